	.target	sm_90a

	.elftype	@"ET_EXEC"


//--------------------- .note.nv.tkinfo           --------------------------
	.section	.note.nv.tkinfo,"",@"SHT_NOTE"
	.sectionflags	@"SHF_NOTE_NV_TKINFO"
	.tkinfo
        /*0018*/ 	.word	0x00000002
        /*0030*/ 	.string	""
        /*0030*/ 	.string	"ptxas"
        /*0030*/ 	.string	"Cuda compilation tools, release 13.0, V13.0.88"
        /*0030*/ 	.string	"Build cuda_13.0.r13.0/compiler.36424714_0"
        /*0030*/ 	.string	"-arch sm_90a -m 64 "



//--------------------- .note.nv.cuinfo           --------------------------
	.section	.note.nv.cuinfo,"",@"SHT_NOTE"
	.sectionflags	@"SHF_NOTE_NV_CUINFO"
        /*0018*/ 	.short	0x0002
        /*001a*/ 	.short	0x005a
        /*001c*/ 	.short	0x0082
	.zero		2


//--------------------- .nv.info                  --------------------------
	.section	.nv.info,"",@"SHT_CUDA_INFO"
	.align	4


	//----- nvinfo : EIATTR_REGCOUNT
	.align		4
        /*0000*/ 	.byte	0x04, 0x2f
        /*0002*/ 	.short	(.L_26 - .L_25)
	.align		4
.L_25:
        /*0004*/ 	.word	index@(_ZN7cutlass13device_kernelIN5flash11enable_sm90INS1_16FlashAttnFwdSm90INS1_25CollectiveMainloopFwdSm90ILi2EN4cute5tupleIJNS5_1CILi1EEES8_S8_EEENS6_IJNS7_ILi128EEESA_NS7_ILi256EEEEEELi256ENS_12float_e4m3_tEfNS_4arch4Sm90ELb1ELb0ELb1ELb1ELb0ELb1ELb0ELb1ELb1ELb1ELb0ELb0EEENS1_21CollectiveEpilogueFwdINS6_IJSA_SB_SA_EEES9_NS_10bfloat16_tESF_Li256ELb1ELb1ELb0ELb1EEENS1_36VarlenDynamicPersistentTileSchedulerILi128ELi128ELi256ELi128ELb0ELb1ELb1ELb1ELb1ELb1EEEEEEEEEvNT_6ParamsE)
        /*0008*/ 	.word	0x000000a8


	//----- nvinfo : EIATTR_FRAME_SIZE
	.align		4
.L_26:
        /*000c*/ 	.byte	0x04, 0x11
        /*000e*/ 	.short	(.L_28 - .L_27)
	.align		4
.L_27:
        /*0010*/ 	.word	index@(_ZN7cutlass13device_kernelIN5flash11enable_sm90INS1_16FlashAttnFwdSm90INS1_25CollectiveMainloopFwdSm90ILi2EN4cute5tupleIJNS5_1CILi1EEES8_S8_EEENS6_IJNS7_ILi128EEESA_NS7_ILi256EEEEEELi256ENS_12float_e4m3_tEfNS_4arch4Sm90ELb1ELb0ELb1ELb1ELb0ELb1ELb0ELb1ELb1ELb1ELb0ELb0EEENS1_21CollectiveEpilogueFwdINS6_IJSA_SB_SA_EEES9_NS_10bfloat16_tESF_Li256ELb1ELb1ELb0ELb1EEENS1_36VarlenDynamicPersistentTileSchedulerILi128ELi128ELi256ELi128ELb0ELb1ELb1ELb1ELb1ELb1EEEEEEEEEvNT_6ParamsE)
        /*0014*/ 	.word	0x00000068


	//----- nvinfo : EIATTR_REGCOUNT
	.align		4
.L_28:
        /*0018*/ 	.byte	0x04, 0x2f
        /*001a*/ 	.short	(.L_30 - .L_29)
	.align		4
.L_29:
        /*001c*/ 	.word	index@(_ZN7cutlass13device_kernelIN5flash11enable_sm90INS1_16FlashAttnFwdSm90INS1_25CollectiveMainloopFwdSm90ILi2EN4cute5tupleIJNS5_1CILi1EEES8_S8_EEENS6_IJNS7_ILi128EEESA_NS7_ILi256EEEEEELi256ENS_12float_e4m3_tEfNS_4arch4Sm90ELb1ELb0ELb1ELb1ELb0ELb0ELb0ELb1ELb1ELb1ELb0ELb0EEENS1_21CollectiveEpilogueFwdINS6_IJSA_SB_SA_EEES9_NS_10bfloat16_tESF_Li256ELb1ELb1ELb0ELb1EEENS1_36VarlenDynamicPersistentTileSchedulerILi128ELi128ELi256ELi128ELb0ELb1ELb1ELb1ELb1ELb1EEEEEEEEEvNT_6ParamsE)
        /*0020*/ 	.word	0x000000a8


	//----- nvinfo : EIATTR_FRAME_SIZE
	.align		4
.L_30:
        /*0024*/ 	.byte	0x04, 0x11
        /*0026*/ 	.short	(.L_32 - .L_31)
	.align		4
.L_31:
        /*0028*/ 	.word	index@(_ZN7cutlass13device_kernelIN5flash11enable_sm90INS1_16FlashAttnFwdSm90INS1_25CollectiveMainloopFwdSm90ILi2EN4cute5tupleIJNS5_1CILi1EEES8_S8_EEENS6_IJNS7_ILi128EEESA_NS7_ILi256EEEEEELi256ENS_12float_e4m3_tEfNS_4arch4Sm90ELb1ELb0ELb1ELb1ELb0ELb0ELb0ELb1ELb1ELb1ELb0ELb0EEENS1_21CollectiveEpilogueFwdINS6_IJSA_SB_SA_EEES9_NS_10bfloat16_tESF_Li256ELb1ELb1ELb0ELb1EEENS1_36VarlenDynamicPersistentTileSchedulerILi128ELi128ELi256ELi128ELb0ELb1ELb1ELb1ELb1ELb1EEEEEEEEEvNT_6ParamsE)
        /*002c*/ 	.word	0x00000040


	//----- nvinfo : EIATTR_REGCOUNT
	.align		4
.L_32:
        /*0030*/ 	.byte	0x04, 0x2f
        /*0032*/ 	.short	(.L_34 - .L_33)
	.align		4
.L_33:
        /*0034*/ 	.word	index@(_ZN7cutlass13device_kernelIN5flash11enable_sm90INS1_16FlashAttnFwdSm90INS1_25CollectiveMainloopFwdSm90ILi2EN4cute5tupleIJNS5_1CILi1EEES8_S8_EEENS6_IJNS7_ILi128EEESA_NS7_ILi256EEEEEELi256ENS_12float_e4m3_tEfNS_4arch4Sm90ELb1ELb0ELb1ELb0ELb0ELb0ELb0ELb1ELb1ELb1ELb0ELb0EEENS1_21CollectiveEpilogueFwdINS6_IJSA_SB_SA_EEES9_NS_10bfloat16_tESF_Li256ELb0ELb1ELb0ELb1EEENS1_30DynamicPersistentTileSchedulerILi256ELi128ELb0ELb1ELb1EEEEEEEEEvNT_6ParamsE)
        /*0038*/ 	.word	0x000000a8


	//----- nvinfo : EIATTR_FRAME_SIZE
	.align		4
.L_34:
        /*003c*/ 	.byte	0x04, 0x11
        /*003e*/ 	.short	(.L_36 - .L_35)
	.align		4
.L_35:
        /*0040*/ 	.word	index@(_ZN7cutlass13device_kernelIN5flash11enable_sm90INS1_16FlashAttnFwdSm90INS1_25CollectiveMainloopFwdSm90ILi2EN4cute5tupleIJNS5_1CILi1EEES8_S8_EEENS6_IJNS7_ILi128EEESA_NS7_ILi256EEEEEELi256ENS_12float_e4m3_tEfNS_4arch4Sm90ELb1ELb0ELb1ELb0ELb0ELb0ELb0ELb1ELb1ELb1ELb0ELb0EEENS1_21CollectiveEpilogueFwdINS6_IJSA_SB_SA_EEES9_NS_10bfloat16_tESF_Li256ELb0ELb1ELb0ELb1EEENS1_30DynamicPersistentTileSchedulerILi256ELi128ELb0ELb1ELb1EEEEEEEEEvNT_6ParamsE)
        /*0044*/ 	.word	0x00000030


	//----- nvinfo : EIATTR_REGCOUNT
	.align		4
.L_36:
        /*0048*/ 	.byte	0x04, 0x2f
        /*004a*/ 	.short	(.L_38 - .L_37)
	.align		4
.L_37:
        /*004c*/ 	.word	index@(_ZN7cutlass13device_kernelIN5flash11enable_sm90INS1_16FlashAttnFwdSm90INS1_25CollectiveMainloopFwdSm90ILi2EN4cute5tupleIJNS5_1CILi1EEES8_S8_EEENS6_IJNS7_ILi128EEENS7_ILi64EEENS7_ILi256EEEEEELi256ENS_12float_e4m3_tEfNS_4arch4Sm90ELb0ELb1ELb1ELb1ELb0ELb1ELb0ELb1ELb1ELb1ELb0ELb0EEENS1_21CollectiveEpilogueFwdINS6_IJSA_SC_SB_EEES9_NS_10bfloat16_tESG_Li256ELb1ELb1ELb0ELb1EEENS1_36VarlenDynamicPersistentTileSchedulerILi128ELi64ELi256ELi128ELb0ELb1ELb1ELb1ELb0ELb1EEEEEEEEEvNT_6ParamsE)
        /*0050*/ 	.word	0x000000a8


	//----- nvinfo : EIATTR_FRAME_SIZE
	.align		4
.L_38:
        /*0054*/ 	.byte	0x04, 0x11
        /*0056*/ 	.short	(.L_40 - .L_39)
	.align		4
.L_39:
        /*0058*/ 	.word	index@(_ZN7cutlass13device_kernelIN5flash11enable_sm90INS1_16FlashAttnFwdSm90INS1_25CollectiveMainloopFwdSm90ILi2EN4cute5tupleIJNS5_1CILi1EEES8_S8_EEENS6_IJNS7_ILi128EEENS7_ILi64EEENS7_ILi256EEEEEELi256ENS_12float_e4m3_tEfNS_4arch4Sm90ELb0ELb1ELb1ELb1ELb0ELb1ELb0ELb1ELb1ELb1ELb0ELb0EEENS1_21CollectiveEpilogueFwdINS6_IJSA_SC_SB_EEES9_NS_10bfloat16_tESG_Li256ELb1ELb1ELb0ELb1EEENS1_36VarlenDynamicPersistentTileSchedulerILi128ELi64ELi256ELi128ELb0ELb1ELb1ELb1ELb0ELb1EEEEEEEEEvNT_6ParamsE)
        /*005c*/ 	.word	0x00000060


	//----- nvinfo : EIATTR_REGCOUNT
	.align		4
.L_40:
        /*0060*/ 	.byte	0x04, 0x2f
        /*0062*/ 	.short	(.L_42 - .L_41)
	.align		4
.L_41:
        /*0064*/ 	.word	index@(_ZN7cutlass13device_kernelIN5flash11enable_sm90INS1_16FlashAttnFwdSm90INS1_25CollectiveMainloopFwdSm90ILi2EN4cute5tupleIJNS5_1CILi1EEES8_S8_EEENS6_IJNS7_ILi128EEENS7_ILi64EEENS7_ILi256EEEEEELi256ENS_12float_e4m3_tEfNS_4arch4Sm90ELb0ELb1ELb1ELb1ELb0ELb0ELb0ELb1ELb1ELb1ELb0ELb0EEENS1_21CollectiveEpilogueFwdINS6_IJSA_SC_SB_EEES9_NS_10bfloat16_tESG_Li256ELb1ELb1ELb0ELb1EEENS1_36VarlenDynamicPersistentTileSchedulerILi128ELi64ELi256ELi128ELb0ELb1ELb1ELb1ELb0ELb1EEEEEEEEEvNT_6ParamsE)
        /*0068*/ 	.word	0x000000a8


	//----- nvinfo : EIATTR_FRAME_SIZE
	.align		4
.L_42:
        /*006c*/ 	.byte	0x04, 0x11
        /*006e*/ 	.short	(.L_44 - .L_43)
	.align		4
.L_43:
        /*0070*/ 	.word	index@(_ZN7cutlass13device_kernelIN5flash11enable_sm90INS1_16FlashAttnFwdSm90INS1_25CollectiveMainloopFwdSm90ILi2EN4cute5tupleIJNS5_1CILi1EEES8_S8_EEENS6_IJNS7_ILi128EEENS7_ILi64EEENS7_ILi256EEEEEELi256ENS_12float_e4m3_tEfNS_4arch4Sm90ELb0ELb1ELb1ELb1ELb0ELb0ELb0ELb1ELb1ELb1ELb0ELb0EEENS1_21CollectiveEpilogueFwdINS6_IJSA_SC_SB_EEES9_NS_10bfloat16_tESG_Li256ELb1ELb1ELb0ELb1EEENS1_36VarlenDynamicPersistentTileSchedulerILi128ELi64ELi256ELi128ELb0ELb1ELb1ELb1ELb0ELb1EEEEEEEEEvNT_6ParamsE)
        /*0074*/ 	.word	0x00000030


	//----- nvinfo : EIATTR_REGCOUNT
	.align		4
.L_44:
        /*0078*/ 	.byte	0x04, 0x2f
        /*007a*/ 	.short	(.L_46 - .L_45)
	.align		4
.L_45:
        /*007c*/ 	.word	index@(_ZN7cutlass13device_kernelIN5flash11enable_sm90INS1_16FlashAttnFwdSm90INS1_25CollectiveMainloopFwdSm90ILi2EN4cute5tupleIJNS5_1CILi1EEES8_S8_EEENS6_IJNS7_ILi128EEENS7_ILi64EEENS7_ILi256EEEEEELi256ENS_12float_e4m3_tEfNS_4arch4Sm90ELb0ELb1ELb1ELb0ELb0ELb0ELb0ELb1ELb1ELb1ELb0ELb0EEENS1_21CollectiveEpilogueFwdINS6_IJSA_SC_SB_EEES9_NS_10bfloat16_tESG_Li256ELb0ELb1ELb0ELb1EEENS1_30DynamicPersistentTileSchedulerILi256ELi128ELb0ELb1ELb1EEEEEEEEEvNT_6ParamsE)
        /*0080*/ 	.word	0x000000a8


	//----- nvinfo : EIATTR_FRAME_SIZE
	.align		4
.L_46:
        /*0084*/ 	.byte	0x04, 0x11
        /*0086*/ 	.short	(.L_48 - .L_47)
	.align		4
.L_47:
        /*0088*/ 	.word	index@(_ZN7cutlass13device_kernelIN5flash11enable_sm90INS1_16FlashAttnFwdSm90INS1_25CollectiveMainloopFwdSm90ILi2EN4cute5tupleIJNS5_1CILi1EEES8_S8_EEENS6_IJNS7_ILi128EEENS7_ILi64EEENS7_ILi256EEEEEELi256ENS_12float_e4m3_tEfNS_4arch4Sm90ELb0ELb1ELb1ELb0ELb0ELb0ELb0ELb1ELb1ELb1ELb0ELb0EEENS1_21CollectiveEpilogueFwdINS6_IJSA_SC_SB_EEES9_NS_10bfloat16_tESG_Li256ELb0ELb1ELb0ELb1EEENS1_30DynamicPersistentTileSchedulerILi256ELi128ELb0ELb1ELb1EEEEEEEEEvNT_6ParamsE)
        /*008c*/ 	.word	0x00000028


	//----- nvinfo : EIATTR_REGCOUNT
	.align		4
.L_48:
        /*0090*/ 	.byte	0x04, 0x2f
        /*0092*/ 	.short	(.L_50 - .L_49)
	.align		4
.L_49:
        /*0094*/ 	.word	index@(_ZN7cutlass13device_kernelIN5flash11enable_sm90INS1_16FlashAttnFwdSm90INS1_25CollectiveMainloopFwdSm90ILi2EN4cute5tupleIJNS5_1CILi1EEES8_S8_EEENS6_IJNS7_ILi128EEESA_NS7_ILi256EEEEEELi256ENS_12float_e4m3_tEfNS_4arch4Sm90ELb0ELb0ELb1ELb1ELb0ELb1ELb0ELb1ELb1ELb1ELb0ELb0EEENS1_21CollectiveEpilogueFwdINS6_IJSA_SB_SA_EEES9_NS_10bfloat16_tESF_Li256ELb1ELb1ELb0ELb1EEENS1_36VarlenDynamicPersistentTileSchedulerILi128ELi128ELi256ELi128ELb0ELb1ELb1ELb0ELb1ELb1EEEEEEEEEvNT_6ParamsE)
        /*0098*/ 	.word	0x000000a8


	//----- nvinfo : EIATTR_FRAME_SIZE
	.align		4
.L_50:
        /*009c*/ 	.byte	0x04, 0x11
        /*009e*/ 	.short	(.L_52 - .L_51)
	.align		4
.L_51:
        /*00a0*/ 	.word	index@(_ZN7cutlass13device_kernelIN5flash11enable_sm90INS1_16FlashAttnFwdSm90INS1_25CollectiveMainloopFwdSm90ILi2EN4cute5tupleIJNS5_1CILi1EEES8_S8_EEENS6_IJNS7_ILi128EEESA_NS7_ILi256EEEEEELi256ENS_12float_e4m3_tEfNS_4arch4Sm90ELb0ELb0ELb1ELb1ELb0ELb1ELb0ELb1ELb1ELb1ELb0ELb0EEENS1_21CollectiveEpilogueFwdINS6_IJSA_SB_SA_EEES9_NS_10bfloat16_tESF_Li256ELb1ELb1ELb0ELb1EEENS1_36VarlenDynamicPersistentTileSchedulerILi128ELi128ELi256ELi128ELb0ELb1ELb1ELb0ELb1ELb1EEEEEEEEEvNT_6ParamsE)
        /*00a4*/ 	.word	0x00000070


	//----- nvinfo : EIATTR_REGCOUNT
	.align		4
.L_52:
        /*00a8*/ 	.byte	0x04, 0x2f
        /*00aa*/ 	.short	(.L_54 - .L_53)
	.align		4
.L_53:
        /*00ac*/ 	.word	index@(_ZN7cutlass13device_kernelIN5flash11enable_sm90INS1_16FlashAttnFwdSm90INS1_25CollectiveMainloopFwdSm90ILi2EN4cute5tupleIJNS5_1CILi1EEES8_S8_EEENS6_IJNS7_ILi128EEESA_NS7_ILi256EEEEEELi256ENS_12float_e4m3_tEfNS_4arch4Sm90ELb0ELb0ELb1ELb1ELb0ELb0ELb0ELb1ELb1ELb1ELb0ELb0EEENS1_21CollectiveEpilogueFwdINS6_IJSA_SB_SA_EEES9_NS_10bfloat16_tESF_Li256ELb1ELb1ELb0ELb1EEENS1_36VarlenDynamicPersistentTileSchedulerILi128ELi128ELi256ELi128ELb0ELb1ELb1ELb0ELb1ELb1EEEEEEEEEvNT_6ParamsE)
        /*00b0*/ 	.word	0x000000a8


	//----- nvinfo : EIATTR_FRAME_SIZE
	.align		4
.L_54:
        /*00b4*/ 	.byte	0x04, 0x11
        /*00b6*/ 	.short	(.L_56 - .L_55)
	.align		4
.L_55:
        /*00b8*/ 	.word	index@(_ZN7cutlass13device_kernelIN5flash11enable_sm90INS1_16FlashAttnFwdSm90INS1_25CollectiveMainloopFwdSm90ILi2EN4cute5tupleIJNS5_1CILi1EEES8_S8_EEENS6_IJNS7_ILi128EEESA_NS7_ILi256EEEEEELi256ENS_12float_e4m3_tEfNS_4arch4Sm90ELb0ELb0ELb1ELb1ELb0ELb0ELb0ELb1ELb1ELb1ELb0ELb0EEENS1_21CollectiveEpilogueFwdINS6_IJSA_SB_SA_EEES9_NS_10bfloat16_tESF_Li256ELb1ELb1ELb0ELb1EEENS1_36VarlenDynamicPersistentTileSchedulerILi128ELi128ELi256ELi128ELb0ELb1ELb1ELb0ELb1ELb1EEEEEEEEEvNT_6ParamsE)
        /*00bc*/ 	.word	0x00000038


	//----- nvinfo : EIATTR_REGCOUNT
	.align		4
.L_56:
        /*00c0*/ 	.byte	0x04, 0x2f
        /*00c2*/ 	.short	(.L_58 - .L_57)
	.align		4
.L_57:
        /*00c4*/ 	.word	index@(_ZN7cutlass13device_kernelIN5flash11enable_sm90INS1_16FlashAttnFwdSm90INS1_25CollectiveMainloopFwdSm90ILi2EN4cute5tupleIJNS5_1CILi1EEES8_S8_EEENS6_IJNS7_ILi128EEESA_NS7_ILi256EEEEEELi256ENS_12float_e4m3_tEfNS_4arch4Sm90ELb0ELb0ELb1ELb0ELb0ELb0ELb0ELb1ELb1ELb1ELb0ELb0EEENS1_21CollectiveEpilogueFwdINS6_IJSA_SB_SA_EEES9_NS_10bfloat16_tESF_Li256ELb0ELb1ELb0ELb1EEENS1_29StaticPersistentTileSchedulerILb0EEEEEEEEEvNT_6ParamsE)
        /*00c8*/ 	.word	0x000000a8


	//----- nvinfo : EIATTR_FRAME_SIZE
	.align		4
.L_58:
        /*00cc*/ 	.byte	0x04, 0x11
        /*00ce*/ 	.short	(.L_60 - .L_59)
	.align		4
.L_59:
        /*00d0*/ 	.word	index@(_ZN7cutlass13device_kernelIN5flash11enable_sm90INS1_16FlashAttnFwdSm90INS1_25CollectiveMainloopFwdSm90ILi2EN4cute5tupleIJNS5_1CILi1EEES8_S8_EEENS6_IJNS7_ILi128EEESA_NS7_ILi256EEEEEELi256ENS_12float_e4m3_tEfNS_4arch4Sm90ELb0ELb0ELb1ELb0ELb0ELb0ELb0ELb1ELb1ELb1ELb0ELb0EEENS1_21CollectiveEpilogueFwdINS6_IJSA_SB_SA_EEES9_NS_10bfloat16_tESF_Li256ELb0ELb1ELb0ELb1EEENS1_29StaticPersistentTileSchedulerILb0EEEEEEEEEvNT_6ParamsE)
        /*00d4*/ 	.word	0x00000028


	//----- nvinfo : EIATTR_MIN_STACK_SIZE
	.align		4
.L_60:
        /*00d8*/ 	.byte	0x04, 0x12
        /*00da*/ 	.short	(.L_62 - .L_61)
	.align		4
.L_61:
        /*00dc*/ 	.word	index@(_ZN7cutlass13device_kernelIN5flash11enable_sm90INS1_16FlashAttnFwdSm90INS1_25CollectiveMainloopFwdSm90ILi2EN4cute5tupleIJNS5_1CILi1EEES8_S8_EEENS6_IJNS7_ILi128EEESA_NS7_ILi256EEEEEELi256ENS_12float_e4m3_tEfNS_4arch4Sm90ELb0ELb0ELb1ELb0ELb0ELb0ELb0ELb1ELb1ELb1ELb0ELb0EEENS1_21CollectiveEpilogueFwdINS6_IJSA_SB_SA_EEES9_NS_10bfloat16_tESF_Li256ELb0ELb1ELb0ELb1EEENS1_29StaticPersistentTileSchedulerILb0EEEEEEEEEvNT_6ParamsE)
        /*00e0*/ 	.word	0x00000028


	//----- nvinfo : EIATTR_MIN_STACK_SIZE
	.align		4
.L_62:
        /*00e4*/ 	.byte	0x04, 0x12
        /*00e6*/ 	.short	(.L_64 - .L_63)
	.align		4
.L_63:
        /*00e8*/ 	.word	index@(_ZN7cutlass13device_kernelIN5flash11enable_sm90INS1_16FlashAttnFwdSm90INS1_25CollectiveMainloopFwdSm90ILi2EN4cute5tupleIJNS5_1CILi1EEES8_S8_EEENS6_IJNS7_ILi128EEESA_NS7_ILi256EEEEEELi256ENS_12float_e4m3_tEfNS_4arch4Sm90ELb0ELb0ELb1ELb1ELb0ELb0ELb0ELb1ELb1ELb1ELb0ELb0EEENS1_21CollectiveEpilogueFwdINS6_IJSA_SB_SA_EEES9_NS_10bfloat16_tESF_Li256ELb1ELb1ELb0ELb1EEENS1_36VarlenDynamicPersistentTileSchedulerILi128ELi128ELi256ELi128ELb0ELb1ELb1ELb0ELb1ELb1EEEEEEEEEvNT_6ParamsE)
        /*00ec*/ 	.word	0x00000038


	//----- nvinfo : EIATTR_MIN_STACK_SIZE
	.align		4
.L_64:
        /*00f0*/ 	.byte	0x04, 0x12
        /*00f2*/ 	.short	(.L_66 - .L_65)
	.align		4
.L_65:
        /*00f4*/ 	.word	index@(_ZN7cutlass13device_kernelIN5flash11enable_sm90INS1_16FlashAttnFwdSm90INS1_25CollectiveMainloopFwdSm90ILi2EN4cute5tupleIJNS5_1CILi1EEES8_S8_EEENS6_IJNS7_ILi128EEESA_NS7_ILi256EEEEEELi256ENS_12float_e4m3_tEfNS_4arch4Sm90ELb0ELb0ELb1ELb1ELb0ELb1ELb0ELb1ELb1ELb1ELb0ELb0EEENS1_21CollectiveEpilogueFwdINS6_IJSA_SB_SA_EEES9_NS_10bfloat16_tESF_Li256ELb1ELb1ELb0ELb1EEENS1_36VarlenDynamicPersistentTileSchedulerILi128ELi128ELi256ELi128ELb0ELb1ELb1ELb0ELb1ELb1EEEEEEEEEvNT_6ParamsE)
        /*00f8*/ 	.word	0x00000070


	//----- nvinfo : EIATTR_MIN_STACK_SIZE
	.align		4
.L_66:
        /*00fc*/ 	.byte	0x04, 0x12
        /*00fe*/ 	.short	(.L_68 - .L_67)
	.align		4
.L_67:
        /*0100*/ 	.word	index@(_ZN7cutlass13device_kernelIN5flash11enable_sm90INS1_16FlashAttnFwdSm90INS1_25CollectiveMainloopFwdSm90ILi2EN4cute5tupleIJNS5_1CILi1EEES8_S8_EEENS6_IJNS7_ILi128EEENS7_ILi64EEENS7_ILi256EEEEEELi256ENS_12float_e4m3_tEfNS_4arch4Sm90ELb0ELb1ELb1ELb0ELb0ELb0ELb0ELb1ELb1ELb1ELb0ELb0EEENS1_21CollectiveEpilogueFwdINS6_IJSA_SC_SB_EEES9_NS_10bfloat16_tESG_Li256ELb0ELb1ELb0ELb1EEENS1_30DynamicPersistentTileSchedulerILi256ELi128ELb0ELb1ELb1EEEEEEEEEvNT_6ParamsE)
        /*0104*/ 	.word	0x00000028


	//----- nvinfo : EIATTR_MIN_STACK_SIZE
	.align		4
.L_68:
        /*0108*/ 	.byte	0x04, 0x12
        /*010a*/ 	.short	(.L_70 - .L_69)
	.align		4
.L_69:
        /*010c*/ 	.word	index@(_ZN7cutlass13device_kernelIN5flash11enable_sm90INS1_16FlashAttnFwdSm90INS1_25CollectiveMainloopFwdSm90ILi2EN4cute5tupleIJNS5_1CILi1EEES8_S8_EEENS6_IJNS7_ILi128EEENS7_ILi64EEENS7_ILi256EEEEEELi256ENS_12float_e4m3_tEfNS_4arch4Sm90ELb0ELb1ELb1ELb1ELb0ELb0ELb0ELb1ELb1ELb1ELb0ELb0EEENS1_21CollectiveEpilogueFwdINS6_IJSA_SC_SB_EEES9_NS_10bfloat16_tESG_Li256ELb1ELb1ELb0ELb1EEENS1_36VarlenDynamicPersistentTileSchedulerILi128ELi64ELi256ELi128ELb0ELb1ELb1ELb1ELb0ELb1EEEEEEEEEvNT_6ParamsE)
        /*0110*/ 	.word	0x00000030


	//----- nvinfo : EIATTR_MIN_STACK_SIZE
	.align		4
.L_70:
        /*0114*/ 	.byte	0x04, 0x12
        /*0116*/ 	.short	(.L_72 - .L_71)
	.align		4
.L_71:
        /*0118*/ 	.word	index@(_ZN7cutlass13device_kernelIN5flash11enable_sm90INS1_16FlashAttnFwdSm90INS1_25CollectiveMainloopFwdSm90ILi2EN4cute5tupleIJNS5_1CILi1EEES8_S8_EEENS6_IJNS7_ILi128EEENS7_ILi64EEENS7_ILi256EEEEEELi256ENS_12float_e4m3_tEfNS_4arch4Sm90ELb0ELb1ELb1ELb1ELb0ELb1ELb0ELb1ELb1ELb1ELb0ELb0EEENS1_21CollectiveEpilogueFwdINS6_IJSA_SC_SB_EEES9_NS_10bfloat16_tESG_Li256ELb1ELb1ELb0ELb1EEENS1_36VarlenDynamicPersistentTileSchedulerILi128ELi64ELi256ELi128ELb0ELb1ELb1ELb1ELb0ELb1EEEEEEEEEvNT_6ParamsE)
        /*011c*/ 	.word	0x00000060


	//----- nvinfo : EIATTR_MIN_STACK_SIZE
	.align		4
.L_72:
        /*0120*/ 	.byte	0x04, 0x12
        /*0122*/ 	.short	(.L_74 - .L_73)
	.align		4
.L_73:
        /*0124*/ 	.word	index@(_ZN7cutlass13device_kernelIN5flash11enable_sm90INS1_16FlashAttnFwdSm90INS1_25CollectiveMainloopFwdSm90ILi2EN4cute5tupleIJNS5_1CILi1EEES8_S8_EEENS6_IJNS7_ILi128EEESA_NS7_ILi256EEEEEELi256ENS_12float_e4m3_tEfNS_4arch4Sm90ELb1ELb0ELb1ELb0ELb0ELb0ELb0ELb1ELb1ELb1ELb0ELb0EEENS1_21CollectiveEpilogueFwdINS6_IJSA_SB_SA_EEES9_NS_10bfloat16_tESF_Li256ELb0ELb1ELb0ELb1EEENS1_30DynamicPersistentTileSchedulerILi256ELi128ELb0ELb1ELb1EEEEEEEEEvNT_6ParamsE)
        /*0128*/ 	.word	0x00000030


	//----- nvinfo : EIATTR_MIN_STACK_SIZE
	.align		4
.L_74:
        /*012c*/ 	.byte	0x04, 0x12
        /*012e*/ 	.short	(.L_76 - .L_75)
	.align		4
.L_75:
        /*0130*/ 	.word	index@(_ZN7cutlass13device_kernelIN5flash11enable_sm90INS1_16FlashAttnFwdSm90INS1_25CollectiveMainloopFwdSm90ILi2EN4cute5tupleIJNS5_1CILi1EEES8_S8_EEENS6_IJNS7_ILi128EEESA_NS7_ILi256EEEEEELi256ENS_12float_e4m3_tEfNS_4arch4Sm90ELb1ELb0ELb1ELb1ELb0ELb0ELb0ELb1ELb1ELb1ELb0ELb0EEENS1_21CollectiveEpilogueFwdINS6_IJSA_SB_SA_EEES9_NS_10bfloat16_tESF_Li256ELb1ELb1ELb0ELb1EEENS1_36VarlenDynamicPersistentTileSchedulerILi128ELi128ELi256ELi128ELb0ELb1ELb1ELb1ELb1ELb1EEEEEEEEEvNT_6ParamsE)
        /*0134*/ 	.word	0x00000040


	//----- nvinfo : EIATTR_MIN_STACK_SIZE
	.align		4
.L_76:
        /*0138*/ 	.byte	0x04, 0x12
        /*013a*/ 	.short	(.L_78 - .L_77)
	.align		4
.L_77:
        /*013c*/ 	.word	index@(_ZN7cutlass13device_kernelIN5flash11enable_sm90INS1_16FlashAttnFwdSm90INS1_25CollectiveMainloopFwdSm90ILi2EN4cute5tupleIJNS5_1CILi1EEES8_S8_EEENS6_IJNS7_ILi128EEESA_NS7_ILi256EEEEEELi256ENS_12float_e4m3_tEfNS_4arch4Sm90ELb1ELb0ELb1ELb1ELb0ELb1ELb0ELb1ELb1ELb1ELb0ELb0EEENS1_21CollectiveEpilogueFwdINS6_IJSA_SB_SA_EEES9_NS_10bfloat16_tESF_Li256ELb1ELb1ELb0ELb1EEENS1_36VarlenDynamicPersistentTileSchedulerILi128ELi128ELi256ELi128ELb0ELb1ELb1ELb1ELb1ELb1EEEEEEEEEvNT_6ParamsE)
        /*0140*/ 	.word	0x00000068
.L_78:


//--------------------- .nv.compat                --------------------------
	.section	.nv.compat,"",@"SHT_CUDA_COMPAT_INFO"
	.align	4
        /*0000*/ 	.byte	0x02, 0x09, 0x01, 0x00, 0x02, 0x02, 0x04, 0x00, 0x02, 0x05, 0x05, 0x00, 0x03, 0x07, 0x01, 0x01
        /*0010*/ 	.byte	0x02, 0x03, 0x01, 0x00, 0x02, 0x06, 0x01, 0x00, 0x04, 0x0b, 0x08, 0x00, 0x00, 0x00, 0x00, 0x00
        /*0020*/ 	.byte	0x00, 0x00, 0x00, 0x00


//--------------------- .nv.info._ZN7cutlass13device_kernelIN5flash11enable_sm90INS1_16FlashAttnFwdSm90INS1_25CollectiveMainloopFwdSm90ILi2EN4cute5tupleIJNS5_1CILi1EEES8_S8_EEENS6_IJNS7_ILi128EEESA_NS7_ILi256EEEEEELi256ENS_12float_e4m3_tEfNS_4arch4Sm90ELb0ELb0ELb1ELb0ELb0ELb0ELb0ELb1ELb1ELb1ELb0ELb0EEENS1_21CollectiveEpilogueFwdINS6_IJSA_SB_SA_EEES9_NS_10bfloat16_tESF_Li256ELb0ELb1ELb0ELb1EEENS1_29StaticPersistentTileSchedulerILb0EEEEEEEEEvNT_6ParamsE --------------------------
	.section	.nv.info._ZN7cutlass13device_kernelIN5flash11enable_sm90INS1_16FlashAttnFwdSm90INS1_25CollectiveMainloopFwdSm90ILi2EN4cute5tupleIJNS5_1CILi1EEES8_S8_EEENS6_IJNS7_ILi128EEESA_NS7_ILi256EEEEEELi256ENS_12float_e4m3_tEfNS_4arch4Sm90ELb0ELb0ELb1ELb0ELb0ELb0ELb0ELb1ELb1ELb1ELb0ELb0EEENS1_21CollectiveEpilogueFwdINS6_IJSA_SB_SA_EEES9_NS_10bfloat16_tESF_Li256ELb0ELb1ELb0ELb1EEENS1_29StaticPersistentTileSchedulerILb0EEEEEEEEEvNT_6ParamsE,"",@"SHT_CUDA_INFO"
	.sectionflags	@""
	.align	4


	//----- nvinfo : EIATTR_CUDA_API_VERSION
	.align		4
        /*0000*/ 	.byte	0x04, 0x37
        /*0002*/ 	.short	(.L_80 - .L_79)
.L_79:
        /*0004*/ 	.word	0x00000082


	//----- nvinfo : EIATTR_KPARAM_INFO
	.align		4
.L_80:
        /*0008*/ 	.byte	0x04, 0x17
        /*000a*/ 	.short	(.L_82 - .L_81)
.L_81:
        /*000c*/ 	.word	0x00000000
        /*0010*/ 	.short	0x0000
        /*0012*/ 	.short	0x0070
        /*0014*/ 	.byte	0x00, 0xf0, 0x01, 0x28


	//----- nvinfo : EIATTR_SPARSE_MMA_MASK
	.align		4
.L_82:
        /*0018*/ 	.byte	0x03, 0x50
        /*001a*/ 	.short	0x0000


	//----- nvinfo : EIATTR_MAXREG_COUNT
	.align		4
        /*001c*/ 	.byte	0x03, 0x1b
        /*001e*/ 	.short	0x00a8


	//----- nvinfo : EIATTR_NUM_BARRIERS
	.align		4
        /*0020*/ 	.byte	0x02, 0x4c
        /*0022*/ 	.byte	0x10
	.zero		1


	//----- nvinfo : EIATTR_EXTERNS
	.align		4
        /*0024*/ 	.byte	0x04, 0x0f
        /*0026*/ 	.short	(.L_84 - .L_83)


	//   ....[0]....
	.align		4
.L_83:
        /*0028*/ 	.word	index@(__assertfail)


	//----- nvinfo : EIATTR_ANNOTATIONS
	.align		4
.L_84:
        /*002c*/ 	.byte	0x04, 0x55
        /*002e*/ 	.short	(.L_86 - .L_85)


	//   ....[0]....
.L_85:
        /*0030*/ 	.word	0x00000001
        /*0034*/ 	.byte	0x10, 0xac, 0x00, 0x00, 0x01, 0x00, 0x00, 0x00, 0x30, 0xac, 0x00, 0x00, 0x01, 0x00, 0x00, 0x00
        /* <DEDUP_REMOVED lines=23> */
        /*01b4*/ 	.byte	0x10, 0xe9, 0x00, 0x00


	//----- nvinfo : EIATTR_MERCURY_ISA_VERSION
	.align		4
.L_86:
        /*01b8*/ 	.byte	0x03, 0x5f
        /*01ba*/ 	.short	0x0101


	//----- nvinfo : EIATTR_INT_WARP_WIDE_INSTR_OFFSETS
	.align		4
        /*01bc*/ 	.byte	0x04, 0x31
        /*01be*/ 	.short	(.L_88 - .L_87)


	//   ....[0]....
.L_87:
        /*01c0*/ 	.word	0x00000130


	//   ....[1]....
        /*01c4*/ 	.word	0x00000170


	//   ....[2]....
        /*01c8*/ 	.word	0x000001e0


	//----- nvinfo : EIATTR_COOP_GROUP_MASK_REGIDS
	.align		4
.L_88:
        /*01cc*/ 	.byte	0x04, 0x29
        /*01ce*/ 	.short	(.L_90 - .L_89)


	//   ....[0]....
.L_89:
        /*01d0*/ 	.word	0xffffffff


	//   ....[1]....
        /*01d4*/ 	.word	0xffffffff


	//   ....[2]....
        /*01d8*/ 	.word	0xffffffff


	//   ....[3]....
        /*01dc*/ 	.word	0xffffffff


	//   ....[4]....
        /*01e0*/ 	.word	0xffffffff


	//   ....[5]....
        /*01e4*/ 	.word	0xffffffff


	//   ....[6]....
        /*01e8*/ 	.word	0xffffffff


	//   ....[7]....
        /*01ec*/ 	.word	0xffffffff


	//   ....[8]....
        /*01f0*/ 	.word	0xffffffff


	//   ....[9]....
        /*01f4*/ 	.word	0xffffffff


	//   ....[10]....
        /*01f8*/ 	.word	0xffffffff


	//   ....[11]....
        /*01fc*/ 	.word	0xffffffff


	//   ....[12]....
        /*0200*/ 	.word	0xffffffff


	//   ....[13]....
        /*0204*/ 	.word	0xffffffff


	//   ....[14]....
        /*0208*/ 	.word	0xffffffff


	//   ....[15]....
        /*020c*/ 	.word	0xffffffff


	//   ....[16]....
        /*0210*/ 	.word	0xffffffff


	//   ....[17]....
        /*0214*/ 	.word	0xffffffff


	//   ....[18]....
        /*0218*/ 	.word	0xffffffff


	//   ....[19]....
        /*021c*/ 	.word	0xffffffff


	//   ....[20]....
        /*0220*/ 	.word	0xffffffff


	//   ....[21]....
        /*0224*/ 	.word	0xffffffff


	//   ....[22]....
        /*0228*/ 	.word	0xffffffff


	//   ....[23]....
        /*022c*/ 	.word	0xffffffff


	//   ....[24]....
        /*0230*/ 	.word	0xffffffff


	//   ....[25]....
        /*0234*/ 	.word	0xffffffff


	//   ....[26]....
        /*0238*/ 	.word	0xffffffff


	//   ....[27]....
        /*023c*/ 	.word	0xffffffff


	//   ....[28]....
        /*0240*/ 	.word	0xffffffff


	//   ....[29]....
        /*0244*/ 	.word	0xffffffff


	//   ....[30]....
        /*0248*/ 	.word	0xffffffff


	//   ....[31]....
        /*024c*/ 	.word	0xffffffff


	//   ....[32]....
        /*0250*/ 	.word	0xffffffff


	//   ....[33]....
        /*0254*/ 	.word	0xffffffff


	//   ....[34]....
        /*0258*/ 	.word	0xffffffff


	//   ....[35]....
        /*025c*/ 	.word	0xffffffff


	//   ....[36]....
        /*0260*/ 	.word	0xffffffff


	//   ....[37]....
        /*0264*/ 	.word	0xffffffff


	//   ....[38]....
        /*0268*/ 	.word	0xffffffff


	//   ....[39]....
        /*026c*/ 	.word	0xffffffff


	//   ....[40]....
        /*0270*/ 	.word	0xffffffff


	//   ....[41]....
        /*0274*/ 	.word	0xffffffff


	//   ....[42]....
        /*0278*/ 	.word	0xffffffff


	//   ....[43]....
        /*027c*/ 	.word	0xffffffff


	//   ....[44]....
        /*0280*/ 	.word	0xffffffff


	//   ....[45]....
        /*0284*/ 	.word	0xffffffff


	//   ....[46]....
        /*0288*/ 	.word	0xffffffff


	//   ....[47]....
        /*028c*/ 	.word	0xffffffff


	//   ....[48]....
        /*0290*/ 	.word	0xffffffff


	//   ....[49]....
        /*0294*/ 	.word	0xffffffff


	//   ....[50]....
        /*0298*/ 	.word	0xffffffff


	//   ....[51]....
        /*029c*/ 	.word	0xffffffff


	//   ....[52]....
        /*02a0*/ 	.word	0xffffffff


	//   ....[53]....
        /*02a4*/ 	.word	0xffffffff


	//   ....[54]....
        /*02a8*/ 	.word	0xffffffff


	//   ....[55]....
        /*02ac*/ 	.word	0xffffffff


	//   ....[56]....
        /*02b0*/ 	.word	0xffffffff


	//   ....[57]....
        /*02b4*/ 	.word	0xffffffff


	//   ....[58]....
        /*02b8*/ 	.word	0xffffffff


	//   ....[59]....
        /*02bc*/ 	.word	0xffffffff


	//   ....[60]....
        /*02c0*/ 	.word	0xffffffff


	//   ....[61]....
        /*02c4*/ 	.word	0xffffffff


	//   ....[62]....
        /*02c8*/ 	.word	0xffffffff


	//   ....[63]....
        /*02cc*/ 	.word	0xffffffff


	//   ....[64]....
        /*02d0*/ 	.word	0xffffffff


	//   ....[65]....
        /*02d4*/ 	.word	0xffffffff


	//   ....[66]....
        /*02d8*/ 	.word	0xffffffff


	//   ....[67]....
        /*02dc*/ 	.word	0xffffffff


	//   ....[68]....
        /*02e0*/ 	.word	0xffffffff


	//   ....[69]....
        /*02e4*/ 	.word	0xffffffff


	//   ....[70]....
        /*02e8*/ 	.word	0xffffffff


	//   ....[71]....
        /*02ec*/ 	.word	0xffffffff


	//   ....[72]....
        /*02f0*/ 	.word	0xffffffff


	//   ....[73]....
        /*02f4*/ 	.word	0xffffffff


	//   ....[74]....
        /*02f8*/ 	.word	0xffffffff


	//   ....[75]....
        /*02fc*/ 	.word	0xffffffff


	//   ....[76]....
        /*0300*/ 	.word	0xffffffff


	//   ....[77]....
        /*0304*/ 	.word	0xffffffff


	//   ....[78]....
        /*0308*/ 	.word	0xffffffff


	//   ....[79]....
        /*030c*/ 	.word	0xffffffff


	//   ....[80]....
        /*0310*/ 	.word	0xffffffff


	//   ....[81]....
        /*0314*/ 	.word	0xffffffff


	//   ....[82]....
        /*0318*/ 	.word	0xffffffff


	//   ....[83]....
        /*031c*/ 	.word	0xffffffff


	//   ....[84]....
        /*0320*/ 	.word	0xffffffff


	//   ....[85]....
        /*0324*/ 	.word	0xffffffff


	//   ....[86]....
        /*0328*/ 	.word	0xffffffff


	//   ....[87]....
        /*032c*/ 	.word	0xffffffff


	//   ....[88]....
        /*0330*/ 	.word	0xffffffff


	//   ....[89]....
        /*0334*/ 	.word	0xffffffff


	//   ....[90]....
        /*0338*/ 	.word	0xffffffff


	//   ....[91]....
        /*033c*/ 	.word	0xffffffff


	//   ....[92]....
        /*0340*/ 	.word	0xffffffff


	//   ....[93]....
        /*0344*/ 	.word	0xffffffff


	//   ....[94]....
        /*0348*/ 	.word	0xffffffff


	//   ....[95]....
        /*034c*/ 	.word	0xffffffff


	//   ....[96]....
        /*0350*/ 	.word	0xffffffff


	//   ....[97]....
        /*0354*/ 	.word	0xffffffff


	//   ....[98]....
        /*0358*/ 	.word	0xffffffff


	//   ....[99]....
        /*035c*/ 	.word	0xffffffff


	//   ....[100]....
        /*0360*/ 	.word	0xffffffff


	//   ....[101]....
        /*0364*/ 	.word	0xffffffff


	//   ....[102]....
        /*0368*/ 	.word	0xffffffff


	//   ....[103]....
        /*036c*/ 	.word	0xffffffff


	//   ....[104]....
        /*0370*/ 	.word	0xffffffff


	//   ....[105]....
        /*0374*/ 	.word	0xffffffff


	//   ....[106]....
        /*0378*/ 	.word	0xffffffff


	//   ....[107]....
        /*037c*/ 	.word	0xffffffff


	//   ....[108]....
        /*0380*/ 	.word	0xffffffff


	//   ....[109]....
        /*0384*/ 	.word	0xffffffff


	//   ....[110]....
        /*0388*/ 	.word	0xffffffff


	//   ....[111]....
        /*038c*/ 	.word	0xffffffff


	//   ....[112]....
        /*0390*/ 	.word	0xffffffff


	//   ....[113]....
        /*0394*/ 	.word	0xffffffff


	//   ....[114]....
        /*0398*/ 	.word	0x0500000f


	//   ....[115]....
        /*039c*/ 	.word	0x0500000f


	//   ....[116]....
        /*03a0*/ 	.word	0x0500000f


	//   ....[117]....
        /*03a4*/ 	.word	0x0500000f


	//   ....[118]....
        /*03a8*/ 	.word	0x0500000f


	//   ....[119]....
        /*03ac*/ 	.word	0x0500000f


	//   ....[120]....
        /*03b0*/ 	.word	0x0500000f


	//   ....[121]....
        /*03b4*/ 	.word	0x0500000f


	//   ....[122]....
        /*03b8*/ 	.word	0x0500000f


	//   ....[123]....
        /*03bc*/ 	.word	0x0500000f


	//   ....[124]....
        /*03c0*/ 	.word	0x0500000f


	//   ....[125]....
        /*03c4*/ 	.word	0x0500000f


	//   ....[126]....
        /*03c8*/ 	.word	0x0500000f


	//   ....[127]....
        /*03cc*/ 	.word	0x0500000f


	//   ....[128]....
        /*03d0*/ 	.word	0x0500000f


	//   ....[129]....
        /*03d4*/ 	.word	0x0500000f


	//   ....[130]....
        /*03d8*/ 	.word	0x0500000f


	//----- nvinfo : EIATTR_COOP_GROUP_INSTR_OFFSETS
	.align		4
.L_90:
        /*03dc*/ 	.byte	0x04, 0x28
        /*03de*/ 	.short	(.L_92 - .L_91)


	//   ....[0]....
.L_91:
        /*03e0*/ 	.word	0x00000070


	//   ....[1]....
        /*03e4*/ 	.word	0x00000140


	//   ....[2]....
        /*03e8*/ 	.word	0x00000190


	//   ....[3]....
        /*03ec*/ 	.word	0x000003c0


	//   ....[4]....
        /*03f0*/ 	.word	0x00000520


	//   ....[5]....
        /*03f4*/ 	.word	0x00000640


	//   ....[6]....
        /*03f8*/ 	.word	0x000007a0


	//   ....[7]....
        /*03fc*/ 	.word	0x00000de0


	//   ....[8]....
        /*0400*/ 	.word	0x00002dd0


	//   ....[9]....
        /*0404*/ 	.word	0x00002e40


	//   ....[10]....
        /*0408*/ 	.word	0x00003410


	//   ....[11]....
        /*040c*/ 	.word	0x000034b0


	//   ....[12]....
        /*0410*/ 	.word	0x000059a0


	//   ....[13]....
        /*0414*/ 	.word	0x000059c0


	//   ....[14]....
        /*0418*/ 	.word	0x000059f0


	//   ....[15]....
        /*041c*/ 	.word	0x00005a00


	//   ....[16]....
        /*0420*/ 	.word	0x00007670


	//   ....[17]....
        /*0424*/ 	.word	0x00007680


	//   ....[18]....
        /*0428*/ 	.word	0x000076b0


	//   ....[19]....
        /*042c*/ 	.word	0x000076c0


	//   ....[20]....
        /*0430*/ 	.word	0x00008e10


	//   ....[21]....
        /*0434*/ 	.word	0x00008e40


	//   ....[22]....
        /*0438*/ 	.word	0x00008f70


	//   ....[23]....
        /*043c*/ 	.word	0x00008fd0


	//   ....[24]....
        /*0440*/ 	.word	0x00008ff0


	//   ....[25]....
        /*0444*/ 	.word	0x00009020


	//   ....[26]....
        /*0448*/ 	.word	0x00009060


	//   ....[27]....
        /*044c*/ 	.word	0x00009090


	//   ....[28]....
        /*0450*/ 	.word	0x000091e0


	//   ....[29]....
        /*0454*/ 	.word	0x00009220


	//   ....[30]....
        /*0458*/ 	.word	0x00009250


	//   ....[31]....
        /*045c*/ 	.word	0x00009290


	//   ....[32]....
        /*0460*/ 	.word	0x000092c0


	//   ....[33]....
        /*0464*/ 	.word	0x000092f0


	//   ....[34]....
        /*0468*/ 	.word	0x00009320


	//   ....[35]....
        /*046c*/ 	.word	0x00009350


	//   ....[36]....
        /*0470*/ 	.word	0x00009360


	//   ....[37]....
        /*0474*/ 	.word	0x00009370


	//   ....[38]....
        /*0478*/ 	.word	0x00009380


	//   ....[39]....
        /*047c*/ 	.word	0x00009390


	//   ....[40]....
        /*0480*/ 	.word	0x000093a0


	//   ....[41]....
        /*0484*/ 	.word	0x000093b0


	//   ....[42]....
        /*0488*/ 	.word	0x000093c0


	//   ....[43]....
        /*048c*/ 	.word	0x000093d0


	//   ....[44]....
        /*0490*/ 	.word	0x000093e0


	//   ....[45]....
        /*0494*/ 	.word	0x000093f0


	//   ....[46]....
        /*0498*/ 	.word	0x00009400


	//   ....[47]....
        /*049c*/ 	.word	0x00009410


	//   ....[48]....
        /*04a0*/ 	.word	0x00009420


	//   ....[49]....
        /*04a4*/ 	.word	0x00009430


	//   ....[50]....
        /*04a8*/ 	.word	0x00009440


	//   ....[51]....
        /*04ac*/ 	.word	0x00009450


	//   ....[52]....
        /*04b0*/ 	.word	0x00009460


	//   ....[53]....
        /*04b4*/ 	.word	0x00009470


	//   ....[54]....
        /*04b8*/ 	.word	0x00009480


	//   ....[55]....
        /*04bc*/ 	.word	0x00009490


	//   ....[56]....
        /*04c0*/ 	.word	0x000094a0


	//   ....[57]....
        /*04c4*/ 	.word	0x000094b0


	//   ....[58]....
        /*04c8*/ 	.word	0x000094c0


	//   ....[59]....
        /*04cc*/ 	.word	0x000094d0


	//   ....[60]....
        /*04d0*/ 	.word	0x000094e0


	//   ....[61]....
        /*04d4*/ 	.word	0x000094f0


	//   ....[62]....
        /*04d8*/ 	.word	0x00009510


	//   ....[63]....
        /*04dc*/ 	.word	0x00009530


	//   ....[64]....
        /*04e0*/ 	.word	0x00009540


	//   ....[65]....
        /*04e4*/ 	.word	0x00009550


	//   ....[66]....
        /*04e8*/ 	.word	0x00009560


	//   ....[67]....
        /*04ec*/ 	.word	0x00009570


	//   ....[68]....
        /*04f0*/ 	.word	0x00009580


	//   ....[69]....
        /*04f4*/ 	.word	0x00009590


	//   ....[70]....
        /*04f8*/ 	.word	0x000095a0


	//   ....[71]....
        /*04fc*/ 	.word	0x000095b0


	//   ....[72]....
        /*0500*/ 	.word	0x000095c0


	//   ....[73]....
        /*0504*/ 	.word	0x000095d0


	//   ....[74]....
        /*0508*/ 	.word	0x000095e0


	//   ....[75]....
        /*050c*/ 	.word	0x000095f0


	//   ....[76]....
        /*0510*/ 	.word	0x00009600


	//   ....[77]....
        /*0514*/ 	.word	0x00009610


	//   ....[78]....
        /*0518*/ 	.word	0x00009620


	//   ....[79]....
        /*051c*/ 	.word	0x00009630


	//   ....[80]....
        /*0520*/ 	.word	0x00009640


	//   ....[81]....
        /*0524*/ 	.word	0x00009650


	//   ....[82]....
        /*0528*/ 	.word	0x00009660


	//   ....[83]....
        /*052c*/ 	.word	0x00009670


	//   ....[84]....
        /*0530*/ 	.word	0x0000a060


	//   ....[85]....
        /*0534*/ 	.word	0x0000a070


	//   ....[86]....
        /*0538*/ 	.word	0x0000a090


	//   ....[87]....
        /*053c*/ 	.word	0x0000a0a0


	//   ....[88]....
        /*0540*/ 	.word	0x0000a5c0


	//   ....[89]....
        /*0544*/ 	.word	0x0000a600


	//   ....[90]....
        /*0548*/ 	.word	0x0000a770


	//   ....[91]....
        /*054c*/ 	.word	0x0000a790


	//   ....[92]....
        /*0550*/ 	.word	0x0000a8c0


	//   ....[93]....
        /*0554*/ 	.word	0x0000a8e0


	//   ....[94]....
        /*0558*/ 	.word	0x0000aa20


	//   ....[95]....
        /*055c*/ 	.word	0x0000aa60


	//   ....[96]....
        /*0560*/ 	.word	0x0000b750


	//   ....[97]....
        /*0564*/ 	.word	0x0000c340


	//   ....[98]....
        /*0568*/ 	.word	0x0000c370


	//   ....[99]....
        /*056c*/ 	.word	0x0000c3a0


	//   ....[100]....
        /*0570*/ 	.word	0x0000c3d0


	//   ....[101]....
        /*0574*/ 	.word	0x0000c4c0


	//   ....[102]....
        /*0578*/ 	.word	0x0000c4d0


	//   ....[103]....
        /*057c*/ 	.word	0x0000c550


	//   ....[104]....
        /*0580*/ 	.word	0x0000c560


	//   ....[105]....
        /*0584*/ 	.word	0x0000c5e0


	//   ....[106]....
        /*0588*/ 	.word	0x0000c5f0


	//   ....[107]....
        /*058c*/ 	.word	0x0000c670


	//   ....[108]....
        /*0590*/ 	.word	0x0000c680


	//   ....[109]....
        /*0594*/ 	.word	0x0000c700


	//   ....[110]....
        /*0598*/ 	.word	0x0000c710


	//   ....[111]....
        /*059c*/ 	.word	0x0000c720


	//   ....[112]....
        /*05a0*/ 	.word	0x0000c730


	//   ....[113]....
        /*05a4*/ 	.word	0x0000e740


	//   ....[114]....
        /*05a8*/ 	.word	0x0000ec60


	//   ....[115]....
        /*05ac*/ 	.word	0x0000ee10


	//   ....[116]....
        /*05b0*/ 	.word	0x0000ee70


	//   ....[117]....
        /*05b4*/ 	.word	0x0000ef00


	//   ....[118]....
        /*05b8*/ 	.word	0x0000f000


	//   ....[119]....
        /*05bc*/ 	.word	0x0000f060


	//   ....[120]....
        /*05c0*/ 	.word	0x0000f160


	//   ....[121]....
        /*05c4*/ 	.word	0x0000f1c0


	//   ....[122]....
        /*05c8*/ 	.word	0x0000f2b0


	//   ....[123]....
        /*05cc*/ 	.word	0x0000f310


	//   ....[124]....
        /*05d0*/ 	.word	0x0000f400


	//   ....[125]....
        /*05d4*/ 	.word	0x0000f460


	//   ....[126]....
        /*05d8*/ 	.word	0x0000f550


	//   ....[127]....
        /*05dc*/ 	.word	0x0000f5b0


	//   ....[128]....
        /*05e0*/ 	.word	0x0000f690


	//   ....[129]....
        /*05e4*/ 	.word	0x0000f6f0


	//   ....[130]....
        /*05e8*/ 	.word	0x0000f7c0


	//----- nvinfo : EIATTR_REG_RECONFIG
	.align		4
.L_92:
        /*05ec*/ 	.byte	0x01, 0x54
	.zero		2


	//----- nvinfo : EIATTR_SYSCALL_OFFSETS
	.align		4
        /*05f0*/ 	.byte	0x04, 0x46
        /*05f2*/ 	.short	(.L_94 - .L_93)


	//   ....[0]....
.L_93:
        /*05f4*/ 	.word	0x00001140


	//   ....[1]....
        /*05f8*/ 	.word	0x0000b200


	//   ....[2]....
        /*05fc*/ 	.word	0x0000b340


	//   ....[3]....
        /*0600*/ 	.word	0x0000b480


	//   ....[4]....
        /*0604*/ 	.word	0x0000b5a0


	//   ....[5]....
        /*0608*/ 	.word	0x0000bf60


	//----- nvinfo : EIATTR_MBARRIER_INSTR_OFFSETS
	.align		4
.L_94:
        /*060c*/ 	.byte	0x04, 0x39
        /*060e*/ 	.short	(.L_96 - .L_95)


	//   ....[0]....
.L_95:
        /*0610*/ 	.word	0x00000270
        /*0614*/ 	.word	0x000000ff
        /*0618*/ 	.word	0x00038800
        /*061c*/ 	.short	0x0100
        /*061e*/ 	.byte	0x08
	.zero		1


	//   ....[1]....
        /*0620*/ 	.word	0x00000280
        /*0624*/ 	.word	0x000000ff
        /*0628*/ 	.word	0x00038820
        /*062c*/ 	.short	0x0100
        /*062e*/ 	.byte	0x08
	.zero		1


	//   ....[2]....
        /*0630*/ 	.word	0x00000370
        /*0634*/ 	.word	0x000000ff
        /*0638*/ 	.word	0x00038830
        /*063c*/ 	.short	0x0100
        /*063e*/ 	.byte	0x08
	.zero		1


	//   ....[3]....
        /*0640*/ 	.word	0x00000380
        /*0644*/ 	.word	0x000000ff
        /*0648*/ 	.word	0x00038840
        /*064c*/ 	.short	0x0100
        /*064e*/ 	.byte	0x08
	.zero		1


	//   ....[4]....
        /*0650*/ 	.word	0x00000390
        /*0654*/ 	.word	0x000000ff
        /*0658*/ 	.word	0x00038838
        /*065c*/ 	.short	0x0100
        /*065e*/ 	.byte	0x08
	.zero		1


	//   ....[5]....
        /*0660*/ 	.word	0x000003a0
        /*0664*/ 	.word	0x000000ff
        /*0668*/ 	.word	0x00038848
        /*066c*/ 	.short	0x0100
        /*066e*/ 	.byte	0x08
	.zero		1


	//   ....[6]....
        /*0670*/ 	.word	0x000004d0
        /*0674*/ 	.word	0x000000ff
        /*0678*/ 	.word	0x00038850
        /*067c*/ 	.short	0x0100
        /*067e*/ 	.byte	0x08
	.zero		1


	//   ....[7]....
        /*0680*/ 	.word	0x000004e0
        /*0684*/ 	.word	0x000000ff
        /*0688*/ 	.word	0x00038860
        /*068c*/ 	.short	0x0100
        /*068e*/ 	.byte	0x08
	.zero		1


	//   ....[8]....
        /*0690*/ 	.word	0x000004f0
        /*0694*/ 	.word	0x000000ff
        /*0698*/ 	.word	0x00038858
        /*069c*/ 	.short	0x0100
        /*069e*/ 	.byte	0x08
	.zero		1


	//   ....[9]....
        /*06a0*/ 	.word	0x00000500
        /*06a4*/ 	.word	0x000000ff
        /*06a8*/ 	.word	0x00038868
        /*06ac*/ 	.short	0x0100
        /*06ae*/ 	.byte	0x08
	.zero		1


	//   ....[10]....
        /*06b0*/ 	.word	0x000005f0
        /*06b4*/ 	.word	0x000000ff
        /*06b8*/ 	.word	0x00038870
        /*06bc*/ 	.short	0x0100
        /*06be*/ 	.byte	0x06
	.zero		1


	//   ....[11]....
        /*06c0*/ 	.word	0x00000600
        /*06c4*/ 	.word	0x000000ff
        /*06c8*/ 	.word	0x00038880
        /*06cc*/ 	.short	0x0100
        /*06ce*/ 	.byte	0x06
	.zero		1


	//   ....[12]....
        /*06d0*/ 	.word	0x00000610
        /*06d4*/ 	.word	0x000000ff
        /*06d8*/ 	.word	0x00038878
        /*06dc*/ 	.short	0x0100
        /*06de*/ 	.byte	0x06
	.zero		1


	//   ....[13]....
        /*06e0*/ 	.word	0x00000620
        /*06e4*/ 	.word	0x000000ff
        /*06e8*/ 	.word	0x00038888
        /*06ec*/ 	.short	0x0100
        /*06ee*/ 	.byte	0x06
	.zero		1


	//   ....[14]....
        /*06f0*/ 	.word	0x00000750
        /*06f4*/ 	.word	0x000000ff
        /*06f8*/ 	.word	0x00038890
        /*06fc*/ 	.short	0x0100
        /*06fe*/ 	.byte	0x08
	.zero		1


	//   ....[15]....
        /*0700*/ 	.word	0x00000760
        /*0704*/ 	.word	0x000000ff
        /*0708*/ 	.word	0x000388a0
        /*070c*/ 	.short	0x0100
        /*070e*/ 	.byte	0x08
	.zero		1


	//   ....[16]....
        /*0710*/ 	.word	0x00000770
        /*0714*/ 	.word	0x000000ff
        /*0718*/ 	.word	0x00038898
        /*071c*/ 	.short	0x0100
        /*071e*/ 	.byte	0x08
	.zero		1


	//   ....[17]....
        /*0720*/ 	.word	0x00000780
        /*0724*/ 	.word	0x000000ff
        /*0728*/ 	.word	0x000388a8
        /*072c*/ 	.short	0x0100
        /*072e*/ 	.byte	0x08
	.zero		1


	//   ....[18]....
        /*0730*/ 	.word	0x000008b0
        /*0734*/ 	.word	0x000000ff
        /*0738*/ 	.word	0x000388b0
        /*073c*/ 	.short	0x0100
        /*073e*/ 	.byte	0x08
	.zero		1


	//   ....[19]....
        /*0740*/ 	.word	0x000008c0
        /*0744*/ 	.word	0x000000ff
        /*0748*/ 	.word	0x000388c0
        /*074c*/ 	.short	0x0100
        /*074e*/ 	.byte	0x08
	.zero		1


	//   ....[20]....
        /*0750*/ 	.word	0x000008d0
        /*0754*/ 	.word	0x000000ff
        /*0758*/ 	.word	0x000388b8
        /*075c*/ 	.short	0x0100
        /*075e*/ 	.byte	0x08
	.zero		1


	//   ....[21]....
        /*0760*/ 	.word	0x000008e0
        /*0764*/ 	.word	0x000000ff
        /*0768*/ 	.word	0x000388c8
        /*076c*/ 	.short	0x0100
        /*076e*/ 	.byte	0x08
	.zero		1


	//   ....[22]....
        /*0770*/ 	.word	0x000014d0
        /*0774*/ 	.word	0x000000ff
        /*0778*/ 	.word	0x00038800
        /*077c*/ 	.short	0x010a
        /*077e*/ 	.byte	0x27
	.zero		1


	//   ....[23]....
        /*0780*/ 	.word	0x00001570
        /*0784*/ 	.word	0x00000003
        /*0788*/ 	.word	0x00038830
        /*078c*/ 	.short	0x010a
        /*078e*/ 	.byte	0x3f
	.zero		1


	//   ....[24]....
        /*0790*/ 	.word	0x000015e0
        /*0794*/ 	.word	0x00000003
        /*0798*/ 	.word	0x00038830
        /*079c*/ 	.short	0x010a
        /*079e*/ 	.byte	0x3f
	.zero		1


	//   ....[25]....
        /*07a0*/ 	.word	0x00003130
        /*07a4*/ 	.word	0x00000003
        /*07a8*/ 	.word	0x00000000
        /*07ac*/ 	.short	0x0101
        /*07ae*/ 	.byte	0x3f
	.zero		1


	//   ....[26]....
        /*07b0*/ 	.word	0x00004870
        /*07b4*/ 	.word	0x000000ff
        /*07b8*/ 	.word	0x00038830
        /*07bc*/ 	.short	0x010a
        /*07be*/ 	.byte	0x06
	.zero		1


	//   ....[27]....
        /*07c0*/ 	.word	0x000048b0
        /*07c4*/ 	.word	0x000000ff
        /*07c8*/ 	.word	0x00038830
        /*07cc*/ 	.short	0x010a
        /*07ce*/ 	.byte	0x06
	.zero		1


	//   ....[28]....
        /*07d0*/ 	.word	0x00004c20
        /*07d4*/ 	.word	0x000000ff
        /*07d8*/ 	.word	0x00038850
        /*07dc*/ 	.short	0x010a
        /*07de*/ 	.byte	0x06
	.zero		1


	//   ....[29]....
        /*07e0*/ 	.word	0x00004c60
        /*07e4*/ 	.word	0x000000ff
        /*07e8*/ 	.word	0x00038850
        /*07ec*/ 	.short	0x010a
        /*07ee*/ 	.byte	0x06
	.zero		1


	//   ....[30]....
        /*07f0*/ 	.word	0x00006620
        /*07f4*/ 	.word	0x00000004
        /*07f8*/ 	.word	0x00000000
        /*07fc*/ 	.short	0x0101
        /*07fe*/ 	.byte	0x3f
	.zero		1


	//   ....[31]....
        /*0800*/ 	.word	0x00006930
        /*0804*/ 	.word	0x000000ff
        /*0808*/ 	.word	0x00000000
        /*080c*/ 	.short	0x0101
        /*080e*/ 	.byte	0x07
	.zero		1


	//   ....[32]....
        /*0810*/ 	.word	0x00007330
        /*0814*/ 	.word	0x000000ff
        /*0818*/ 	.word	0x00038850
        /*081c*/ 	.short	0x010a
        /*081e*/ 	.byte	0x07
	.zero		1


	//   ....[33]....
        /*0820*/ 	.word	0x00007370
        /*0824*/ 	.word	0x000000ff
        /*0828*/ 	.word	0x00038850
        /*082c*/ 	.short	0x010a
        /*082e*/ 	.byte	0x07
	.zero		1


	//   ....[34]....
        /*0830*/ 	.word	0x00008f90
        /*0834*/ 	.word	0x000000ff
        /*0838*/ 	.word	0x00000000
        /*083c*/ 	.short	0x0101
        /*083e*/ 	.byte	0x07
	.zero		1


	//   ....[35]....
        /*0840*/ 	.word	0x0000a5e0
        /*0844*/ 	.word	0x000000ff
        /*0848*/ 	.word	0x00000000
        /*084c*/ 	.short	0x0101
        /*084e*/ 	.byte	0x27
	.zero		1


	//   ....[36]....
        /*0850*/ 	.word	0x0000b9d0
        /*0854*/ 	.word	0x00000004
        /*0858*/ 	.word	0x00038880
        /*085c*/ 	.short	0x010a
        /*085e*/ 	.byte	0x3f
	.zero		1


	//   ....[37]....
        /*0860*/ 	.word	0x0000bbd0
        /*0864*/ 	.word	0x00000004
        /*0868*/ 	.word	0x00038840
        /*086c*/ 	.short	0x010a
        /*086e*/ 	.byte	0x3f
	.zero		1


	//   ....[38]....
        /*0870*/ 	.word	0x0000c850
        /*0874*/ 	.word	0x000000ff
        /*0878*/ 	.word	0x00038800
        /*087c*/ 	.short	0x0107
        /*087e*/ 	.byte	0x29
	.zero		1


	//   ....[39]....
        /*0880*/ 	.word	0x0000c8a0
        /*0884*/ 	.word	0x000000ff
        /*0888*/ 	.word	0x00038800
        /*088c*/ 	.short	0x0101
        /*088e*/ 	.byte	0x29
	.zero		1


	//   ....[40]....
        /*0890*/ 	.word	0x0000c8d0
        /*0894*/ 	.word	0x000000ff
        /*0898*/ 	.word	0x00038820
        /*089c*/ 	.short	0x010a
        /*089e*/ 	.byte	0x29
	.zero		1


	//   ....[41]....
        /*08a0*/ 	.word	0x0000cbe0
        /*08a4*/ 	.word	0x00000004
        /*08a8*/ 	.word	0x00038880
        /*08ac*/ 	.short	0x010a
        /*08ae*/ 	.byte	0x3f
	.zero		1


	//   ....[42]....
        /*08b0*/ 	.word	0x0000cf10
        /*08b4*/ 	.word	0x00000004
        /*08b8*/ 	.word	0x00038840
        /*08bc*/ 	.short	0x010a
        /*08be*/ 	.byte	0x3f
	.zero		1


	//   ....[43]....
        /*08c0*/ 	.word	0x0000d2d0
        /*08c4*/ 	.word	0x00000013
        /*08c8*/ 	.word	0x00038870
        /*08cc*/ 	.short	0x010a
        /*08ce*/ 	.byte	0x3f
	.zero		1


	//   ....[44]....
        /*08d0*/ 	.word	0x0000d340
        /*08d4*/ 	.word	0x00000013
        /*08d8*/ 	.word	0x00038860
        /*08dc*/ 	.short	0x010a
        /*08de*/ 	.byte	0x3f
	.zero		1


	//   ....[45]....
        /*08e0*/ 	.word	0x0000db40
        /*08e4*/ 	.word	0x00000013
        /*08e8*/ 	.word	0x00038850
        /*08ec*/ 	.short	0x0101
        /*08ee*/ 	.byte	0x3f
	.zero		1


	//   ....[46]....
        /*08f0*/ 	.word	0x0000dbc0
        /*08f4*/ 	.word	0x00000013
        /*08f8*/ 	.word	0x00000000
        /*08fc*/ 	.short	0x0101
        /*08fe*/ 	.byte	0x3f
	.zero		1


	//   ....[47]....
        /*0900*/ 	.word	0x0000dca0
        /*0904*/ 	.word	0x00000015
        /*0908*/ 	.word	0x00038870
        /*090c*/ 	.short	0x010a
        /*090e*/ 	.byte	0x3f
	.zero		1


	//   ....[48]....
        /*0910*/ 	.word	0x0000dd30
        /*0914*/ 	.word	0x00000015
        /*0918*/ 	.word	0x00038860
        /*091c*/ 	.short	0x010a
        /*091e*/ 	.byte	0x3f
	.zero		1


	//   ....[49]....
        /*0920*/ 	.word	0x0000e530
        /*0924*/ 	.word	0x00000015
        /*0928*/ 	.word	0x00038850
        /*092c*/ 	.short	0x0101
        /*092e*/ 	.byte	0x3f
	.zero		1


	//   ....[50]....
        /*0930*/ 	.word	0x0000e5c0
        /*0934*/ 	.word	0x00000000
        /*0938*/ 	.word	0x00000000
        /*093c*/ 	.short	0x0101
        /*093e*/ 	.byte	0x3f
	.zero		1


	//   ....[51]....
        /*0940*/ 	.word	0x0000e6f0
        /*0944*/ 	.word	0x00000009
        /*0948*/ 	.word	0x00038820
        /*094c*/ 	.short	0x010a
        /*094e*/ 	.byte	0x3f
	.zero		1


	//   ....[52]....
        /*0950*/ 	.word	0x0000e860
        /*0954*/ 	.word	0x00000005
        /*0958*/ 	.word	0x00000000
        /*095c*/ 	.short	0x010a
        /*095e*/ 	.byte	0x3f
	.zero		1


	//   ....[53]....
        /*0960*/ 	.word	0x0000e8d0
        /*0964*/ 	.word	0x00000007
        /*0968*/ 	.word	0x00000000
        /*096c*/ 	.short	0x010a
        /*096e*/ 	.byte	0x3f
	.zero		1


	//   ....[54]....
        /*0970*/ 	.word	0x0000e930
        /*0974*/ 	.word	0x00000005
        /*0978*/ 	.word	0x00038860
        /*097c*/ 	.short	0x010a
        /*097e*/ 	.byte	0x3f
	.zero		1


	//   ....[55]....
        /*0980*/ 	.word	0x0000e980
        /*0984*/ 	.word	0x00000003
        /*0988*/ 	.word	0x00038860
        /*098c*/ 	.short	0x010a
        /*098e*/ 	.byte	0x3f
	.zero		1


	//   ....[56]....
        /*0990*/ 	.word	0x0000e9c0
        /*0994*/ 	.word	0x00000005
        /*0998*/ 	.word	0x00038880
        /*099c*/ 	.short	0x010a
        /*099e*/ 	.byte	0x3f
	.zero		1


	//   ....[57]....
        /*09a0*/ 	.word	0x0000e9e0
        /*09a4*/ 	.word	0x00000003
        /*09a8*/ 	.word	0x00038880
        /*09ac*/ 	.short	0x010a
        /*09ae*/ 	.byte	0x3f
	.zero		1


	//   ....[58]....
        /*09b0*/ 	.word	0x0000ea50
        /*09b4*/ 	.word	0x00000003
        /*09b8*/ 	.word	0x00038800
        /*09bc*/ 	.short	0x010a
        /*09be*/ 	.byte	0x3f
	.zero		1


	//   ....[59]....
        /*09c0*/ 	.word	0x0000eaa0
        /*09c4*/ 	.word	0x00000003
        /*09c8*/ 	.word	0x00038830
        /*09cc*/ 	.short	0x010a
        /*09ce*/ 	.byte	0x3f
	.zero		1


	//   ....[60]....
        /*09d0*/ 	.word	0x0000eb00
        /*09d4*/ 	.word	0x00000008
        /*09d8*/ 	.word	0x00038830
        /*09dc*/ 	.short	0x010a
        /*09de*/ 	.byte	0x3f
	.zero		1


	//   ....[61]....
        /*09e0*/ 	.word	0x0000eb60
        /*09e4*/ 	.word	0x00000008
        /*09e8*/ 	.word	0x00038850
        /*09ec*/ 	.short	0x010a
        /*09ee*/ 	.byte	0x3f
	.zero		1


	//   ....[62]....
        /*09f0*/ 	.word	0x0000ebc0
        /*09f4*/ 	.word	0x00000003
        /*09f8*/ 	.word	0x00038850
        /*09fc*/ 	.short	0x010a
        /*09fe*/ 	.byte	0x3f
	.zero		1


	//   ....[63]....
        /*0a00*/ 	.word	0x0000ed10
        /*0a04*/ 	.word	0x00000004
        /*0a08*/ 	.word	0x00038880
        /*0a0c*/ 	.short	0x010a
        /*0a0e*/ 	.byte	0x3f
	.zero		1


	//   ....[64]....
        /*0a10*/ 	.word	0x0000ed60
        /*0a14*/ 	.word	0x00000004
        /*0a18*/ 	.word	0x00038840
        /*0a1c*/ 	.short	0x010a
        /*0a1e*/ 	.byte	0x3f
	.zero		1


	//   ....[65]....
        /*0a20*/ 	.word	0x0000f810
        /*0a24*/ 	.word	0x00000003
        /*0a28*/ 	.word	0x00038820
        /*0a2c*/ 	.short	0x010a
        /*0a2e*/ 	.byte	0x3f
	.zero		1


	//   ....[66]....
        /*0a30*/ 	.word	0x0000f860
        /*0a34*/ 	.word	0x00000004
        /*0a38*/ 	.word	0x00038880
        /*0a3c*/ 	.short	0x010a
        /*0a3e*/ 	.byte	0x3f
	.zero		1


	//   ....[67]....
        /*0a40*/ 	.word	0x0000f8b0
        /*0a44*/ 	.word	0x00000004
        /*0a48*/ 	.word	0x00038840
        /*0a4c*/ 	.short	0x010a
        /*0a4e*/ 	.byte	0x3f
	.zero		1


	//   ....[68]....
        /*0a50*/ 	.word	0x0000f900
        /*0a54*/ 	.word	0x00000013
        /*0a58*/ 	.word	0x00038870
        /*0a5c*/ 	.short	0x010a
        /*0a5e*/ 	.byte	0x3f
	.zero		1


	//   ....[69]....
        /*0a60*/ 	.word	0x0000f950
        /*0a64*/ 	.word	0x00000013
        /*0a68*/ 	.word	0x00038860
        /*0a6c*/ 	.short	0x010a
        /*0a6e*/ 	.byte	0x3f
	.zero		1


	//   ....[70]....
        /*0a70*/ 	.word	0x0000f9a0
        /*0a74*/ 	.word	0x00000015
        /*0a78*/ 	.word	0x00038870
        /*0a7c*/ 	.short	0x010a
        /*0a7e*/ 	.byte	0x3f
	.zero		1


	//   ....[71]....
        /*0a80*/ 	.word	0x0000f9f0
        /*0a84*/ 	.word	0x00000015
        /*0a88*/ 	.word	0x00038860
        /*0a8c*/ 	.short	0x010a
        /*0a8e*/ 	.byte	0x3f
	.zero		1


	//   ....[72]....
        /*0a90*/ 	.word	0x0000fa40
        /*0a94*/ 	.word	0x00000009
        /*0a98*/ 	.word	0x00038820
        /*0a9c*/ 	.short	0x010a
        /*0a9e*/ 	.byte	0x3f
	.zero		1


	//   ....[73]....
        /*0aa0*/ 	.word	0x0000fa90
        /*0aa4*/ 	.word	0x00000005
        /*0aa8*/ 	.word	0x00000000
        /*0aac*/ 	.short	0x010a
        /*0aae*/ 	.byte	0x3f
	.zero		1


	//   ....[74]....
        /*0ab0*/ 	.word	0x0000fae0
        /*0ab4*/ 	.word	0x00000007
        /*0ab8*/ 	.word	0x00000000
        /*0abc*/ 	.short	0x010a
        /*0abe*/ 	.byte	0x3f
	.zero		1


	//   ....[75]....
        /*0ac0*/ 	.word	0x0000fb30
        /*0ac4*/ 	.word	0x00000005
        /*0ac8*/ 	.word	0x00038860
        /*0acc*/ 	.short	0x010a
        /*0ace*/ 	.byte	0x3f
	.zero		1


	//   ....[76]....
        /*0ad0*/ 	.word	0x0000fb80
        /*0ad4*/ 	.word	0x00000003
        /*0ad8*/ 	.word	0x00038860
        /*0adc*/ 	.short	0x010a
        /*0ade*/ 	.byte	0x3f
	.zero		1


	//   ....[77]....
        /*0ae0*/ 	.word	0x0000fbd0
        /*0ae4*/ 	.word	0x00000005
        /*0ae8*/ 	.word	0x00038880
        /*0aec*/ 	.short	0x010a
        /*0aee*/ 	.byte	0x3f
	.zero		1


	//----- nvinfo : EIATTR_NUM_MBARRIERS
	.align		4
.L_96:
        /*0af0*/ 	.byte	0x03, 0x38
        /*0af2*/ 	.short	0x0016


	//----- nvinfo : EIATTR_EXIT_INSTR_OFFSETS
	.align		4
        /*0af4*/ 	.byte	0x04, 0x1c
        /*0af6*/ 	.short	(.L_98 - .L_97)


	//   ....[0]....
.L_97:
        /*0af8*/ 	.word	0x00000a30


	//   ....[1]....
        /*0afc*/ 	.word	0x0000abc0


	//   ....[2]....
        /*0b00*/ 	.word	0x0000e760


	//   ....[3]....
        /*0b04*/ 	.word	0x0000ea30


	//----- nvinfo : EIATTR_MAX_THREADS
	.align		4
.L_98:
        /*0b08*/ 	.byte	0x04, 0x05
        /*0b0a*/ 	.short	(.L_100 - .L_99)
.L_99:
        /*0b0c*/ 	.word	0x00000180
        /*0b10*/ 	.word	0x00000001
        /*0b14*/ 	.word	0x00000001


	//----- nvinfo : EIATTR_CRS_STACK_SIZE
	.align		4
.L_100:
        /*0b18*/ 	.byte	0x04, 0x1e
        /*0b1a*/ 	.short	(.L_102 - .L_101)
.L_101:
        /*0b1c*/ 	.word	0x00000000


	//----- nvinfo : EIATTR_CBANK_PARAM_SIZE
	.align		4
.L_102:
        /*0b20*/ 	.byte	0x03, 0x19
        /*0b22*/ 	.short	0x0a70


	//----- nvinfo : EIATTR_PARAM_CBANK
	.align		4
        /*0b24*/ 	.byte	0x04, 0x0a
        /*0b26*/ 	.short	(.L_104 - .L_103)
	.align		4
.L_103:
        /*0b28*/ 	.word	index@(.nv.constant0._ZN7cutlass13device_kernelIN5flash11enable_sm90INS1_16FlashAttnFwdSm90INS1_25CollectiveMainloopFwdSm90ILi2EN4cute5tupleIJNS5_1CILi1EEES8_S8_EEENS6_IJNS7_ILi128EEESA_NS7_ILi256EEEEEELi256ENS_12float_e4m3_tEfNS_4arch4Sm90ELb0ELb0ELb1ELb0ELb0ELb0ELb0ELb1ELb1ELb1ELb0ELb0EEENS1_21CollectiveEpilogueFwdINS6_IJSA_SB_SA_EEES9_NS_10bfloat16_tESF_Li256ELb0ELb1ELb0ELb1EEENS1_29StaticPersistentTileSchedulerILb0EEEEEEEEEvNT_6ParamsE)
        /*0b2c*/ 	.short	0x0210
        /*0b2e*/ 	.short	0x0a70


	//----- nvinfo : EIATTR_SW_WAR
	.align		4
.L_104:
        /*0b30*/ 	.byte	0x04, 0x36
        /*0b32*/ 	.short	(.L_106 - .L_105)
.L_105:
        /*0b34*/ 	.word	0x00000008
.L_106:


//--------------------- .nv.info._ZN7cutlass13device_kernelIN5flash11enable_sm90INS1_16FlashAttnFwdSm90INS1_25CollectiveMainloopFwdSm90ILi2EN4cute5tupleIJNS5_1CILi1EEES8_S8_EEENS6_IJNS7_ILi128EEESA_NS7_ILi256EEEEEELi256ENS_12float_e4m3_tEfNS_4arch4Sm90ELb0ELb0ELb1ELb1ELb0ELb0ELb0ELb1ELb1ELb1ELb0ELb0EEENS1_21CollectiveEpilogueFwdINS6_IJSA_SB_SA_EEES9_NS_10bfloat16_tESF_Li256ELb1ELb1ELb0ELb1EEENS1_36VarlenDynamicPersistentTileSchedulerILi128ELi128ELi256ELi128ELb0ELb1ELb1ELb0ELb1ELb1EEEEEEEEEvNT_6ParamsE --------------------------
	.section	.nv.info._ZN7cutlass13device_kernelIN5flash11enable_sm90INS1_16FlashAttnFwdSm90INS1_25CollectiveMainloopFwdSm90ILi2EN4cute5tupleIJNS5_1CILi1EEES8_S8_EEENS6_IJNS7_ILi128EEESA_NS7_ILi256EEEEEELi256ENS_12float_e4m3_tEfNS_4arch4Sm90ELb0ELb0ELb1ELb1ELb0ELb0ELb0ELb1ELb1ELb1ELb0ELb0EEENS1_21CollectiveEpilogueFwdINS6_IJSA_SB_SA_EEES9_NS_10bfloat16_tESF_Li256ELb1ELb1ELb0ELb1EEENS1_36VarlenDynamicPersistentTileSchedulerILi128ELi128ELi256ELi128ELb0ELb1ELb1ELb0ELb1ELb1EEEEEEEEEvNT_6ParamsE,"",@"SHT_CUDA_INFO"
	.sectionflags	@""
	.align	4


	//----- nvinfo : EIATTR_CUDA_API_VERSION
	.align		4
        /*0000*/ 	.byte	0x04, 0x37
        /*0002*/ 	.short	(.L_108 - .L_107)
.L_107:
        /*0004*/ 	.word	0x00000082


	//----- nvinfo : EIATTR_KPARAM_INFO
	.align		4
.L_108:
        /*0008*/ 	.byte	0x04, 0x17
        /*000a*/ 	.short	(.L_110 - .L_109)
.L_109:
        /*000c*/ 	.word	0x00000000
        /*0010*/ 	.short	0x0000
        /*0012*/ 	.short	0x0070
        /*0014*/ 	.byte	0x00, 0xf0, 0x01, 0x2a


	//----- nvinfo : EIATTR_SPARSE_MMA_MASK
	.align		4
.L_110:
        /*0018*/ 	.byte	0x03, 0x50
        /*001a*/ 	.short	0x0000


	//----- nvinfo : EIATTR_MAXREG_COUNT
	.align		4
        /*001c*/ 	.byte	0x03, 0x1b
        /*001e*/ 	.short	0x00a8


	//----- nvinfo : EIATTR_NUM_BARRIERS
	.align		4
        /*0020*/ 	.byte	0x02, 0x4c
        /*0022*/ 	.byte	0x10
	.zero		1


	//----- nvinfo : EIATTR_EXTERNS
	.align		4
        /*0024*/ 	.byte	0x04, 0x0f
        /*0026*/ 	.short	(.L_112 - .L_111)


	//   ....[0]....
	.align		4
.L_111:
        /*0028*/ 	.word	index@(__assertfail)


	//----- nvinfo : EIATTR_ANNOTATIONS
	.align		4
.L_112:
        /*002c*/ 	.byte	0x04, 0x55
        /*002e*/ 	.short	(.L_114 - .L_113)


	//   ....[0]....
.L_113:
        /* <DEDUP_REMOVED lines=39> */
        /*0294*/ 	.byte	0x90, 0x1d, 0x01, 0x00, 0x01, 0x00, 0x00, 0x00, 0xa0, 0x1e, 0x01, 0x00


	//----- nvinfo : EIATTR_MERCURY_ISA_VERSION
	.align		4
.L_114:
        /*02a0*/ 	.byte	0x03, 0x5f
        /*02a2*/ 	.short	0x0101


	//----- nvinfo : EIATTR_UNUSED_LOAD_BYTE_OFFSET
	.align		4
        /*02a4*/ 	.byte	0x04, 0x44
        /*02a6*/ 	.short	(.L_116 - .L_115)


	//   ....[0]....
.L_115:
        /*02a8*/ 	.word	0x00000a40
        /*02ac*/ 	.word	0x0000fff0


	//   ....[1]....
        /*02b0*/ 	.word	0x000089e0
        /*02b4*/ 	.word	0x0000fff0


	//----- nvinfo : EIATTR_INT_WARP_WIDE_INSTR_OFFSETS
	.align		4
.L_116:
        /*02b8*/ 	.byte	0x04, 0x31
        /*02ba*/ 	.short	(.L_118 - .L_117)


	//   ....[0]....
.L_117:
        /*02bc*/ 	.word	0x00000130


	//   ....[1]....
        /*02c0*/ 	.word	0x00000170


	//   ....[2]....
        /*02c4*/ 	.word	0x000001e0


	//   ....[3]....
        /*02c8*/ 	.word	0x0000d830


	//   ....[4]....
        /*02cc*/ 	.word	0x0000d8c0


	//   ....[5]....
        /*02d0*/ 	.word	0x00010680


	//   ....[6]....
        /*02d4*/ 	.word	0x00010710


	//----- nvinfo : EIATTR_COOP_GROUP_MASK_REGIDS
	.align		4
.L_118:
        /*02d8*/ 	.byte	0x04, 0x29
        /*02da*/ 	.short	(.L_120 - .L_119)


	//   ....[0]....
.L_119:
        /*02dc*/ 	.word	0xffffffff


	//   ....[1]....
        /*02e0*/ 	.word	0xffffffff


	//   ....[2]....
        /*02e4*/ 	.word	0xffffffff


	//   ....[3]....
        /*02e8*/ 	.word	0xffffffff


	//   ....[4]....
        /*02ec*/ 	.word	0xffffffff


	//   ....[5]....
        /*02f0*/ 	.word	0xffffffff


	//   ....[6]....
        /*02f4*/ 	.word	0xffffffff


	//   ....[7]....
        /*02f8*/ 	.word	0xffffffff


	//   ....[8]....
        /*02fc*/ 	.word	0xffffffff


	//   ....[9]....
        /*0300*/ 	.word	0xffffffff


	//   ....[10]....
        /*0304*/ 	.word	0xffffffff


	//   ....[11]....
        /*0308*/ 	.word	0xffffffff


	//   ....[12]....
        /*030c*/ 	.word	0xffffffff


	//   ....[13]....
        /*0310*/ 	.word	0xffffffff


	//   ....[14]....
        /*0314*/ 	.word	0xffffffff


	//   ....[15]....
        /*0318*/ 	.word	0xffffffff


	//   ....[16]....
        /*031c*/ 	.word	0xffffffff


	//   ....[17]....
        /*0320*/ 	.word	0xffffffff


	//   ....[18]....
        /*0324*/ 	.word	0xffffffff


	//   ....[19]....
        /*0328*/ 	.word	0xffffffff


	//   ....[20]....
        /*032c*/ 	.word	0xffffffff


	//   ....[21]....
        /*0330*/ 	.word	0xffffffff


	//   ....[22]....
        /*0334*/ 	.word	0xffffffff


	//   ....[23]....
        /*0338*/ 	.word	0xffffffff


	//   ....[24]....
        /*033c*/ 	.word	0xffffffff


	//   ....[25]....
        /*0340*/ 	.word	0xffffffff


	//   ....[26]....
        /*0344*/ 	.word	0xffffffff


	//   ....[27]....
        /*0348*/ 	.word	0xffffffff


	//   ....[28]....
        /*034c*/ 	.word	0xffffffff


	//   ....[29]....
        /*0350*/ 	.word	0xffffffff


	//   ....[30]....
        /*0354*/ 	.word	0xffffffff


	//   ....[31]....
        /*0358*/ 	.word	0xffffffff


	//   ....[32]....
        /*035c*/ 	.word	0xffffffff


	//   ....[33]....
        /*0360*/ 	.word	0xffffffff


	//   ....[34]....
        /*0364*/ 	.word	0xffffffff


	//   ....[35]....
        /*0368*/ 	.word	0xffffffff


	//   ....[36]....
        /*036c*/ 	.word	0xffffffff


	//   ....[37]....
        /*0370*/ 	.word	0xffffffff


	//   ....[38]....
        /*0374*/ 	.word	0xffffffff


	//   ....[39]....
        /*0378*/ 	.word	0xffffffff


	//   ....[40]....
        /*037c*/ 	.word	0xffffffff


	//   ....[41]....
        /*0380*/ 	.word	0xffffffff


	//   ....[42]....
        /*0384*/ 	.word	0xffffffff


	//   ....[43]....
        /*0388*/ 	.word	0xffffffff


	//   ....[44]....
        /*038c*/ 	.word	0xffffffff


	//   ....[45]....
        /*0390*/ 	.word	0xffffffff


	//   ....[46]....
        /*0394*/ 	.word	0xffffffff


	//   ....[47]....
        /*0398*/ 	.word	0xffffffff


	//   ....[48]....
        /*039c*/ 	.word	0xffffffff


	//   ....[49]....
        /*03a0*/ 	.word	0xffffffff


	//   ....[50]....
        /*03a4*/ 	.word	0xffffffff


	//   ....[51]....
        /*03a8*/ 	.word	0xffffffff


	//   ....[52]....
        /*03ac*/ 	.word	0xffffffff


	//   ....[53]....
        /*03b0*/ 	.word	0xffffffff


	//   ....[54]....
        /*03b4*/ 	.word	0xffffffff


	//   ....[55]....
        /*03b8*/ 	.word	0xffffffff


	//   ....[56]....
        /*03bc*/ 	.word	0xffffffff


	//   ....[57]....
        /*03c0*/ 	.word	0xffffffff


	//   ....[58]....
        /*03c4*/ 	.word	0xffffffff


	//   ....[59]....
        /*03c8*/ 	.word	0xffffffff


	//   ....[60]....
        /*03cc*/ 	.word	0xffffffff


	//   ....[61]....
        /*03d0*/ 	.word	0xffffffff


	//   ....[62]....
        /*03d4*/ 	.word	0xffffffff


	//   ....[63]....
        /*03d8*/ 	.word	0xffffffff


	//   ....[64]....
        /*03dc*/ 	.word	0xffffffff


	//   ....[65]....
        /*03e0*/ 	.word	0xffffffff


	//   ....[66]....
        /*03e4*/ 	.word	0xffffffff


	//   ....[67]....
        /*03e8*/ 	.word	0xffffffff


	//   ....[68]....
        /*03ec*/ 	.word	0xffffffff


	//   ....[69]....
        /*03f0*/ 	.word	0xffffffff


	//   ....[70]....
        /*03f4*/ 	.word	0xffffffff


	//   ....[71]....
        /*03f8*/ 	.word	0xffffffff


	//   ....[72]....
        /*03fc*/ 	.word	0xffffffff


	//   ....[73]....
        /*0400*/ 	.word	0xffffffff


	//   ....[74]....
        /*0404*/ 	.word	0xffffffff


	//   ....[75]....
        /*0408*/ 	.word	0xffffffff


	//   ....[76]....
        /*040c*/ 	.word	0xffffffff


	//   ....[77]....
        /*0410*/ 	.word	0xffffffff


	//   ....[78]....
        /*0414*/ 	.word	0xffffffff


	//   ....[79]....
        /*0418*/ 	.word	0xffffffff


	//   ....[80]....
        /*041c*/ 	.word	0xffffffff


	//   ....[81]....
        /*0420*/ 	.word	0xffffffff


	//   ....[82]....
        /*0424*/ 	.word	0xffffffff


	//   ....[83]....
        /*0428*/ 	.word	0xffffffff


	//   ....[84]....
        /*042c*/ 	.word	0xffffffff


	//   ....[85]....
        /*0430*/ 	.word	0xffffffff


	//   ....[86]....
        /*0434*/ 	.word	0xffffffff


	//   ....[87]....
        /*0438*/ 	.word	0xffffffff


	//   ....[88]....
        /*043c*/ 	.word	0xffffffff


	//   ....[89]....
        /*0440*/ 	.word	0xffffffff


	//   ....[90]....
        /*0444*/ 	.word	0xffffffff


	//   ....[91]....
        /*0448*/ 	.word	0xffffffff


	//   ....[92]....
        /*044c*/ 	.word	0xffffffff


	//   ....[93]....
        /*0450*/ 	.word	0xffffffff


	//   ....[94]....
        /*0454*/ 	.word	0xffffffff


	//   ....[95]....
        /*0458*/ 	.word	0xffffffff


	//   ....[96]....
        /*045c*/ 	.word	0xffffffff


	//   ....[97]....
        /*0460*/ 	.word	0xffffffff


	//   ....[98]....
        /*0464*/ 	.word	0xffffffff


	//   ....[99]....
        /*0468*/ 	.word	0xffffffff


	//   ....[100]....
        /*046c*/ 	.word	0xffffffff


	//   ....[101]....
        /*0470*/ 	.word	0xffffffff


	//   ....[102]....
        /*0474*/ 	.word	0xffffffff


	//   ....[103]....
        /*0478*/ 	.word	0xffffffff


	//   ....[104]....
        /*047c*/ 	.word	0xffffffff


	//   ....[105]....
        /*0480*/ 	.word	0xffffffff


	//   ....[106]....
        /*0484*/ 	.word	0xffffffff


	//   ....[107]....
        /*0488*/ 	.word	0xffffffff


	//   ....[108]....
        /*048c*/ 	.word	0xffffffff


	//   ....[109]....
        /*0490*/ 	.word	0xffffffff


	//   ....[110]....
        /*0494*/ 	.word	0xffffffff


	//   ....[111]....
        /*0498*/ 	.word	0xffffffff


	//   ....[112]....
        /*049c*/ 	.word	0xffffffff


	//   ....[113]....
        /*04a0*/ 	.word	0xffffffff


	//   ....[114]....
        /*04a4*/ 	.word	0xffffffff


	//   ....[115]....
        /*04a8*/ 	.word	0xffffffff


	//   ....[116]....
        /*04ac*/ 	.word	0xffffffff


	//   ....[117]....
        /*04b0*/ 	.word	0xffffffff


	//   ....[118]....
        /*04b4*/ 	.word	0xffffffff


	//   ....[119]....
        /*04b8*/ 	.word	0xffffffff


	//   ....[120]....
        /*04bc*/ 	.word	0xffffffff


	//   ....[121]....
        /*04c0*/ 	.word	0xffffffff


	//   ....[122]....
        /*04c4*/ 	.word	0xffffffff


	//   ....[123]....
        /*04c8*/ 	.word	0xffffffff


	//   ....[124]....
        /*04cc*/ 	.word	0xffffffff


	//   ....[125]....
        /*04d0*/ 	.word	0xffffffff


	//   ....[126]....
        /*04d4*/ 	.word	0xffffffff


	//   ....[127]....
        /*04d8*/ 	.word	0xffffffff


	//   ....[128]....
        /*04dc*/ 	.word	0xffffffff


	//   ....[129]....
        /*04e0*/ 	.word	0xffffffff


	//   ....[130]....
        /*04e4*/ 	.word	0xffffffff


	//   ....[131]....
        /*04e8*/ 	.word	0xffffffff


	//   ....[132]....
        /*04ec*/ 	.word	0xffffffff


	//   ....[133]....
        /*04f0*/ 	.word	0xffffffff


	//   ....[134]....
        /*04f4*/ 	.word	0xffffffff


	//   ....[135]....
        /*04f8*/ 	.word	0xffffffff


	//   ....[136]....
        /*04fc*/ 	.word	0xffffffff


	//   ....[137]....
        /*0500*/ 	.word	0xffffffff


	//   ....[138]....
        /*0504*/ 	.word	0xffffffff


	//   ....[139]....
        /*0508*/ 	.word	0xffffffff


	//   ....[140]....
        /*050c*/ 	.word	0xffffffff


	//   ....[141]....
        /*0510*/ 	.word	0xffffffff


	//   ....[142]....
        /*0514*/ 	.word	0xffffffff


	//   ....[143]....
        /*0518*/ 	.word	0xffffffff


	//   ....[144]....
        /*051c*/ 	.word	0xffffffff


	//   ....[145]....
        /*0520*/ 	.word	0xffffffff


	//   ....[146]....
        /*0524*/ 	.word	0xffffffff


	//   ....[147]....
        /*0528*/ 	.word	0xffffffff


	//   ....[148]....
        /*052c*/ 	.word	0xffffffff


	//   ....[149]....
        /*0530*/ 	.word	0xffffffff


	//   ....[150]....
        /*0534*/ 	.word	0xffffffff


	//   ....[151]....
        /*0538*/ 	.word	0xffffffff


	//   ....[152]....
        /*053c*/ 	.word	0xffffffff


	//   ....[153]....
        /*0540*/ 	.word	0xffffffff


	//   ....[154]....
        /*0544*/ 	.word	0xffffffff


	//   ....[155]....
        /*0548*/ 	.word	0x0500000f


	//   ....[156]....
        /*054c*/ 	.word	0x0500000f


	//   ....[157]....
        /*0550*/ 	.word	0x0500000f


	//   ....[158]....
        /*0554*/ 	.word	0x0500000f


	//   ....[159]....
        /*0558*/ 	.word	0x0500000f


	//   ....[160]....
        /*055c*/ 	.word	0x0500000f


	//   ....[161]....
        /*0560*/ 	.word	0x0500000f


	//   ....[162]....
        /*0564*/ 	.word	0x0500000f


	//   ....[163]....
        /*0568*/ 	.word	0x0500000f


	//   ....[164]....
        /*056c*/ 	.word	0x0500000f


	//   ....[165]....
        /*0570*/ 	.word	0x0500000f


	//   ....[166]....
        /*0574*/ 	.word	0x0500000f


	//   ....[167]....
        /*0578*/ 	.word	0x0500000f


	//   ....[168]....
        /*057c*/ 	.word	0x0500000f


	//   ....[169]....
        /*0580*/ 	.word	0x0500000f


	//   ....[170]....
        /*0584*/ 	.word	0x0500000f


	//   ....[171]....
        /*0588*/ 	.word	0x0500000f


	//   ....[172]....
        /*058c*/ 	.word	0x0500000f


	//----- nvinfo : EIATTR_COOP_GROUP_INSTR_OFFSETS
	.align		4
.L_120:
        /*0590*/ 	.byte	0x04, 0x28
        /*0592*/ 	.short	(.L_122 - .L_121)


	//   ....[0]....
.L_121:
        /*0594*/ 	.word	0x00000070


	//   ....[1]....
        /*0598*/ 	.word	0x00000140


	//   ....[2]....
        /*059c*/ 	.word	0x00000190


	//   ....[3]....
        /*05a0*/ 	.word	0x000003c0


	//   ....[4]....
        /*05a4*/ 	.word	0x00000520


	//   ....[5]....
        /*05a8*/ 	.word	0x00000640


	//   ....[6]....
        /*05ac*/ 	.word	0x000007a0


	//   ....[7]....
        /*05b0*/ 	.word	0x00001640


	//   ....[8]....
        /*05b4*/ 	.word	0x00003470


	//   ....[9]....
        /*05b8*/ 	.word	0x000034e0


	//   ....[10]....
        /*05bc*/ 	.word	0x00003b10


	//   ....[11]....
        /*05c0*/ 	.word	0x00003ba0


	//   ....[12]....
        /*05c4*/ 	.word	0x00006120


	//   ....[13]....
        /*05c8*/ 	.word	0x00006150


	//   ....[14]....
        /*05cc*/ 	.word	0x00006170


	//   ....[15]....
        /*05d0*/ 	.word	0x00006190


	//   ....[16]....
        /*05d4*/ 	.word	0x00007e90


	//   ....[17]....
        /*05d8*/ 	.word	0x00007ea0


	//   ....[18]....
        /*05dc*/ 	.word	0x00007ed0


	//   ....[19]....
        /*05e0*/ 	.word	0x00007ee0


	//   ....[20]....
        /*05e4*/ 	.word	0x00009530


	//   ....[21]....
        /*05e8*/ 	.word	0x00009580


	//   ....[22]....
        /*05ec*/ 	.word	0x000095b0


	//   ....[23]....
        /*05f0*/ 	.word	0x000095f0


	//   ....[24]....
        /*05f4*/ 	.word	0x00009620


	//   ....[25]....
        /*05f8*/ 	.word	0x00009650


	//   ....[26]....
        /*05fc*/ 	.word	0x00009680


	//   ....[27]....
        /*0600*/ 	.word	0x000096b0


	//   ....[28]....
        /*0604*/ 	.word	0x000096e0


	//   ....[29]....
        /*0608*/ 	.word	0x00009730


	//   ....[30]....
        /*060c*/ 	.word	0x00009760


	//   ....[31]....
        /*0610*/ 	.word	0x000097b0


	//   ....[32]....
        /*0614*/ 	.word	0x00009800


	//   ....[33]....
        /*0618*/ 	.word	0x00009830


	//   ....[34]....
        /*061c*/ 	.word	0x00009860


	//   ....[35]....
        /*0620*/ 	.word	0x00009890


	//   ....[36]....
        /*0624*/ 	.word	0x000098c0


	//   ....[37]....
        /*0628*/ 	.word	0x000098f0


	//   ....[38]....
        /*062c*/ 	.word	0x00009920


	//   ....[39]....
        /*0630*/ 	.word	0x00009950


	//   ....[40]....
        /*0634*/ 	.word	0x00009980


	//   ....[41]....
        /*0638*/ 	.word	0x000099b0


	//   ....[42]....
        /*063c*/ 	.word	0x000099e0


	//   ....[43]....
        /*0640*/ 	.word	0x00009a10


	//   ....[44]....
        /*0644*/ 	.word	0x00009a40


	//   ....[45]....
        /*0648*/ 	.word	0x00009a80


	//   ....[46]....
        /*064c*/ 	.word	0x00009ac0


	//   ....[47]....
        /*0650*/ 	.word	0x00009af0


	//   ....[48]....
        /*0654*/ 	.word	0x00009b20


	//   ....[49]....
        /*0658*/ 	.word	0x00009b50


	//   ....[50]....
        /*065c*/ 	.word	0x00009bd0


	//   ....[51]....
        /*0660*/ 	.word	0x00009c00


	//   ....[52]....
        /*0664*/ 	.word	0x00009c30


	//   ....[53]....
        /*0668*/ 	.word	0x00009c60


	//   ....[54]....
        /*066c*/ 	.word	0x00009c90


	//   ....[55]....
        /*0670*/ 	.word	0x00009cc0


	//   ....[56]....
        /*0674*/ 	.word	0x00009cf0


	//   ....[57]....
        /*0678*/ 	.word	0x00009d20


	//   ....[58]....
        /*067c*/ 	.word	0x00009d30


	//   ....[59]....
        /*0680*/ 	.word	0x00009d40


	//   ....[60]....
        /*0684*/ 	.word	0x00009d50


	//   ....[61]....
        /*0688*/ 	.word	0x00009d60


	//   ....[62]....
        /*068c*/ 	.word	0x00009d70


	//   ....[63]....
        /*0690*/ 	.word	0x00009d80


	//   ....[64]....
        /*0694*/ 	.word	0x00009d90


	//   ....[65]....
        /*0698*/ 	.word	0x00009da0


	//   ....[66]....
        /*069c*/ 	.word	0x00009db0


	//   ....[67]....
        /*06a0*/ 	.word	0x00009dc0


	//   ....[68]....
        /*06a4*/ 	.word	0x00009dd0


	//   ....[69]....
        /*06a8*/ 	.word	0x00009de0


	//   ....[70]....
        /*06ac*/ 	.word	0x00009df0


	//   ....[71]....
        /*06b0*/ 	.word	0x00009e00


	//   ....[72]....
        /*06b4*/ 	.word	0x00009e30


	//   ....[73]....
        /*06b8*/ 	.word	0x00009e40


	//   ....[74]....
        /*06bc*/ 	.word	0x00009e50


	//   ....[75]....
        /*06c0*/ 	.word	0x00009e60


	//   ....[76]....
        /*06c4*/ 	.word	0x00009e70


	//   ....[77]....
        /*06c8*/ 	.word	0x00009e80


	//   ....[78]....
        /*06cc*/ 	.word	0x00009ea0


	//   ....[79]....
        /*06d0*/ 	.word	0x00009eb0


	//   ....[80]....
        /*06d4*/ 	.word	0x00009ec0


	//   ....[81]....
        /*06d8*/ 	.word	0x00009ed0


	//   ....[82]....
        /*06dc*/ 	.word	0x00009ee0


	//   ....[83]....
        /*06e0*/ 	.word	0x00009ef0


	//   ....[84]....
        /*06e4*/ 	.word	0x0000a760


	//   ....[85]....
        /*06e8*/ 	.word	0x0000a7c0


	//   ....[86]....
        /*06ec*/ 	.word	0x0000a800


	//   ....[87]....
        /*06f0*/ 	.word	0x0000a860


	//   ....[88]....
        /*06f4*/ 	.word	0x0000b0a0


	//   ....[89]....
        /*06f8*/ 	.word	0x0000b0e0


	//   ....[90]....
        /*06fc*/ 	.word	0x0000b260


	//   ....[91]....
        /*0700*/ 	.word	0x0000b280


	//   ....[92]....
        /*0704*/ 	.word	0x0000b3c0


	//   ....[93]....
        /*0708*/ 	.word	0x0000b3e0


	//   ....[94]....
        /*070c*/ 	.word	0x0000b530


	//   ....[95]....
        /*0710*/ 	.word	0x0000b550


	//   ....[96]....
        /*0714*/ 	.word	0x0000bf20


	//   ....[97]....
        /*0718*/ 	.word	0x0000bf40


	//   ....[98]....
        /*071c*/ 	.word	0x0000c080


	//   ....[99]....
        /*0720*/ 	.word	0x0000c0a0


	//   ....[100]....
        /*0724*/ 	.word	0x0000c1e0


	//   ....[101]....
        /*0728*/ 	.word	0x0000c200


	//   ....[102]....
        /*072c*/ 	.word	0x0000c350


	//   ....[103]....
        /*0730*/ 	.word	0x0000c370


	//   ....[104]....
        /*0734*/ 	.word	0x0000c530


	//   ....[105]....
        /*0738*/ 	.word	0x0000c740


	//   ....[106]....
        /*073c*/ 	.word	0x0000c770


	//   ....[107]....
        /*0740*/ 	.word	0x0000c7a0


	//   ....[108]....
        /*0744*/ 	.word	0x0000c7e0


	//   ....[109]....
        /*0748*/ 	.word	0x0000c810


	//   ....[110]....
        /*074c*/ 	.word	0x0000c840


	//   ....[111]....
        /*0750*/ 	.word	0x0000c9d0


	//   ....[112]....
        /*0754*/ 	.word	0x0000ca00


	//   ....[113]....
        /*0758*/ 	.word	0x0000ca30


	//   ....[114]....
        /*075c*/ 	.word	0x0000ca60


	//   ....[115]....
        /*0760*/ 	.word	0x0000ca90


	//   ....[116]....
        /*0764*/ 	.word	0x0000cad0


	//   ....[117]....
        /*0768*/ 	.word	0x0000cb60


	//   ....[118]....
        /*076c*/ 	.word	0x0000cba0


	//   ....[119]....
        /*0770*/ 	.word	0x0000cc30


	//   ....[120]....
        /*0774*/ 	.word	0x0000dfe0


	//   ....[121]....
        /*0778*/ 	.word	0x0000ec90


	//   ....[122]....
        /*077c*/ 	.word	0x0000ecc0


	//   ....[123]....
        /*0780*/ 	.word	0x0000ecf0


	//   ....[124]....
        /*0784*/ 	.word	0x0000ed10


	//   ....[125]....
        /*0788*/ 	.word	0x0000ee10


	//   ....[126]....
        /*078c*/ 	.word	0x0000ee20


	//   ....[127]....
        /*0790*/ 	.word	0x0000eea0


	//   ....[128]....
        /*0794*/ 	.word	0x0000eeb0


	//   ....[129]....
        /*0798*/ 	.word	0x0000ef30


	//   ....[130]....
        /*079c*/ 	.word	0x0000ef40


	//   ....[131]....
        /*07a0*/ 	.word	0x0000efc0


	//   ....[132]....
        /*07a4*/ 	.word	0x0000efd0


	//   ....[133]....
        /*07a8*/ 	.word	0x0000f050


	//   ....[134]....
        /*07ac*/ 	.word	0x0000f060


	//   ....[135]....
        /*07b0*/ 	.word	0x0000f070


	//   ....[136]....
        /*07b4*/ 	.word	0x0000f0b0


	//   ....[137]....
        /*07b8*/ 	.word	0x00011390


	//   ....[138]....
        /*07bc*/ 	.word	0x000113c0


	//   ....[139]....
        /*07c0*/ 	.word	0x000113f0


	//   ....[140]....
        /*07c4*/ 	.word	0x00011420


	//   ....[141]....
        /*07c8*/ 	.word	0x00011450


	//   ....[142]....
        /*07cc*/ 	.word	0x00011460


	//   ....[143]....
        /*07d0*/ 	.word	0x000114a0


	//   ....[144]....
        /*07d4*/ 	.word	0x000114b0


	//   ....[145]....
        /*07d8*/ 	.word	0x000115f0


	//   ....[146]....
        /*07dc*/ 	.word	0x00011620


	//   ....[147]....
        /*07e0*/ 	.word	0x00011650


	//   ....[148]....
        /*07e4*/ 	.word	0x00011680


	//   ....[149]....
        /*07e8*/ 	.word	0x000116b0


	//   ....[150]....
        /*07ec*/ 	.word	0x000116f0


	//   ....[151]....
        /*07f0*/ 	.word	0x00011770


	//   ....[152]....
        /*07f4*/ 	.word	0x000117b0


	//   ....[153]....
        /*07f8*/ 	.word	0x00011800


	//   ....[154]....
        /*07fc*/ 	.word	0x00011cb0


	//   ....[155]....
        /*0800*/ 	.word	0x000121d0


	//   ....[156]....
        /*0804*/ 	.word	0x00012390


	//   ....[157]....
        /*0808*/ 	.word	0x00012400


	//   ....[158]....
        /*080c*/ 	.word	0x00012460


	//   ....[159]....
        /*0810*/ 	.word	0x00012500


	//   ....[160]....
        /*0814*/ 	.word	0x000125c0


	//   ....[161]....
        /*0818*/ 	.word	0x000126c0


	//   ....[162]....
        /*081c*/ 	.word	0x00012720


	//   ....[163]....
        /*0820*/ 	.word	0x00012810


	//   ....[164]....
        /*0824*/ 	.word	0x00012870


	//   ....[165]....
        /*0828*/ 	.word	0x00012960


	//   ....[166]....
        /*082c*/ 	.word	0x000129c0


	//   ....[167]....
        /*0830*/ 	.word	0x00012ab0


	//   ....[168]....
        /*0834*/ 	.word	0x00012b10


	//   ....[169]....
        /*0838*/ 	.word	0x00012be0


	//   ....[170]....
        /*083c*/ 	.word	0x00012c60


	//   ....[171]....
        /*0840*/ 	.word	0x00012d30


	//   ....[172]....
        /*0844*/ 	.word	0x00013080


	//----- nvinfo : EIATTR_REG_RECONFIG
	.align		4
.L_122:
        /*0848*/ 	.byte	0x01, 0x54
	.zero		2


	//----- nvinfo : EIATTR_SYSCALL_OFFSETS
	.align		4
        /*084c*/ 	.byte	0x04, 0x46
        /*084e*/ 	.short	(.L_124 - .L_123)


	//   ....[0]....
.L_123:
        /*0850*/ 	.word	0x00001830


	//   ....[1]....
        /*0854*/ 	.word	0x0000da30


	//   ....[2]....
        /*0858*/ 	.word	0x0000dbc0


	//   ....[3]....
        /*085c*/ 	.word	0x0000dd10


	//   ....[4]....
        /*0860*/ 	.word	0x0000de50


	//   ....[5]....
        /*0864*/ 	.word	0x0000e8c0


	//----- nvinfo : EIATTR_MBARRIER_INSTR_OFFSETS
	.align		4
.L_124:
        /*0868*/ 	.byte	0x04, 0x39
        /*086a*/ 	.short	(.L_126 - .L_125)


	//   ....[0]....
.L_125:
        /*086c*/ 	.word	0x00000270
        /*0870*/ 	.word	0x000000ff
        /*0874*/ 	.word	0x00038800
        /*0878*/ 	.short	0x0100
        /*087a*/ 	.byte	0x08
	.zero		1


	//   ....[1]....
        /*087c*/ 	.word	0x00000280
        /*0880*/ 	.word	0x000000ff
        /*0884*/ 	.word	0x00038820
        /*0888*/ 	.short	0x0100
        /*088a*/ 	.byte	0x08
	.zero		1


	//   ....[2]....
        /*088c*/ 	.word	0x00000370
        /*0890*/ 	.word	0x000000ff
        /*0894*/ 	.word	0x00038830
        /*0898*/ 	.short	0x0100
        /*089a*/ 	.byte	0x08
	.zero		1


	//   ....[3]....
        /*089c*/ 	.word	0x00000380
        /*08a0*/ 	.word	0x000000ff
        /*08a4*/ 	.word	0x00038840
        /*08a8*/ 	.short	0x0100
        /*08aa*/ 	.byte	0x08
	.zero		1


	//   ....[4]....
        /*08ac*/ 	.word	0x00000390
        /*08b0*/ 	.word	0x000000ff
        /*08b4*/ 	.word	0x00038838
        /*08b8*/ 	.short	0x0100
        /*08ba*/ 	.byte	0x08
	.zero		1


	//   ....[5]....
        /*08bc*/ 	.word	0x000003a0
        /*08c0*/ 	.word	0x000000ff
        /*08c4*/ 	.word	0x00038848
        /*08c8*/ 	.short	0x0100
        /*08ca*/ 	.byte	0x08
	.zero		1


	//   ....[6]....
        /*08cc*/ 	.word	0x000004d0
        /*08d0*/ 	.word	0x000000ff
        /*08d4*/ 	.word	0x00038850
        /*08d8*/ 	.short	0x0100
        /*08da*/ 	.byte	0x08
	.zero		1


	//   ....[7]....
        /*08dc*/ 	.word	0x000004e0
        /*08e0*/ 	.word	0x000000ff
        /*08e4*/ 	.word	0x00038860
        /*08e8*/ 	.short	0x0100
        /*08ea*/ 	.byte	0x08
	.zero		1


	//   ....[8]....
        /*08ec*/ 	.word	0x000004f0
        /*08f0*/ 	.word	0x000000ff
        /*08f4*/ 	.word	0x00038858
        /*08f8*/ 	.short	0x0100
        /*08fa*/ 	.byte	0x08
	.zero		1


	//   ....[9]....
        /*08fc*/ 	.word	0x00000500
        /*0900*/ 	.word	0x000000ff
        /*0904*/ 	.word	0x00038868
        /*0908*/ 	.short	0x0100
        /*090a*/ 	.byte	0x08
	.zero		1


	//   ....[10]....
        /*090c*/ 	.word	0x000005f0
        /*0910*/ 	.word	0x000000ff
        /*0914*/ 	.word	0x00038870
        /*0918*/ 	.short	0x0100
        /*091a*/ 	.byte	0x06
	.zero		1


	//   ....[11]....
        /*091c*/ 	.word	0x00000600
        /*0920*/ 	.word	0x000000ff
        /*0924*/ 	.word	0x00038880
        /*0928*/ 	.short	0x0100
        /*092a*/ 	.byte	0x06
	.zero		1


	//   ....[12]....
        /*092c*/ 	.word	0x00000610
        /*0930*/ 	.word	0x000000ff
        /*0934*/ 	.word	0x00038878
        /*0938*/ 	.short	0x0100
        /*093a*/ 	.byte	0x06
	.zero		1


	//   ....[13]....
        /*093c*/ 	.word	0x00000620
        /*0940*/ 	.word	0x000000ff
        /*0944*/ 	.word	0x00038888
        /*0948*/ 	.short	0x0100
        /*094a*/ 	.byte	0x06
	.zero		1


	//   ....[14]....
        /*094c*/ 	.word	0x00000750
        /*0950*/ 	.word	0x000000ff
        /*0954*/ 	.word	0x00038890
        /*0958*/ 	.short	0x0100
        /*095a*/ 	.byte	0x08
	.zero		1


	//   ....[15]....
        /*095c*/ 	.word	0x00000760
        /*0960*/ 	.word	0x000000ff
        /*0964*/ 	.word	0x000388a0
        /*0968*/ 	.short	0x0100
        /*096a*/ 	.byte	0x08
	.zero		1


	//   ....[16]....
        /*096c*/ 	.word	0x00000770
        /*0970*/ 	.word	0x000000ff
        /*0974*/ 	.word	0x00038898
        /*0978*/ 	.short	0x0100
        /*097a*/ 	.byte	0x08
	.zero		1


	//   ....[17]....
        /*097c*/ 	.word	0x00000780
        /*0980*/ 	.word	0x000000ff
        /*0984*/ 	.word	0x000388a8
        /*0988*/ 	.short	0x0100
        /*098a*/ 	.byte	0x08
	.zero		1


	//   ....[18]....
        /*098c*/ 	.word	0x000008b0
        /*0990*/ 	.word	0x000000ff
        /*0994*/ 	.word	0x000388b0
        /*0998*/ 	.short	0x0100
        /*099a*/ 	.byte	0x08
	.zero		1


	//   ....[19]....
        /*099c*/ 	.word	0x000008c0
        /*09a0*/ 	.word	0x000000ff
        /*09a4*/ 	.word	0x000388c0
        /*09a8*/ 	.short	0x0100
        /*09aa*/ 	.byte	0x08
	.zero		1


	//   ....[20]....
        /*09ac*/ 	.word	0x000008d0
        /*09b0*/ 	.word	0x000000ff
        /*09b4*/ 	.word	0x000388b8
        /*09b8*/ 	.short	0x0100
        /*09ba*/ 	.byte	0x08
	.zero		1


	//   ....[21]....
        /*09bc*/ 	.word	0x000008e0
        /*09c0*/ 	.word	0x000000ff
        /*09c4*/ 	.word	0x000388c8
        /*09c8*/ 	.short	0x0100
        /*09ca*/ 	.byte	0x08
	.zero		1


	//   ....[22]....
        /*09cc*/ 	.word	0x00001ba0
        /*09d0*/ 	.word	0x00000002
        /*09d4*/ 	.word	0x00038800
        /*09d8*/ 	.short	0x010a
        /*09da*/ 	.byte	0x3f
	.zero		1


	//   ....[23]....
        /*09dc*/ 	.word	0x00001c40
        /*09e0*/ 	.word	0x00000004
        /*09e4*/ 	.word	0x00038830
        /*09e8*/ 	.short	0x010a
        /*09ea*/ 	.byte	0x3f
	.zero		1


	//   ....[24]....
        /*09ec*/ 	.word	0x00001cb0
        /*09f0*/ 	.word	0x00000004
        /*09f4*/ 	.word	0x00038830
        /*09f8*/ 	.short	0x010a
        /*09fa*/ 	.byte	0x3f
	.zero		1


	//   ....[25]....
        /*09fc*/ 	.word	0x00003780
        /*0a00*/ 	.word	0x00000004
        /*0a04*/ 	.word	0x00000000
        /*0a08*/ 	.short	0x0101
        /*0a0a*/ 	.byte	0x3f
	.zero		1


	//   ....[26]....
        /*0a0c*/ 	.word	0x00004f80
        /*0a10*/ 	.word	0x000000ff
        /*0a14*/ 	.word	0x00038830
        /*0a18*/ 	.short	0x010a
        /*0a1a*/ 	.byte	0x06
	.zero		1


	//   ....[27]....
        /*0a1c*/ 	.word	0x00004fc0
        /*0a20*/ 	.word	0x000000ff
        /*0a24*/ 	.word	0x00038830
        /*0a28*/ 	.short	0x010a
        /*0a2a*/ 	.byte	0x06
	.zero		1


	//   ....[28]....
        /*0a2c*/ 	.word	0x00005360
        /*0a30*/ 	.word	0x000000ff
        /*0a34*/ 	.word	0x00038850
        /*0a38*/ 	.short	0x010a
        /*0a3a*/ 	.byte	0x06
	.zero		1


	//   ....[29]....
        /*0a3c*/ 	.word	0x000053a0
        /*0a40*/ 	.word	0x000000ff
        /*0a44*/ 	.word	0x00038850
        /*0a48*/ 	.short	0x010a
        /*0a4a*/ 	.byte	0x06
	.zero		1


	//   ....[30]....
        /*0a4c*/ 	.word	0x00006a10
        /*0a50*/ 	.word	0x000000ac
        /*0a54*/ 	.word	0x00000000
        /*0a58*/ 	.short	0x0101
        /*0a5a*/ 	.byte	0x3f
	.zero		1


	//   ....[31]....
        /*0a5c*/ 	.word	0x00007110
        /*0a60*/ 	.word	0x00000008
        /*0a64*/ 	.word	0x00000000
        /*0a68*/ 	.short	0x0101
        /*0a6a*/ 	.byte	0x3f
	.zero		1


	//   ....[32]....
        /*0a6c*/ 	.word	0x00007ae0
        /*0a70*/ 	.word	0x0000000f
        /*0a74*/ 	.word	0x00038850
        /*0a78*/ 	.short	0x010a
        /*0a7a*/ 	.byte	0x3f
	.zero		1


	//   ....[33]....
        /*0a7c*/ 	.word	0x00007b70
        /*0a80*/ 	.word	0x0000000f
        /*0a84*/ 	.word	0x00038850
        /*0a88*/ 	.short	0x010a
        /*0a8a*/ 	.byte	0x3f
	.zero		1


	//   ....[34]....
        /*0a8c*/ 	.word	0x00008180
        /*0a90*/ 	.word	0x00000003
        /*0a94*/ 	.word	0x00000000
        /*0a98*/ 	.short	0x0101
        /*0a9a*/ 	.byte	0x3f
	.zero		1


	//   ....[35]....
        /*0a9c*/ 	.word	0x0000b0d0
        /*0aa0*/ 	.word	0x00000003
        /*0aa4*/ 	.word	0x00000000
        /*0aa8*/ 	.short	0x0101
        /*0aaa*/ 	.byte	0x3f
	.zero		1


	//   ....[36]....
        /*0aac*/ 	.word	0x0000e270
        /*0ab0*/ 	.word	0x00000004
        /*0ab4*/ 	.word	0x00038880
        /*0ab8*/ 	.short	0x010a
        /*0aba*/ 	.byte	0x3f
	.zero		1


	//   ....[37]....
        /*0abc*/ 	.word	0x0000e470
        /*0ac0*/ 	.word	0x00000004
        /*0ac4*/ 	.word	0x00038840
        /*0ac8*/ 	.short	0x010a
        /*0aca*/ 	.byte	0x3f
	.zero		1


	//   ....[38]....
        /*0acc*/ 	.word	0x0000f1a0
        /*0ad0*/ 	.word	0x00000013
        /*0ad4*/ 	.word	0x00038800
        /*0ad8*/ 	.short	0x0107
        /*0ada*/ 	.byte	0x3f
	.zero		1


	//   ....[39]....
        /*0adc*/ 	.word	0x0000f2a0
        /*0ae0*/ 	.word	0x00000013
        /*0ae4*/ 	.word	0x00038800
        /*0ae8*/ 	.short	0x0101
        /*0aea*/ 	.byte	0x3f
	.zero		1


	//   ....[40]....
        /*0aec*/ 	.word	0x0000f2c0
        /*0af0*/ 	.word	0x00000013
        /*0af4*/ 	.word	0x00038820
        /*0af8*/ 	.short	0x010a
        /*0afa*/ 	.byte	0x3f
	.zero		1


	//   ....[41]....
        /*0afc*/ 	.word	0x0000f5e0
        /*0b00*/ 	.word	0x00000004
        /*0b04*/ 	.word	0x00038880
        /*0b08*/ 	.short	0x010a
        /*0b0a*/ 	.byte	0x3f
	.zero		1


	//   ....[42]....
        /*0b0c*/ 	.word	0x0000f930
        /*0b10*/ 	.word	0x00000004
        /*0b14*/ 	.word	0x00038840
        /*0b18*/ 	.short	0x010a
        /*0b1a*/ 	.byte	0x3f
	.zero		1


	//   ....[43]....
        /*0b1c*/ 	.word	0x0000fcf0
        /*0b20*/ 	.word	0x00000014
        /*0b24*/ 	.word	0x00038870
        /*0b28*/ 	.short	0x010a
        /*0b2a*/ 	.byte	0x3f
	.zero		1


	//   ....[44]....
        /*0b2c*/ 	.word	0x0000fd60
        /*0b30*/ 	.word	0x00000014
        /*0b34*/ 	.word	0x00038860
        /*0b38*/ 	.short	0x010a
        /*0b3a*/ 	.byte	0x3f
	.zero		1


	//   ....[45]....
        /*0b3c*/ 	.word	0x00010560
        /*0b40*/ 	.word	0x00000014
        /*0b44*/ 	.word	0x00038850
        /*0b48*/ 	.short	0x0101
        /*0b4a*/ 	.byte	0x3f
	.zero		1


	//   ....[46]....
        /*0b4c*/ 	.word	0x000105e0
        /*0b50*/ 	.word	0x00000014
        /*0b54*/ 	.word	0x00000000
        /*0b58*/ 	.short	0x0101
        /*0b5a*/ 	.byte	0x3f
	.zero		1


	//   ....[47]....
        /*0b5c*/ 	.word	0x00010810
        /*0b60*/ 	.word	0x00000011
        /*0b64*/ 	.word	0x00038870
        /*0b68*/ 	.short	0x010a
        /*0b6a*/ 	.byte	0x3f
	.zero		1


	//   ....[48]....
        /*0b6c*/ 	.word	0x00010880
        /*0b70*/ 	.word	0x00000011
        /*0b74*/ 	.word	0x00038860
        /*0b78*/ 	.short	0x010a
        /*0b7a*/ 	.byte	0x3f
	.zero		1


	//   ....[49]....
        /*0b7c*/ 	.word	0x000110a0
        /*0b80*/ 	.word	0x00000011
        /*0b84*/ 	.word	0x00038850
        /*0b88*/ 	.short	0x0101
        /*0b8a*/ 	.byte	0x3f
	.zero		1


	//   ....[50]....
        /*0b8c*/ 	.word	0x000110f0
        /*0b90*/ 	.word	0x00000011
        /*0b94*/ 	.word	0x00000000
        /*0b98*/ 	.short	0x0101
        /*0b9a*/ 	.byte	0x3f
	.zero		1


	//   ....[51]....
        /*0b9c*/ 	.word	0x00011c30
        /*0ba0*/ 	.word	0x00000000
        /*0ba4*/ 	.word	0x00038820
        /*0ba8*/ 	.short	0x010a
        /*0baa*/ 	.byte	0x3f
	.zero		1


	//   ....[52]....
        /*0bac*/ 	.word	0x00011df0
        /*0bb0*/ 	.word	0x00000006
        /*0bb4*/ 	.word	0x00000000
        /*0bb8*/ 	.short	0x010a
        /*0bba*/ 	.byte	0x3f
	.zero		1


	//   ....[53]....
        /*0bbc*/ 	.word	0x00011e60
        /*0bc0*/ 	.word	0x00000007
        /*0bc4*/ 	.word	0x00000000
        /*0bc8*/ 	.short	0x010a
        /*0bca*/ 	.byte	0x3f
	.zero		1


	//   ....[54]....
        /*0bcc*/ 	.word	0x00011ec0
        /*0bd0*/ 	.word	0x00000004
        /*0bd4*/ 	.word	0x00038860
        /*0bd8*/ 	.short	0x010a
        /*0bda*/ 	.byte	0x3f
	.zero		1


	//   ....[55]....
        /*0bdc*/ 	.word	0x00011f10
        /*0be0*/ 	.word	0x00000003
        /*0be4*/ 	.word	0x00038860
        /*0be8*/ 	.short	0x010a
        /*0bea*/ 	.byte	0x3f
	.zero		1


	//   ....[56]....
        /*0bec*/ 	.word	0x00011f50
        /*0bf0*/ 	.word	0x00000004
        /*0bf4*/ 	.word	0x00038880
        /*0bf8*/ 	.short	0x010a
        /*0bfa*/ 	.byte	0x3f
	.zero		1


	//   ....[57]....
        /*0bfc*/ 	.word	0x00011f70
        /*0c00*/ 	.word	0x00000003
        /*0c04*/ 	.word	0x00038880
        /*0c08*/ 	.short	0x010a
        /*0c0a*/ 	.byte	0x3f
	.zero		1


	//   ....[58]....
        /*0c0c*/ 	.word	0x00011fd0
        /*0c10*/ 	.word	0x00000002
        /*0c14*/ 	.word	0x00038800
        /*0c18*/ 	.short	0x010a
        /*0c1a*/ 	.byte	0x3f
	.zero		1


	//   ....[59]....
        /*0c1c*/ 	.word	0x00012020
        /*0c20*/ 	.word	0x00000004
        /*0c24*/ 	.word	0x00038830
        /*0c28*/ 	.short	0x010a
        /*0c2a*/ 	.byte	0x3f
	.zero		1


	//   ....[60]....
        /*0c2c*/ 	.word	0x00012080
        /*0c30*/ 	.word	0x00000003
        /*0c34*/ 	.word	0x00038830
        /*0c38*/ 	.short	0x010a
        /*0c3a*/ 	.byte	0x3f
	.zero		1


	//   ....[61]....
        /*0c3c*/ 	.word	0x000120e0
        /*0c40*/ 	.word	0x00000003
        /*0c44*/ 	.word	0x00038850
        /*0c48*/ 	.short	0x010a
        /*0c4a*/ 	.byte	0x3f
	.zero		1


	//   ....[62]....
        /*0c4c*/ 	.word	0x00012130
        /*0c50*/ 	.word	0x0000000f
        /*0c54*/ 	.word	0x00038850
        /*0c58*/ 	.short	0x010a
        /*0c5a*/ 	.byte	0x3f
	.zero		1


	//   ....[63]....
        /*0c5c*/ 	.word	0x00012280
        /*0c60*/ 	.word	0x00000004
        /*0c64*/ 	.word	0x00038880
        /*0c68*/ 	.short	0x010a
        /*0c6a*/ 	.byte	0x3f
	.zero		1


	//   ....[64]....
        /*0c6c*/ 	.word	0x000122d0
        /*0c70*/ 	.word	0x00000004
        /*0c74*/ 	.word	0x00038840
        /*0c78*/ 	.short	0x010a
        /*0c7a*/ 	.byte	0x3f
	.zero		1


	//   ....[65]....
        /*0c7c*/ 	.word	0x00012d70
        /*0c80*/ 	.word	0x00000013
        /*0c84*/ 	.word	0x00038820
        /*0c88*/ 	.short	0x010a
        /*0c8a*/ 	.byte	0x3f
	.zero		1


	//   ....[66]....
        /*0c8c*/ 	.word	0x00012dc0
        /*0c90*/ 	.word	0x00000004
        /*0c94*/ 	.word	0x00038880
        /*0c98*/ 	.short	0x010a
        /*0c9a*/ 	.byte	0x3f
	.zero		1


	//   ....[67]....
        /*0c9c*/ 	.word	0x00012e10
        /*0ca0*/ 	.word	0x00000004
        /*0ca4*/ 	.word	0x00038840
        /*0ca8*/ 	.short	0x010a
        /*0caa*/ 	.byte	0x3f
	.zero		1


	//   ....[68]....
        /*0cac*/ 	.word	0x00012e60
        /*0cb0*/ 	.word	0x00000014
        /*0cb4*/ 	.word	0x00038870
        /*0cb8*/ 	.short	0x010a
        /*0cba*/ 	.byte	0x3f
	.zero		1


	//   ....[69]....
        /*0cbc*/ 	.word	0x00012eb0
        /*0cc0*/ 	.word	0x00000014
        /*0cc4*/ 	.word	0x00038860
        /*0cc8*/ 	.short	0x010a
        /*0cca*/ 	.byte	0x3f
	.zero		1


	//   ....[70]....
        /*0ccc*/ 	.word	0x00012f00
        /*0cd0*/ 	.word	0x00000011
        /*0cd4*/ 	.word	0x00038870
        /*0cd8*/ 	.short	0x010a
        /*0cda*/ 	.byte	0x3f
	.zero		1


	//   ....[71]....
        /*0cdc*/ 	.word	0x00012f50
        /*0ce0*/ 	.word	0x00000011
        /*0ce4*/ 	.word	0x00038860
        /*0ce8*/ 	.short	0x010a
        /*0cea*/ 	.byte	0x3f
	.zero		1


	//   ....[72]....
        /*0cec*/ 	.word	0x00012fa0
        /*0cf0*/ 	.word	0x00000000
        /*0cf4*/ 	.word	0x00038820
        /*0cf8*/ 	.short	0x010a
        /*0cfa*/ 	.byte	0x3f
	.zero		1


	//   ....[73]....
        /*0cfc*/ 	.word	0x00013140
        /*0d00*/ 	.word	0x00000006
        /*0d04*/ 	.word	0x00000000
        /*0d08*/ 	.short	0x010a
        /*0d0a*/ 	.byte	0x3f
	.zero		1


	//   ....[74]....
        /*0d0c*/ 	.word	0x00013190
        /*0d10*/ 	.word	0x00000007
        /*0d14*/ 	.word	0x00000000
        /*0d18*/ 	.short	0x010a
        /*0d1a*/ 	.byte	0x3f
	.zero		1


	//   ....[75]....
        /*0d1c*/ 	.word	0x000131e0
        /*0d20*/ 	.word	0x00000004
        /*0d24*/ 	.word	0x00038860
        /*0d28*/ 	.short	0x010a
        /*0d2a*/ 	.byte	0x3f
	.zero		1


	//   ....[76]....
        /*0d2c*/ 	.word	0x00013230
        /*0d30*/ 	.word	0x00000003
        /*0d34*/ 	.word	0x00038860
        /*0d38*/ 	.short	0x010a
        /*0d3a*/ 	.byte	0x3f
	.zero		1


	//   ....[77]....
        /*0d3c*/ 	.word	0x00013280
        /*0d40*/ 	.word	0x00000004
        /*0d44*/ 	.word	0x00038880
        /*0d48*/ 	.short	0x010a
        /*0d4a*/ 	.byte	0x3f
	.zero		1


	//----- nvinfo : EIATTR_NUM_MBARRIERS
	.align		4
.L_126:
        /*0d4c*/ 	.byte	0x03, 0x38
        /*0d4e*/ 	.short	0x0016


	//----- nvinfo : EIATTR_EXIT_INSTR_OFFSETS
	.align		4
        /*0d50*/ 	.byte	0x04, 0x1c
        /*0d52*/ 	.short	(.L_128 - .L_127)


	//   ....[0]....
.L_127:
        /*0d54*/ 	.word	0x00000a80


	//   ....[1]....
        /*0d58*/ 	.word	0x0000c4e0


	//   ....[2]....
        /*0d5c*/ 	.word	0x00011fc0


	//----- nvinfo : EIATTR_MAX_THREADS
	.align		4
.L_128:
        /*0d60*/ 	.byte	0x04, 0x05
        /*0d62*/ 	.short	(.L_130 - .L_129)
.L_129:
        /*0d64*/ 	.word	0x00000180
        /*0d68*/ 	.word	0x00000001
        /*0d6c*/ 	.word	0x00000001


	//----- nvinfo : EIATTR_CRS_STACK_SIZE
	.align		4
.L_130:
        /*0d70*/ 	.byte	0x04, 0x1e
        /*0d72*/ 	.short	(.L_132 - .L_131)
.L_131:
        /*0d74*/ 	.word	0x00000000


	//----- nvinfo : EIATTR_CBANK_PARAM_SIZE
	.align		4
.L_132:
        /*0d78*/ 	.byte	0x03, 0x19
        /*0d7a*/ 	.short	0x0af0


	//----- nvinfo : EIATTR_PARAM_CBANK
	.align		4
        /*0d7c*/ 	.byte	0x04, 0x0a
        /*0d7e*/ 	.short	(.L_134 - .L_133)
	.align		4
.L_133:
        /*0d80*/ 	.word	index@(.nv.constant0._ZN7cutlass13device_kernelIN5flash11enable_sm90INS1_16FlashAttnFwdSm90INS1_25CollectiveMainloopFwdSm90ILi2EN4cute5tupleIJNS5_1CILi1EEES8_S8_EEENS6_IJNS7_ILi128EEESA_NS7_ILi256EEEEEELi256ENS_12float_e4m3_tEfNS_4arch4Sm90ELb0ELb0ELb1ELb1ELb0ELb0ELb0ELb1ELb1ELb1ELb0ELb0EEENS1_21CollectiveEpilogueFwdINS6_IJSA_SB_SA_EEES9_NS_10bfloat16_tESF_Li256ELb1ELb1ELb0ELb1EEENS1_36VarlenDynamicPersistentTileSchedulerILi128ELi128ELi256ELi128ELb0ELb1ELb1ELb0ELb1ELb1EEEEEEEEEvNT_6ParamsE)
        /*0d84*/ 	.short	0x0210
        /*0d86*/ 	.short	0x0af0


	//----- nvinfo : EIATTR_SW_WAR
	.align		4
.L_134:
        /*0d88*/ 	.byte	0x04, 0x36
        /*0d8a*/ 	.short	(.L_136 - .L_135)
.L_135:
        /*0d8c*/ 	.word	0x00000008
.L_136:


//--------------------- .nv.info._ZN7cutlass13device_kernelIN5flash11enable_sm90INS1_16FlashAttnFwdSm90INS1_25CollectiveMainloopFwdSm90ILi2EN4cute5tupleIJNS5_1CILi1EEES8_S8_EEENS6_IJNS7_ILi128EEESA_NS7_ILi256EEEEEELi256ENS_12float_e4m3_tEfNS_4arch4Sm90ELb0ELb0ELb1ELb1ELb0ELb1ELb0ELb1ELb1ELb1ELb0ELb0EEENS1_21CollectiveEpilogueFwdINS6_IJSA_SB_SA_EEES9_NS_10bfloat16_tESF_Li256ELb1ELb1ELb0ELb1EEENS1_36VarlenDynamicPersistentTileSchedulerILi128ELi128ELi256ELi128ELb0ELb1ELb1ELb0ELb1ELb1EEEEEEEEEvNT_6ParamsE --------------------------
	.section	.nv.info._ZN7cutlass13device_kernelIN5flash11enable_sm90INS1_16FlashAttnFwdSm90INS1_25CollectiveMainloopFwdSm90ILi2EN4cute5tupleIJNS5_1CILi1EEES8_S8_EEENS6_IJNS7_ILi128EEESA_NS7_ILi256EEEEEELi256ENS_12float_e4m3_tEfNS_4arch4Sm90ELb0ELb0ELb1ELb1ELb0ELb1ELb0ELb1ELb1ELb1ELb0ELb0EEENS1_21CollectiveEpilogueFwdINS6_IJSA_SB_SA_EEES9_NS_10bfloat16_tESF_Li256ELb1ELb1ELb0ELb1EEENS1_36VarlenDynamicPersistentTileSchedulerILi128ELi128ELi256ELi128ELb0ELb1ELb1ELb0ELb1ELb1EEEEEEEEEvNT_6ParamsE,"",@"SHT_CUDA_INFO"
	.sectionflags	@""
	.align	4


	//----- nvinfo : EIATTR_CUDA_API_VERSION
	.align		4
        /*0000*/ 	.byte	0x04, 0x37
        /*0002*/ 	.short	(.L_138 - .L_137)
.L_137:
        /*0004*/ 	.word	0x00000082


	//----- nvinfo : EIATTR_KPARAM_INFO
	.align		4
.L_138:
        /*0008*/ 	.byte	0x04, 0x17
        /*000a*/ 	.short	(.L_140 - .L_139)
.L_139:
        /*000c*/ 	.word	0x00000000
        /*0010*/ 	.short	0x0000
        /*0012*/ 	.short	0x0070
        /*0014*/ 	.byte	0x00, 0xf0, 0x01, 0x2a


	//----- nvinfo : EIATTR_SPARSE_MMA_MASK
	.align		4
.L_140:
        /*0018*/ 	.byte	0x03, 0x50
        /*001a*/ 	.short	0x0000


	//----- nvinfo : EIATTR_MAXREG_COUNT
	.align		4
        /*001c*/ 	.byte	0x03, 0x1b
        /*001e*/ 	.short	0x00a8


	//----- nvinfo : EIATTR_NUM_BARRIERS
	.align		4
        /*0020*/ 	.byte	0x02, 0x4c
        /*0022*/ 	.byte	0x10
	.zero		1


	//----- nvinfo : EIATTR_EXTERNS
	.align		4
        /*0024*/ 	.byte	0x04, 0x0f
        /*0026*/ 	.short	(.L_142 - .L_141)


	//   ....[0]....
	.align		4
.L_141:
        /*0028*/ 	.word	index@(__assertfail)


	//----- nvinfo : EIATTR_ANNOTATIONS
	.align		4
.L_142:
        /*002c*/ 	.byte	0x04, 0x55
        /*002e*/ 	.short	(.L_144 - .L_143)


	//   ....[0]....
.L_143:
        /* <DEDUP_REMOVED lines=102> */


	//----- nvinfo : EIATTR_MERCURY_ISA_VERSION
	.align		4
.L_144:
        /*0680*/ 	.byte	0x03, 0x5f
        /*0682*/ 	.short	0x0101


	//----- nvinfo : EIATTR_UNUSED_LOAD_BYTE_OFFSET
	.align		4
        /*0684*/ 	.byte	0x04, 0x44
        /*0686*/ 	.short	(.L_146 - .L_145)


	//   ....[0]....
.L_145:
        /*0688*/ 	.word	0x00000ad0
        /*068c*/ 	.word	0x0000fff0


	//   ....[1]....
        /*0690*/ 	.word	0x0001adc0
        /*0694*/ 	.word	0x0000fff0


	//----- nvinfo : EIATTR_INT_WARP_WIDE_INSTR_OFFSETS
	.align		4
.L_146:
        /*0698*/ 	.byte	0x04, 0x31
        /*069a*/ 	.short	(.L_148 - .L_147)


	//   ....[0]....
.L_147:
        /*069c*/ 	.word	0x00000190


	//   ....[1]....
        /*06a0*/ 	.word	0x000001d0


	//   ....[2]....
        /*06a4*/ 	.word	0x00000240


	//   ....[3]....
        /*06a8*/ 	.word	0x00021010


	//   ....[4]....
        /*06ac*/ 	.word	0x00021070


	//   ....[5]....
        /*06b0*/ 	.word	0x00024110


	//   ....[6]....
        /*06b4*/ 	.word	0x00024170


	//----- nvinfo : EIATTR_COOP_GROUP_MASK_REGIDS
	.align		4
.L_148:
        /*06b8*/ 	.byte	0x04, 0x29
        /*06ba*/ 	.short	(.L_150 - .L_149)


	//   ....[0]....
.L_149:
        /*06bc*/ 	.word	0xffffffff


	//   ....[1]....
        /*06c0*/ 	.word	0xffffffff


	//   ....[2]....
        /*06c4*/ 	.word	0xffffffff


	//   ....[3]....
        /*06c8*/ 	.word	0xffffffff


	//   ....[4]....
        /*06cc*/ 	.word	0xffffffff


	//   ....[5]....
        /*06d0*/ 	.word	0xffffffff


	//   ....[6]....
        /*06d4*/ 	.word	0xffffffff


	//   ....[7]....
        /*06d8*/ 	.word	0xffffffff


	//   ....[8]....
        /*06dc*/ 	.word	0xffffffff


	//   ....[9]....
        /*06e0*/ 	.word	0xffffffff


	//   ....[10]....
        /*06e4*/ 	.word	0xffffffff


	//   ....[11]....
        /*06e8*/ 	.word	0xffffffff


	//   ....[12]....
        /*06ec*/ 	.word	0xffffffff


	//   ....[13]....
        /*06f0*/ 	.word	0xffffffff


	//   ....[14]....
        /*06f4*/ 	.word	0xffffffff


	//   ....[15]....
        /*06f8*/ 	.word	0xffffffff


	//   ....[16]....
        /*06fc*/ 	.word	0xffffffff


	//   ....[17]....
        /*0700*/ 	.word	0xffffffff


	//   ....[18]....
        /*0704*/ 	.word	0xffffffff


	//   ....[19]....
        /*0708*/ 	.word	0xffffffff


	//   ....[20]....
        /*070c*/ 	.word	0xffffffff


	//   ....[21]....
        /*0710*/ 	.word	0xffffffff


	//   ....[22]....
        /*0714*/ 	.word	0xffffffff


	//   ....[23]....
        /*0718*/ 	.word	0xffffffff


	//   ....[24]....
        /*071c*/ 	.word	0xffffffff


	//   ....[25]....
        /*0720*/ 	.word	0xffffffff


	//   ....[26]....
        /*0724*/ 	.word	0xffffffff


	//   ....[27]....
        /*0728*/ 	.word	0xffffffff


	//   ....[28]....
        /*072c*/ 	.word	0xffffffff


	//   ....[29]....
        /*0730*/ 	.word	0xffffffff


	//   ....[30]....
        /*0734*/ 	.word	0xffffffff


	//   ....[31]....
        /*0738*/ 	.word	0xffffffff


	//   ....[32]....
        /*073c*/ 	.word	0xffffffff


	//   ....[33]....
        /*0740*/ 	.word	0xffffffff


	//   ....[34]....
        /*0744*/ 	.word	0xffffffff


	//   ....[35]....
        /*0748*/ 	.word	0xffffffff


	//   ....[36]....
        /*074c*/ 	.word	0xffffffff


	//   ....[37]....
        /*0750*/ 	.word	0xffffffff


	//   ....[38]....
        /*0754*/ 	.word	0xffffffff


	//   ....[39]....
        /*0758*/ 	.word	0xffffffff


	//   ....[40]....
        /*075c*/ 	.word	0xffffffff


	//   ....[41]....
        /*0760*/ 	.word	0xffffffff


	//   ....[42]....
        /*0764*/ 	.word	0xffffffff


	//   ....[43]....
        /*0768*/ 	.word	0xffffffff


	//   ....[44]....
        /*076c*/ 	.word	0xffffffff


	//   ....[45]....
        /*0770*/ 	.word	0xffffffff


	//   ....[46]....
        /*0774*/ 	.word	0xffffffff


	//   ....[47]....
        /*0778*/ 	.word	0xffffffff


	//   ....[48]....
        /*077c*/ 	.word	0xffffffff


	//   ....[49]....
        /*0780*/ 	.word	0xffffffff


	//   ....[50]....
        /*0784*/ 	.word	0xffffffff


	//   ....[51]....
        /*0788*/ 	.word	0xffffffff


	//   ....[52]....
        /*078c*/ 	.word	0xffffffff


	//   ....[53]....
        /*0790*/ 	.word	0xffffffff


	//   ....[54]....
        /*0794*/ 	.word	0xffffffff


	//   ....[55]....
        /*0798*/ 	.word	0xffffffff


	//   ....[56]....
        /*079c*/ 	.word	0xffffffff


	//   ....[57]....
        /*07a0*/ 	.word	0xffffffff


	//   ....[58]....
        /*07a4*/ 	.word	0xffffffff


	//   ....[59]....
        /*07a8*/ 	.word	0xffffffff


	//   ....[60]....
        /*07ac*/ 	.word	0xffffffff


	//   ....[61]....
        /*07b0*/ 	.word	0xffffffff


	//   ....[62]....
        /*07b4*/ 	.word	0xffffffff


	//   ....[63]....
        /*07b8*/ 	.word	0xffffffff


	//   ....[64]....
        /*07bc*/ 	.word	0xffffffff


	//   ....[65]....
        /*07c0*/ 	.word	0xffffffff


	//   ....[66]....
        /*07c4*/ 	.word	0xffffffff


	//   ....[67]....
        /*07c8*/ 	.word	0xffffffff


	//   ....[68]....
        /*07cc*/ 	.word	0xffffffff


	//   ....[69]....
        /*07d0*/ 	.word	0xffffffff


	//   ....[70]....
        /*07d4*/ 	.word	0xffffffff


	//   ....[71]....
        /*07d8*/ 	.word	0xffffffff


	//   ....[72]....
        /*07dc*/ 	.word	0xffffffff


	//   ....[73]....
        /*07e0*/ 	.word	0xffffffff


	//   ....[74]....
        /*07e4*/ 	.word	0xffffffff


	//   ....[75]....
        /*07e8*/ 	.word	0xffffffff


	//   ....[76]....
        /*07ec*/ 	.word	0xffffffff


	//   ....[77]....
        /*07f0*/ 	.word	0xffffffff


	//   ....[78]....
        /*07f4*/ 	.word	0xffffffff


	//   ....[79]....
        /*07f8*/ 	.word	0xffffffff


	//   ....[80]....
        /*07fc*/ 	.word	0xffffffff


	//   ....[81]....
        /*0800*/ 	.word	0xffffffff


	//   ....[82]....
        /*0804*/ 	.word	0xffffffff


	//   ....[83]....
        /*0808*/ 	.word	0xffffffff


	//   ....[84]....
        /*080c*/ 	.word	0xffffffff


	//   ....[85]....
        /*0810*/ 	.word	0xffffffff


	//   ....[86]....
        /*0814*/ 	.word	0xffffffff


	//   ....[87]....
        /*0818*/ 	.word	0xffffffff


	//   ....[88]....
        /*081c*/ 	.word	0xffffffff


	//   ....[89]....
        /*0820*/ 	.word	0xffffffff


	//   ....[90]....
        /*0824*/ 	.word	0xffffffff


	//   ....[91]....
        /*0828*/ 	.word	0xffffffff


	//   ....[92]....
        /*082c*/ 	.word	0xffffffff


	//   ....[93]....
        /*0830*/ 	.word	0xffffffff


	//   ....[94]....
        /*0834*/ 	.word	0xffffffff


	//   ....[95]....
        /*0838*/ 	.word	0xffffffff


	//   ....[96]....
        /*083c*/ 	.word	0xffffffff


	//   ....[97]....
        /*0840*/ 	.word	0xffffffff


	//   ....[98]....
        /*0844*/ 	.word	0xffffffff


	//   ....[99]....
        /*0848*/ 	.word	0xffffffff


	//   ....[100]....
        /*084c*/ 	.word	0xffffffff


	//   ....[101]....
        /*0850*/ 	.word	0xffffffff


	//   ....[102]....
        /*0854*/ 	.word	0xffffffff


	//   ....[103]....
        /*0858*/ 	.word	0xffffffff


	//   ....[104]....
        /*085c*/ 	.word	0xffffffff


	//   ....[105]....
        /*0860*/ 	.word	0xffffffff


	//   ....[106]....
        /*0864*/ 	.word	0xffffffff


	//   ....[107]....
        /*0868*/ 	.word	0xffffffff


	//   ....[108]....
        /*086c*/ 	.word	0xffffffff


	//   ....[109]....
        /*0870*/ 	.word	0xffffffff


	//   ....[110]....
        /*0874*/ 	.word	0xffffffff


	//   ....[111]....
        /*0878*/ 	.word	0xffffffff


	//   ....[112]....
        /*087c*/ 	.word	0xffffffff


	//   ....[113]....
        /*0880*/ 	.word	0xffffffff


	//   ....[114]....
        /*0884*/ 	.word	0xffffffff


	//   ....[115]....
        /*0888*/ 	.word	0xffffffff


	//   ....[116]....
        /*088c*/ 	.word	0xffffffff


	//   ....[117]....
        /*0890*/ 	.word	0xffffffff


	//   ....[118]....
        /*0894*/ 	.word	0xffffffff


	//   ....[119]....
        /*0898*/ 	.word	0xffffffff


	//   ....[120]....
        /*089c*/ 	.word	0xffffffff


	//   ....[121]....
        /*08a0*/ 	.word	0xffffffff


	//   ....[122]....
        /*08a4*/ 	.word	0xffffffff


	//   ....[123]....
        /*08a8*/ 	.word	0xffffffff


	//   ....[124]....
        /*08ac*/ 	.word	0xffffffff


	//   ....[125]....
        /*08b0*/ 	.word	0xffffffff


	//   ....[126]....
        /*08b4*/ 	.word	0xffffffff


	//   ....[127]....
        /*08b8*/ 	.word	0xffffffff


	//   ....[128]....
        /*08bc*/ 	.word	0xffffffff


	//   ....[129]....
        /*08c0*/ 	.word	0xffffffff


	//   ....[130]....
        /*08c4*/ 	.word	0xffffffff


	//   ....[131]....
        /*08c8*/ 	.word	0xffffffff


	//   ....[132]....
        /*08cc*/ 	.word	0xffffffff


	//   ....[133]....
        /*08d0*/ 	.word	0xffffffff


	//   ....[134]....
        /*08d4*/ 	.word	0xffffffff


	//   ....[135]....
        /*08d8*/ 	.word	0xffffffff


	//   ....[136]....
        /*08dc*/ 	.word	0xffffffff


	//   ....[137]....
        /*08e0*/ 	.word	0xffffffff


	//   ....[138]....
        /*08e4*/ 	.word	0xffffffff


	//   ....[139]....
        /*08e8*/ 	.word	0xffffffff


	//   ....[140]....
        /*08ec*/ 	.word	0xffffffff


	//   ....[141]....
        /*08f0*/ 	.word	0xffffffff


	//   ....[142]....
        /*08f4*/ 	.word	0xffffffff


	//   ....[143]....
        /*08f8*/ 	.word	0xffffffff


	//   ....[144]....
        /*08fc*/ 	.word	0xffffffff


	//   ....[145]....
        /*0900*/ 	.word	0xffffffff


	//   ....[146]....
        /*0904*/ 	.word	0xffffffff


	//   ....[147]....
        /*0908*/ 	.word	0xffffffff


	//   ....[148]....
        /*090c*/ 	.word	0xffffffff


	//   ....[149]....
        /*0910*/ 	.word	0xffffffff


	//   ....[150]....
        /*0914*/ 	.word	0xffffffff


	//   ....[151]....
        /*0918*/ 	.word	0xffffffff


	//   ....[152]....
        /*091c*/ 	.word	0xffffffff


	//   ....[153]....
        /*0920*/ 	.word	0xffffffff


	//   ....[154]....
        /*0924*/ 	.word	0xffffffff


	//   ....[155]....
        /*0928*/ 	.word	0xffffffff


	//   ....[156]....
        /*092c*/ 	.word	0xffffffff


	//   ....[157]....
        /*0930*/ 	.word	0xffffffff


	//   ....[158]....
        /*0934*/ 	.word	0xffffffff


	//   ....[159]....
        /*0938*/ 	.word	0xffffffff


	//   ....[160]....
        /*093c*/ 	.word	0xffffffff


	//   ....[161]....
        /*0940*/ 	.word	0xffffffff


	//   ....[162]....
        /*0944*/ 	.word	0xffffffff


	//   ....[163]....
        /*0948*/ 	.word	0xffffffff


	//   ....[164]....
        /*094c*/ 	.word	0x0500000f


	//   ....[165]....
        /*0950*/ 	.word	0x0500000f


	//   ....[166]....
        /*0954*/ 	.word	0x0500000f


	//   ....[167]....
        /*0958*/ 	.word	0x0500000f


	//   ....[168]....
        /*095c*/ 	.word	0x0500000f


	//   ....[169]....
        /*0960*/ 	.word	0x0500000f


	//   ....[170]....
        /*0964*/ 	.word	0x0500000f


	//   ....[171]....
        /*0968*/ 	.word	0x0500000f


	//   ....[172]....
        /*096c*/ 	.word	0x0500000f


	//   ....[173]....
        /*0970*/ 	.word	0x0500000f


	//   ....[174]....
        /*0974*/ 	.word	0x0500000f


	//   ....[175]....
        /*0978*/ 	.word	0x0500000f


	//   ....[176]....
        /*097c*/ 	.word	0x0500000f


	//   ....[177]....
        /*0980*/ 	.word	0x0500000f


	//   ....[178]....
        /*0984*/ 	.word	0x0500000f


	//   ....[179]....
        /*0988*/ 	.word	0x0500000f


	//   ....[180]....
        /*098c*/ 	.word	0x0500000f


	//   ....[181]....
        /*0990*/ 	.word	0x0500000f


	//   ....[182]....
        /*0994*/ 	.word	0x0500000f


	//   ....[183]....
        /*0998*/ 	.word	0x0500000f


	//   ....[184]....
        /*099c*/ 	.word	0x0500000f


	//   ....[185]....
        /*09a0*/ 	.word	0x0500000f


	//   ....[186]....
        /*09a4*/ 	.word	0x0500000f


	//   ....[187]....
        /*09a8*/ 	.word	0x0500000f


	//   ....[188]....
        /*09ac*/ 	.word	0x0500000f


	//   ....[189]....
        /*09b0*/ 	.word	0x0500000f


	//   ....[190]....
        /*09b4*/ 	.word	0x0500000f


	//   ....[191]....
        /*09b8*/ 	.word	0x0500000f


	//   ....[192]....
        /*09bc*/ 	.word	0x0500000f


	//   ....[193]....
        /*09c0*/ 	.word	0x0500000f


	//   ....[194]....
        /*09c4*/ 	.word	0x0500000f


	//   ....[195]....
        /*09c8*/ 	.word	0x0500000f


	//   ....[196]....
        /*09cc*/ 	.word	0x0500000f


	//   ....[197]....
        /*09d0*/ 	.word	0x0500000f


	//   ....[198]....
        /*09d4*/ 	.word	0x0500000f


	//   ....[199]....
        /*09d8*/ 	.word	0x0500000f


	//   ....[200]....
        /*09dc*/ 	.word	0x0500000f


	//   ....[201]....
        /*09e0*/ 	.word	0x0500000f


	//   ....[202]....
        /*09e4*/ 	.word	0x0500000f


	//   ....[203]....
        /*09e8*/ 	.word	0x0500000f


	//   ....[204]....
        /*09ec*/ 	.word	0x0500000f


	//   ....[205]....
        /*09f0*/ 	.word	0x0500000f


	//   ....[206]....
        /*09f4*/ 	.word	0x0500000f


	//   ....[207]....
        /*09f8*/ 	.word	0x0500000f


	//   ....[208]....
        /*09fc*/ 	.word	0x0500000f


	//   ....[209]....
        /*0a00*/ 	.word	0x0500000f


	//   ....[210]....
        /*0a04*/ 	.word	0x0500000f


	//   ....[211]....
        /*0a08*/ 	.word	0x0500000f


	//   ....[212]....
        /*0a0c*/ 	.word	0x0500000f


	//   ....[213]....
        /*0a10*/ 	.word	0x0500000f


	//   ....[214]....
        /*0a14*/ 	.word	0x0500000f


	//   ....[215]....
        /*0a18*/ 	.word	0x0500000f


	//   ....[216]....
        /*0a1c*/ 	.word	0x0500000f


	//   ....[217]....
        /*0a20*/ 	.word	0x0500000f


	//   ....[218]....
        /*0a24*/ 	.word	0x0500000f


	//   ....[219]....
        /*0a28*/ 	.word	0x0500000f


	//   ....[220]....
        /*0a2c*/ 	.word	0x0500000f


	//   ....[221]....
        /*0a30*/ 	.word	0x0500000f


	//   ....[222]....
        /*0a34*/ 	.word	0x0500000f


	//   ....[223]....
        /*0a38*/ 	.word	0x0500000f


	//   ....[224]....
        /*0a3c*/ 	.word	0x0500000f


	//   ....[225]....
        /*0a40*/ 	.word	0x0500000f


	//   ....[226]....
        /*0a44*/ 	.word	0x0500000f


	//   ....[227]....
        /*0a48*/ 	.word	0x0500000f


	//   ....[228]....
        /*0a4c*/ 	.word	0x0500000f


	//   ....[229]....
        /*0a50*/ 	.word	0x0500000f


	//   ....[230]....
        /*0a54*/ 	.word	0x0500000f


	//   ....[231]....
        /*0a58*/ 	.word	0x0500000f


	//   ....[232]....
        /*0a5c*/ 	.word	0x0500000f


	//   ....[233]....
        /*0a60*/ 	.word	0x0500000f


	//   ....[234]....
        /*0a64*/ 	.word	0x0500000f


	//   ....[235]....
        /*0a68*/ 	.word	0x0500000f


	//   ....[236]....
        /*0a6c*/ 	.word	0x0500000f


	//   ....[237]....
        /*0a70*/ 	.word	0x0500000f


	//   ....[238]....
        /*0a74*/ 	.word	0x0500000f


	//   ....[239]....
        /*0a78*/ 	.word	0x0500000f


	//   ....[240]....
        /*0a7c*/ 	.word	0x0500000f


	//   ....[241]....
        /*0a80*/ 	.word	0x0500000f


	//   ....[242]....
        /*0a84*/ 	.word	0x0500000f


	//   ....[243]....
        /*0a88*/ 	.word	0x0500000f


	//   ....[244]....
        /*0a8c*/ 	.word	0x0500000f


	//   ....[245]....
        /*0a90*/ 	.word	0x0500000f


	//   ....[246]....
        /*0a94*/ 	.word	0x0500000f


	//   ....[247]....
        /*0a98*/ 	.word	0x0500000f


	//   ....[248]....
        /*0a9c*/ 	.word	0x0500000f


	//   ....[249]....
        /*0aa0*/ 	.word	0x0500000f


	//   ....[250]....
        /*0aa4*/ 	.word	0x0500000f


	//   ....[251]....
        /*0aa8*/ 	.word	0x0500000f


	//   ....[252]....
        /*0aac*/ 	.word	0x0500000f


	//   ....[253]....
        /*0ab0*/ 	.word	0x0500000f


	//   ....[254]....
        /*0ab4*/ 	.word	0x0500000f


	//   ....[255]....
        /*0ab8*/ 	.word	0x0500000f


	//   ....[0]....
        /*0abc*/ 	.word	0x0500000f


	//   ....[1]....
        /*0ac0*/ 	.word	0x0500000f


	//   ....[2]....
        /*0ac4*/ 	.word	0x0500000f


	//   ....[3]....
        /*0ac8*/ 	.word	0x0500000f


	//   ....[4]....
        /*0acc*/ 	.word	0x0500000f


	//   ....[5]....
        /*0ad0*/ 	.word	0x0500000f


	//   ....[6]....
        /*0ad4*/ 	.word	0x0500000f


	//   ....[7]....
        /*0ad8*/ 	.word	0x0500000f


	//   ....[8]....
        /*0adc*/ 	.word	0x0500000f


	//   ....[9]....
        /*0ae0*/ 	.word	0x0500000f


	//   ....[10]....
        /*0ae4*/ 	.word	0x0500000f


	//   ....[11]....
        /*0ae8*/ 	.word	0x0500000f


	//   ....[12]....
        /*0aec*/ 	.word	0x0500000f


	//   ....[13]....
        /*0af0*/ 	.word	0x0500000f


	//   ....[14]....
        /*0af4*/ 	.word	0x0500000f


	//   ....[15]....
        /*0af8*/ 	.word	0x0500000f


	//   ....[16]....
        /*0afc*/ 	.word	0x0500000f


	//   ....[17]....
        /*0b00*/ 	.word	0x0500000f


	//   ....[18]....
        /*0b04*/ 	.word	0x0500000f


	//   ....[19]....
        /*0b08*/ 	.word	0x0500000f


	//   ....[20]....
        /*0b0c*/ 	.word	0x0500000f


	//   ....[21]....
        /*0b10*/ 	.word	0x0500000f


	//   ....[22]....
        /*0b14*/ 	.word	0x0500000f


	//   ....[23]....
        /*0b18*/ 	.word	0x0500000f


	//   ....[24]....
        /*0b1c*/ 	.word	0x0500000f


	//----- nvinfo : EIATTR_COOP_GROUP_INSTR_OFFSETS
	.align		4
.L_150:
        /*0b20*/ 	.byte	0x04, 0x28
        /*0b22*/ 	.short	(.L_152 - .L_151)


	//   ....[0]....
.L_151:
        /*0b24*/ 	.word	0x00000070


	//   ....[1]....
        /*0b28*/ 	.word	0x000001a0


	//   ....[2]....
        /*0b2c*/ 	.word	0x000001f0


	//   ....[3]....
        /*0b30*/ 	.word	0x00000420


	//   ....[4]....
        /*0b34*/ 	.word	0x00000580


	//   ....[5]....
        /*0b38*/ 	.word	0x000006a0


	//   ....[6]....
        /*0b3c*/ 	.word	0x00000800


	//   ....[7]....
        /*0b40*/ 	.word	0x0000c5c0


	//   ....[8]....
        /*0b44*/ 	.word	0x0000cdb0


	//   ....[9]....
        /*0b48*/ 	.word	0x0000cdc0


	//   ....[10]....
        /*0b4c*/ 	.word	0x0000cdd0


	//   ....[11]....
        /*0b50*/ 	.word	0x0000cde0


	//   ....[12]....
        /*0b54*/ 	.word	0x00010430


	//   ....[13]....
        /*0b58*/ 	.word	0x00010440


	//   ....[14]....
        /*0b5c*/ 	.word	0x00010450


	//   ....[15]....
        /*0b60*/ 	.word	0x00010460


	//   ....[16]....
        /*0b64*/ 	.word	0x00015800


	//   ....[17]....
        /*0b68*/ 	.word	0x00015890


	//   ....[18]....
        /*0b6c*/ 	.word	0x00015c70


	//   ....[19]....
        /*0b70*/ 	.word	0x00015d20


	//   ....[20]....
        /*0b74*/ 	.word	0x00018540


	//   ....[21]....
        /*0b78*/ 	.word	0x00018580


	//   ....[22]....
        /*0b7c*/ 	.word	0x000185d0


	//   ....[23]....
        /*0b80*/ 	.word	0x00018620


	//   ....[24]....
        /*0b84*/ 	.word	0x0001a260


	//   ....[25]....
        /*0b88*/ 	.word	0x0001a270


	//   ....[26]....
        /*0b8c*/ 	.word	0x0001a2a0


	//   ....[27]....
        /*0b90*/ 	.word	0x0001a2b0


	//   ....[28]....
        /*0b94*/ 	.word	0x0001b980


	//   ....[29]....
        /*0b98*/ 	.word	0x0001b9b0


	//   ....[30]....
        /*0b9c*/ 	.word	0x0001b9e0


	//   ....[31]....
        /*0ba0*/ 	.word	0x0001ba10


	//   ....[32]....
        /*0ba4*/ 	.word	0x0001ba40


	//   ....[33]....
        /*0ba8*/ 	.word	0x0001ba70


	//   ....[34]....
        /*0bac*/ 	.word	0x0001baa0


	//   ....[35]....
        /*0bb0*/ 	.word	0x0001bad0


	//   ....[36]....
        /*0bb4*/ 	.word	0x0001bb00


	//   ....[37]....
        /*0bb8*/ 	.word	0x0001bb30


	//   ....[38]....
        /*0bbc*/ 	.word	0x0001bb60


	//   ....[39]....
        /*0bc0*/ 	.word	0x0001bb90


	//   ....[40]....
        /*0bc4*/ 	.word	0x0001bbc0


	//   ....[41]....
        /*0bc8*/ 	.word	0x0001bbf0


	//   ....[42]....
        /*0bcc*/ 	.word	0x0001bc20


	//   ....[43]....
        /*0bd0*/ 	.word	0x0001bc50


	//   ....[44]....
        /*0bd4*/ 	.word	0x0001bc80


	//   ....[45]....
        /*0bd8*/ 	.word	0x0001bcb0


	//   ....[46]....
        /*0bdc*/ 	.word	0x0001bce0


	//   ....[47]....
        /*0be0*/ 	.word	0x0001bd10


	//   ....[48]....
        /*0be4*/ 	.word	0x0001bd40


	//   ....[49]....
        /*0be8*/ 	.word	0x0001bd70


	//   ....[50]....
        /*0bec*/ 	.word	0x0001bda0


	//   ....[51]....
        /*0bf0*/ 	.word	0x0001bdd0


	//   ....[52]....
        /*0bf4*/ 	.word	0x0001be00


	//   ....[53]....
        /*0bf8*/ 	.word	0x0001be30


	//   ....[54]....
        /*0bfc*/ 	.word	0x0001be60


	//   ....[55]....
        /*0c00*/ 	.word	0x0001be90


	//   ....[56]....
        /*0c04*/ 	.word	0x0001bec0


	//   ....[57]....
        /*0c08*/ 	.word	0x0001bef0


	//   ....[58]....
        /*0c0c*/ 	.word	0x0001bf20


	//   ....[59]....
        /*0c10*/ 	.word	0x0001bf50


	//   ....[60]....
        /*0c14*/ 	.word	0x0001bf80


	//   ....[61]....
        /*0c18*/ 	.word	0x0001bfb0


	//   ....[62]....
        /*0c1c*/ 	.word	0x0001bfe0


	//   ....[63]....
        /*0c20*/ 	.word	0x0001c010


	//   ....[64]....
        /*0c24*/ 	.word	0x0001c040


	//   ....[65]....
        /*0c28*/ 	.word	0x0001c070


	//   ....[66]....
        /*0c2c*/ 	.word	0x0001c0a0


	//   ....[67]....
        /*0c30*/ 	.word	0x0001c0d0


	//   ....[68]....
        /*0c34*/ 	.word	0x0001c100


	//   ....[69]....
        /*0c38*/ 	.word	0x0001c130


	//   ....[70]....
        /*0c3c*/ 	.word	0x0001c160


	//   ....[71]....
        /*0c40*/ 	.word	0x0001c190


	//   ....[72]....
        /*0c44*/ 	.word	0x0001c1c0


	//   ....[73]....
        /*0c48*/ 	.word	0x0001c1f0


	//   ....[74]....
        /*0c4c*/ 	.word	0x0001c200


	//   ....[75]....
        /*0c50*/ 	.word	0x0001c210


	//   ....[76]....
        /*0c54*/ 	.word	0x0001c220


	//   ....[77]....
        /*0c58*/ 	.word	0x0001c230


	//   ....[78]....
        /*0c5c*/ 	.word	0x0001c250


	//   ....[79]....
        /*0c60*/ 	.word	0x0001c280


	//   ....[80]....
        /*0c64*/ 	.word	0x0001c2b0


	//   ....[81]....
        /*0c68*/ 	.word	0x0001c2e0


	//   ....[82]....
        /*0c6c*/ 	.word	0x0001c310


	//   ....[83]....
        /*0c70*/ 	.word	0x0001c340


	//   ....[84]....
        /*0c74*/ 	.word	0x0001c370


	//   ....[85]....
        /*0c78*/ 	.word	0x0001c3a0


	//   ....[86]....
        /*0c7c*/ 	.word	0x0001c3d0


	//   ....[87]....
        /*0c80*/ 	.word	0x0001c3e0


	//   ....[88]....
        /*0c84*/ 	.word	0x0001c3f0


	//   ....[89]....
        /*0c88*/ 	.word	0x0001c400


	//   ....[90]....
        /*0c8c*/ 	.word	0x0001c410


	//   ....[91]....
        /*0c90*/ 	.word	0x0001c420


	//   ....[92]....
        /*0c94*/ 	.word	0x0001cf90


	//   ....[93]....
        /*0c98*/ 	.word	0x0001cfd0


	//   ....[94]....
        /*0c9c*/ 	.word	0x0001d010


	//   ....[95]....
        /*0ca0*/ 	.word	0x0001d040


	//   ....[96]....
        /*0ca4*/ 	.word	0x0001d5f0


	//   ....[97]....
        /*0ca8*/ 	.word	0x0001d680


	//   ....[98]....
        /*0cac*/ 	.word	0x0001d7c0


	//   ....[99]....
        /*0cb0*/ 	.word	0x0001d7e0


	//   ....[100]....
        /*0cb4*/ 	.word	0x0001d920


	//   ....[101]....
        /*0cb8*/ 	.word	0x0001d940


	//   ....[102]....
        /*0cbc*/ 	.word	0x0001da90


	//   ....[103]....
        /*0cc0*/ 	.word	0x0001dab0


	//   ....[104]....
        /*0cc4*/ 	.word	0x0001e410


	//   ....[105]....
        /*0cc8*/ 	.word	0x0001e420


	//   ....[106]....
        /*0ccc*/ 	.word	0x0001e5b0


	//   ....[107]....
        /*0cd0*/ 	.word	0x0001e5c0


	//   ....[108]....
        /*0cd4*/ 	.word	0x0001e750


	//   ....[109]....
        /*0cd8*/ 	.word	0x0001e760


	//   ....[110]....
        /*0cdc*/ 	.word	0x0001e8f0


	//   ....[111]....
        /*0ce0*/ 	.word	0x0001e900


	//   ....[112]....
        /*0ce4*/ 	.word	0x0001eaf0


	//   ....[113]....
        /*0ce8*/ 	.word	0x0001ece0


	//   ....[114]....
        /*0cec*/ 	.word	0x0001ed10


	//   ....[115]....
        /*0cf0*/ 	.word	0x0001ed40


	//   ....[116]....
        /*0cf4*/ 	.word	0x0001ed70


	//   ....[117]....
        /*0cf8*/ 	.word	0x0001eda0


	//   ....[118]....
        /*0cfc*/ 	.word	0x0001edd0


	//   ....[119]....
        /*0d00*/ 	.word	0x0001ef40


	//   ....[120]....
        /*0d04*/ 	.word	0x0001ef70


	//   ....[121]....
        /*0d08*/ 	.word	0x0001efa0


	//   ....[122]....
        /*0d0c*/ 	.word	0x0001efd0


	//   ....[123]....
        /*0d10*/ 	.word	0x0001f000


	//   ....[124]....
        /*0d14*/ 	.word	0x0001f030


	//   ....[125]....
        /*0d18*/ 	.word	0x0001f0d0


	//   ....[126]....
        /*0d1c*/ 	.word	0x0001f100


	//   ....[127]....
        /*0d20*/ 	.word	0x0001f190


	//   ....[128]....
        /*0d24*/ 	.word	0x0001fe60


	//   ....[129]....
        /*0d28*/ 	.word	0x000217e0


	//   ....[130]....
        /*0d2c*/ 	.word	0x000225c0


	//   ....[131]....
        /*0d30*/ 	.word	0x000225f0


	//   ....[132]....
        /*0d34*/ 	.word	0x00022610


	//   ....[133]....
        /*0d38*/ 	.word	0x00022630


	//   ....[134]....
        /*0d3c*/ 	.word	0x00022740


	//   ....[135]....
        /*0d40*/ 	.word	0x00022750


	//   ....[136]....
        /*0d44*/ 	.word	0x000227e0


	//   ....[137]....
        /*0d48*/ 	.word	0x000227f0


	//   ....[138]....
        /*0d4c*/ 	.word	0x00022880


	//   ....[139]....
        /*0d50*/ 	.word	0x00022890


	//   ....[140]....
        /*0d54*/ 	.word	0x00022920


	//   ....[141]....
        /*0d58*/ 	.word	0x00022930


	//   ....[142]....
        /*0d5c*/ 	.word	0x000229c0


	//   ....[143]....
        /*0d60*/ 	.word	0x000229d0


	//   ....[144]....
        /*0d64*/ 	.word	0x00022a20


	//   ....[145]....
        /*0d68*/ 	.word	0x00022a50


	//   ....[146]....
        /*0d6c*/ 	.word	0x00024dc0


	//   ....[147]....
        /*0d70*/ 	.word	0x00024df0


	//   ....[148]....
        /*0d74*/ 	.word	0x00024e30


	//   ....[149]....
        /*0d78*/ 	.word	0x00024e60


	//   ....[150]....
        /*0d7c*/ 	.word	0x00024e90


	//   ....[151]....
        /*0d80*/ 	.word	0x00024ec0


	//   ....[152]....
        /*0d84*/ 	.word	0x00024ef0


	//   ....[153]....
        /*0d88*/ 	.word	0x00024f20


	//   ....[154]....
        /*0d8c*/ 	.word	0x000250b0


	//   ....[155]....
        /*0d90*/ 	.word	0x000250e0


	//   ....[156]....
        /*0d94*/ 	.word	0x00025110


	//   ....[157]....
        /*0d98*/ 	.word	0x00025140


	//   ....[158]....
        /*0d9c*/ 	.word	0x00025170


	//   ....[159]....
        /*0da0*/ 	.word	0x000251a0


	//   ....[160]....
        /*0da4*/ 	.word	0x00025260


	//   ....[161]....
        /*0da8*/ 	.word	0x00025280


	//   ....[162]....
        /*0dac*/ 	.word	0x000252f0


	//   ....[163]....
        /*0db0*/ 	.word	0x00025780


	//   ....[164]....
        /*0db4*/ 	.word	0x00025c20


	//   ....[165]....
        /*0db8*/ 	.word	0x00025cd0


	//   ....[166]....
        /*0dbc*/ 	.word	0x00025d60


	//   ....[167]....
        /*0dc0*/ 	.word	0x00025db0


	//   ....[168]....
        /*0dc4*/ 	.word	0x00025e00


	//   ....[169]....
        /*0dc8*/ 	.word	0x00025ee0


	//   ....[170]....
        /*0dcc*/ 	.word	0x00025f70


	//   ....[171]....
        /*0dd0*/ 	.word	0x00025fc0


	//   ....[172]....
        /*0dd4*/ 	.word	0x00026010


	//   ....[173]....
        /*0dd8*/ 	.word	0x000263b0


	//   ....[174]....
        /*0ddc*/ 	.word	0x000264d0


	//   ....[175]....
        /*0de0*/ 	.word	0x000265f0


	//   ....[176]....
        /*0de4*/ 	.word	0x00026710


	//   ....[177]....
        /*0de8*/ 	.word	0x00026790


	//   ....[178]....
        /*0dec*/ 	.word	0x000267f0


	//   ....[179]....
        /*0df0*/ 	.word	0x00026850


	//   ....[180]....
        /*0df4*/ 	.word	0x000268b0


	//   ....[181]....
        /*0df8*/ 	.word	0x00026910


	//   ....[182]....
        /*0dfc*/ 	.word	0x00026980


	//   ....[183]....
        /*0e00*/ 	.word	0x000269e0


	//   ....[184]....
        /*0e04*/ 	.word	0x00026a50


	//   ....[185]....
        /*0e08*/ 	.word	0x00026ab0


	//   ....[186]....
        /*0e0c*/ 	.word	0x00026b20


	//   ....[187]....
        /*0e10*/ 	.word	0x00026b80


	//   ....[188]....
        /*0e14*/ 	.word	0x00026bf0


	//   ....[189]....
        /*0e18*/ 	.word	0x00026c50


	//   ....[190]....
        /*0e1c*/ 	.word	0x00026cc0


	//   ....[191]....
        /*0e20*/ 	.word	0x00026d20


	//   ....[192]....
        /*0e24*/ 	.word	0x00026d90


	//   ....[193]....
        /*0e28*/ 	.word	0x00026df0


	//   ....[194]....
        /*0e2c*/ 	.word	0x00026e60


	//   ....[195]....
        /*0e30*/ 	.word	0x00026ec0


	//   ....[196]....
        /*0e34*/ 	.word	0x00026f30


	//   ....[197]....
        /*0e38*/ 	.word	0x00026f90


	//   ....[198]....
        /*0e3c*/ 	.word	0x00027000


	//   ....[199]....
        /*0e40*/ 	.word	0x00027060


	//   ....[200]....
        /*0e44*/ 	.word	0x000270d0


	//   ....[201]....
        /*0e48*/ 	.word	0x00027130


	//   ....[202]....
        /*0e4c*/ 	.word	0x000271a0


	//   ....[203]....
        /*0e50*/ 	.word	0x00027200


	//   ....[204]....
        /*0e54*/ 	.word	0x00027270


	//   ....[205]....
        /*0e58*/ 	.word	0x000272d0


	//   ....[206]....
        /*0e5c*/ 	.word	0x00027340


	//   ....[207]....
        /*0e60*/ 	.word	0x000273a0


	//   ....[208]....
        /*0e64*/ 	.word	0x00027400


	//   ....[209]....
        /*0e68*/ 	.word	0x00027460


	//   ....[210]....
        /*0e6c*/ 	.word	0x000274c0


	//   ....[211]....
        /*0e70*/ 	.word	0x00027520


	//   ....[212]....
        /*0e74*/ 	.word	0x00027580


	//   ....[213]....
        /*0e78*/ 	.word	0x000275e0


	//   ....[214]....
        /*0e7c*/ 	.word	0x00027640


	//   ....[215]....
        /*0e80*/ 	.word	0x000276a0


	//   ....[216]....
        /*0e84*/ 	.word	0x00027700


	//   ....[217]....
        /*0e88*/ 	.word	0x00027760


	//   ....[218]....
        /*0e8c*/ 	.word	0x000277c0


	//   ....[219]....
        /*0e90*/ 	.word	0x00027820


	//   ....[220]....
        /*0e94*/ 	.word	0x00027880


	//   ....[221]....
        /*0e98*/ 	.word	0x000278e0


	//   ....[222]....
        /*0e9c*/ 	.word	0x00027940


	//   ....[223]....
        /*0ea0*/ 	.word	0x000279a0


	//   ....[224]....
        /*0ea4*/ 	.word	0x00027a00


	//   ....[225]....
        /*0ea8*/ 	.word	0x00027a60


	//   ....[226]....
        /*0eac*/ 	.word	0x00027ac0


	//   ....[227]....
        /*0eb0*/ 	.word	0x00027b20


	//   ....[228]....
        /*0eb4*/ 	.word	0x00027b80


	//   ....[229]....
        /*0eb8*/ 	.word	0x00027be0


	//   ....[230]....
        /*0ebc*/ 	.word	0x00027c40


	//   ....[231]....
        /*0ec0*/ 	.word	0x00027ca0


	//   ....[232]....
        /*0ec4*/ 	.word	0x00027d00


	//   ....[233]....
        /*0ec8*/ 	.word	0x00027d60


	//   ....[234]....
        /*0ecc*/ 	.word	0x00027dc0


	//   ....[235]....
        /*0ed0*/ 	.word	0x00027e60


	//   ....[236]....
        /*0ed4*/ 	.word	0x00027ef0


	//   ....[237]....
        /*0ed8*/ 	.word	0x00028220


	//   ....[238]....
        /*0edc*/ 	.word	0x00028270


	//   ....[239]....
        /*0ee0*/ 	.word	0x00028300


	//   ....[240]....
        /*0ee4*/ 	.word	0x00028390


	//   ....[241]....
        /*0ee8*/ 	.word	0x00028420


	//   ....[242]....
        /*0eec*/ 	.word	0x000284b0


	//   ....[243]....
        /*0ef0*/ 	.word	0x00028540


	//   ....[244]....
        /*0ef4*/ 	.word	0x000285d0


	//   ....[245]....
        /*0ef8*/ 	.word	0x00028690


	//   ....[246]....
        /*0efc*/ 	.word	0x00028980


	//   ....[247]....
        /*0f00*/ 	.word	0x00028ba0


	//   ....[248]....
        /*0f04*/ 	.word	0x00028bf0


	//   ....[249]....
        /*0f08*/ 	.word	0x00028c50


	//   ....[250]....
        /*0f0c*/ 	.word	0x00028cf0


	//   ....[251]....
        /*0f10*/ 	.word	0x00028db0


	//   ....[252]....
        /*0f14*/ 	.word	0x00028ec0


	//   ....[253]....
        /*0f18*/ 	.word	0x00028f20


	//   ....[254]....
        /*0f1c*/ 	.word	0x00029020


	//   ....[255]....
        /*0f20*/ 	.word	0x00029080


	//   ....[0]....
        /*0f24*/ 	.word	0x00029180


	//   ....[1]....
        /*0f28*/ 	.word	0x000291e0


	//   ....[2]....
        /*0f2c*/ 	.word	0x000292e0


	//   ....[3]....
        /*0f30*/ 	.word	0x00029340


	//   ....[4]....
        /*0f34*/ 	.word	0x00029420


	//   ....[5]....
        /*0f38*/ 	.word	0x000294a0


	//   ....[6]....
        /*0f3c*/ 	.word	0x00029580


	//   ....[7]....
        /*0f40*/ 	.word	0x00029860


	//   ....[8]....
        /*0f44*/ 	.word	0x00029900


	//   ....[9]....
        /*0f48*/ 	.word	0x00029a20


	//   ....[10]....
        /*0f4c*/ 	.word	0x00029aa0


	//   ....[11]....
        /*0f50*/ 	.word	0x00029b20


	//   ....[12]....
        /*0f54*/ 	.word	0x00029ba0


	//   ....[13]....
        /*0f58*/ 	.word	0x00029c20


	//   ....[14]....
        /*0f5c*/ 	.word	0x00029cb0


	//   ....[15]....
        /*0f60*/ 	.word	0x00029d50


	//   ....[16]....
        /*0f64*/ 	.word	0x00029e00


	//   ....[17]....
        /*0f68*/ 	.word	0x00029e80


	//   ....[18]....
        /*0f6c*/ 	.word	0x00029f00


	//   ....[19]....
        /*0f70*/ 	.word	0x00029f80


	//   ....[20]....
        /*0f74*/ 	.word	0x0002a010


	//   ....[21]....
        /*0f78*/ 	.word	0x0002a090


	//   ....[22]....
        /*0f7c*/ 	.word	0x0002a130


	//   ....[23]....
        /*0f80*/ 	.word	0x0002a1c0


	//   ....[24]....
        /*0f84*/ 	.word	0x0002a2f0


	//----- nvinfo : EIATTR_REG_RECONFIG
	.align		4
.L_152:
        /*0f88*/ 	.byte	0x01, 0x54
	.zero		2


	//----- nvinfo : EIATTR_SYSCALL_OFFSETS
	.align		4
        /*0f8c*/ 	.byte	0x04, 0x46
        /*0f8e*/ 	.short	(.L_154 - .L_153)


	//   ....[0]....
.L_153:
        /*0f90*/ 	.word	0x00001830


	//   ....[1]....
        /*0f94*/ 	.word	0x00001980


	//   ....[2]....
        /*0f98*/ 	.word	0x0000c760


	//   ....[3]....
        /*0f9c*/ 	.word	0x0000cd20


	//   ....[4]....
        /*0fa0*/ 	.word	0x00021210


	//   ....[5]....
        /*0fa4*/ 	.word	0x000213b0


	//   ....[6]....
        /*0fa8*/ 	.word	0x00021510


	//   ....[7]....
        /*0fac*/ 	.word	0x00021660


	//   ....[8]....
        /*0fb0*/ 	.word	0x000221a0


	//----- nvinfo : EIATTR_MBARRIER_INSTR_OFFSETS
	.align		4
.L_154:
        /*0fb4*/ 	.byte	0x04, 0x39
        /*0fb6*/ 	.short	(.L_156 - .L_155)


	//   ....[0]....
.L_155:
        /*0fb8*/ 	.word	0x000002d0
        /*0fbc*/ 	.word	0x000000ff
        /*0fc0*/ 	.word	0x00038800
        /*0fc4*/ 	.short	0x0100
        /*0fc6*/ 	.byte	0x08
	.zero		1


	//   ....[1]....
        /*0fc8*/ 	.word	0x000002e0
        /*0fcc*/ 	.word	0x000000ff
        /*0fd0*/ 	.word	0x00038820
        /*0fd4*/ 	.short	0x0100
        /*0fd6*/ 	.byte	0x08
	.zero		1


	//   ....[2]....
        /*0fd8*/ 	.word	0x000003d0
        /*0fdc*/ 	.word	0x000000ff
        /*0fe0*/ 	.word	0x00038830
        /*0fe4*/ 	.short	0x0100
        /*0fe6*/ 	.byte	0x08
	.zero		1


	//   ....[3]....
        /*0fe8*/ 	.word	0x000003e0
        /*0fec*/ 	.word	0x000000ff
        /*0ff0*/ 	.word	0x00038840
        /*0ff4*/ 	.short	0x0100
        /*0ff6*/ 	.byte	0x08
	.zero		1


	//   ....[4]....
        /*0ff8*/ 	.word	0x000003f0
        /*0ffc*/ 	.word	0x000000ff
        /*1000*/ 	.word	0x00038838
        /*1004*/ 	.short	0x0100
        /*1006*/ 	.byte	0x08
	.zero		1


	//   ....[5]....
        /*1008*/ 	.word	0x00000400
        /*100c*/ 	.word	0x000000ff
        /*1010*/ 	.word	0x00038848
        /*1014*/ 	.short	0x0100
        /*1016*/ 	.byte	0x08
	.zero		1


	//   ....[6]....
        /*1018*/ 	.word	0x00000530
        /*101c*/ 	.word	0x000000ff
        /*1020*/ 	.word	0x00038850
        /*1024*/ 	.short	0x0100
        /*1026*/ 	.byte	0x08
	.zero		1


	//   ....[7]....
        /*1028*/ 	.word	0x00000540
        /*102c*/ 	.word	0x000000ff
        /*1030*/ 	.word	0x00038860
        /*1034*/ 	.short	0x0100
        /*1036*/ 	.byte	0x08
	.zero		1


	//   ....[8]....
        /*1038*/ 	.word	0x00000550
        /*103c*/ 	.word	0x000000ff
        /*1040*/ 	.word	0x00038858
        /*1044*/ 	.short	0x0100
        /*1046*/ 	.byte	0x08
	.zero		1


	//   ....[9]....
        /*1048*/ 	.word	0x00000560
        /*104c*/ 	.word	0x000000ff
        /*1050*/ 	.word	0x00038868
        /*1054*/ 	.short	0x0100
        /*1056*/ 	.byte	0x08
	.zero		1


	//   ....[10]....
        /*1058*/ 	.word	0x00000650
        /*105c*/ 	.word	0x000000ff
        /*1060*/ 	.word	0x00038870
        /*1064*/ 	.short	0x0100
        /*1066*/ 	.byte	0x06
	.zero		1


	//   ....[11]....
        /*1068*/ 	.word	0x00000660
        /*106c*/ 	.word	0x000000ff
        /*1070*/ 	.word	0x00038880
        /*1074*/ 	.short	0x0100
        /*1076*/ 	.byte	0x06
	.zero		1


	//   ....[12]....
        /*1078*/ 	.word	0x00000670
        /*107c*/ 	.word	0x000000ff
        /*1080*/ 	.word	0x00038878
        /*1084*/ 	.short	0x0100
        /*1086*/ 	.byte	0x06
	.zero		1


	//   ....[13]....
        /*1088*/ 	.word	0x00000680
        /*108c*/ 	.word	0x000000ff
        /*1090*/ 	.word	0x00038888
        /*1094*/ 	.short	0x0100
        /*1096*/ 	.byte	0x06
	.zero		1


	//   ....[14]....
        /*1098*/ 	.word	0x000007b0
        /*109c*/ 	.word	0x000000ff
        /*10a0*/ 	.word	0x00038890
        /*10a4*/ 	.short	0x0100
        /*10a6*/ 	.byte	0x08
	.zero		1


	//   ....[15]....
        /*10a8*/ 	.word	0x000007c0
        /*10ac*/ 	.word	0x000000ff
        /*10b0*/ 	.word	0x000388a0
        /*10b4*/ 	.short	0x0100
        /*10b6*/ 	.byte	0x08
	.zero		1


	//   ....[16]....
        /*10b8*/ 	.word	0x000007d0
        /*10bc*/ 	.word	0x000000ff
        /*10c0*/ 	.word	0x00038898
        /*10c4*/ 	.short	0x0100
        /*10c6*/ 	.byte	0x08
	.zero		1


	//   ....[17]....
        /*10c8*/ 	.word	0x000007e0
        /*10cc*/ 	.word	0x000000ff
        /*10d0*/ 	.word	0x000388a8
        /*10d4*/ 	.short	0x0100
        /*10d6*/ 	.byte	0x08
	.zero		1


	//   ....[18]....
        /*10d8*/ 	.word	0x00000910
        /*10dc*/ 	.word	0x000000ff
        /*10e0*/ 	.word	0x000388b0
        /*10e4*/ 	.short	0x0100
        /*10e6*/ 	.byte	0x08
	.zero		1


	//   ....[19]....
        /*10e8*/ 	.word	0x00000920
        /*10ec*/ 	.word	0x000000ff
        /*10f0*/ 	.word	0x000388c0
        /*10f4*/ 	.short	0x0100
        /*10f6*/ 	.byte	0x08
	.zero		1


	//   ....[20]....
        /*10f8*/ 	.word	0x00000930
        /*10fc*/ 	.word	0x000000ff
        /*1100*/ 	.word	0x000388b8
        /*1104*/ 	.short	0x0100
        /*1106*/ 	.byte	0x08
	.zero		1


	//   ....[21]....
        /*1108*/ 	.word	0x00000940
        /*110c*/ 	.word	0x000000ff
        /*1110*/ 	.word	0x000388c8
        /*1114*/ 	.short	0x0100
        /*1116*/ 	.byte	0x08
	.zero		1


	//   ....[22]....
        /*1118*/ 	.word	0x00002fa0
        /*111c*/ 	.word	0x0000006d
        /*1120*/ 	.word	0x00038890
        /*1124*/ 	.short	0x010a
        /*1126*/ 	.byte	0x3f
	.zero		1


	//   ....[23]....
        /*1128*/ 	.word	0x00007120
        /*112c*/ 	.word	0x0000006d
        /*1130*/ 	.word	0x00038890
        /*1134*/ 	.short	0x010a
        /*1136*/ 	.byte	0x3f
	.zero		1


	//   ....[24]....
        /*1138*/ 	.word	0x0000b3a0
        /*113c*/ 	.word	0x0000006d
        /*1140*/ 	.word	0x00038890
        /*1144*/ 	.short	0x010a
        /*1146*/ 	.byte	0x3f
	.zero		1


	//   ....[25]....
        /*1148*/ 	.word	0x0000b930
        /*114c*/ 	.word	0x00000030
        /*1150*/ 	.word	0x00000000
        /*1154*/ 	.short	0x0101
        /*1156*/ 	.byte	0x3f
	.zero		1


	//   ....[26]....
        /*1158*/ 	.word	0x0000b970
        /*115c*/ 	.word	0x0000006d
        /*1160*/ 	.word	0x000388b0
        /*1164*/ 	.short	0x010a
        /*1166*/ 	.byte	0x3f
	.zero		1


	//   ....[27]....
        /*1168*/ 	.word	0x0000bf70
        /*116c*/ 	.word	0x0000006d
        /*1170*/ 	.word	0x00000000
        /*1174*/ 	.short	0x0101
        /*1176*/ 	.byte	0x3f
	.zero		1


	//   ....[28]....
        /*1178*/ 	.word	0x0000ca90
        /*117c*/ 	.word	0x00000016
        /*1180*/ 	.word	0x00038800
        /*1184*/ 	.short	0x010a
        /*1186*/ 	.byte	0x3f
	.zero		1


	//   ....[29]....
        /*1188*/ 	.word	0x0000cae0
        /*118c*/ 	.word	0x00000016
        /*1190*/ 	.word	0x00038800
        /*1194*/ 	.short	0x010a
        /*1196*/ 	.byte	0x3f
	.zero		1


	//   ....[30]....
        /*1198*/ 	.word	0x0000d0c0
        /*119c*/ 	.word	0x00000016
        /*11a0*/ 	.word	0x00038800
        /*11a4*/ 	.short	0x010a
        /*11a6*/ 	.byte	0x3f
	.zero		1


	//   ....[31]....
        /*11a8*/ 	.word	0x000106e0
        /*11ac*/ 	.word	0x00000016
        /*11b0*/ 	.word	0x00038800
        /*11b4*/ 	.short	0x010a
        /*11b6*/ 	.byte	0x3f
	.zero		1


	//   ....[32]....
        /*11b8*/ 	.word	0x00013e50
        /*11bc*/ 	.word	0x00000003
        /*11c0*/ 	.word	0x00038830
        /*11c4*/ 	.short	0x010a
        /*11c6*/ 	.byte	0x3f
	.zero		1


	//   ....[33]....
        /*11c8*/ 	.word	0x00013f20
        /*11cc*/ 	.word	0x00000003
        /*11d0*/ 	.word	0x00038830
        /*11d4*/ 	.short	0x010a
        /*11d6*/ 	.byte	0x3f
	.zero		1


	//   ....[34]....
        /*11d8*/ 	.word	0x00014c50
        /*11dc*/ 	.word	0x00000003
        /*11e0*/ 	.word	0x00000000
        /*11e4*/ 	.short	0x0101
        /*11e6*/ 	.byte	0x3f
	.zero		1


	//   ....[35]....
        /*11e8*/ 	.word	0x000172c0
        /*11ec*/ 	.word	0x00000005
        /*11f0*/ 	.word	0x00038830
        /*11f4*/ 	.short	0x010a
        /*11f6*/ 	.byte	0x3f
	.zero		1


	//   ....[36]....
        /*11f8*/ 	.word	0x00017310
        /*11fc*/ 	.word	0x00000005
        /*1200*/ 	.word	0x00038830
        /*1204*/ 	.short	0x010a
        /*1206*/ 	.byte	0x3f
	.zero		1


	//   ....[37]....
        /*1208*/ 	.word	0x00017750
        /*120c*/ 	.word	0x00000005
        /*1210*/ 	.word	0x00038850
        /*1214*/ 	.short	0x010a
        /*1216*/ 	.byte	0x3f
	.zero		1


	//   ....[38]....
        /*1218*/ 	.word	0x00017790
        /*121c*/ 	.word	0x00000005
        /*1220*/ 	.word	0x00038850
        /*1224*/ 	.short	0x010a
        /*1226*/ 	.byte	0x3f
	.zero		1


	//   ....[39]....
        /*1228*/ 	.word	0x00019290
        /*122c*/ 	.word	0x000000d4
        /*1230*/ 	.word	0x00000000
        /*1234*/ 	.short	0x0101
        /*1236*/ 	.byte	0x3f
	.zero		1


	//   ....[40]....
        /*1238*/ 	.word	0x00019480
        /*123c*/ 	.word	0x0000000c
        /*1240*/ 	.word	0x00000000
        /*1244*/ 	.short	0x0101
        /*1246*/ 	.byte	0x3f
	.zero		1


	//   ....[41]....
        /*1248*/ 	.word	0x00019ee0
        /*124c*/ 	.word	0x00000009
        /*1250*/ 	.word	0x00038850
        /*1254*/ 	.short	0x010a
        /*1256*/ 	.byte	0x3f
	.zero		1


	//   ....[42]....
        /*1258*/ 	.word	0x00019f60
        /*125c*/ 	.word	0x00000009
        /*1260*/ 	.word	0x00038850
        /*1264*/ 	.short	0x010a
        /*1266*/ 	.byte	0x3f
	.zero		1


	//   ....[43]....
        /*1268*/ 	.word	0x0001a530
        /*126c*/ 	.word	0x00000099
        /*1270*/ 	.word	0x00000000
        /*1274*/ 	.short	0x0101
        /*1276*/ 	.byte	0x3f
	.zero		1


	//   ....[44]....
        /*1278*/ 	.word	0x0001d660
        /*127c*/ 	.word	0x00000000
        /*1280*/ 	.word	0x00000000
        /*1284*/ 	.short	0x0101
        /*1286*/ 	.byte	0x3f
	.zero		1


	//   ....[45]....
        /*1288*/ 	.word	0x0001ff50
        /*128c*/ 	.word	0x00000006
        /*1290*/ 	.word	0x00038820
        /*1294*/ 	.short	0x010a
        /*1296*/ 	.byte	0x3f
	.zero		1


	//   ....[46]....
        /*1298*/ 	.word	0x00020040
        /*129c*/ 	.word	0x00000007
        /*12a0*/ 	.word	0x000388a0
        /*12a4*/ 	.short	0x010a
        /*12a6*/ 	.byte	0x3f
	.zero		1


	//   ....[47]....
        /*12a8*/ 	.word	0x00020390
        /*12ac*/ 	.word	0x00000007
        /*12b0*/ 	.word	0x000388c0
        /*12b4*/ 	.short	0x010a
        /*12b6*/ 	.byte	0x3f
	.zero		1


	//   ....[48]....
        /*12b8*/ 	.word	0x00020840
        /*12bc*/ 	.word	0x00000008
        /*12c0*/ 	.word	0x000388a0
        /*12c4*/ 	.short	0x010a
        /*12c6*/ 	.byte	0x3f
	.zero		1


	//   ....[49]....
        /*12c8*/ 	.word	0x00020b80
        /*12cc*/ 	.word	0x00000008
        /*12d0*/ 	.word	0x000388c0
        /*12d4*/ 	.short	0x010a
        /*12d6*/ 	.byte	0x3f
	.zero		1


	//   ....[50]....
        /*12d8*/ 	.word	0x00021ab0
        /*12dc*/ 	.word	0x00000000
        /*12e0*/ 	.word	0x00038880
        /*12e4*/ 	.short	0x010a
        /*12e6*/ 	.byte	0x3f
	.zero		1


	//   ....[51]....
        /*12e8*/ 	.word	0x00021cd0
        /*12ec*/ 	.word	0x00000000
        /*12f0*/ 	.word	0x00038840
        /*12f4*/ 	.short	0x010a
        /*12f6*/ 	.byte	0x3f
	.zero		1


	//   ....[52]....
        /*12f8*/ 	.word	0x00022b40
        /*12fc*/ 	.word	0x00000009
        /*1300*/ 	.word	0x00038800
        /*1304*/ 	.short	0x0107
        /*1306*/ 	.byte	0x3f
	.zero		1


	//   ....[53]....
        /*1308*/ 	.word	0x00022c40
        /*130c*/ 	.word	0x00000002
        /*1310*/ 	.word	0x00038800
        /*1314*/ 	.short	0x0101
        /*1316*/ 	.byte	0x3f
	.zero		1


	//   ....[54]....
        /*1318*/ 	.word	0x00022c60
        /*131c*/ 	.word	0x00000002
        /*1320*/ 	.word	0x00038820
        /*1324*/ 	.short	0x010a
        /*1326*/ 	.byte	0x3f
	.zero		1


	//   ....[55]....
        /*1328*/ 	.word	0x00022fc0
        /*132c*/ 	.word	0x00000006
        /*1330*/ 	.word	0x00038880
        /*1334*/ 	.short	0x010a
        /*1336*/ 	.byte	0x3f
	.zero		1


	//   ....[56]....
        /*1338*/ 	.word	0x00023330
        /*133c*/ 	.word	0x00000006
        /*1340*/ 	.word	0x00038840
        /*1344*/ 	.short	0x010a
        /*1346*/ 	.byte	0x3f
	.zero		1


	//   ....[57]....
        /*1348*/ 	.word	0x00023720
        /*134c*/ 	.word	0x00000014
        /*1350*/ 	.word	0x00038870
        /*1354*/ 	.short	0x010a
        /*1356*/ 	.byte	0x3f
	.zero		1


	//   ....[58]....
        /*1358*/ 	.word	0x00023790
        /*135c*/ 	.word	0x00000014
        /*1360*/ 	.word	0x00038860
        /*1364*/ 	.short	0x010a
        /*1366*/ 	.byte	0x3f
	.zero		1


	//   ....[59]....
        /*1368*/ 	.word	0x00023ff0
        /*136c*/ 	.word	0x00000014
        /*1370*/ 	.word	0x00038850
        /*1374*/ 	.short	0x0101
        /*1376*/ 	.byte	0x3f
	.zero		1


	//   ....[60]....
        /*1378*/ 	.word	0x00024070
        /*137c*/ 	.word	0x00000014
        /*1380*/ 	.word	0x00000000
        /*1384*/ 	.short	0x0101
        /*1386*/ 	.byte	0x3f
	.zero		1


	//   ....[61]....
        /*1388*/ 	.word	0x000242a0
        /*138c*/ 	.word	0x00000012
        /*1390*/ 	.word	0x00038870
        /*1394*/ 	.short	0x010a
        /*1396*/ 	.byte	0x3f
	.zero		1


	//   ....[62]....
        /*1398*/ 	.word	0x00024310
        /*139c*/ 	.word	0x00000012
        /*13a0*/ 	.word	0x00038860
        /*13a4*/ 	.short	0x010a
        /*13a6*/ 	.byte	0x3f
	.zero		1


	//   ....[63]....
        /*13a8*/ 	.word	0x00024b50
        /*13ac*/ 	.word	0x00000012
        /*13b0*/ 	.word	0x00038850
        /*13b4*/ 	.short	0x0101
        /*13b6*/ 	.byte	0x3f
	.zero		1


	//   ....[64]....
        /*13b8*/ 	.word	0x00024ba0
        /*13bc*/ 	.word	0x00000012
        /*13c0*/ 	.word	0x00000000
        /*13c4*/ 	.short	0x0101
        /*13c6*/ 	.byte	0x3f
	.zero		1


	//   ....[65]....
        /*13c8*/ 	.word	0x00025700
        /*13cc*/ 	.word	0x00000000
        /*13d0*/ 	.word	0x00038820
        /*13d4*/ 	.short	0x010a
        /*13d6*/ 	.byte	0x3f
	.zero		1


	//   ....[66]....
        /*13d8*/ 	.word	0x000258b0
        /*13dc*/ 	.word	0x00000006
        /*13e0*/ 	.word	0x00000000
        /*13e4*/ 	.short	0x010a
        /*13e6*/ 	.byte	0x3f
	.zero		1


	//   ....[67]....
        /*13e8*/ 	.word	0x00025920
        /*13ec*/ 	.word	0x00000007
        /*13f0*/ 	.word	0x00000000
        /*13f4*/ 	.short	0x010a
        /*13f6*/ 	.byte	0x3f
	.zero		1


	//   ....[68]....
        /*13f8*/ 	.word	0x00025980
        /*13fc*/ 	.word	0x00000004
        /*1400*/ 	.word	0x00038860
        /*1404*/ 	.short	0x010a
        /*1406*/ 	.byte	0x3f
	.zero		1


	//   ....[69]....
        /*1408*/ 	.word	0x000259d0
        /*140c*/ 	.word	0x00000003
        /*1410*/ 	.word	0x00038860
        /*1414*/ 	.short	0x010a
        /*1416*/ 	.byte	0x3f
	.zero		1


	//   ....[70]....
        /*1418*/ 	.word	0x00025a10
        /*141c*/ 	.word	0x00000004
        /*1420*/ 	.word	0x00038880
        /*1424*/ 	.short	0x010a
        /*1426*/ 	.byte	0x3f
	.zero		1


	//   ....[71]....
        /*1428*/ 	.word	0x00025a30
        /*142c*/ 	.word	0x00000003
        /*1430*/ 	.word	0x00038880
        /*1434*/ 	.short	0x010a
        /*1436*/ 	.byte	0x3f
	.zero		1


	//   ....[72]....
        /*1438*/ 	.word	0x00025a90
        /*143c*/ 	.word	0x0000006d
        /*1440*/ 	.word	0x00038890
        /*1444*/ 	.short	0x010a
        /*1446*/ 	.byte	0x3f
	.zero		1


	//   ....[73]....
        /*1448*/ 	.word	0x00025ae0
        /*144c*/ 	.word	0x0000006d
        /*1450*/ 	.word	0x00038890
        /*1454*/ 	.short	0x010a
        /*1456*/ 	.byte	0x3f
	.zero		1


	//   ....[74]....
        /*1458*/ 	.word	0x00025b30
        /*145c*/ 	.word	0x0000006d
        /*1460*/ 	.word	0x00038890
        /*1464*/ 	.short	0x010a
        /*1466*/ 	.byte	0x3f
	.zero		1


	//   ....[75]....
        /*1468*/ 	.word	0x00025b80
        /*146c*/ 	.word	0x0000006d
        /*1470*/ 	.word	0x000388b0
        /*1474*/ 	.short	0x010a
        /*1476*/ 	.byte	0x3f
	.zero		1


	//   ....[76]....
        /*1478*/ 	.word	0x00025e30
        /*147c*/ 	.word	0x00000016
        /*1480*/ 	.word	0x00038800
        /*1484*/ 	.short	0x010a
        /*1486*/ 	.byte	0x3f
	.zero		1


	//   ....[77]....
        /*1488*/ 	.word	0x00026040
        /*148c*/ 	.word	0x00000016
        /*1490*/ 	.word	0x00038800
        /*1494*/ 	.short	0x010a
        /*1496*/ 	.byte	0x3f
	.zero		1


	//   ....[78]....
        /*1498*/ 	.word	0x00026090
        /*149c*/ 	.word	0x00000003
        /*14a0*/ 	.word	0x00038830
        /*14a4*/ 	.short	0x010a
        /*14a6*/ 	.byte	0x3f
	.zero		1


	//   ....[79]....
        /*14a8*/ 	.word	0x000260e0
        /*14ac*/ 	.word	0x00000005
        /*14b0*/ 	.word	0x00038830
        /*14b4*/ 	.short	0x010a
        /*14b6*/ 	.byte	0x3f
	.zero		1


	//   ....[80]....
        /*14b8*/ 	.word	0x00026130
        /*14bc*/ 	.word	0x00000005
        /*14c0*/ 	.word	0x00038850
        /*14c4*/ 	.short	0x010a
        /*14c6*/ 	.byte	0x3f
	.zero		1


	//   ....[81]....
        /*14c8*/ 	.word	0x00026180
        /*14cc*/ 	.word	0x00000009
        /*14d0*/ 	.word	0x00038850
        /*14d4*/ 	.short	0x010a
        /*14d6*/ 	.byte	0x3f
	.zero		1


	//   ....[82]....
        /*14d8*/ 	.word	0x00028760
        /*14dc*/ 	.word	0x00000005
        /*14e0*/ 	.word	0x00038820
        /*14e4*/ 	.short	0x010a
        /*14e6*/ 	.byte	0x3f
	.zero		1


	//   ....[83]....
        /*14e8*/ 	.word	0x000287b0
        /*14ec*/ 	.word	0x00000007
        /*14f0*/ 	.word	0x000388a0
        /*14f4*/ 	.short	0x010a
        /*14f6*/ 	.byte	0x3f
	.zero		1


	//   ....[84]....
        /*14f8*/ 	.word	0x00028800
        /*14fc*/ 	.word	0x00000007
        /*1500*/ 	.word	0x000388c0
        /*1504*/ 	.short	0x010a
        /*1506*/ 	.byte	0x3f
	.zero		1


	//   ....[85]....
        /*1508*/ 	.word	0x00028850
        /*150c*/ 	.word	0x00000008
        /*1510*/ 	.word	0x000388a0
        /*1514*/ 	.short	0x010a
        /*1516*/ 	.byte	0x3f
	.zero		1


	//   ....[86]....
        /*1518*/ 	.word	0x000288a0
        /*151c*/ 	.word	0x00000008
        /*1520*/ 	.word	0x000388c0
        /*1524*/ 	.short	0x010a
        /*1526*/ 	.byte	0x3f
	.zero		1


	//   ....[87]....
        /*1528*/ 	.word	0x00028a40
        /*152c*/ 	.word	0x00000000
        /*1530*/ 	.word	0x00038880
        /*1534*/ 	.short	0x010a
        /*1536*/ 	.byte	0x3f
	.zero		1


	//   ....[88]....
        /*1538*/ 	.word	0x00028a90
        /*153c*/ 	.word	0x00000000
        /*1540*/ 	.word	0x00038840
        /*1544*/ 	.short	0x010a
        /*1546*/ 	.byte	0x3f
	.zero		1


	//   ....[89]....
        /*1548*/ 	.word	0x000295d0
        /*154c*/ 	.word	0x00000002
        /*1550*/ 	.word	0x00038820
        /*1554*/ 	.short	0x010a
        /*1556*/ 	.byte	0x3f
	.zero		1


	//   ....[90]....
        /*1558*/ 	.word	0x00029620
        /*155c*/ 	.word	0x00000006
        /*1560*/ 	.word	0x00038880
        /*1564*/ 	.short	0x010a
        /*1566*/ 	.byte	0x3f
	.zero		1


	//   ....[91]....
        /*1568*/ 	.word	0x00029670
        /*156c*/ 	.word	0x00000006
        /*1570*/ 	.word	0x00038840
        /*1574*/ 	.short	0x010a
        /*1576*/ 	.byte	0x3f
	.zero		1


	//   ....[92]....
        /*1578*/ 	.word	0x000296c0
        /*157c*/ 	.word	0x00000014
        /*1580*/ 	.word	0x00038870
        /*1584*/ 	.short	0x010a
        /*1586*/ 	.byte	0x3f
	.zero		1


	//   ....[93]....
        /*1588*/ 	.word	0x00029710
        /*158c*/ 	.word	0x00000014
        /*1590*/ 	.word	0x00038860
        /*1594*/ 	.short	0x010a
        /*1596*/ 	.byte	0x3f
	.zero		1


	//   ....[94]....
        /*1598*/ 	.word	0x00029760
        /*159c*/ 	.word	0x00000012
        /*15a0*/ 	.word	0x00038870
        /*15a4*/ 	.short	0x010a
        /*15a6*/ 	.byte	0x3f
	.zero		1


	//   ....[95]....
        /*15a8*/ 	.word	0x000297b0
        /*15ac*/ 	.word	0x00000012
        /*15b0*/ 	.word	0x00038860
        /*15b4*/ 	.short	0x010a
        /*15b6*/ 	.byte	0x3f
	.zero		1


	//   ....[96]....
        /*15b8*/ 	.word	0x0002a210
        /*15bc*/ 	.word	0x00000000
        /*15c0*/ 	.word	0x00038820
        /*15c4*/ 	.short	0x010a
        /*15c6*/ 	.byte	0x3f
	.zero		1


	//   ....[97]....
        /*15c8*/ 	.word	0x0002a3b0
        /*15cc*/ 	.word	0x00000006
        /*15d0*/ 	.word	0x00000000
        /*15d4*/ 	.short	0x010a
        /*15d6*/ 	.byte	0x3f
	.zero		1


	//   ....[98]....
        /*15d8*/ 	.word	0x0002a400
        /*15dc*/ 	.word	0x00000007
        /*15e0*/ 	.word	0x00000000
        /*15e4*/ 	.short	0x010a
        /*15e6*/ 	.byte	0x3f
	.zero		1


	//   ....[99]....
        /*15e8*/ 	.word	0x0002a450
        /*15ec*/ 	.word	0x00000004
        /*15f0*/ 	.word	0x00038860
        /*15f4*/ 	.short	0x010a
        /*15f6*/ 	.byte	0x3f
	.zero		1


	//   ....[100]....
        /*15f8*/ 	.word	0x0002a4a0
        /*15fc*/ 	.word	0x00000003
        /*1600*/ 	.word	0x00038860
        /*1604*/ 	.short	0x010a
        /*1606*/ 	.byte	0x3f
	.zero		1


	//   ....[101]....
        /*1608*/ 	.word	0x0002a4f0
        /*160c*/ 	.word	0x00000004
        /*1610*/ 	.word	0x00038880
        /*1614*/ 	.short	0x010a
        /*1616*/ 	.byte	0x3f
	.zero		1


	//----- nvinfo : EIATTR_NUM_MBARRIERS
	.align		4
.L_156:
        /*1618*/ 	.byte	0x03, 0x38
        /*161a*/ 	.short	0x0016


	//----- nvinfo : EIATTR_EXIT_INSTR_OFFSETS
	.align		4
        /*161c*/ 	.byte	0x04, 0x1c
        /*161e*/ 	.short	(.L_158 - .L_157)


	//   ....[0]....
.L_157:
        /*1620*/ 	.word	0x00025a80


	//----- nvinfo : EIATTR_MAX_THREADS
	.align		4
.L_158:
        /*1624*/ 	.byte	0x04, 0x05
        /*1626*/ 	.short	(.L_160 - .L_159)
.L_159:
        /*1628*/ 	.word	0x00000180
        /*162c*/ 	.word	0x00000001
        /*1630*/ 	.word	0x00000001


	//----- nvinfo : EIATTR_CRS_STACK_SIZE
	.align		4
.L_160:
        /*1634*/ 	.byte	0x04, 0x1e
        /*1636*/ 	.short	(.L_162 - .L_161)
.L_161:
        /*1638*/ 	.word	0x00000000


	//----- nvinfo : EIATTR_CBANK_PARAM_SIZE
	.align		4
.L_162:
        /*163c*/ 	.byte	0x03, 0x19
        /*163e*/ 	.short	0x0af0


	//----- nvinfo : EIATTR_PARAM_CBANK
	.align		4
        /*1640*/ 	.byte	0x04, 0x0a
        /*1642*/ 	.short	(.L_164 - .L_163)
	.align		4
.L_163:
        /*1644*/ 	.word	index@(.nv.constant0._ZN7cutlass13device_kernelIN5flash11enable_sm90INS1_16FlashAttnFwdSm90INS1_25CollectiveMainloopFwdSm90ILi2EN4cute5tupleIJNS5_1CILi1EEES8_S8_EEENS6_IJNS7_ILi128EEESA_NS7_ILi256EEEEEELi256ENS_12float_e4m3_tEfNS_4arch4Sm90ELb0ELb0ELb1ELb1ELb0ELb1ELb0ELb1ELb1ELb1ELb0ELb0EEENS1_21CollectiveEpilogueFwdINS6_IJSA_SB_SA_EEES9_NS_10bfloat16_tESF_Li256ELb1ELb1ELb0ELb1EEENS1_36VarlenDynamicPersistentTileSchedulerILi128ELi128ELi256ELi128ELb0ELb1ELb1ELb0ELb1ELb1EEEEEEEEEvNT_6ParamsE)
        /*1648*/ 	.short	0x0210
        /*164a*/ 	.short	0x0af0


	//----- nvinfo : EIATTR_SW_WAR
	.align		4
.L_164:
        /*164c*/ 	.byte	0x04, 0x36
        /*164e*/ 	.short	(.L_166 - .L_165)
.L_165:
        /*1650*/ 	.word	0x00000008
.L_166:


//--------------------- .nv.info._ZN7cutlass13device_kernelIN5flash11enable_sm90INS1_16FlashAttnFwdSm90INS1_25CollectiveMainloopFwdSm90ILi2EN4cute5tupleIJNS5_1CILi1EEES8_S8_EEENS6_IJNS7_ILi128EEENS7_ILi64EEENS7_ILi256EEEEEELi256ENS_12float_e4m3_tEfNS_4arch4Sm90ELb0ELb1ELb1ELb0ELb0ELb0ELb0ELb1ELb1ELb1ELb0ELb0EEENS1_21CollectiveEpilogueFwdINS6_IJSA_SC_SB_EEES9_NS_10bfloat16_tESG_Li256ELb0ELb1ELb0ELb1EEENS1_30DynamicPersistentTileSchedulerILi256ELi128ELb0ELb1ELb1EEEEEEEEEvNT_6ParamsE --------------------------
	.section	.nv.info._ZN7cutlass13device_kernelIN5flash11enable_sm90INS1_16FlashAttnFwdSm90INS1_25CollectiveMainloopFwdSm90ILi2EN4cute5tupleIJNS5_1CILi1EEES8_S8_EEENS6_IJNS7_ILi128EEENS7_ILi64EEENS7_ILi256EEEEEELi256ENS_12float_e4m3_tEfNS_4arch4Sm90ELb0ELb1ELb1ELb0ELb0ELb0ELb0ELb1ELb1ELb1ELb0ELb0EEENS1_21CollectiveEpilogueFwdINS6_IJSA_SC_SB_EEES9_NS_10bfloat16_tESG_Li256ELb0ELb1ELb0ELb1EEENS1_30DynamicPersistentTileSchedulerILi256ELi128ELb0ELb1ELb1EEEEEEEEEvNT_6ParamsE,"",@"SHT_CUDA_INFO"
	.sectionflags	@""
	.align	4


	//----- nvinfo : EIATTR_CUDA_API_VERSION
	.align		4
        /*0000*/ 	.byte	0x04, 0x37
        /*0002*/ 	.short	(.L_168 - .L_167)
.L_167:
        /*0004*/ 	.word	0x00000082


	//----- nvinfo : EIATTR_KPARAM_INFO
	.align		4
.L_168:
        /*0008*/ 	.byte	0x04, 0x17
        /*000a*/ 	.short	(.L_170 - .L_169)
.L_169:
        /*000c*/ 	.word	0x00000000
        /*0010*/ 	.short	0x0000
        /*0012*/ 	.short	0x0070
        /*0014*/ 	.byte	0x00, 0xf0, 0x01, 0x2a


	//----- nvinfo : EIATTR_SPARSE_MMA_MASK
	.align		4
.L_170:
        /*0018*/ 	.byte	0x03, 0x50
        /*001a*/ 	.short	0x0000


	//----- nvinfo : EIATTR_MAXREG_COUNT
	.align		4
        /*001c*/ 	.byte	0x03, 0x1b
        /*001e*/ 	.short	0x00a8


	//----- nvinfo : EIATTR_NUM_BARRIERS
	.align		4
        /*0020*/ 	.byte	0x02, 0x4c
        /*0022*/ 	.byte	0x10
	.zero		1


	//----- nvinfo : EIATTR_EXTERNS
	.align		4
        /*0024*/ 	.byte	0x04, 0x0f
        /*0026*/ 	.short	(.L_172 - .L_171)


	//   ....[0]....
	.align		4
.L_171:
        /*0028*/ 	.word	index@(__assertfail)


	//----- nvinfo : EIATTR_ANNOTATIONS
	.align		4
.L_172:
        /*002c*/ 	.byte	0x04, 0x55
        /*002e*/ 	.short	(.L_174 - .L_173)


	//   ....[0]....
.L_173:
        /* <DEDUP_REMOVED lines=31> */


	//----- nvinfo : EIATTR_MERCURY_ISA_VERSION
	.align		4
.L_174:
        /*0208*/ 	.byte	0x03, 0x5f
        /*020a*/ 	.short	0x0101


	//----- nvinfo : EIATTR_INT_WARP_WIDE_INSTR_OFFSETS
	.align		4
        /*020c*/ 	.byte	0x04, 0x31
        /*020e*/ 	.short	(.L_176 - .L_175)


	//   ....[0]....
.L_175:
        /*0210*/ 	.word	0x00000130


	//   ....[1]....
        /*0214*/ 	.word	0x00000170


	//   ....[2]....
        /*0218*/ 	.word	0x000001e0


	//   ....[3]....
        /*021c*/ 	.word	0x000107d0


	//   ....[4]....
        /*0220*/ 	.word	0x00010860


	//   ....[5]....
        /*0224*/ 	.word	0x00013240


	//   ....[6]....
        /*0228*/ 	.word	0x000132d0


	//----- nvinfo : EIATTR_COOP_GROUP_MASK_REGIDS
	.align		4
.L_176:
        /*022c*/ 	.byte	0x04, 0x29
        /*022e*/ 	.short	(.L_178 - .L_177)


	//   ....[0]....
.L_177:
        /*0230*/ 	.word	0xffffffff


	//   ....[1]....
        /*0234*/ 	.word	0xffffffff


	//   ....[2]....
        /*0238*/ 	.word	0xffffffff


	//   ....[3]....
        /*023c*/ 	.word	0xffffffff


	//   ....[4]....
        /*0240*/ 	.word	0xffffffff


	//   ....[5]....
        /*0244*/ 	.word	0xffffffff


	//   ....[6]....
        /*0248*/ 	.word	0xffffffff


	//   ....[7]....
        /*024c*/ 	.word	0xffffffff


	//   ....[8]....
        /*0250*/ 	.word	0xffffffff


	//   ....[9]....
        /*0254*/ 	.word	0xffffffff


	//   ....[10]....
        /*0258*/ 	.word	0xffffffff


	//   ....[11]....
        /*025c*/ 	.word	0xffffffff


	//   ....[12]....
        /*0260*/ 	.word	0xffffffff


	//   ....[13]....
        /*0264*/ 	.word	0xffffffff


	//   ....[14]....
        /*0268*/ 	.word	0xffffffff


	//   ....[15]....
        /*026c*/ 	.word	0xffffffff


	//   ....[16]....
        /*0270*/ 	.word	0xffffffff


	//   ....[17]....
        /*0274*/ 	.word	0xffffffff


	//   ....[18]....
        /*0278*/ 	.word	0xffffffff


	//   ....[19]....
        /*027c*/ 	.word	0xffffffff


	//   ....[20]....
        /*0280*/ 	.word	0xffffffff


	//   ....[21]....
        /*0284*/ 	.word	0xffffffff


	//   ....[22]....
        /*0288*/ 	.word	0xffffffff


	//   ....[23]....
        /*028c*/ 	.word	0xffffffff


	//   ....[24]....
        /*0290*/ 	.word	0xffffffff


	//   ....[25]....
        /*0294*/ 	.word	0xffffffff


	//   ....[26]....
        /*0298*/ 	.word	0xffffffff


	//   ....[27]....
        /*029c*/ 	.word	0xffffffff


	//   ....[28]....
        /*02a0*/ 	.word	0xffffffff


	//   ....[29]....
        /*02a4*/ 	.word	0xffffffff


	//   ....[30]....
        /*02a8*/ 	.word	0xffffffff


	//   ....[31]....
        /*02ac*/ 	.word	0xffffffff


	//   ....[32]....
        /*02b0*/ 	.word	0xffffffff


	//   ....[33]....
        /*02b4*/ 	.word	0xffffffff


	//   ....[34]....
        /*02b8*/ 	.word	0xffffffff


	//   ....[35]....
        /*02bc*/ 	.word	0xffffffff


	//   ....[36]....
        /*02c0*/ 	.word	0xffffffff


	//   ....[37]....
        /*02c4*/ 	.word	0xffffffff


	//   ....[38]....
        /*02c8*/ 	.word	0xffffffff


	//   ....[39]....
        /*02cc*/ 	.word	0xffffffff


	//   ....[40]....
        /*02d0*/ 	.word	0xffffffff


	//   ....[41]....
        /*02d4*/ 	.word	0xffffffff


	//   ....[42]....
        /*02d8*/ 	.word	0xffffffff


	//   ....[43]....
        /*02dc*/ 	.word	0xffffffff


	//   ....[44]....
        /*02e0*/ 	.word	0xffffffff


	//   ....[45]....
        /*02e4*/ 	.word	0xffffffff


	//   ....[46]....
        /*02e8*/ 	.word	0xffffffff


	//   ....[47]....
        /*02ec*/ 	.word	0xffffffff


	//   ....[48]....
        /*02f0*/ 	.word	0xffffffff


	//   ....[49]....
        /*02f4*/ 	.word	0xffffffff


	//   ....[50]....
        /*02f8*/ 	.word	0xffffffff


	//   ....[51]....
        /*02fc*/ 	.word	0xffffffff


	//   ....[52]....
        /*0300*/ 	.word	0xffffffff


	//   ....[53]....
        /*0304*/ 	.word	0xffffffff


	//   ....[54]....
        /*0308*/ 	.word	0xffffffff


	//   ....[55]....
        /*030c*/ 	.word	0xffffffff


	//   ....[56]....
        /*0310*/ 	.word	0xffffffff


	//   ....[57]....
        /*0314*/ 	.word	0xffffffff


	//   ....[58]....
        /*0318*/ 	.word	0xffffffff


	//   ....[59]....
        /*031c*/ 	.word	0xffffffff


	//   ....[60]....
        /*0320*/ 	.word	0xffffffff


	//   ....[61]....
        /*0324*/ 	.word	0xffffffff


	//   ....[62]....
        /*0328*/ 	.word	0xffffffff


	//   ....[63]....
        /*032c*/ 	.word	0xffffffff


	//   ....[64]....
        /*0330*/ 	.word	0xffffffff


	//   ....[65]....
        /*0334*/ 	.word	0xffffffff


	//   ....[66]....
        /*0338*/ 	.word	0xffffffff


	//   ....[67]....
        /*033c*/ 	.word	0xffffffff


	//   ....[68]....
        /*0340*/ 	.word	0xffffffff


	//   ....[69]....
        /*0344*/ 	.word	0xffffffff


	//   ....[70]....
        /*0348*/ 	.word	0xffffffff


	//   ....[71]....
        /*034c*/ 	.word	0xffffffff


	//   ....[72]....
        /*0350*/ 	.word	0xffffffff


	//   ....[73]....
        /*0354*/ 	.word	0xffffffff


	//   ....[74]....
        /*0358*/ 	.word	0xffffffff


	//   ....[75]....
        /*035c*/ 	.word	0xffffffff


	//   ....[76]....
        /*0360*/ 	.word	0xffffffff


	//   ....[77]....
        /*0364*/ 	.word	0xffffffff


	//   ....[78]....
        /*0368*/ 	.word	0xffffffff


	//   ....[79]....
        /*036c*/ 	.word	0xffffffff


	//   ....[80]....
        /*0370*/ 	.word	0xffffffff


	//   ....[81]....
        /*0374*/ 	.word	0xffffffff


	//   ....[82]....
        /*0378*/ 	.word	0xffffffff


	//   ....[83]....
        /*037c*/ 	.word	0xffffffff


	//   ....[84]....
        /*0380*/ 	.word	0xffffffff


	//   ....[85]....
        /*0384*/ 	.word	0xffffffff


	//   ....[86]....
        /*0388*/ 	.word	0xffffffff


	//   ....[87]....
        /*038c*/ 	.word	0xffffffff


	//   ....[88]....
        /*0390*/ 	.word	0xffffffff


	//   ....[89]....
        /*0394*/ 	.word	0xffffffff


	//   ....[90]....
        /*0398*/ 	.word	0xffffffff


	//   ....[91]....
        /*039c*/ 	.word	0xffffffff


	//   ....[92]....
        /*03a0*/ 	.word	0xffffffff


	//   ....[93]....
        /*03a4*/ 	.word	0xffffffff


	//   ....[94]....
        /*03a8*/ 	.word	0xffffffff


	//   ....[95]....
        /*03ac*/ 	.word	0xffffffff


	//   ....[96]....
        /*03b0*/ 	.word	0xffffffff


	//   ....[97]....
        /*03b4*/ 	.word	0xffffffff


	//   ....[98]....
        /*03b8*/ 	.word	0xffffffff


	//   ....[99]....
        /*03bc*/ 	.word	0xffffffff


	//   ....[100]....
        /*03c0*/ 	.word	0xffffffff


	//   ....[101]....
        /*03c4*/ 	.word	0xffffffff


	//   ....[102]....
        /*03c8*/ 	.word	0xffffffff


	//   ....[103]....
        /*03cc*/ 	.word	0xffffffff


	//   ....[104]....
        /*03d0*/ 	.word	0xffffffff


	//   ....[105]....
        /*03d4*/ 	.word	0xffffffff


	//   ....[106]....
        /*03d8*/ 	.word	0xffffffff


	//   ....[107]....
        /*03dc*/ 	.word	0xffffffff


	//   ....[108]....
        /*03e0*/ 	.word	0xffffffff


	//   ....[109]....
        /*03e4*/ 	.word	0xffffffff


	//   ....[110]....
        /*03e8*/ 	.word	0xffffffff


	//   ....[111]....
        /*03ec*/ 	.word	0xffffffff


	//   ....[112]....
        /*03f0*/ 	.word	0xffffffff


	//   ....[113]....
        /*03f4*/ 	.word	0xffffffff


	//   ....[114]....
        /*03f8*/ 	.word	0xffffffff


	//   ....[115]....
        /*03fc*/ 	.word	0xffffffff


	//   ....[116]....
        /*0400*/ 	.word	0xffffffff


	//   ....[117]....
        /*0404*/ 	.word	0xffffffff


	//   ....[118]....
        /*0408*/ 	.word	0xffffffff


	//   ....[119]....
        /*040c*/ 	.word	0xffffffff


	//   ....[120]....
        /*0410*/ 	.word	0xffffffff


	//   ....[121]....
        /*0414*/ 	.word	0xffffffff


	//   ....[122]....
        /*0418*/ 	.word	0xffffffff


	//   ....[123]....
        /*041c*/ 	.word	0xffffffff


	//   ....[124]....
        /*0420*/ 	.word	0xffffffff


	//   ....[125]....
        /*0424*/ 	.word	0xffffffff


	//   ....[126]....
        /*0428*/ 	.word	0xffffffff


	//   ....[127]....
        /*042c*/ 	.word	0xffffffff


	//   ....[128]....
        /*0430*/ 	.word	0xffffffff


	//   ....[129]....
        /*0434*/ 	.word	0xffffffff


	//   ....[130]....
        /*0438*/ 	.word	0xffffffff


	//   ....[131]....
        /*043c*/ 	.word	0xffffffff


	//   ....[132]....
        /*0440*/ 	.word	0xffffffff


	//   ....[133]....
        /*0444*/ 	.word	0xffffffff


	//   ....[134]....
        /*0448*/ 	.word	0xffffffff


	//   ....[135]....
        /*044c*/ 	.word	0xffffffff


	//   ....[136]....
        /*0450*/ 	.word	0xffffffff


	//   ....[137]....
        /*0454*/ 	.word	0xffffffff


	//   ....[138]....
        /*0458*/ 	.word	0x0500000f


	//   ....[139]....
        /*045c*/ 	.word	0x0500000f


	//   ....[140]....
        /*0460*/ 	.word	0x0500000f


	//   ....[141]....
        /*0464*/ 	.word	0x0500000f


	//   ....[142]....
        /*0468*/ 	.word	0x0500000f


	//   ....[143]....
        /*046c*/ 	.word	0x0500000f


	//   ....[144]....
        /*0470*/ 	.word	0x0500000f


	//   ....[145]....
        /*0474*/ 	.word	0x0500000f


	//   ....[146]....
        /*0478*/ 	.word	0x0500000f


	//   ....[147]....
        /*047c*/ 	.word	0x0500000f


	//   ....[148]....
        /*0480*/ 	.word	0x0500000f


	//   ....[149]....
        /*0484*/ 	.word	0x0500000f


	//   ....[150]....
        /*0488*/ 	.word	0x0500000f


	//   ....[151]....
        /*048c*/ 	.word	0x0500000f


	//   ....[152]....
        /*0490*/ 	.word	0x0500000f


	//   ....[153]....
        /*0494*/ 	.word	0x0500000f


	//   ....[154]....
        /*0498*/ 	.word	0x0500000f


	//   ....[155]....
        /*049c*/ 	.word	0x0500000f


	//----- nvinfo : EIATTR_COOP_GROUP_INSTR_OFFSETS
	.align		4
.L_178:
        /*04a0*/ 	.byte	0x04, 0x28
        /*04a2*/ 	.short	(.L_180 - .L_179)


	//   ....[0]....
.L_179:
        /*04a4*/ 	.word	0x00000070


	//   ....[1]....
        /*04a8*/ 	.word	0x00000140


	//   ....[2]....
        /*04ac*/ 	.word	0x00000190


	//   ....[3]....
        /*04b0*/ 	.word	0x000003c0


	//   ....[4]....
        /*04b4*/ 	.word	0x00000520


	//   ....[5]....
        /*04b8*/ 	.word	0x00000640


	//   ....[6]....
        /*04bc*/ 	.word	0x000007a0


	//   ....[7]....
        /*04c0*/ 	.word	0x00001a20


	//   ....[8]....
        /*04c4*/ 	.word	0x000026d0


	//   ....[9]....
        /*04c8*/ 	.word	0x00002bf0


	//   ....[10]....
        /*04cc*/ 	.word	0x00003730


	//   ....[11]....
        /*04d0*/ 	.word	0x00003790


	//   ....[12]....
        /*04d4*/ 	.word	0x00003a20


	//   ....[13]....
        /*04d8*/ 	.word	0x00003aa0


	//   ....[14]....
        /*04dc*/ 	.word	0x00005060


	//   ....[15]....
        /*04e0*/ 	.word	0x00005350


	//   ....[16]....
        /*04e4*/ 	.word	0x00005a40


	//   ....[17]....
        /*04e8*/ 	.word	0x00005b40


	//   ....[18]....
        /*04ec*/ 	.word	0x00005ee0


	//   ....[19]....
        /*04f0*/ 	.word	0x00005f40


	//   ....[20]....
        /*04f4*/ 	.word	0x00007d10


	//   ....[21]....
        /*04f8*/ 	.word	0x00007d40


	//   ....[22]....
        /*04fc*/ 	.word	0x00007d60


	//   ....[23]....
        /*0500*/ 	.word	0x00007db0


	//   ....[24]....
        /*0504*/ 	.word	0x00009a40


	//   ....[25]....
        /*0508*/ 	.word	0x00009c40


	//   ....[26]....
        /*050c*/ 	.word	0x0000a320


	//   ....[27]....
        /*0510*/ 	.word	0x0000a420


	//   ....[28]....
        /*0514*/ 	.word	0x0000a7d0


	//   ....[29]....
        /*0518*/ 	.word	0x0000a840


	//   ....[30]....
        /*051c*/ 	.word	0x0000ba20


	//   ....[31]....
        /*0520*/ 	.word	0x0000ba30


	//   ....[32]....
        /*0524*/ 	.word	0x0000ba60


	//   ....[33]....
        /*0528*/ 	.word	0x0000ba70


	//   ....[34]....
        /*052c*/ 	.word	0x0000d430


	//   ....[35]....
        /*0530*/ 	.word	0x0000d450


	//   ....[36]....
        /*0534*/ 	.word	0x0000d5a0


	//   ....[37]....
        /*0538*/ 	.word	0x0000d5e0


	//   ....[38]....
        /*053c*/ 	.word	0x0000d610


	//   ....[39]....
        /*0540*/ 	.word	0x0000d630


	//   ....[40]....
        /*0544*/ 	.word	0x0000d650


	//   ....[41]....
        /*0548*/ 	.word	0x0000d660


	//   ....[42]....
        /*054c*/ 	.word	0x0000d680


	//   ....[43]....
        /*0550*/ 	.word	0x0000d6a0


	//   ....[44]....
        /*0554*/ 	.word	0x0000d6d0


	//   ....[45]....
        /*0558*/ 	.word	0x0000d700


	//   ....[46]....
        /*055c*/ 	.word	0x0000d730


	//   ....[47]....
        /*0560*/ 	.word	0x0000d740


	//   ....[48]....
        /*0564*/ 	.word	0x0000d760


	//   ....[49]....
        /*0568*/ 	.word	0x0000d770


	//   ....[50]....
        /*056c*/ 	.word	0x0000d780


	//   ....[51]....
        /*0570*/ 	.word	0x0000d790


	//   ....[52]....
        /*0574*/ 	.word	0x0000d7b0


	//   ....[53]....
        /*0578*/ 	.word	0x0000d7d0


	//   ....[54]....
        /*057c*/ 	.word	0x0000d7f0


	//   ....[55]....
        /*0580*/ 	.word	0x0000d800


	//   ....[56]....
        /*0584*/ 	.word	0x0000d810


	//   ....[57]....
        /*0588*/ 	.word	0x0000d820


	//   ....[58]....
        /*058c*/ 	.word	0x0000d840


	//   ....[59]....
        /*0590*/ 	.word	0x0000d860


	//   ....[60]....
        /*0594*/ 	.word	0x0000d870


	//   ....[61]....
        /*0598*/ 	.word	0x0000d880


	//   ....[62]....
        /*059c*/ 	.word	0x0000d8a0


	//   ....[63]....
        /*05a0*/ 	.word	0x0000d8b0


	//   ....[64]....
        /*05a4*/ 	.word	0x0000d8c0


	//   ....[65]....
        /*05a8*/ 	.word	0x0000d8d0


	//   ....[66]....
        /*05ac*/ 	.word	0x0000d900


	//   ....[67]....
        /*05b0*/ 	.word	0x0000d930


	//   ....[68]....
        /*05b4*/ 	.word	0x0000d950


	//   ....[69]....
        /*05b8*/ 	.word	0x0000d970


	//   ....[70]....
        /*05bc*/ 	.word	0x0000d990


	//   ....[71]....
        /*05c0*/ 	.word	0x0000da00


	//   ....[72]....
        /*05c4*/ 	.word	0x0000da20


	//   ....[73]....
        /*05c8*/ 	.word	0x0000da30


	//   ....[74]....
        /*05cc*/ 	.word	0x0000da40


	//   ....[75]....
        /*05d0*/ 	.word	0x0000da50


	//   ....[76]....
        /*05d4*/ 	.word	0x0000da60


	//   ....[77]....
        /*05d8*/ 	.word	0x0000da70


	//   ....[78]....
        /*05dc*/ 	.word	0x0000da80


	//   ....[79]....
        /*05e0*/ 	.word	0x0000da90


	//   ....[80]....
        /*05e4*/ 	.word	0x0000daa0


	//   ....[81]....
        /*05e8*/ 	.word	0x0000dab0


	//   ....[82]....
        /*05ec*/ 	.word	0x0000dad0


	//   ....[83]....
        /*05f0*/ 	.word	0x0000dae0


	//   ....[84]....
        /*05f4*/ 	.word	0x0000daf0


	//   ....[85]....
        /*05f8*/ 	.word	0x0000db00


	//   ....[86]....
        /*05fc*/ 	.word	0x0000db10


	//   ....[87]....
        /*0600*/ 	.word	0x0000db20


	//   ....[88]....
        /*0604*/ 	.word	0x0000db30


	//   ....[89]....
        /*0608*/ 	.word	0x0000db40


	//   ....[90]....
        /*060c*/ 	.word	0x0000db50


	//   ....[91]....
        /*0610*/ 	.word	0x0000db60


	//   ....[92]....
        /*0614*/ 	.word	0x0000db70


	//   ....[93]....
        /*0618*/ 	.word	0x0000db80


	//   ....[94]....
        /*061c*/ 	.word	0x0000db90


	//   ....[95]....
        /*0620*/ 	.word	0x0000dba0


	//   ....[96]....
        /*0624*/ 	.word	0x0000dbb0


	//   ....[97]....
        /*0628*/ 	.word	0x0000dbc0


	//   ....[98]....
        /*062c*/ 	.word	0x0000e3c0


	//   ....[99]....
        /*0630*/ 	.word	0x0000e3f0


	//   ....[100]....
        /*0634*/ 	.word	0x0000e420


	//   ....[101]....
        /*0638*/ 	.word	0x0000e450


	//   ....[102]....
        /*063c*/ 	.word	0x0000e9a0


	//   ....[103]....
        /*0640*/ 	.word	0x0000e9e0


	//   ....[104]....
        /*0644*/ 	.word	0x0000eb20


	//   ....[105]....
        /*0648*/ 	.word	0x0000eb40


	//   ....[106]....
        /*064c*/ 	.word	0x0000ec80


	//   ....[107]....
        /*0650*/ 	.word	0x0000eca0


	//   ....[108]....
        /*0654*/ 	.word	0x0000edf0


	//   ....[109]....
        /*0658*/ 	.word	0x0000ee10


	//   ....[110]....
        /*065c*/ 	.word	0x0000f510


	//   ....[111]....
        /*0660*/ 	.word	0x0000f540


	//   ....[112]....
        /*0664*/ 	.word	0x0000f690


	//   ....[113]....
        /*0668*/ 	.word	0x0000f6b0


	//   ....[114]....
        /*066c*/ 	.word	0x0000f7f0


	//   ....[115]....
        /*0670*/ 	.word	0x0000f810


	//   ....[116]....
        /*0674*/ 	.word	0x0000f960


	//   ....[117]....
        /*0678*/ 	.word	0x0000f980


	//   ....[118]....
        /*067c*/ 	.word	0x0000fb60


	//   ....[119]....
        /*0680*/ 	.word	0x00010fb0


	//   ....[120]....
        /*0684*/ 	.word	0x00011ba0


	//   ....[121]....
        /*0688*/ 	.word	0x00011bd0


	//   ....[122]....
        /*068c*/ 	.word	0x00011c00


	//   ....[123]....
        /*0690*/ 	.word	0x00011c30


	//   ....[124]....
        /*0694*/ 	.word	0x00011d30


	//   ....[125]....
        /*0698*/ 	.word	0x00011d40


	//   ....[126]....
        /*069c*/ 	.word	0x00011dc0


	//   ....[127]....
        /*06a0*/ 	.word	0x00011dd0


	//   ....[128]....
        /*06a4*/ 	.word	0x00011e50


	//   ....[129]....
        /*06a8*/ 	.word	0x00011e60


	//   ....[130]....
        /*06ac*/ 	.word	0x00011ee0


	//   ....[131]....
        /*06b0*/ 	.word	0x00011ef0


	//   ....[132]....
        /*06b4*/ 	.word	0x00011f70


	//   ....[133]....
        /*06b8*/ 	.word	0x00011f80


	//   ....[134]....
        /*06bc*/ 	.word	0x00011f90


	//   ....[135]....
        /*06c0*/ 	.word	0x00011fd0


	//   ....[136]....
        /*06c4*/ 	.word	0x00013af0


	//   ....[137]....
        /*06c8*/ 	.word	0x00013c90


	//   ....[138]....
        /*06cc*/ 	.word	0x00014350


	//   ....[139]....
        /*06d0*/ 	.word	0x00014500


	//   ....[140]....
        /*06d4*/ 	.word	0x00014560


	//   ....[141]....
        /*06d8*/ 	.word	0x000145f0


	//   ....[142]....
        /*06dc*/ 	.word	0x000146f0


	//   ....[143]....
        /*06e0*/ 	.word	0x00014750


	//   ....[144]....
        /*06e4*/ 	.word	0x00014860


	//   ....[145]....
        /*06e8*/ 	.word	0x000148c0


	//   ....[146]....
        /*06ec*/ 	.word	0x000149b0


	//   ....[147]....
        /*06f0*/ 	.word	0x00014a10


	//   ....[148]....
        /*06f4*/ 	.word	0x00014b00


	//   ....[149]....
        /*06f8*/ 	.word	0x00014b60


	//   ....[150]....
        /*06fc*/ 	.word	0x00014c50


	//   ....[151]....
        /*0700*/ 	.word	0x00014cb0


	//   ....[152]....
        /*0704*/ 	.word	0x00014d90


	//   ....[153]....
        /*0708*/ 	.word	0x00014df0


	//   ....[154]....
        /*070c*/ 	.word	0x00014ec0


	//   ....[155]....
        /*0710*/ 	.word	0x00015210


	//----- nvinfo : EIATTR_REG_RECONFIG
	.align		4
.L_180:
        /*0714*/ 	.byte	0x01, 0x54
	.zero		2


	//----- nvinfo : EIATTR_SYSCALL_OFFSETS
	.align		4
        /*0718*/ 	.byte	0x04, 0x46
        /*071a*/ 	.short	(.L_182 - .L_181)


	//   ....[0]....
.L_181:
        /*071c*/ 	.word	0x00001c00


	//   ....[1]....
        /*0720*/ 	.word	0x000109d0


	//   ....[2]....
        /*0724*/ 	.word	0x00010b60


	//   ....[3]....
        /*0728*/ 	.word	0x00010cb0


	//   ....[4]....
        /*072c*/ 	.word	0x00010e00


	//   ....[5]....
        /*0730*/ 	.word	0x000117c0


	//----- nvinfo : EIATTR_MBARRIER_INSTR_OFFSETS
	.align		4
.L_182:
        /*0734*/ 	.byte	0x04, 0x39
        /*0736*/ 	.short	(.L_184 - .L_183)


	//   ....[0]....
.L_183:
        /*0738*/ 	.word	0x00000270
        /*073c*/ 	.word	0x000000ff
        /*0740*/ 	.word	0x00028400
        /*0744*/ 	.short	0x0100
        /*0746*/ 	.byte	0x08
	.zero		1


	//   ....[1]....
        /*0748*/ 	.word	0x00000280
        /*074c*/ 	.word	0x000000ff
        /*0750*/ 	.word	0x00028420
        /*0754*/ 	.short	0x0100
        /*0756*/ 	.byte	0x08
	.zero		1


	//   ....[2]....
        /*0758*/ 	.word	0x00000370
        /*075c*/ 	.word	0x000000ff
        /*0760*/ 	.word	0x00028430
        /*0764*/ 	.short	0x0100
        /*0766*/ 	.byte	0x08
	.zero		1


	//   ....[3]....
        /*0768*/ 	.word	0x00000380
        /*076c*/ 	.word	0x000000ff
        /*0770*/ 	.word	0x00028440
        /*0774*/ 	.short	0x0100
        /*0776*/ 	.byte	0x08
	.zero		1


	//   ....[4]....
        /*0778*/ 	.word	0x00000390
        /*077c*/ 	.word	0x000000ff
        /*0780*/ 	.word	0x00028438
        /*0784*/ 	.short	0x0100
        /*0786*/ 	.byte	0x08
	.zero		1


	//   ....[5]....
        /*0788*/ 	.word	0x000003a0
        /*078c*/ 	.word	0x000000ff
        /*0790*/ 	.word	0x00028448
        /*0794*/ 	.short	0x0100
        /*0796*/ 	.byte	0x08
	.zero		1


	//   ....[6]....
        /*0798*/ 	.word	0x000004d0
        /*079c*/ 	.word	0x000000ff
        /*07a0*/ 	.word	0x00028450
        /*07a4*/ 	.short	0x0100
        /*07a6*/ 	.byte	0x08
	.zero		1


	//   ....[7]....
        /*07a8*/ 	.word	0x000004e0
        /*07ac*/ 	.word	0x000000ff
        /*07b0*/ 	.word	0x00028460
        /*07b4*/ 	.short	0x0100
        /*07b6*/ 	.byte	0x08
	.zero		1


	//   ....[8]....
        /*07b8*/ 	.word	0x000004f0
        /*07bc*/ 	.word	0x000000ff
        /*07c0*/ 	.word	0x00028458
        /*07c4*/ 	.short	0x0100
        /*07c6*/ 	.byte	0x08
	.zero		1


	//   ....[9]....
        /*07c8*/ 	.word	0x00000500
        /*07cc*/ 	.word	0x000000ff
        /*07d0*/ 	.word	0x00028468
        /*07d4*/ 	.short	0x0100
        /*07d6*/ 	.byte	0x08
	.zero		1


	//   ....[10]....
        /*07d8*/ 	.word	0x000005f0
        /*07dc*/ 	.word	0x000000ff
        /*07e0*/ 	.word	0x00028470
        /*07e4*/ 	.short	0x0100
        /*07e6*/ 	.byte	0x06
	.zero		1


	//   ....[11]....
        /*07e8*/ 	.word	0x00000600
        /*07ec*/ 	.word	0x000000ff
        /*07f0*/ 	.word	0x00028480
        /*07f4*/ 	.short	0x0100
        /*07f6*/ 	.byte	0x06
	.zero		1


	//   ....[12]....
        /*07f8*/ 	.word	0x00000610
        /*07fc*/ 	.word	0x000000ff
        /*0800*/ 	.word	0x00028478
        /*0804*/ 	.short	0x0100
        /*0806*/ 	.byte	0x06
	.zero		1


	//   ....[13]....
        /*0808*/ 	.word	0x00000620
        /*080c*/ 	.word	0x000000ff
        /*0810*/ 	.word	0x00028488
        /*0814*/ 	.short	0x0100
        /*0816*/ 	.byte	0x06
	.zero		1


	//   ....[14]....
        /*0818*/ 	.word	0x00000750
        /*081c*/ 	.word	0x000000ff
        /*0820*/ 	.word	0x00028490
        /*0824*/ 	.short	0x0100
        /*0826*/ 	.byte	0x08
	.zero		1


	//   ....[15]....
        /*0828*/ 	.word	0x00000760
        /*082c*/ 	.word	0x000000ff
        /*0830*/ 	.word	0x000284a0
        /*0834*/ 	.short	0x0100
        /*0836*/ 	.byte	0x08
	.zero		1


	//   ....[16]....
        /*0838*/ 	.word	0x00000770
        /*083c*/ 	.word	0x000000ff
        /*0840*/ 	.word	0x00028498
        /*0844*/ 	.short	0x0100
        /*0846*/ 	.byte	0x08
	.zero		1


	//   ....[17]....
        /*0848*/ 	.word	0x00000780
        /*084c*/ 	.word	0x000000ff
        /*0850*/ 	.word	0x000284a8
        /*0854*/ 	.short	0x0100
        /*0856*/ 	.byte	0x08
	.zero		1


	//   ....[18]....
        /*0858*/ 	.word	0x000008b0
        /*085c*/ 	.word	0x000000ff
        /*0860*/ 	.word	0x000284b0
        /*0864*/ 	.short	0x0100
        /*0866*/ 	.byte	0x08
	.zero		1


	//   ....[19]....
        /*0868*/ 	.word	0x000008c0
        /*086c*/ 	.word	0x000000ff
        /*0870*/ 	.word	0x000284c0
        /*0874*/ 	.short	0x0100
        /*0876*/ 	.byte	0x08
	.zero		1


	//   ....[20]....
        /*0878*/ 	.word	0x000008d0
        /*087c*/ 	.word	0x000000ff
        /*0880*/ 	.word	0x000284b8
        /*0884*/ 	.short	0x0100
        /*0886*/ 	.byte	0x08
	.zero		1


	//   ....[21]....
        /*0888*/ 	.word	0x000008e0
        /*088c*/ 	.word	0x000000ff
        /*0890*/ 	.word	0x000284c8
        /*0894*/ 	.short	0x0100
        /*0896*/ 	.byte	0x08
	.zero		1


	//   ....[22]....
        /*0898*/ 	.word	0x00001f50
        /*089c*/ 	.word	0x000000ff
        /*08a0*/ 	.word	0x00028400
        /*08a4*/ 	.short	0x010a
        /*08a6*/ 	.byte	0x29
	.zero		1


	//   ....[23]....
        /*08a8*/ 	.word	0x00001ff0
        /*08ac*/ 	.word	0x00000006
        /*08b0*/ 	.word	0x00028430
        /*08b4*/ 	.short	0x010a
        /*08b6*/ 	.byte	0x3f
	.zero		1


	//   ....[24]....
        /*08b8*/ 	.word	0x00002050
        /*08bc*/ 	.word	0x00000006
        /*08c0*/ 	.word	0x00028430
        /*08c4*/ 	.short	0x010a
        /*08c6*/ 	.byte	0x3f
	.zero		1


	//   ....[25]....
        /*08c8*/ 	.word	0x000027e0
        /*08cc*/ 	.word	0x00000003
        /*08d0*/ 	.word	0x00000000
        /*08d4*/ 	.short	0x0101
        /*08d6*/ 	.byte	0x3f
	.zero		1


	//   ....[26]....
        /*08d8*/ 	.word	0x00004730
        /*08dc*/ 	.word	0x000000ff
        /*08e0*/ 	.word	0x00028430
        /*08e4*/ 	.short	0x010a
        /*08e6*/ 	.byte	0x06
	.zero		1


	//   ....[27]....
        /*08e8*/ 	.word	0x00004770
        /*08ec*/ 	.word	0x000000ff
        /*08f0*/ 	.word	0x00028430
        /*08f4*/ 	.short	0x010a
        /*08f6*/ 	.byte	0x06
	.zero		1


	//   ....[28]....
        /*08f8*/ 	.word	0x00004ab0
        /*08fc*/ 	.word	0x000000ff
        /*0900*/ 	.word	0x00028450
        /*0904*/ 	.short	0x010a
        /*0906*/ 	.byte	0x06
	.zero		1


	//   ....[29]....
        /*0908*/ 	.word	0x00004af0
        /*090c*/ 	.word	0x000000ff
        /*0910*/ 	.word	0x00028450
        /*0914*/ 	.short	0x010a
        /*0916*/ 	.byte	0x06
	.zero		1


	//   ....[30]....
        /*0918*/ 	.word	0x00005150
        /*091c*/ 	.word	0x00000009
        /*0920*/ 	.word	0x00000000
        /*0924*/ 	.short	0x0101
        /*0926*/ 	.byte	0x3f
	.zero		1


	//   ....[31]....
        /*0928*/ 	.word	0x000065e0
        /*092c*/ 	.word	0x000000ff
        /*0930*/ 	.word	0x00000000
        /*0934*/ 	.short	0x0101
        /*0936*/ 	.byte	0x06
	.zero		1


	//   ....[32]....
        /*0938*/ 	.word	0x00007230
        /*093c*/ 	.word	0x000000ff
        /*0940*/ 	.word	0x00028430
        /*0944*/ 	.short	0x010a
        /*0946*/ 	.byte	0x06
	.zero		1


	//   ....[33]....
        /*0948*/ 	.word	0x00007270
        /*094c*/ 	.word	0x000000ff
        /*0950*/ 	.word	0x00028430
        /*0954*/ 	.short	0x010a
        /*0956*/ 	.byte	0x06
	.zero		1


	//   ....[34]....
        /*0958*/ 	.word	0x000075e0
        /*095c*/ 	.word	0x000000ff
        /*0960*/ 	.word	0x00028450
        /*0964*/ 	.short	0x010a
        /*0966*/ 	.byte	0x06
	.zero		1


	//   ....[35]....
        /*0968*/ 	.word	0x00007620
        /*096c*/ 	.word	0x000000ff
        /*0970*/ 	.word	0x00028450
        /*0974*/ 	.short	0x010a
        /*0976*/ 	.byte	0x06
	.zero		1


	//   ....[36]....
        /*0978*/ 	.word	0x000083d0
        /*097c*/ 	.word	0x00000003
        /*0980*/ 	.word	0x00000000
        /*0984*/ 	.short	0x0101
        /*0986*/ 	.byte	0x3f
	.zero		1


	//   ....[37]....
        /*0988*/ 	.word	0x00008620
        /*098c*/ 	.word	0x000000ff
        /*0990*/ 	.word	0x00000000
        /*0994*/ 	.short	0x0101
        /*0996*/ 	.byte	0x06
	.zero		1


	//   ....[38]....
        /*0998*/ 	.word	0x00009030
        /*099c*/ 	.word	0x000000ff
        /*09a0*/ 	.word	0x00028430
        /*09a4*/ 	.short	0x010a
        /*09a6*/ 	.byte	0x06
	.zero		1


	//   ....[39]....
        /*09a8*/ 	.word	0x00009070
        /*09ac*/ 	.word	0x000000ff
        /*09b0*/ 	.word	0x00028430
        /*09b4*/ 	.short	0x010a
        /*09b6*/ 	.byte	0x06
	.zero		1


	//   ....[40]....
        /*09b8*/ 	.word	0x000093e0
        /*09bc*/ 	.word	0x000000ff
        /*09c0*/ 	.word	0x00028450
        /*09c4*/ 	.short	0x010a
        /*09c6*/ 	.byte	0x06
	.zero		1


	//   ....[41]....
        /*09c8*/ 	.word	0x00009420
        /*09cc*/ 	.word	0x000000ff
        /*09d0*/ 	.word	0x00028450
        /*09d4*/ 	.short	0x010a
        /*09d6*/ 	.byte	0x06
	.zero		1


	//   ....[42]....
        /*09d8*/ 	.word	0x00009a80
        /*09dc*/ 	.word	0x00000006
        /*09e0*/ 	.word	0x00000000
        /*09e4*/ 	.short	0x0101
        /*09e6*/ 	.byte	0x3f
	.zero		1


	//   ....[43]....
        /*09e8*/ 	.word	0x0000aec0
        /*09ec*/ 	.word	0x000000ff
        /*09f0*/ 	.word	0x00000000
        /*09f4*/ 	.short	0x0101
        /*09f6*/ 	.byte	0x06
	.zero		1


	//   ....[44]....
        /*09f8*/ 	.word	0x0000b7c0
        /*09fc*/ 	.word	0x000000ff
        /*0a00*/ 	.word	0x00028450
        /*0a04*/ 	.short	0x010a
        /*0a06*/ 	.byte	0x09
	.zero		1


	//   ....[45]....
        /*0a08*/ 	.word	0x0000b800
        /*0a0c*/ 	.word	0x000000ff
        /*0a10*/ 	.word	0x00028450
        /*0a14*/ 	.short	0x010a
        /*0a16*/ 	.byte	0x09
	.zero		1


	//   ....[46]....
        /*0a18*/ 	.word	0x0000c0c0
        /*0a1c*/ 	.word	0x000000ff
        /*0a20*/ 	.word	0x00000000
        /*0a24*/ 	.short	0x0101
        /*0a26*/ 	.byte	0x04
	.zero		1


	//   ....[47]....
        /*0a28*/ 	.word	0x0000e9d0
        /*0a2c*/ 	.word	0x00000004
        /*0a30*/ 	.word	0x00000000
        /*0a34*/ 	.short	0x0101
        /*0a36*/ 	.byte	0x3f
	.zero		1


	//   ....[48]....
        /*0a38*/ 	.word	0x00011230
        /*0a3c*/ 	.word	0x00000004
        /*0a40*/ 	.word	0x00028480
        /*0a44*/ 	.short	0x010a
        /*0a46*/ 	.byte	0x3f
	.zero		1


	//   ....[49]....
        /*0a48*/ 	.word	0x00011430
        /*0a4c*/ 	.word	0x00000004
        /*0a50*/ 	.word	0x00028440
        /*0a54*/ 	.short	0x010a
        /*0a56*/ 	.byte	0x3f
	.zero		1


	//   ....[50]....
        /*0a58*/ 	.word	0x000120c0
        /*0a5c*/ 	.word	0x00000011
        /*0a60*/ 	.word	0x00028400
        /*0a64*/ 	.short	0x0107
        /*0a66*/ 	.byte	0x3f
	.zero		1


	//   ....[51]....
        /*0a68*/ 	.word	0x000121c0
        /*0a6c*/ 	.word	0x00000011
        /*0a70*/ 	.word	0x00028400
        /*0a74*/ 	.short	0x0101
        /*0a76*/ 	.byte	0x3f
	.zero		1


	//   ....[52]....
        /*0a78*/ 	.word	0x000121e0
        /*0a7c*/ 	.word	0x00000011
        /*0a80*/ 	.word	0x00028420
        /*0a84*/ 	.short	0x010a
        /*0a86*/ 	.byte	0x3f
	.zero		1


	//   ....[53]....
        /*0a88*/ 	.word	0x000124f0
        /*0a8c*/ 	.word	0x00000004
        /*0a90*/ 	.word	0x00028480
        /*0a94*/ 	.short	0x010a
        /*0a96*/ 	.byte	0x3f
	.zero		1


	//   ....[54]....
        /*0a98*/ 	.word	0x00012840
        /*0a9c*/ 	.word	0x00000004
        /*0aa0*/ 	.word	0x00028440
        /*0aa4*/ 	.short	0x010a
        /*0aa6*/ 	.byte	0x3f
	.zero		1


	//   ....[55]....
        /*0aa8*/ 	.word	0x00012c00
        /*0aac*/ 	.word	0x00000013
        /*0ab0*/ 	.word	0x00028470
        /*0ab4*/ 	.short	0x010a
        /*0ab6*/ 	.byte	0x3f
	.zero		1


	//   ....[56]....
        /*0ab8*/ 	.word	0x00012c70
        /*0abc*/ 	.word	0x00000013
        /*0ac0*/ 	.word	0x00028460
        /*0ac4*/ 	.short	0x010a
        /*0ac6*/ 	.byte	0x3f
	.zero		1


	//   ....[57]....
        /*0ac8*/ 	.word	0x00013120
        /*0acc*/ 	.word	0x00000013
        /*0ad0*/ 	.word	0x00028450
        /*0ad4*/ 	.short	0x0101
        /*0ad6*/ 	.byte	0x3f
	.zero		1


	//   ....[58]....
        /*0ad8*/ 	.word	0x000131a0
        /*0adc*/ 	.word	0x00000013
        /*0ae0*/ 	.word	0x00000000
        /*0ae4*/ 	.short	0x0101
        /*0ae6*/ 	.byte	0x3f
	.zero		1


	//   ....[59]....
        /*0ae8*/ 	.word	0x000133d0
        /*0aec*/ 	.word	0x00000010
        /*0af0*/ 	.word	0x00028470
        /*0af4*/ 	.short	0x010a
        /*0af6*/ 	.byte	0x3f
	.zero		1


	//   ....[60]....
        /*0af8*/ 	.word	0x00013440
        /*0afc*/ 	.word	0x00000010
        /*0b00*/ 	.word	0x00028460
        /*0b04*/ 	.short	0x010a
        /*0b06*/ 	.byte	0x3f
	.zero		1


	//   ....[61]....
        /*0b08*/ 	.word	0x00013910
        /*0b0c*/ 	.word	0x00000010
        /*0b10*/ 	.word	0x00028450
        /*0b14*/ 	.short	0x0101
        /*0b16*/ 	.byte	0x3f
	.zero		1


	//   ....[62]....
        /*0b18*/ 	.word	0x000139a0
        /*0b1c*/ 	.word	0x00000010
        /*0b20*/ 	.word	0x00000000
        /*0b24*/ 	.short	0x0101
        /*0b26*/ 	.byte	0x3f
	.zero		1


	//   ....[63]....
        /*0b28*/ 	.word	0x00013c10
        /*0b2c*/ 	.word	0x00000000
        /*0b30*/ 	.word	0x00028420
        /*0b34*/ 	.short	0x010a
        /*0b36*/ 	.byte	0x3f
	.zero		1


	//   ....[64]....
        /*0b38*/ 	.word	0x00013dd0
        /*0b3c*/ 	.word	0x00000006
        /*0b40*/ 	.word	0x00000000
        /*0b44*/ 	.short	0x010a
        /*0b46*/ 	.byte	0x3f
	.zero		1


	//   ....[65]....
        /*0b48*/ 	.word	0x00013e40
        /*0b4c*/ 	.word	0x00000007
        /*0b50*/ 	.word	0x00000000
        /*0b54*/ 	.short	0x010a
        /*0b56*/ 	.byte	0x3f
	.zero		1


	//   ....[66]....
        /*0b58*/ 	.word	0x00013ea0
        /*0b5c*/ 	.word	0x00000004
        /*0b60*/ 	.word	0x00028460
        /*0b64*/ 	.short	0x010a
        /*0b66*/ 	.byte	0x3f
	.zero		1


	//   ....[67]....
        /*0b68*/ 	.word	0x00013ef0
        /*0b6c*/ 	.word	0x00000003
        /*0b70*/ 	.word	0x00028460
        /*0b74*/ 	.short	0x010a
        /*0b76*/ 	.byte	0x3f
	.zero		1


	//   ....[68]....
        /*0b78*/ 	.word	0x00013f30
        /*0b7c*/ 	.word	0x00000004
        /*0b80*/ 	.word	0x00028480
        /*0b84*/ 	.short	0x010a
        /*0b86*/ 	.byte	0x3f
	.zero		1


	//   ....[69]....
        /*0b88*/ 	.word	0x00013f50
        /*0b8c*/ 	.word	0x00000003
        /*0b90*/ 	.word	0x00028480
        /*0b94*/ 	.short	0x010a
        /*0b96*/ 	.byte	0x3f
	.zero		1


	//   ....[70]....
        /*0b98*/ 	.word	0x00013fc0
        /*0b9c*/ 	.word	0x00000003
        /*0ba0*/ 	.word	0x00028400
        /*0ba4*/ 	.short	0x010a
        /*0ba6*/ 	.byte	0x3f
	.zero		1


	//   ....[71]....
        /*0ba8*/ 	.word	0x00014010
        /*0bac*/ 	.word	0x00000006
        /*0bb0*/ 	.word	0x00028430
        /*0bb4*/ 	.short	0x010a
        /*0bb6*/ 	.byte	0x3f
	.zero		1


	//   ....[72]....
        /*0bb8*/ 	.word	0x00014070
        /*0bbc*/ 	.word	0x00000009
        /*0bc0*/ 	.word	0x00028430
        /*0bc4*/ 	.short	0x010a
        /*0bc6*/ 	.byte	0x3f
	.zero		1


	//   ....[73]....
        /*0bc8*/ 	.word	0x000140d0
        /*0bcc*/ 	.word	0x00000009
        /*0bd0*/ 	.word	0x00028450
        /*0bd4*/ 	.short	0x010a
        /*0bd6*/ 	.byte	0x3f
	.zero		1


	//   ....[74]....
        /*0bd8*/ 	.word	0x00014130
        /*0bdc*/ 	.word	0x00000007
        /*0be0*/ 	.word	0x00028430
        /*0be4*/ 	.short	0x010a
        /*0be6*/ 	.byte	0x3f
	.zero		1


	//   ....[75]....
        /*0be8*/ 	.word	0x00014190
        /*0bec*/ 	.word	0x00000007
        /*0bf0*/ 	.word	0x00028450
        /*0bf4*/ 	.short	0x010a
        /*0bf6*/ 	.byte	0x3f
	.zero		1


	//   ....[76]....
        /*0bf8*/ 	.word	0x000141f0
        /*0bfc*/ 	.word	0x00000007
        /*0c00*/ 	.word	0x00028430
        /*0c04*/ 	.short	0x010a
        /*0c06*/ 	.byte	0x3f
	.zero		1


	//   ....[77]....
        /*0c08*/ 	.word	0x00014250
        /*0c0c*/ 	.word	0x00000007
        /*0c10*/ 	.word	0x00028450
        /*0c14*/ 	.short	0x010a
        /*0c16*/ 	.byte	0x3f
	.zero		1


	//   ....[78]....
        /*0c18*/ 	.word	0x000142b0
        /*0c1c*/ 	.word	0x00000005
        /*0c20*/ 	.word	0x00028450
        /*0c24*/ 	.short	0x010a
        /*0c26*/ 	.byte	0x3f
	.zero		1


	//   ....[79]....
        /*0c28*/ 	.word	0x00014400
        /*0c2c*/ 	.word	0x00000004
        /*0c30*/ 	.word	0x00028480
        /*0c34*/ 	.short	0x010a
        /*0c36*/ 	.byte	0x3f
	.zero		1


	//   ....[80]....
        /*0c38*/ 	.word	0x00014450
        /*0c3c*/ 	.word	0x00000004
        /*0c40*/ 	.word	0x00028440
        /*0c44*/ 	.short	0x010a
        /*0c46*/ 	.byte	0x3f
	.zero		1


	//   ....[81]....
        /*0c48*/ 	.word	0x00014f00
        /*0c4c*/ 	.word	0x00000011
        /*0c50*/ 	.word	0x00028420
        /*0c54*/ 	.short	0x010a
        /*0c56*/ 	.byte	0x3f
	.zero		1


	//   ....[82]....
        /*0c58*/ 	.word	0x00014f50
        /*0c5c*/ 	.word	0x00000004
        /*0c60*/ 	.word	0x00028480
        /*0c64*/ 	.short	0x010a
        /*0c66*/ 	.byte	0x3f
	.zero		1


	//   ....[83]....
        /*0c68*/ 	.word	0x00014fa0
        /*0c6c*/ 	.word	0x00000004
        /*0c70*/ 	.word	0x00028440
        /*0c74*/ 	.short	0x010a
        /*0c76*/ 	.byte	0x3f
	.zero		1


	//   ....[84]....
        /*0c78*/ 	.word	0x00014ff0
        /*0c7c*/ 	.word	0x00000013
        /*0c80*/ 	.word	0x00028470
        /*0c84*/ 	.short	0x010a
        /*0c86*/ 	.byte	0x3f
	.zero		1


	//   ....[85]....
        /*0c88*/ 	.word	0x00015040
        /*0c8c*/ 	.word	0x00000013
        /*0c90*/ 	.word	0x00028460
        /*0c94*/ 	.short	0x010a
        /*0c96*/ 	.byte	0x3f
	.zero		1


	//   ....[86]....
        /*0c98*/ 	.word	0x00015090
        /*0c9c*/ 	.word	0x00000010
        /*0ca0*/ 	.word	0x00028470
        /*0ca4*/ 	.short	0x010a
        /*0ca6*/ 	.byte	0x3f
	.zero		1


	//   ....[87]....
        /*0ca8*/ 	.word	0x000150e0
        /*0cac*/ 	.word	0x00000010
        /*0cb0*/ 	.word	0x00028460
        /*0cb4*/ 	.short	0x010a
        /*0cb6*/ 	.byte	0x3f
	.zero		1


	//   ....[88]....
        /*0cb8*/ 	.word	0x00015130
        /*0cbc*/ 	.word	0x00000000
        /*0cc0*/ 	.word	0x00028420
        /*0cc4*/ 	.short	0x010a
        /*0cc6*/ 	.byte	0x3f
	.zero		1


	//   ....[89]....
        /*0cc8*/ 	.word	0x000152d0
        /*0ccc*/ 	.word	0x00000006
        /*0cd0*/ 	.word	0x00000000
        /*0cd4*/ 	.short	0x010a
        /*0cd6*/ 	.byte	0x3f
	.zero		1


	//   ....[90]....
        /*0cd8*/ 	.word	0x00015320
        /*0cdc*/ 	.word	0x00000007
        /*0ce0*/ 	.word	0x00000000
        /*0ce4*/ 	.short	0x010a
        /*0ce6*/ 	.byte	0x3f
	.zero		1


	//   ....[91]....
        /*0ce8*/ 	.word	0x00015370
        /*0cec*/ 	.word	0x00000004
        /*0cf0*/ 	.word	0x00028460
        /*0cf4*/ 	.short	0x010a
        /*0cf6*/ 	.byte	0x3f
	.zero		1


	//   ....[92]....
        /*0cf8*/ 	.word	0x000153c0
        /*0cfc*/ 	.word	0x00000003
        /*0d00*/ 	.word	0x00028460
        /*0d04*/ 	.short	0x010a
        /*0d06*/ 	.byte	0x3f
	.zero		1


	//   ....[93]....
        /*0d08*/ 	.word	0x00015410
        /*0d0c*/ 	.word	0x00000004
        /*0d10*/ 	.word	0x00028480
        /*0d14*/ 	.short	0x010a
        /*0d16*/ 	.byte	0x3f
	.zero		1


	//----- nvinfo : EIATTR_NUM_MBARRIERS
	.align		4
.L_184:
        /*0d18*/ 	.byte	0x03, 0x38
        /*0d1a*/ 	.short	0x0016


	//----- nvinfo : EIATTR_EXIT_INSTR_OFFSETS
	.align		4
        /*0d1c*/ 	.byte	0x04, 0x1c
        /*0d1e*/ 	.short	(.L_186 - .L_185)


	//   ....[0]....
.L_185:
        /*0d20*/ 	.word	0x00000a40


	//   ....[1]....
        /*0d24*/ 	.word	0x0000fb00


	//   ....[2]....
        /*0d28*/ 	.word	0x00013fa0


	//----- nvinfo : EIATTR_MAX_THREADS
	.align		4
.L_186:
        /*0d2c*/ 	.byte	0x04, 0x05
        /*0d2e*/ 	.short	(.L_188 - .L_187)
.L_187:
        /*0d30*/ 	.word	0x00000180
        /*0d34*/ 	.word	0x00000001
        /*0d38*/ 	.word	0x00000001


	//----- nvinfo : EIATTR_CRS_STACK_SIZE
	.align		4
.L_188:
        /*0d3c*/ 	.byte	0x04, 0x1e
        /*0d3e*/ 	.short	(.L_190 - .L_189)
.L_189:
        /*0d40*/ 	.word	0x00000000


	//----- nvinfo : EIATTR_CBANK_PARAM_SIZE
	.align		4
.L_190:
        /*0d44*/ 	.byte	0x03, 0x19
        /*0d46*/ 	.short	0x0af0


	//----- nvinfo : EIATTR_PARAM_CBANK
	.align		4
        /*0d48*/ 	.byte	0x04, 0x0a
        /*0d4a*/ 	.short	(.L_192 - .L_191)
	.align		4
.L_191:
        /*0d4c*/ 	.word	index@(.nv.constant0._ZN7cutlass13device_kernelIN5flash11enable_sm90INS1_16FlashAttnFwdSm90INS1_25CollectiveMainloopFwdSm90ILi2EN4cute5tupleIJNS5_1CILi1EEES8_S8_EEENS6_IJNS7_ILi128EEENS7_ILi64EEENS7_ILi256EEEEEELi256ENS_12float_e4m3_tEfNS_4arch4Sm90ELb0ELb1ELb1ELb0ELb0ELb0ELb0ELb1ELb1ELb1ELb0ELb0EEENS1_21CollectiveEpilogueFwdINS6_IJSA_SC_SB_EEES9_NS_10bfloat16_tESG_Li256ELb0ELb1ELb0ELb1EEENS1_30DynamicPersistentTileSchedulerILi256ELi128ELb0ELb1ELb1EEEEEEEEEvNT_6ParamsE)
        /*0d50*/ 	.short	0x0210
        /*0d52*/ 	.short	0x0af0


	//----- nvinfo : EIATTR_SW_WAR
	.align		4
.L_192:
        /*0d54*/ 	.byte	0x04, 0x36
        /*0d56*/ 	.short	(.L_194 - .L_193)
.L_193:
        /*0d58*/ 	.word	0x00000008
.L_194:


//--------------------- .nv.info._ZN7cutlass13device_kernelIN5flash11enable_sm90INS1_16FlashAttnFwdSm90INS1_25CollectiveMainloopFwdSm90ILi2EN4cute5tupleIJNS5_1CILi1EEES8_S8_EEENS6_IJNS7_ILi128EEENS7_ILi64EEENS7_ILi256EEEEEELi256ENS_12float_e4m3_tEfNS_4arch4Sm90ELb0ELb1ELb1ELb1ELb0ELb0ELb0ELb1ELb1ELb1ELb0ELb0EEENS1_21CollectiveEpilogueFwdINS6_IJSA_SC_SB_EEES9_NS_10bfloat16_tESG_Li256ELb1ELb1ELb0ELb1EEENS1_36VarlenDynamicPersistentTileSchedulerILi128ELi64ELi256ELi128ELb0ELb1ELb1ELb1ELb0ELb1EEEEEEEEEvNT_6ParamsE --------------------------
	.section	.nv.info._ZN7cutlass13device_kernelIN5flash11enable_sm90INS1_16FlashAttnFwdSm90INS1_25CollectiveMainloopFwdSm90ILi2EN4cute5tupleIJNS5_1CILi1EEES8_S8_EEENS6_IJNS7_ILi128EEENS7_ILi64EEENS7_ILi256EEEEEELi256ENS_12float_e4m3_tEfNS_4arch4Sm90ELb0ELb1ELb1ELb1ELb0ELb0ELb0ELb1ELb1ELb1ELb0ELb0EEENS1_21CollectiveEpilogueFwdINS6_IJSA_SC_SB_EEES9_NS_10bfloat16_tESG_Li256ELb1ELb1ELb0ELb1EEENS1_36VarlenDynamicPersistentTileSchedulerILi128ELi64ELi256ELi128ELb0ELb1ELb1ELb1ELb0ELb1EEEEEEEEEvNT_6ParamsE,"",@"SHT_CUDA_INFO"
	.sectionflags	@""
	.align	4


	//----- nvinfo : EIATTR_CUDA_API_VERSION
	.align		4
        /*0000*/ 	.byte	0x04, 0x37
        /*0002*/ 	.short	(.L_196 - .L_195)
.L_195:
        /*0004*/ 	.word	0x00000082


	//----- nvinfo : EIATTR_KPARAM_INFO
	.align		4
.L_196:
        /*0008*/ 	.byte	0x04, 0x17
        /*000a*/ 	.short	(.L_198 - .L_197)
.L_197:
        /*000c*/ 	.word	0x00000000
        /*0010*/ 	.short	0x0000
        /*0012*/ 	.short	0x0070
        /*0014*/ 	.byte	0x00, 0xf0, 0x01, 0x2a


	//----- nvinfo : EIATTR_SPARSE_MMA_MASK
	.align		4
.L_198:
        /*0018*/ 	.byte	0x03, 0x50
        /*001a*/ 	.short	0x0000


	//----- nvinfo : EIATTR_MAXREG_COUNT
	.align		4
        /*001c*/ 	.byte	0x03, 0x1b
        /*001e*/ 	.short	0x00a8


	//----- nvinfo : EIATTR_NUM_BARRIERS
	.align		4
        /*0020*/ 	.byte	0x02, 0x4c
        /*0022*/ 	.byte	0x10
	.zero		1


	//----- nvinfo : EIATTR_EXTERNS
	.align		4
        /*0024*/ 	.byte	0x04, 0x0f
        /*0026*/ 	.short	(.L_200 - .L_199)


	//   ....[0]....
	.align		4
.L_199:
        /*0028*/ 	.word	index@(__assertfail)


	//----- nvinfo : EIATTR_ANNOTATIONS
	.align		4
.L_200:
        /*002c*/ 	.byte	0x04, 0x55
        /*002e*/ 	.short	(.L_202 - .L_201)


	//   ....[0]....
.L_201:
        /* <DEDUP_REMOVED lines=39> */


	//----- nvinfo : EIATTR_MERCURY_ISA_VERSION
	.align		4
.L_202:
        /*0290*/ 	.byte	0x03, 0x5f
        /*0292*/ 	.short	0x0101


	//----- nvinfo : EIATTR_UNUSED_LOAD_BYTE_OFFSET
	.align		4
        /*0294*/ 	.byte	0x04, 0x44
        /*0296*/ 	.short	(.L_204 - .L_203)


	//   ....[0]....
.L_203:
        /*0298*/ 	.word	0x00000a40
        /*029c*/ 	.word	0x0000fff0


	//   ....[1]....
        /*02a0*/ 	.word	0x0000c6e0
        /*02a4*/ 	.word	0x0000fff0


	//----- nvinfo : EIATTR_INT_WARP_WIDE_INSTR_OFFSETS
	.align		4
.L_204:
        /*02a8*/ 	.byte	0x04, 0x31
        /*02aa*/ 	.short	(.L_206 - .L_205)


	//   ....[0]....
.L_205:
        /*02ac*/ 	.word	0x00000130


	//   ....[1]....
        /*02b0*/ 	.word	0x00000170


	//   ....[2]....
        /*02b4*/ 	.word	0x000001e0


	//   ....[3]....
        /*02b8*/ 	.word	0x00011b50


	//   ....[4]....
        /*02bc*/ 	.word	0x00011be0


	//   ....[5]....
        /*02c0*/ 	.word	0x000146b0


	//   ....[6]....
        /*02c4*/ 	.word	0x00014740


	//----- nvinfo : EIATTR_COOP_GROUP_MASK_REGIDS
	.align		4
.L_206:
        /*02c8*/ 	.byte	0x04, 0x29
        /*02ca*/ 	.short	(.L_208 - .L_207)


	//   ....[0]....
.L_207:
        /*02cc*/ 	.word	0xffffffff


	//   ....[1]....
        /*02d0*/ 	.word	0xffffffff


	//   ....[2]....
        /*02d4*/ 	.word	0xffffffff


	//   ....[3]....
        /*02d8*/ 	.word	0xffffffff


	//   ....[4]....
        /*02dc*/ 	.word	0xffffffff


	//   ....[5]....
        /*02e0*/ 	.word	0xffffffff


	//   ....[6]....
        /*02e4*/ 	.word	0xffffffff


	//   ....[7]....
        /*02e8*/ 	.word	0xffffffff


	//   ....[8]....
        /*02ec*/ 	.word	0xffffffff


	//   ....[9]....
        /*02f0*/ 	.word	0xffffffff


	//   ....[10]....
        /*02f4*/ 	.word	0xffffffff


	//   ....[11]....
        /*02f8*/ 	.word	0xffffffff


	//   ....[12]....
        /*02fc*/ 	.word	0xffffffff


	//   ....[13]....
        /*0300*/ 	.word	0xffffffff


	//   ....[14]....
        /*0304*/ 	.word	0xffffffff


	//   ....[15]....
        /*0308*/ 	.word	0xffffffff


	//   ....[16]....
        /*030c*/ 	.word	0xffffffff


	//   ....[17]....
        /*0310*/ 	.word	0xffffffff


	//   ....[18]....
        /*0314*/ 	.word	0xffffffff


	//   ....[19]....
        /*0318*/ 	.word	0xffffffff


	//   ....[20]....
        /*031c*/ 	.word	0xffffffff


	//   ....[21]....
        /*0320*/ 	.word	0xffffffff


	//   ....[22]....
        /*0324*/ 	.word	0xffffffff


	//   ....[23]....
        /*0328*/ 	.word	0xffffffff


	//   ....[24]....
        /*032c*/ 	.word	0xffffffff


	//   ....[25]....
        /*0330*/ 	.word	0xffffffff


	//   ....[26]....
        /*0334*/ 	.word	0xffffffff


	//   ....[27]....
        /*0338*/ 	.word	0xffffffff


	//   ....[28]....
        /*033c*/ 	.word	0xffffffff


	//   ....[29]....
        /*0340*/ 	.word	0xffffffff


	//   ....[30]....
        /*0344*/ 	.word	0xffffffff


	//   ....[31]....
        /*0348*/ 	.word	0xffffffff


	//   ....[32]....
        /*034c*/ 	.word	0xffffffff


	//   ....[33]....
        /*0350*/ 	.word	0xffffffff


	//   ....[34]....
        /*0354*/ 	.word	0xffffffff


	//   ....[35]....
        /*0358*/ 	.word	0xffffffff


	//   ....[36]....
        /*035c*/ 	.word	0xffffffff


	//   ....[37]....
        /*0360*/ 	.word	0xffffffff


	//   ....[38]....
        /*0364*/ 	.word	0xffffffff


	//   ....[39]....
        /*0368*/ 	.word	0xffffffff


	//   ....[40]....
        /*036c*/ 	.word	0xffffffff


	//   ....[41]....
        /*0370*/ 	.word	0xffffffff


	//   ....[42]....
        /*0374*/ 	.word	0xffffffff


	//   ....[43]....
        /*0378*/ 	.word	0xffffffff


	//   ....[44]....
        /*037c*/ 	.word	0xffffffff


	//   ....[45]....
        /*0380*/ 	.word	0xffffffff


	//   ....[46]....
        /*0384*/ 	.word	0xffffffff


	//   ....[47]....
        /*0388*/ 	.word	0xffffffff


	//   ....[48]....
        /*038c*/ 	.word	0xffffffff


	//   ....[49]....
        /*0390*/ 	.word	0xffffffff


	//   ....[50]....
        /*0394*/ 	.word	0xffffffff


	//   ....[51]....
        /*0398*/ 	.word	0xffffffff


	//   ....[52]....
        /*039c*/ 	.word	0xffffffff


	//   ....[53]....
        /*03a0*/ 	.word	0xffffffff


	//   ....[54]....
        /*03a4*/ 	.word	0xffffffff


	//   ....[55]....
        /*03a8*/ 	.word	0xffffffff


	//   ....[56]....
        /*03ac*/ 	.word	0xffffffff


	//   ....[57]....
        /*03b0*/ 	.word	0xffffffff


	//   ....[58]....
        /*03b4*/ 	.word	0xffffffff


	//   ....[59]....
        /*03b8*/ 	.word	0xffffffff


	//   ....[60]....
        /*03bc*/ 	.word	0xffffffff


	//   ....[61]....
        /*03c0*/ 	.word	0xffffffff


	//   ....[62]....
        /*03c4*/ 	.word	0xffffffff


	//   ....[63]....
        /*03c8*/ 	.word	0xffffffff


	//   ....[64]....
        /*03cc*/ 	.word	0xffffffff


	//   ....[65]....
        /*03d0*/ 	.word	0xffffffff


	//   ....[66]....
        /*03d4*/ 	.word	0xffffffff


	//   ....[67]....
        /*03d8*/ 	.word	0xffffffff


	//   ....[68]....
        /*03dc*/ 	.word	0xffffffff


	//   ....[69]....
        /*03e0*/ 	.word	0xffffffff


	//   ....[70]....
        /*03e4*/ 	.word	0xffffffff


	//   ....[71]....
        /*03e8*/ 	.word	0xffffffff


	//   ....[72]....
        /*03ec*/ 	.word	0xffffffff


	//   ....[73]....
        /*03f0*/ 	.word	0xffffffff


	//   ....[74]....
        /*03f4*/ 	.word	0xffffffff


	//   ....[75]....
        /*03f8*/ 	.word	0xffffffff


	//   ....[76]....
        /*03fc*/ 	.word	0xffffffff


	//   ....[77]....
        /*0400*/ 	.word	0xffffffff


	//   ....[78]....
        /*0404*/ 	.word	0xffffffff


	//   ....[79]....
        /*0408*/ 	.word	0xffffffff


	//   ....[80]....
        /*040c*/ 	.word	0xffffffff


	//   ....[81]....
        /*0410*/ 	.word	0xffffffff


	//   ....[82]....
        /*0414*/ 	.word	0xffffffff


	//   ....[83]....
        /*0418*/ 	.word	0xffffffff


	//   ....[84]....
        /*041c*/ 	.word	0xffffffff


	//   ....[85]....
        /*0420*/ 	.word	0xffffffff


	//   ....[86]....
        /*0424*/ 	.word	0xffffffff


	//   ....[87]....
        /*0428*/ 	.word	0xffffffff


	//   ....[88]....
        /*042c*/ 	.word	0xffffffff


	//   ....[89]....
        /*0430*/ 	.word	0xffffffff


	//   ....[90]....
        /*0434*/ 	.word	0xffffffff


	//   ....[91]....
        /*0438*/ 	.word	0xffffffff


	//   ....[92]....
        /*043c*/ 	.word	0xffffffff


	//   ....[93]....
        /*0440*/ 	.word	0xffffffff


	//   ....[94]....
        /*0444*/ 	.word	0xffffffff


	//   ....[95]....
        /*0448*/ 	.word	0xffffffff


	//   ....[96]....
        /*044c*/ 	.word	0xffffffff


	//   ....[97]....
        /*0450*/ 	.word	0xffffffff


	//   ....[98]....
        /*0454*/ 	.word	0xffffffff


	//   ....[99]....
        /*0458*/ 	.word	0xffffffff


	//   ....[100]....
        /*045c*/ 	.word	0xffffffff


	//   ....[101]....
        /*0460*/ 	.word	0xffffffff


	//   ....[102]....
        /*0464*/ 	.word	0xffffffff


	//   ....[103]....
        /*0468*/ 	.word	0xffffffff


	//   ....[104]....
        /*046c*/ 	.word	0xffffffff


	//   ....[105]....
        /*0470*/ 	.word	0xffffffff


	//   ....[106]....
        /*0474*/ 	.word	0xffffffff


	//   ....[107]....
        /*0478*/ 	.word	0xffffffff


	//   ....[108]....
        /*047c*/ 	.word	0xffffffff


	//   ....[109]....
        /*0480*/ 	.word	0xffffffff


	//   ....[110]....
        /*0484*/ 	.word	0xffffffff


	//   ....[111]....
        /*0488*/ 	.word	0xffffffff


	//   ....[112]....
        /*048c*/ 	.word	0xffffffff


	//   ....[113]....
        /*0490*/ 	.word	0xffffffff


	//   ....[114]....
        /*0494*/ 	.word	0xffffffff


	//   ....[115]....
        /*0498*/ 	.word	0xffffffff


	//   ....[116]....
        /*049c*/ 	.word	0xffffffff


	//   ....[117]....
        /*04a0*/ 	.word	0xffffffff


	//   ....[118]....
        /*04a4*/ 	.word	0xffffffff


	//   ....[119]....
        /*04a8*/ 	.word	0xffffffff


	//   ....[120]....
        /*04ac*/ 	.word	0xffffffff


	//   ....[121]....
        /*04b0*/ 	.word	0xffffffff


	//   ....[122]....
        /*04b4*/ 	.word	0xffffffff


	//   ....[123]....
        /*04b8*/ 	.word	0xffffffff


	//   ....[124]....
        /*04bc*/ 	.word	0xffffffff


	//   ....[125]....
        /*04c0*/ 	.word	0xffffffff


	//   ....[126]....
        /*04c4*/ 	.word	0xffffffff


	//   ....[127]....
        /*04c8*/ 	.word	0xffffffff


	//   ....[128]....
        /*04cc*/ 	.word	0xffffffff


	//   ....[129]....
        /*04d0*/ 	.word	0xffffffff


	//   ....[130]....
        /*04d4*/ 	.word	0xffffffff


	//   ....[131]....
        /*04d8*/ 	.word	0xffffffff


	//   ....[132]....
        /*04dc*/ 	.word	0xffffffff


	//   ....[133]....
        /*04e0*/ 	.word	0xffffffff


	//   ....[134]....
        /*04e4*/ 	.word	0xffffffff


	//   ....[135]....
        /*04e8*/ 	.word	0xffffffff


	//   ....[136]....
        /*04ec*/ 	.word	0xffffffff


	//   ....[137]....
        /*04f0*/ 	.word	0xffffffff


	//   ....[138]....
        /*04f4*/ 	.word	0xffffffff


	//   ....[139]....
        /*04f8*/ 	.word	0xffffffff


	//   ....[140]....
        /*04fc*/ 	.word	0xffffffff


	//   ....[141]....
        /*0500*/ 	.word	0xffffffff


	//   ....[142]....
        /*0504*/ 	.word	0xffffffff


	//   ....[143]....
        /*0508*/ 	.word	0xffffffff


	//   ....[144]....
        /*050c*/ 	.word	0xffffffff


	//   ....[145]....
        /*0510*/ 	.word	0xffffffff


	//   ....[146]....
        /*0514*/ 	.word	0xffffffff


	//   ....[147]....
        /*0518*/ 	.word	0xffffffff


	//   ....[148]....
        /*051c*/ 	.word	0xffffffff


	//   ....[149]....
        /*0520*/ 	.word	0xffffffff


	//   ....[150]....
        /*0524*/ 	.word	0xffffffff


	//   ....[151]....
        /*0528*/ 	.word	0xffffffff


	//   ....[152]....
        /*052c*/ 	.word	0xffffffff


	//   ....[153]....
        /*0530*/ 	.word	0xffffffff


	//   ....[154]....
        /*0534*/ 	.word	0xffffffff


	//   ....[155]....
        /*0538*/ 	.word	0xffffffff


	//   ....[156]....
        /*053c*/ 	.word	0xffffffff


	//   ....[157]....
        /*0540*/ 	.word	0xffffffff


	//   ....[158]....
        /*0544*/ 	.word	0xffffffff


	//   ....[159]....
        /*0548*/ 	.word	0xffffffff


	//   ....[160]....
        /*054c*/ 	.word	0xffffffff


	//   ....[161]....
        /*0550*/ 	.word	0xffffffff


	//   ....[162]....
        /*0554*/ 	.word	0xffffffff


	//   ....[163]....
        /*0558*/ 	.word	0xffffffff


	//   ....[164]....
        /*055c*/ 	.word	0xffffffff


	//   ....[165]....
        /*0560*/ 	.word	0xffffffff


	//   ....[166]....
        /*0564*/ 	.word	0xffffffff


	//   ....[167]....
        /*0568*/ 	.word	0xffffffff


	//   ....[168]....
        /*056c*/ 	.word	0xffffffff


	//   ....[169]....
        /*0570*/ 	.word	0x0500000f


	//   ....[170]....
        /*0574*/ 	.word	0x0500000f


	//   ....[171]....
        /*0578*/ 	.word	0x0500000f


	//   ....[172]....
        /*057c*/ 	.word	0x0500000f


	//   ....[173]....
        /*0580*/ 	.word	0x0500000f


	//   ....[174]....
        /*0584*/ 	.word	0x0500000f


	//   ....[175]....
        /*0588*/ 	.word	0x0500000f


	//   ....[176]....
        /*058c*/ 	.word	0x0500000f


	//   ....[177]....
        /*0590*/ 	.word	0x0500000f


	//   ....[178]....
        /*0594*/ 	.word	0x0500000f


	//   ....[179]....
        /*0598*/ 	.word	0x0500000f


	//   ....[180]....
        /*059c*/ 	.word	0x0500000f


	//   ....[181]....
        /*05a0*/ 	.word	0x0500000f


	//   ....[182]....
        /*05a4*/ 	.word	0x0500000f


	//   ....[183]....
        /*05a8*/ 	.word	0x0500000f


	//   ....[184]....
        /*05ac*/ 	.word	0x0500000f


	//   ....[185]....
        /*05b0*/ 	.word	0x0500000f


	//   ....[186]....
        /*05b4*/ 	.word	0x0500000f


	//----- nvinfo : EIATTR_COOP_GROUP_INSTR_OFFSETS
	.align		4
.L_208:
        /*05b8*/ 	.byte	0x04, 0x28
        /*05ba*/ 	.short	(.L_210 - .L_209)


	//   ....[0]....
.L_209:
        /*05bc*/ 	.word	0x00000070


	//   ....[1]....
        /*05c0*/ 	.word	0x00000140


	//   ....[2]....
        /*05c4*/ 	.word	0x00000190


	//   ....[3]....
        /*05c8*/ 	.word	0x000003c0


	//   ....[4]....
        /*05cc*/ 	.word	0x00000520


	//   ....[5]....
        /*05d0*/ 	.word	0x00000640


	//   ....[6]....
        /*05d4*/ 	.word	0x000007a0


	//   ....[7]....
        /*05d8*/ 	.word	0x00001bb0


	//   ....[8]....
        /*05dc*/ 	.word	0x000025a0


	//   ....[9]....
        /*05e0*/ 	.word	0x00002d60


	//   ....[10]....
        /*05e4*/ 	.word	0x00003700


	//   ....[11]....
        /*05e8*/ 	.word	0x000038c0


	//   ....[12]....
        /*05ec*/ 	.word	0x00003b90


	//   ....[13]....
        /*05f0*/ 	.word	0x00003c00


	//   ....[14]....
        /*05f4*/ 	.word	0x00005290


	//   ....[15]....
        /*05f8*/ 	.word	0x000054a0


	//   ....[16]....
        /*05fc*/ 	.word	0x00005b80


	//   ....[17]....
        /*0600*/ 	.word	0x00005c80


	//   ....[18]....
        /*0604*/ 	.word	0x00006030


	//   ....[19]....
        /*0608*/ 	.word	0x000060a0


	//   ....[20]....
        /*060c*/ 	.word	0x00007ea0


	//   ....[21]....
        /*0610*/ 	.word	0x00007eb0


	//   ....[22]....
        /*0614*/ 	.word	0x00007f10


	//   ....[23]....
        /*0618*/ 	.word	0x00007f20


	//   ....[24]....
        /*061c*/ 	.word	0x00009b90


	//   ....[25]....
        /*0620*/ 	.word	0x00009db0


	//   ....[26]....
        /*0624*/ 	.word	0x0000a480


	//   ....[27]....
        /*0628*/ 	.word	0x0000a580


	//   ....[28]....
        /*062c*/ 	.word	0x0000a940


	//   ....[29]....
        /*0630*/ 	.word	0x0000a9a0


	//   ....[30]....
        /*0634*/ 	.word	0x0000bb90


	//   ....[31]....
        /*0638*/ 	.word	0x0000bba0


	//   ....[32]....
        /*063c*/ 	.word	0x0000bbd0


	//   ....[33]....
        /*0640*/ 	.word	0x0000bbe0


	//   ....[34]....
        /*0644*/ 	.word	0x0000d280


	//   ....[35]....
        /*0648*/ 	.word	0x0000d2c0


	//   ....[36]....
        /*064c*/ 	.word	0x0000d2f0


	//   ....[37]....
        /*0650*/ 	.word	0x0000d320


	//   ....[38]....
        /*0654*/ 	.word	0x0000d350


	//   ....[39]....
        /*0658*/ 	.word	0x0000d380


	//   ....[40]....
        /*065c*/ 	.word	0x0000d3b0


	//   ....[41]....
        /*0660*/ 	.word	0x0000d3e0


	//   ....[42]....
        /*0664*/ 	.word	0x0000d410


	//   ....[43]....
        /*0668*/ 	.word	0x0000d440


	//   ....[44]....
        /*066c*/ 	.word	0x0000d470


	//   ....[45]....
        /*0670*/ 	.word	0x0000d4a0


	//   ....[46]....
        /*0674*/ 	.word	0x0000d4d0


	//   ....[47]....
        /*0678*/ 	.word	0x0000d500


	//   ....[48]....
        /*067c*/ 	.word	0x0000d530


	//   ....[49]....
        /*0680*/ 	.word	0x0000d560


	//   ....[50]....
        /*0684*/ 	.word	0x0000d590


	//   ....[51]....
        /*0688*/ 	.word	0x0000d5c0


	//   ....[52]....
        /*068c*/ 	.word	0x0000d5f0


	//   ....[53]....
        /*0690*/ 	.word	0x0000d620


	//   ....[54]....
        /*0694*/ 	.word	0x0000d650


	//   ....[55]....
        /*0698*/ 	.word	0x0000d680


	//   ....[56]....
        /*069c*/ 	.word	0x0000d6b0


	//   ....[57]....
        /*06a0*/ 	.word	0x0000d6e0


	//   ....[58]....
        /*06a4*/ 	.word	0x0000d710


	//   ....[59]....
        /*06a8*/ 	.word	0x0000d740


	//   ....[60]....
        /*06ac*/ 	.word	0x0000d770


	//   ....[61]....
        /*06b0*/ 	.word	0x0000d7a0


	//   ....[62]....
        /*06b4*/ 	.word	0x0000d7d0


	//   ....[63]....
        /*06b8*/ 	.word	0x0000d800


	//   ....[64]....
        /*06bc*/ 	.word	0x0000d830


	//   ....[65]....
        /*06c0*/ 	.word	0x0000d860


	//   ....[66]....
        /*06c4*/ 	.word	0x0000d890


	//   ....[67]....
        /*06c8*/ 	.word	0x0000d8c0


	//   ....[68]....
        /*06cc*/ 	.word	0x0000d8f0


	//   ....[69]....
        /*06d0*/ 	.word	0x0000d920


	//   ....[70]....
        /*06d4*/ 	.word	0x0000d950


	//   ....[71]....
        /*06d8*/ 	.word	0x0000d970


	//   ....[72]....
        /*06dc*/ 	.word	0x0000d980


	//   ....[73]....
        /*06e0*/ 	.word	0x0000d990


	//   ....[74]....
        /*06e4*/ 	.word	0x0000d9a0


	//   ....[75]....
        /*06e8*/ 	.word	0x0000d9b0


	//   ....[76]....
        /*06ec*/ 	.word	0x0000d9d0


	//   ....[77]....
        /*06f0*/ 	.word	0x0000d9f0


	//   ....[78]....
        /*06f4*/ 	.word	0x0000da00


	//   ....[79]....
        /*06f8*/ 	.word	0x0000da20


	//   ....[80]....
        /*06fc*/ 	.word	0x0000da30


	//   ....[81]....
        /*0700*/ 	.word	0x0000da50


	//   ....[82]....
        /*0704*/ 	.word	0x0000da60


	//   ....[83]....
        /*0708*/ 	.word	0x0000da80


	//   ....[84]....
        /*070c*/ 	.word	0x0000da90


	//   ....[85]....
        /*0710*/ 	.word	0x0000dab0


	//   ....[86]....
        /*0714*/ 	.word	0x0000dac0


	//   ....[87]....
        /*0718*/ 	.word	0x0000dae0


	//   ....[88]....
        /*071c*/ 	.word	0x0000daf0


	//   ....[89]....
        /*0720*/ 	.word	0x0000db10


	//   ....[90]....
        /*0724*/ 	.word	0x0000db20


	//   ....[91]....
        /*0728*/ 	.word	0x0000db50


	//   ....[92]....
        /*072c*/ 	.word	0x0000db90


	//   ....[93]....
        /*0730*/ 	.word	0x0000dbc0


	//   ....[94]....
        /*0734*/ 	.word	0x0000dbd0


	//   ....[95]....
        /*0738*/ 	.word	0x0000dbf0


	//   ....[96]....
        /*073c*/ 	.word	0x0000dc10


	//   ....[97]....
        /*0740*/ 	.word	0x0000dc20


	//   ....[98]....
        /*0744*/ 	.word	0x0000e400


	//   ....[99]....
        /*0748*/ 	.word	0x0000e440


	//   ....[100]....
        /*074c*/ 	.word	0x0000e470


	//   ....[101]....
        /*0750*/ 	.word	0x0000e4e0


	//   ....[102]....
        /*0754*/ 	.word	0x0000ed70


	//   ....[103]....
        /*0758*/ 	.word	0x0000ed90


	//   ....[104]....
        /*075c*/ 	.word	0x0000eee0


	//   ....[105]....
        /*0760*/ 	.word	0x0000ef00


	//   ....[106]....
        /*0764*/ 	.word	0x0000f040


	//   ....[107]....
        /*0768*/ 	.word	0x0000f060


	//   ....[108]....
        /*076c*/ 	.word	0x0000f1b0


	//   ....[109]....
        /*0770*/ 	.word	0x0000f1d0


	//   ....[110]....
        /*0774*/ 	.word	0x0000fb00


	//   ....[111]....
        /*0778*/ 	.word	0x0000fb30


	//   ....[112]....
        /*077c*/ 	.word	0x0000fc80


	//   ....[113]....
        /*0780*/ 	.word	0x0000fca0


	//   ....[114]....
        /*0784*/ 	.word	0x0000fde0


	//   ....[115]....
        /*0788*/ 	.word	0x0000fe00


	//   ....[116]....
        /*078c*/ 	.word	0x0000ff50


	//   ....[117]....
        /*0790*/ 	.word	0x0000ff70


	//   ....[118]....
        /*0794*/ 	.word	0x00010150


	//   ....[119]....
        /*0798*/ 	.word	0x00010340


	//   ....[120]....
        /*079c*/ 	.word	0x00010370


	//   ....[121]....
        /*07a0*/ 	.word	0x000103a0


	//   ....[122]....
        /*07a4*/ 	.word	0x000103e0


	//   ....[123]....
        /*07a8*/ 	.word	0x00010410


	//   ....[124]....
        /*07ac*/ 	.word	0x00010450


	//   ....[125]....
        /*07b0*/ 	.word	0x000105e0


	//   ....[126]....
        /*07b4*/ 	.word	0x00010610


	//   ....[127]....
        /*07b8*/ 	.word	0x00010640


	//   ....[128]....
        /*07bc*/ 	.word	0x00010670


	//   ....[129]....
        /*07c0*/ 	.word	0x000106a0


	//   ....[130]....
        /*07c4*/ 	.word	0x000106e0


	//   ....[131]....
        /*07c8*/ 	.word	0x00010780


	//   ....[132]....
        /*07cc*/ 	.word	0x00010810


	//   ....[133]....
        /*07d0*/ 	.word	0x000108c0


	//   ....[134]....
        /*07d4*/ 	.word	0x00012310


	//   ....[135]....
        /*07d8*/ 	.word	0x00012ff0


	//   ....[136]....
        /*07dc*/ 	.word	0x00013020


	//   ....[137]....
        /*07e0*/ 	.word	0x00013050


	//   ....[138]....
        /*07e4*/ 	.word	0x00013070


	//   ....[139]....
        /*07e8*/ 	.word	0x00013170


	//   ....[140]....
        /*07ec*/ 	.word	0x00013180


	//   ....[141]....
        /*07f0*/ 	.word	0x00013200


	//   ....[142]....
        /*07f4*/ 	.word	0x00013210


	//   ....[143]....
        /*07f8*/ 	.word	0x00013290


	//   ....[144]....
        /*07fc*/ 	.word	0x000132a0


	//   ....[145]....
        /*0800*/ 	.word	0x00013320


	//   ....[146]....
        /*0804*/ 	.word	0x00013330


	//   ....[147]....
        /*0808*/ 	.word	0x000133b0


	//   ....[148]....
        /*080c*/ 	.word	0x000133c0


	//   ....[149]....
        /*0810*/ 	.word	0x000133d0


	//   ....[150]....
        /*0814*/ 	.word	0x000133e0


	//   ....[151]....
        /*0818*/ 	.word	0x00015080


	//   ....[152]....
        /*081c*/ 	.word	0x000150b0


	//   ....[153]....
        /*0820*/ 	.word	0x000150e0


	//   ....[154]....
        /*0824*/ 	.word	0x00015110


	//   ....[155]....
        /*0828*/ 	.word	0x00015140


	//   ....[156]....
        /*082c*/ 	.word	0x00015150


	//   ....[157]....
        /*0830*/ 	.word	0x00015180


	//   ....[158]....
        /*0834*/ 	.word	0x00015190


	//   ....[159]....
        /*0838*/ 	.word	0x000152d0


	//   ....[160]....
        /*083c*/ 	.word	0x00015310


	//   ....[161]....
        /*0840*/ 	.word	0x00015340


	//   ....[162]....
        /*0844*/ 	.word	0x00015370


	//   ....[163]....
        /*0848*/ 	.word	0x000153a0


	//   ....[164]....
        /*084c*/ 	.word	0x000153d0


	//   ....[165]....
        /*0850*/ 	.word	0x00015460


	//   ....[166]....
        /*0854*/ 	.word	0x000154f0


	//   ....[167]....
        /*0858*/ 	.word	0x00015560


	//   ....[168]....
        /*085c*/ 	.word	0x00015bf0


	//   ....[169]....
        /*0860*/ 	.word	0x000162b0


	//   ....[170]....
        /*0864*/ 	.word	0x00016470


	//   ....[171]....
        /*0868*/ 	.word	0x000164e0


	//   ....[172]....
        /*086c*/ 	.word	0x00016540


	//   ....[173]....
        /*0870*/ 	.word	0x000165e0


	//   ....[174]....
        /*0874*/ 	.word	0x000166a0


	//   ....[175]....
        /*0878*/ 	.word	0x000167a0


	//   ....[176]....
        /*087c*/ 	.word	0x00016800


	//   ....[177]....
        /*0880*/ 	.word	0x000168f0


	//   ....[178]....
        /*0884*/ 	.word	0x00016950


	//   ....[179]....
        /*0888*/ 	.word	0x00016a40


	//   ....[180]....
        /*088c*/ 	.word	0x00016aa0


	//   ....[181]....
        /*0890*/ 	.word	0x00016b90


	//   ....[182]....
        /*0894*/ 	.word	0x00016bf0


	//   ....[183]....
        /*0898*/ 	.word	0x00016cc0


	//   ....[184]....
        /*089c*/ 	.word	0x00016d40


	//   ....[185]....
        /*08a0*/ 	.word	0x00016e10


	//   ....[186]....
        /*08a4*/ 	.word	0x00017160


	//----- nvinfo : EIATTR_REG_RECONFIG
	.align		4
.L_210:
        /*08a8*/ 	.byte	0x01, 0x54
	.zero		2


	//----- nvinfo : EIATTR_SYSCALL_OFFSETS
	.align		4
        /*08ac*/ 	.byte	0x04, 0x46
        /*08ae*/ 	.short	(.L_212 - .L_211)


	//   ....[0]....
.L_211:
        /*08b0*/ 	.word	0x00001d90


	//   ....[1]....
        /*08b4*/ 	.word	0x00011d50


	//   ....[2]....
        /*08b8*/ 	.word	0x00011ee0


	//   ....[3]....
        /*08bc*/ 	.word	0x00012030


	//   ....[4]....
        /*08c0*/ 	.word	0x00012180


	//   ....[5]....
        /*08c4*/ 	.word	0x00012b90


	//----- nvinfo : EIATTR_MBARRIER_INSTR_OFFSETS
	.align		4
.L_212:
        /*08c8*/ 	.byte	0x04, 0x39
        /*08ca*/ 	.short	(.L_214 - .L_213)


	//   ....[0]....
.L_213:
        /*08cc*/ 	.word	0x00000270
        /*08d0*/ 	.word	0x000000ff
        /*08d4*/ 	.word	0x00028400
        /*08d8*/ 	.short	0x0100
        /*08da*/ 	.byte	0x08
	.zero		1


	//   ....[1]....
        /*08dc*/ 	.word	0x00000280
        /*08e0*/ 	.word	0x000000ff
        /*08e4*/ 	.word	0x00028420
        /*08e8*/ 	.short	0x0100
        /*08ea*/ 	.byte	0x08
	.zero		1


	//   ....[2]....
        /*08ec*/ 	.word	0x00000370
        /*08f0*/ 	.word	0x000000ff
        /*08f4*/ 	.word	0x00028430
        /*08f8*/ 	.short	0x0100
        /*08fa*/ 	.byte	0x08
	.zero		1


	//   ....[3]....
        /*08fc*/ 	.word	0x00000380
        /*0900*/ 	.word	0x000000ff
        /*0904*/ 	.word	0x00028440
        /*0908*/ 	.short	0x0100
        /*090a*/ 	.byte	0x08
	.zero		1


	//   ....[4]....
        /*090c*/ 	.word	0x00000390
        /*0910*/ 	.word	0x000000ff
        /*0914*/ 	.word	0x00028438
        /*0918*/ 	.short	0x0100
        /*091a*/ 	.byte	0x08
	.zero		1


	//   ....[5]....
        /*091c*/ 	.word	0x000003a0
        /*0920*/ 	.word	0x000000ff
        /*0924*/ 	.word	0x00028448
        /*0928*/ 	.short	0x0100
        /*092a*/ 	.byte	0x08
	.zero		1


	//   ....[6]....
        /*092c*/ 	.word	0x000004d0
        /*0930*/ 	.word	0x000000ff
        /*0934*/ 	.word	0x00028450
        /*0938*/ 	.short	0x0100
        /*093a*/ 	.byte	0x08
	.zero		1


	//   ....[7]....
        /*093c*/ 	.word	0x000004e0
        /*0940*/ 	.word	0x000000ff
        /*0944*/ 	.word	0x00028460
        /*0948*/ 	.short	0x0100
        /*094a*/ 	.byte	0x08
	.zero		1


	//   ....[8]....
        /*094c*/ 	.word	0x000004f0
        /*0950*/ 	.word	0x000000ff
        /*0954*/ 	.word	0x00028458
        /*0958*/ 	.short	0x0100
        /*095a*/ 	.byte	0x08
	.zero		1


	//   ....[9]....
        /*095c*/ 	.word	0x00000500
        /*0960*/ 	.word	0x000000ff
        /*0964*/ 	.word	0x00028468
        /*0968*/ 	.short	0x0100
        /*096a*/ 	.byte	0x08
	.zero		1


	//   ....[10]....
        /*096c*/ 	.word	0x000005f0
        /*0970*/ 	.word	0x000000ff
        /*0974*/ 	.word	0x00028470
        /*0978*/ 	.short	0x0100
        /*097a*/ 	.byte	0x06
	.zero		1


	//   ....[11]....
        /*097c*/ 	.word	0x00000600
        /*0980*/ 	.word	0x000000ff
        /*0984*/ 	.word	0x00028480
        /*0988*/ 	.short	0x0100
        /*098a*/ 	.byte	0x06
	.zero		1


	//   ....[12]....
        /*098c*/ 	.word	0x00000610
        /*0990*/ 	.word	0x000000ff
        /*0994*/ 	.word	0x00028478
        /*0998*/ 	.short	0x0100
        /*099a*/ 	.byte	0x06
	.zero		1


	//   ....[13]....
        /*099c*/ 	.word	0x00000620
        /*09a0*/ 	.word	0x000000ff
        /*09a4*/ 	.word	0x00028488
        /*09a8*/ 	.short	0x0100
        /*09aa*/ 	.byte	0x06
	.zero		1


	//   ....[14]....
        /*09ac*/ 	.word	0x00000750
        /*09b0*/ 	.word	0x000000ff
        /*09b4*/ 	.word	0x00028490
        /*09b8*/ 	.short	0x0100
        /*09ba*/ 	.byte	0x08
	.zero		1


	//   ....[15]....
        /*09bc*/ 	.word	0x00000760
        /*09c0*/ 	.word	0x000000ff
        /*09c4*/ 	.word	0x000284a0
        /*09c8*/ 	.short	0x0100
        /*09ca*/ 	.byte	0x08
	.zero		1


	//   ....[16]....
        /*09cc*/ 	.word	0x00000770
        /*09d0*/ 	.word	0x000000ff
        /*09d4*/ 	.word	0x00028498
        /*09d8*/ 	.short	0x0100
        /*09da*/ 	.byte	0x08
	.zero		1


	//   ....[17]....
        /*09dc*/ 	.word	0x00000780
        /*09e0*/ 	.word	0x000000ff
        /*09e4*/ 	.word	0x000284a8
        /*09e8*/ 	.short	0x0100
        /*09ea*/ 	.byte	0x08
	.zero		1


	//   ....[18]....
        /*09ec*/ 	.word	0x000008b0
        /*09f0*/ 	.word	0x000000ff
        /*09f4*/ 	.word	0x000284b0
        /*09f8*/ 	.short	0x0100
        /*09fa*/ 	.byte	0x08
	.zero		1


	//   ....[19]....
        /*09fc*/ 	.word	0x000008c0
        /*0a00*/ 	.word	0x000000ff
        /*0a04*/ 	.word	0x000284c0
        /*0a08*/ 	.short	0x0100
        /*0a0a*/ 	.byte	0x08
	.zero		1


	//   ....[20]....
        /*0a0c*/ 	.word	0x000008d0
        /*0a10*/ 	.word	0x000000ff
        /*0a14*/ 	.word	0x000284b8
        /*0a18*/ 	.short	0x0100
        /*0a1a*/ 	.byte	0x08
	.zero		1


	//   ....[21]....
        /*0a1c*/ 	.word	0x000008e0
        /*0a20*/ 	.word	0x000000ff
        /*0a24*/ 	.word	0x000284c8
        /*0a28*/ 	.short	0x0100
        /*0a2a*/ 	.byte	0x08
	.zero		1


	//   ....[22]....
        /*0a2c*/ 	.word	0x000020e0
        /*0a30*/ 	.word	0x000000ff
        /*0a34*/ 	.word	0x00028400
        /*0a38*/ 	.short	0x010a
        /*0a3a*/ 	.byte	0x29
	.zero		1


	//   ....[23]....
        /*0a3c*/ 	.word	0x00002180
        /*0a40*/ 	.word	0x00000006
        /*0a44*/ 	.word	0x00028430
        /*0a48*/ 	.short	0x010a
        /*0a4a*/ 	.byte	0x3f
	.zero		1


	//   ....[24]....
        /*0a4c*/ 	.word	0x000021e0
        /*0a50*/ 	.word	0x00000006
        /*0a54*/ 	.word	0x00028430
        /*0a58*/ 	.short	0x010a
        /*0a5a*/ 	.byte	0x3f
	.zero		1


	//   ....[25]....
        /*0a5c*/ 	.word	0x00002720
        /*0a60*/ 	.word	0x00000003
        /*0a64*/ 	.word	0x00000000
        /*0a68*/ 	.short	0x0101
        /*0a6a*/ 	.byte	0x3f
	.zero		1


	//   ....[26]....
        /*0a6c*/ 	.word	0x000048a0
        /*0a70*/ 	.word	0x000000ff
        /*0a74*/ 	.word	0x00028430
        /*0a78*/ 	.short	0x010a
        /*0a7a*/ 	.byte	0x06
	.zero		1


	//   ....[27]....
        /*0a7c*/ 	.word	0x000048e0
        /*0a80*/ 	.word	0x000000ff
        /*0a84*/ 	.word	0x00028430
        /*0a88*/ 	.short	0x010a
        /*0a8a*/ 	.byte	0x06
	.zero		1


	//   ....[28]....
        /*0a8c*/ 	.word	0x00004c20
        /*0a90*/ 	.word	0x000000ff
        /*0a94*/ 	.word	0x00028450
        /*0a98*/ 	.short	0x010a
        /*0a9a*/ 	.byte	0x06
	.zero		1


	//   ....[29]....
        /*0a9c*/ 	.word	0x00004c60
        /*0aa0*/ 	.word	0x000000ff
        /*0aa4*/ 	.word	0x00028450
        /*0aa8*/ 	.short	0x010a
        /*0aaa*/ 	.byte	0x06
	.zero		1


	//   ....[30]....
        /*0aac*/ 	.word	0x000052f0
        /*0ab0*/ 	.word	0x00000009
        /*0ab4*/ 	.word	0x00000000
        /*0ab8*/ 	.short	0x0101
        /*0aba*/ 	.byte	0x3f
	.zero		1


	//   ....[31]....
        /*0abc*/ 	.word	0x00006730
        /*0ac0*/ 	.word	0x000000ff
        /*0ac4*/ 	.word	0x00000000
        /*0ac8*/ 	.short	0x0101
        /*0aca*/ 	.byte	0x06
	.zero		1


	//   ....[32]....
        /*0acc*/ 	.word	0x000073b0
        /*0ad0*/ 	.word	0x000000ff
        /*0ad4*/ 	.word	0x00028430
        /*0ad8*/ 	.short	0x010a
        /*0ada*/ 	.byte	0x06
	.zero		1


	//   ....[33]....
        /*0adc*/ 	.word	0x000073f0
        /*0ae0*/ 	.word	0x000000ff
        /*0ae4*/ 	.word	0x00028430
        /*0ae8*/ 	.short	0x010a
        /*0aea*/ 	.byte	0x06
	.zero		1


	//   ....[34]....
        /*0aec*/ 	.word	0x00007760
        /*0af0*/ 	.word	0x000000ff
        /*0af4*/ 	.word	0x00028450
        /*0af8*/ 	.short	0x010a
        /*0afa*/ 	.byte	0x06
	.zero		1


	//   ....[35]....
        /*0afc*/ 	.word	0x000077a0
        /*0b00*/ 	.word	0x000000ff
        /*0b04*/ 	.word	0x00028450
        /*0b08*/ 	.short	0x010a
        /*0b0a*/ 	.byte	0x06
	.zero		1


	//   ....[36]....
        /*0b0c*/ 	.word	0x00008580
        /*0b10*/ 	.word	0x00000003
        /*0b14*/ 	.word	0x00000000
        /*0b18*/ 	.short	0x0101
        /*0b1a*/ 	.byte	0x3f
	.zero		1


	//   ....[37]....
        /*0b1c*/ 	.word	0x000087a0
        /*0b20*/ 	.word	0x000000ff
        /*0b24*/ 	.word	0x00000000
        /*0b28*/ 	.short	0x0101
        /*0b2a*/ 	.byte	0x06
	.zero		1


	//   ....[38]....
        /*0b2c*/ 	.word	0x000091a0
        /*0b30*/ 	.word	0x000000ff
        /*0b34*/ 	.word	0x00028430
        /*0b38*/ 	.short	0x010a
        /*0b3a*/ 	.byte	0x06
	.zero		1


	//   ....[39]....
        /*0b3c*/ 	.word	0x000091e0
        /*0b40*/ 	.word	0x000000ff
        /*0b44*/ 	.word	0x00028430
        /*0b48*/ 	.short	0x010a
        /*0b4a*/ 	.byte	0x06
	.zero		1


	//   ....[40]....
        /*0b4c*/ 	.word	0x00009550
        /*0b50*/ 	.word	0x000000ff
        /*0b54*/ 	.word	0x00028450
        /*0b58*/ 	.short	0x010a
        /*0b5a*/ 	.byte	0x06
	.zero		1


	//   ....[41]....
        /*0b5c*/ 	.word	0x00009590
        /*0b60*/ 	.word	0x000000ff
        /*0b64*/ 	.word	0x00028450
        /*0b68*/ 	.short	0x010a
        /*0b6a*/ 	.byte	0x06
	.zero		1


	//   ....[42]....
        /*0b6c*/ 	.word	0x00009b50
        /*0b70*/ 	.word	0x00000006
        /*0b74*/ 	.word	0x00000000
        /*0b78*/ 	.short	0x0101
        /*0b7a*/ 	.byte	0x3f
	.zero		1


	//   ....[43]....
        /*0b7c*/ 	.word	0x0000b030
        /*0b80*/ 	.word	0x000000ff
        /*0b84*/ 	.word	0x00000000
        /*0b88*/ 	.short	0x0101
        /*0b8a*/ 	.byte	0x06
	.zero		1


	//   ....[44]....
        /*0b8c*/ 	.word	0x0000b930
        /*0b90*/ 	.word	0x000000ff
        /*0b94*/ 	.word	0x00028450
        /*0b98*/ 	.short	0x010a
        /*0b9a*/ 	.byte	0x09
	.zero		1


	//   ....[45]....
        /*0b9c*/ 	.word	0x0000b970
        /*0ba0*/ 	.word	0x000000ff
        /*0ba4*/ 	.word	0x00028450
        /*0ba8*/ 	.short	0x010a
        /*0baa*/ 	.byte	0x09
	.zero		1


	//   ....[46]....
        /*0bac*/ 	.word	0x0000bfe0
        /*0bb0*/ 	.word	0x000000ff
        /*0bb4*/ 	.word	0x00000000
        /*0bb8*/ 	.short	0x0101
        /*0bba*/ 	.byte	0x04
	.zero		1


	//   ....[47]....
        /*0bbc*/ 	.word	0x0000ed60
        /*0bc0*/ 	.word	0x00000004
        /*0bc4*/ 	.word	0x00000000
        /*0bc8*/ 	.short	0x0101
        /*0bca*/ 	.byte	0x3f
	.zero		1


	//   ....[48]....
        /*0bcc*/ 	.word	0x00012590
        /*0bd0*/ 	.word	0x00000004
        /*0bd4*/ 	.word	0x00028480
        /*0bd8*/ 	.short	0x010a
        /*0bda*/ 	.byte	0x3f
	.zero		1


	//   ....[49]....
        /*0bdc*/ 	.word	0x000127a0
        /*0be0*/ 	.word	0x00000004
        /*0be4*/ 	.word	0x00028440
        /*0be8*/ 	.short	0x010a
        /*0bea*/ 	.byte	0x3f
	.zero		1


	//   ....[50]....
        /*0bec*/ 	.word	0x00013500
        /*0bf0*/ 	.word	0x00000011
        /*0bf4*/ 	.word	0x00028400
        /*0bf8*/ 	.short	0x0107
        /*0bfa*/ 	.byte	0x3f
	.zero		1


	//   ....[51]....
        /*0bfc*/ 	.word	0x00013600
        /*0c00*/ 	.word	0x00000011
        /*0c04*/ 	.word	0x00028400
        /*0c08*/ 	.short	0x0101
        /*0c0a*/ 	.byte	0x3f
	.zero		1


	//   ....[52]....
        /*0c0c*/ 	.word	0x00013620
        /*0c10*/ 	.word	0x00000011
        /*0c14*/ 	.word	0x00028420
        /*0c18*/ 	.short	0x010a
        /*0c1a*/ 	.byte	0x3f
	.zero		1


	//   ....[53]....
        /*0c1c*/ 	.word	0x00013940
        /*0c20*/ 	.word	0x00000004
        /*0c24*/ 	.word	0x00028480
        /*0c28*/ 	.short	0x010a
        /*0c2a*/ 	.byte	0x3f
	.zero		1


	//   ....[54]....
        /*0c2c*/ 	.word	0x00013ca0
        /*0c30*/ 	.word	0x00000004
        /*0c34*/ 	.word	0x00028440
        /*0c38*/ 	.short	0x010a
        /*0c3a*/ 	.byte	0x3f
	.zero		1


	//   ....[55]....
        /*0c3c*/ 	.word	0x00014060
        /*0c40*/ 	.word	0x00000013
        /*0c44*/ 	.word	0x00028470
        /*0c48*/ 	.short	0x010a
        /*0c4a*/ 	.byte	0x3f
	.zero		1


	//   ....[56]....
        /*0c4c*/ 	.word	0x000140d0
        /*0c50*/ 	.word	0x00000013
        /*0c54*/ 	.word	0x00028460
        /*0c58*/ 	.short	0x010a
        /*0c5a*/ 	.byte	0x3f
	.zero		1


	//   ....[57]....
        /*0c5c*/ 	.word	0x00014580
        /*0c60*/ 	.word	0x00000013
        /*0c64*/ 	.word	0x00028450
        /*0c68*/ 	.short	0x0101
        /*0c6a*/ 	.byte	0x3f
	.zero		1


	//   ....[58]....
        /*0c6c*/ 	.word	0x00014610
        /*0c70*/ 	.word	0x00000013
        /*0c74*/ 	.word	0x00000000
        /*0c78*/ 	.short	0x0101
        /*0c7a*/ 	.byte	0x3f
	.zero		1


	//   ....[59]....
        /*0c7c*/ 	.word	0x00014840
        /*0c80*/ 	.word	0x00000010
        /*0c84*/ 	.word	0x00028470
        /*0c88*/ 	.short	0x010a
        /*0c8a*/ 	.byte	0x3f
	.zero		1


	//   ....[60]....
        /*0c8c*/ 	.word	0x000148b0
        /*0c90*/ 	.word	0x00000010
        /*0c94*/ 	.word	0x00028460
        /*0c98*/ 	.short	0x010a
        /*0c9a*/ 	.byte	0x3f
	.zero		1


	//   ....[61]....
        /*0c9c*/ 	.word	0x00014d80
        /*0ca0*/ 	.word	0x00000010
        /*0ca4*/ 	.word	0x00028450
        /*0ca8*/ 	.short	0x0101
        /*0caa*/ 	.byte	0x3f
	.zero		1


	//   ....[62]....
        /*0cac*/ 	.word	0x00014dd0
        /*0cb0*/ 	.word	0x00000010
        /*0cb4*/ 	.word	0x00000000
        /*0cb8*/ 	.short	0x0101
        /*0cba*/ 	.byte	0x3f
	.zero		1


	//   ....[63]....
        /*0cbc*/ 	.word	0x00015b70
        /*0cc0*/ 	.word	0x00000000
        /*0cc4*/ 	.word	0x00028420
        /*0cc8*/ 	.short	0x010a
        /*0cca*/ 	.byte	0x3f
	.zero		1


	//   ....[64]....
        /*0ccc*/ 	.word	0x00015d30
        /*0cd0*/ 	.word	0x00000006
        /*0cd4*/ 	.word	0x00000000
        /*0cd8*/ 	.short	0x010a
        /*0cda*/ 	.byte	0x3f
	.zero		1


	//   ....[65]....
        /*0cdc*/ 	.word	0x00015da0
        /*0ce0*/ 	.word	0x00000007
        /*0ce4*/ 	.word	0x00000000
        /*0ce8*/ 	.short	0x010a
        /*0cea*/ 	.byte	0x3f
	.zero		1


	//   ....[66]....
        /*0cec*/ 	.word	0x00015e00
        /*0cf0*/ 	.word	0x00000004
        /*0cf4*/ 	.word	0x00028460
        /*0cf8*/ 	.short	0x010a
        /*0cfa*/ 	.byte	0x3f
	.zero		1


	//   ....[67]....
        /*0cfc*/ 	.word	0x00015e50
        /*0d00*/ 	.word	0x00000003
        /*0d04*/ 	.word	0x00028460
        /*0d08*/ 	.short	0x010a
        /*0d0a*/ 	.byte	0x3f
	.zero		1


	//   ....[68]....
        /*0d0c*/ 	.word	0x00015e90
        /*0d10*/ 	.word	0x00000004
        /*0d14*/ 	.word	0x00028480
        /*0d18*/ 	.short	0x010a
        /*0d1a*/ 	.byte	0x3f
	.zero		1


	//   ....[69]....
        /*0d1c*/ 	.word	0x00015eb0
        /*0d20*/ 	.word	0x00000003
        /*0d24*/ 	.word	0x00028480
        /*0d28*/ 	.short	0x010a
        /*0d2a*/ 	.byte	0x3f
	.zero		1


	//   ....[70]....
        /*0d2c*/ 	.word	0x00015f20
        /*0d30*/ 	.word	0x00000003
        /*0d34*/ 	.word	0x00028400
        /*0d38*/ 	.short	0x010a
        /*0d3a*/ 	.byte	0x3f
	.zero		1


	//   ....[71]....
        /*0d3c*/ 	.word	0x00015f70
        /*0d40*/ 	.word	0x00000006
        /*0d44*/ 	.word	0x00028430
        /*0d48*/ 	.short	0x010a
        /*0d4a*/ 	.byte	0x3f
	.zero		1


	//   ....[72]....
        /*0d4c*/ 	.word	0x00015fd0
        /*0d50*/ 	.word	0x00000009
        /*0d54*/ 	.word	0x00028430
        /*0d58*/ 	.short	0x010a
        /*0d5a*/ 	.byte	0x3f
	.zero		1


	//   ....[73]....
        /*0d5c*/ 	.word	0x00016030
        /*0d60*/ 	.word	0x00000009
        /*0d64*/ 	.word	0x00028450
        /*0d68*/ 	.short	0x010a
        /*0d6a*/ 	.byte	0x3f
	.zero		1


	//   ....[74]....
        /*0d6c*/ 	.word	0x00016090
        /*0d70*/ 	.word	0x00000007
        /*0d74*/ 	.word	0x00028430
        /*0d78*/ 	.short	0x010a
        /*0d7a*/ 	.byte	0x3f
	.zero		1


	//   ....[75]....
        /*0d7c*/ 	.word	0x000160f0
        /*0d80*/ 	.word	0x00000007
        /*0d84*/ 	.word	0x00028450
        /*0d88*/ 	.short	0x010a
        /*0d8a*/ 	.byte	0x3f
	.zero		1


	//   ....[76]....
        /*0d8c*/ 	.word	0x00016150
        /*0d90*/ 	.word	0x00000007
        /*0d94*/ 	.word	0x00028430
        /*0d98*/ 	.short	0x010a
        /*0d9a*/ 	.byte	0x3f
	.zero		1


	//   ....[77]....
        /*0d9c*/ 	.word	0x000161b0
        /*0da0*/ 	.word	0x00000007
        /*0da4*/ 	.word	0x00028450
        /*0da8*/ 	.short	0x010a
        /*0daa*/ 	.byte	0x3f
	.zero		1


	//   ....[78]....
        /*0dac*/ 	.word	0x00016210
        /*0db0*/ 	.word	0x00000005
        /*0db4*/ 	.word	0x00028450
        /*0db8*/ 	.short	0x010a
        /*0dba*/ 	.byte	0x3f
	.zero		1


	//   ....[79]....
        /*0dbc*/ 	.word	0x00016360
        /*0dc0*/ 	.word	0x00000004
        /*0dc4*/ 	.word	0x00028480
        /*0dc8*/ 	.short	0x010a
        /*0dca*/ 	.byte	0x3f
	.zero		1


	//   ....[80]....
        /*0dcc*/ 	.word	0x000163b0
        /*0dd0*/ 	.word	0x00000004
        /*0dd4*/ 	.word	0x00028440
        /*0dd8*/ 	.short	0x010a
        /*0dda*/ 	.byte	0x3f
	.zero		1


	//   ....[81]....
        /*0ddc*/ 	.word	0x00016e50
        /*0de0*/ 	.word	0x00000011
        /*0de4*/ 	.word	0x00028420
        /*0de8*/ 	.short	0x010a
        /*0dea*/ 	.byte	0x3f
	.zero		1


	//   ....[82]....
        /*0dec*/ 	.word	0x00016ea0
        /*0df0*/ 	.word	0x00000004
        /*0df4*/ 	.word	0x00028480
        /*0df8*/ 	.short	0x010a
        /*0dfa*/ 	.byte	0x3f
	.zero		1


	//   ....[83]....
        /*0dfc*/ 	.word	0x00016ef0
        /*0e00*/ 	.word	0x00000004
        /*0e04*/ 	.word	0x00028440
        /*0e08*/ 	.short	0x010a
        /*0e0a*/ 	.byte	0x3f
	.zero		1


	//   ....[84]....
        /*0e0c*/ 	.word	0x00016f40
        /*0e10*/ 	.word	0x00000013
        /*0e14*/ 	.word	0x00028470
        /*0e18*/ 	.short	0x010a
        /*0e1a*/ 	.byte	0x3f
	.zero		1


	//   ....[85]....
        /*0e1c*/ 	.word	0x00016f90
        /*0e20*/ 	.word	0x00000013
        /*0e24*/ 	.word	0x00028460
        /*0e28*/ 	.short	0x010a
        /*0e2a*/ 	.byte	0x3f
	.zero		1


	//   ....[86]....
        /*0e2c*/ 	.word	0x00016fe0
        /*0e30*/ 	.word	0x00000010
        /*0e34*/ 	.word	0x00028470
        /*0e38*/ 	.short	0x010a
        /*0e3a*/ 	.byte	0x3f
	.zero		1


	//   ....[87]....
        /*0e3c*/ 	.word	0x00017030
        /*0e40*/ 	.word	0x00000010
        /*0e44*/ 	.word	0x00028460
        /*0e48*/ 	.short	0x010a
        /*0e4a*/ 	.byte	0x3f
	.zero		1


	//   ....[88]....
        /*0e4c*/ 	.word	0x00017080
        /*0e50*/ 	.word	0x00000000
        /*0e54*/ 	.word	0x00028420
        /*0e58*/ 	.short	0x010a
        /*0e5a*/ 	.byte	0x3f
	.zero		1


	//   ....[89]....
        /*0e5c*/ 	.word	0x00017220
        /*0e60*/ 	.word	0x00000006
        /*0e64*/ 	.word	0x00000000
        /*0e68*/ 	.short	0x010a
        /*0e6a*/ 	.byte	0x3f
	.zero		1


	//   ....[90]....
        /*0e6c*/ 	.word	0x00017270
        /*0e70*/ 	.word	0x00000007
        /*0e74*/ 	.word	0x00000000
        /*0e78*/ 	.short	0x010a
        /*0e7a*/ 	.byte	0x3f
	.zero		1


	//   ....[91]....
        /*0e7c*/ 	.word	0x000172c0
        /*0e80*/ 	.word	0x00000004
        /*0e84*/ 	.word	0x00028460
        /*0e88*/ 	.short	0x010a
        /*0e8a*/ 	.byte	0x3f
	.zero		1


	//   ....[92]....
        /*0e8c*/ 	.word	0x00017310
        /*0e90*/ 	.word	0x00000003
        /*0e94*/ 	.word	0x00028460
        /*0e98*/ 	.short	0x010a
        /*0e9a*/ 	.byte	0x3f
	.zero		1


	//   ....[93]....
        /*0e9c*/ 	.word	0x00017360
        /*0ea0*/ 	.word	0x00000004
        /*0ea4*/ 	.word	0x00028480
        /*0ea8*/ 	.short	0x010a
        /*0eaa*/ 	.byte	0x3f
	.zero		1


	//----- nvinfo : EIATTR_NUM_MBARRIERS
	.align		4
.L_214:
        /*0eac*/ 	.byte	0x03, 0x38
        /*0eae*/ 	.short	0x0016


	//----- nvinfo : EIATTR_EXIT_INSTR_OFFSETS
	.align		4
        /*0eb0*/ 	.byte	0x04, 0x1c
        /*0eb2*/ 	.short	(.L_216 - .L_215)


	//   ....[0]....
.L_215:
        /*0eb4*/ 	.word	0x00000a80


	//   ....[1]....
        /*0eb8*/ 	.word	0x000100f0


	//   ....[2]....
        /*0ebc*/ 	.word	0x00015f00


	//----- nvinfo : EIATTR_MAX_THREADS
	.align		4
.L_216:
        /*0ec0*/ 	.byte	0x04, 0x05
        /*0ec2*/ 	.short	(.L_218 - .L_217)
.L_217:
        /*0ec4*/ 	.word	0x00000180
        /*0ec8*/ 	.word	0x00000001
        /*0ecc*/ 	.word	0x00000001


	//----- nvinfo : EIATTR_CRS_STACK_SIZE
	.align		4
.L_218:
        /*0ed0*/ 	.byte	0x04, 0x1e
        /*0ed2*/ 	.short	(.L_220 - .L_219)
.L_219:
        /*0ed4*/ 	.word	0x00000000


	//----- nvinfo : EIATTR_CBANK_PARAM_SIZE
	.align		4
.L_220:
        /*0ed8*/ 	.byte	0x03, 0x19
        /*0eda*/ 	.short	0x0af0


	//----- nvinfo : EIATTR_PARAM_CBANK
	.align		4
        /*0edc*/ 	.byte	0x04, 0x0a
        /*0ede*/ 	.short	(.L_222 - .L_221)
	.align		4
.L_221:
        /*0ee0*/ 	.word	index@(.nv.constant0._ZN7cutlass13device_kernelIN5flash11enable_sm90INS1_16FlashAttnFwdSm90INS1_25CollectiveMainloopFwdSm90ILi2EN4cute5tupleIJNS5_1CILi1EEES8_S8_EEENS6_IJNS7_ILi128EEENS7_ILi64EEENS7_ILi256EEEEEELi256ENS_12float_e4m3_tEfNS_4arch4Sm90ELb0ELb1ELb1ELb1ELb0ELb0ELb0ELb1ELb1ELb1ELb0ELb0EEENS1_21CollectiveEpilogueFwdINS6_IJSA_SC_SB_EEES9_NS_10bfloat16_tESG_Li256ELb1ELb1ELb0ELb1EEENS1_36VarlenDynamicPersistentTileSchedulerILi128ELi64ELi256ELi128ELb0ELb1ELb1ELb1ELb0ELb1EEEEEEEEEvNT_6ParamsE)
        /*0ee4*/ 	.short	0x0210
        /*0ee6*/ 	.short	0x0af0


	//----- nvinfo : EIATTR_SW_WAR
	.align		4
.L_222:
        /*0ee8*/ 	.byte	0x04, 0x36
        /*0eea*/ 	.short	(.L_224 - .L_223)
.L_223:
        /*0eec*/ 	.word	0x00000008
.L_224:


//--------------------- .nv.info._ZN7cutlass13device_kernelIN5flash11enable_sm90INS1_16FlashAttnFwdSm90INS1_25CollectiveMainloopFwdSm90ILi2EN4cute5tupleIJNS5_1CILi1EEES8_S8_EEENS6_IJNS7_ILi128EEENS7_ILi64EEENS7_ILi256EEEEEELi256ENS_12float_e4m3_tEfNS_4arch4Sm90ELb0ELb1ELb1ELb1ELb0ELb1ELb0ELb1ELb1ELb1ELb0ELb0EEENS1_21CollectiveEpilogueFwdINS6_IJSA_SC_SB_EEES9_NS_10bfloat16_tESG_Li256ELb1ELb1ELb0ELb1EEENS1_36VarlenDynamicPersistentTileSchedulerILi128ELi64ELi256ELi128ELb0ELb1ELb1ELb1ELb0ELb1EEEEEEEEEvNT_6ParamsE --------------------------
	.section	.nv.info._ZN7cutlass13device_kernelIN5flash11enable_sm90INS1_16FlashAttnFwdSm90INS1_25CollectiveMainloopFwdSm90ILi2EN4cute5tupleIJNS5_1CILi1EEES8_S8_EEENS6_IJNS7_ILi128EEENS7_ILi64EEENS7_ILi256EEEEEELi256ENS_12float_e4m3_tEfNS_4arch4Sm90ELb0ELb1ELb1ELb1ELb0ELb1ELb0ELb1ELb1ELb1ELb0ELb0EEENS1_21CollectiveEpilogueFwdINS6_IJSA_SC_SB_EEES9_NS_10bfloat16_tESG_Li256ELb1ELb1ELb0ELb1EEENS1_36VarlenDynamicPersistentTileSchedulerILi128ELi64ELi256ELi128ELb0ELb1ELb1ELb1ELb0ELb1EEEEEEEEEvNT_6ParamsE,"",@"SHT_CUDA_INFO"
	.sectionflags	@""
	.align	4


	//----- nvinfo : EIATTR_CUDA_API_VERSION
	.align		4
        /*0000*/ 	.byte	0x04, 0x37
        /*0002*/ 	.short	(.L_226 - .L_225)
.L_225:
        /*0004*/ 	.word	0x00000082


	//----- nvinfo : EIATTR_KPARAM_INFO
	.align		4
.L_226:
        /*0008*/ 	.byte	0x04, 0x17
        /*000a*/ 	.short	(.L_228 - .L_227)
.L_227:
        /*000c*/ 	.word	0x00000000
        /*0010*/ 	.short	0x0000
        /*0012*/ 	.short	0x0070
        /*0014*/ 	.byte	0x00, 0xf0, 0x01, 0x2a


	//----- nvinfo : EIATTR_SPARSE_MMA_MASK
	.align		4
.L_228:
        /*0018*/ 	.byte	0x03, 0x50
        /*001a*/ 	.short	0x0000


	//----- nvinfo : EIATTR_MAXREG_COUNT
	.align		4
        /*001c*/ 	.byte	0x03, 0x1b
        /*001e*/ 	.short	0x00a8


	//----- nvinfo : EIATTR_NUM_BARRIERS
	.align		4
        /*0020*/ 	.byte	0x02, 0x4c
        /*0022*/ 	.byte	0x10
	.zero		1


	//----- nvinfo : EIATTR_EXTERNS
	.align		4
        /*0024*/ 	.byte	0x04, 0x0f
        /*0026*/ 	.short	(.L_230 - .L_229)


	//   ....[0]....
	.align		4
.L_229:
        /*0028*/ 	.word	index@(__assertfail)


	//----- nvinfo : EIATTR_ANNOTATIONS
	.align		4
.L_230:
        /*002c*/ 	.byte	0x04, 0x55
        /*002e*/ 	.short	(.L_232 - .L_231)


	//   ....[0]....
.L_231:
        /* <DEDUP_REMOVED lines=62> */


	//----- nvinfo : EIATTR_MERCURY_ISA_VERSION
	.align		4
.L_232:
        /*03f8*/ 	.byte	0x03, 0x5f
        /*03fa*/ 	.short	0x0101


	//----- nvinfo : EIATTR_UNUSED_LOAD_BYTE_OFFSET
	.align		4
        /*03fc*/ 	.byte	0x04, 0x44
        /*03fe*/ 	.short	(.L_234 - .L_233)


	//   ....[0]....
.L_233:
        /*0400*/ 	.word	0x00000ad0
        /*0404*/ 	.word	0x0000fff0


	//   ....[1]....
        /*0408*/ 	.word	0x0001be00
        /*040c*/ 	.word	0x0000fff0


	//----- nvinfo : EIATTR_INT_WARP_WIDE_INSTR_OFFSETS
	.align		4
.L_234:
        /*0410*/ 	.byte	0x04, 0x31
        /*0412*/ 	.short	(.L_236 - .L_235)


	//   ....[0]....
.L_235:
        /*0414*/ 	.word	0x00000190


	//   ....[1]....
        /*0418*/ 	.word	0x000001d0


	//   ....[2]....
        /*041c*/ 	.word	0x00000240


	//   ....[3]....
        /*0420*/ 	.word	0x000226c0


	//   ....[4]....
        /*0424*/ 	.word	0x00022720


	//   ....[5]....
        /*0428*/ 	.word	0x000252d0


	//   ....[6]....
        /*042c*/ 	.word	0x00025330


	//----- nvinfo : EIATTR_COOP_GROUP_MASK_REGIDS
	.align		4
.L_236:
        /*0430*/ 	.byte	0x04, 0x29
        /*0432*/ 	.short	(.L_238 - .L_237)


	//   ....[0]....
.L_237:
        /*0434*/ 	.word	0xffffffff


	//   ....[1]....
        /*0438*/ 	.word	0xffffffff


	//   ....[2]....
        /*043c*/ 	.word	0xffffffff


	//   ....[3]....
        /*0440*/ 	.word	0xffffffff


	//   ....[4]....
        /*0444*/ 	.word	0xffffffff


	//   ....[5]....
        /*0448*/ 	.word	0xffffffff


	//   ....[6]....
        /*044c*/ 	.word	0xffffffff


	//   ....[7]....
        /*0450*/ 	.word	0xffffffff


	//   ....[8]....
        /*0454*/ 	.word	0xffffffff


	//   ....[9]....
        /*0458*/ 	.word	0xffffffff


	//   ....[10]....
        /*045c*/ 	.word	0xffffffff


	//   ....[11]....
        /*0460*/ 	.word	0xffffffff


	//   ....[12]....
        /*0464*/ 	.word	0xffffffff


	//   ....[13]....
        /*0468*/ 	.word	0xffffffff


	//   ....[14]....
        /*046c*/ 	.word	0xffffffff


	//   ....[15]....
        /*0470*/ 	.word	0xffffffff


	//   ....[16]....
        /*0474*/ 	.word	0xffffffff


	//   ....[17]....
        /*0478*/ 	.word	0xffffffff


	//   ....[18]....
        /*047c*/ 	.word	0xffffffff


	//   ....[19]....
        /*0480*/ 	.word	0xffffffff


	//   ....[20]....
        /*0484*/ 	.word	0xffffffff


	//   ....[21]....
        /*0488*/ 	.word	0xffffffff


	//   ....[22]....
        /*048c*/ 	.word	0xffffffff


	//   ....[23]....
        /*0490*/ 	.word	0xffffffff


	//   ....[24]....
        /*0494*/ 	.word	0xffffffff


	//   ....[25]....
        /*0498*/ 	.word	0xffffffff


	//   ....[26]....
        /*049c*/ 	.word	0xffffffff


	//   ....[27]....
        /*04a0*/ 	.word	0xffffffff


	//   ....[28]....
        /*04a4*/ 	.word	0xffffffff


	//   ....[29]....
        /*04a8*/ 	.word	0xffffffff


	//   ....[30]....
        /*04ac*/ 	.word	0xffffffff


	//   ....[31]....
        /*04b0*/ 	.word	0xffffffff


	//   ....[32]....
        /*04b4*/ 	.word	0xffffffff


	//   ....[33]....
        /*04b8*/ 	.word	0xffffffff


	//   ....[34]....
        /*04bc*/ 	.word	0xffffffff


	//   ....[35]....
        /*04c0*/ 	.word	0xffffffff


	//   ....[36]....
        /*04c4*/ 	.word	0xffffffff


	//   ....[37]....
        /*04c8*/ 	.word	0xffffffff


	//   ....[38]....
        /*04cc*/ 	.word	0xffffffff


	//   ....[39]....
        /*04d0*/ 	.word	0xffffffff


	//   ....[40]....
        /*04d4*/ 	.word	0xffffffff


	//   ....[41]....
        /*04d8*/ 	.word	0xffffffff


	//   ....[42]....
        /*04dc*/ 	.word	0xffffffff


	//   ....[43]....
        /*04e0*/ 	.word	0xffffffff


	//   ....[44]....
        /*04e4*/ 	.word	0xffffffff


	//   ....[45]....
        /*04e8*/ 	.word	0xffffffff


	//   ....[46]....
        /*04ec*/ 	.word	0xffffffff


	//   ....[47]....
        /*04f0*/ 	.word	0xffffffff


	//   ....[48]....
        /*04f4*/ 	.word	0xffffffff


	//   ....[49]....
        /*04f8*/ 	.word	0xffffffff


	//   ....[50]....
        /*04fc*/ 	.word	0xffffffff


	//   ....[51]....
        /*0500*/ 	.word	0xffffffff


	//   ....[52]....
        /*0504*/ 	.word	0xffffffff


	//   ....[53]....
        /*0508*/ 	.word	0xffffffff


	//   ....[54]....
        /*050c*/ 	.word	0xffffffff


	//   ....[55]....
        /*0510*/ 	.word	0xffffffff


	//   ....[56]....
        /*0514*/ 	.word	0xffffffff


	//   ....[57]....
        /*0518*/ 	.word	0xffffffff


	//   ....[58]....
        /*051c*/ 	.word	0xffffffff


	//   ....[59]....
        /*0520*/ 	.word	0xffffffff


	//   ....[60]....
        /*0524*/ 	.word	0xffffffff


	//   ....[61]....
        /*0528*/ 	.word	0xffffffff


	//   ....[62]....
        /*052c*/ 	.word	0xffffffff


	//   ....[63]....
        /*0530*/ 	.word	0xffffffff


	//   ....[64]....
        /*0534*/ 	.word	0xffffffff


	//   ....[65]....
        /*0538*/ 	.word	0xffffffff


	//   ....[66]....
        /*053c*/ 	.word	0xffffffff


	//   ....[67]....
        /*0540*/ 	.word	0xffffffff


	//   ....[68]....
        /*0544*/ 	.word	0xffffffff


	//   ....[69]....
        /*0548*/ 	.word	0xffffffff


	//   ....[70]....
        /*054c*/ 	.word	0xffffffff


	//   ....[71]....
        /*0550*/ 	.word	0xffffffff


	//   ....[72]....
        /*0554*/ 	.word	0xffffffff


	//   ....[73]....
        /*0558*/ 	.word	0xffffffff


	//   ....[74]....
        /*055c*/ 	.word	0xffffffff


	//   ....[75]....
        /*0560*/ 	.word	0xffffffff


	//   ....[76]....
        /*0564*/ 	.word	0xffffffff


	//   ....[77]....
        /*0568*/ 	.word	0xffffffff


	//   ....[78]....
        /*056c*/ 	.word	0xffffffff


	//   ....[79]....
        /*0570*/ 	.word	0xffffffff


	//   ....[80]....
        /*0574*/ 	.word	0xffffffff


	//   ....[81]....
        /*0578*/ 	.word	0xffffffff


	//   ....[82]....
        /*057c*/ 	.word	0xffffffff


	//   ....[83]....
        /*0580*/ 	.word	0xffffffff


	//   ....[84]....
        /*0584*/ 	.word	0xffffffff


	//   ....[85]....
        /*0588*/ 	.word	0xffffffff


	//   ....[86]....
        /*058c*/ 	.word	0xffffffff


	//   ....[87]....
        /*0590*/ 	.word	0xffffffff


	//   ....[88]....
        /*0594*/ 	.word	0xffffffff


	//   ....[89]....
        /*0598*/ 	.word	0xffffffff


	//   ....[90]....
        /*059c*/ 	.word	0xffffffff


	//   ....[91]....
        /*05a0*/ 	.word	0xffffffff


	//   ....[92]....
        /*05a4*/ 	.word	0xffffffff


	//   ....[93]....
        /*05a8*/ 	.word	0xffffffff


	//   ....[94]....
        /*05ac*/ 	.word	0xffffffff


	//   ....[95]....
        /*05b0*/ 	.word	0xffffffff


	//   ....[96]....
        /*05b4*/ 	.word	0xffffffff


	//   ....[97]....
        /*05b8*/ 	.word	0xffffffff


	//   ....[98]....
        /*05bc*/ 	.word	0xffffffff


	//   ....[99]....
        /*05c0*/ 	.word	0xffffffff


	//   ....[100]....
        /*05c4*/ 	.word	0xffffffff


	//   ....[101]....
        /*05c8*/ 	.word	0xffffffff


	//   ....[102]....
        /*05cc*/ 	.word	0xffffffff


	//   ....[103]....
        /*05d0*/ 	.word	0xffffffff


	//   ....[104]....
        /*05d4*/ 	.word	0xffffffff


	//   ....[105]....
        /*05d8*/ 	.word	0xffffffff


	//   ....[106]....
        /*05dc*/ 	.word	0xffffffff


	//   ....[107]....
        /*05e0*/ 	.word	0xffffffff


	//   ....[108]....
        /*05e4*/ 	.word	0xffffffff


	//   ....[109]....
        /*05e8*/ 	.word	0xffffffff


	//   ....[110]....
        /*05ec*/ 	.word	0xffffffff


	//   ....[111]....
        /*05f0*/ 	.word	0xffffffff


	//   ....[112]....
        /*05f4*/ 	.word	0xffffffff


	//   ....[113]....
        /*05f8*/ 	.word	0xffffffff


	//   ....[114]....
        /*05fc*/ 	.word	0xffffffff


	//   ....[115]....
        /*0600*/ 	.word	0xffffffff


	//   ....[116]....
        /*0604*/ 	.word	0xffffffff


	//   ....[117]....
        /*0608*/ 	.word	0xffffffff


	//   ....[118]....
        /*060c*/ 	.word	0xffffffff


	//   ....[119]....
        /*0610*/ 	.word	0xffffffff


	//   ....[120]....
        /*0614*/ 	.word	0xffffffff


	//   ....[121]....
        /*0618*/ 	.word	0xffffffff


	//   ....[122]....
        /*061c*/ 	.word	0xffffffff


	//   ....[123]....
        /*0620*/ 	.word	0xffffffff


	//   ....[124]....
        /*0624*/ 	.word	0xffffffff


	//   ....[125]....
        /*0628*/ 	.word	0xffffffff


	//   ....[126]....
        /*062c*/ 	.word	0xffffffff


	//   ....[127]....
        /*0630*/ 	.word	0xffffffff


	//   ....[128]....
        /*0634*/ 	.word	0xffffffff


	//   ....[129]....
        /*0638*/ 	.word	0xffffffff


	//   ....[130]....
        /*063c*/ 	.word	0xffffffff


	//   ....[131]....
        /*0640*/ 	.word	0xffffffff


	//   ....[132]....
        /*0644*/ 	.word	0xffffffff


	//   ....[133]....
        /*0648*/ 	.word	0xffffffff


	//   ....[134]....
        /*064c*/ 	.word	0xffffffff


	//   ....[135]....
        /*0650*/ 	.word	0xffffffff


	//   ....[136]....
        /*0654*/ 	.word	0xffffffff


	//   ....[137]....
        /*0658*/ 	.word	0xffffffff


	//   ....[138]....
        /*065c*/ 	.word	0xffffffff


	//   ....[139]....
        /*0660*/ 	.word	0xffffffff


	//   ....[140]....
        /*0664*/ 	.word	0xffffffff


	//   ....[141]....
        /*0668*/ 	.word	0xffffffff


	//   ....[142]....
        /*066c*/ 	.word	0xffffffff


	//   ....[143]....
        /*0670*/ 	.word	0xffffffff


	//   ....[144]....
        /*0674*/ 	.word	0xffffffff


	//   ....[145]....
        /*0678*/ 	.word	0xffffffff


	//   ....[146]....
        /*067c*/ 	.word	0xffffffff


	//   ....[147]....
        /*0680*/ 	.word	0xffffffff


	//   ....[148]....
        /*0684*/ 	.word	0xffffffff


	//   ....[149]....
        /*0688*/ 	.word	0xffffffff


	//   ....[150]....
        /*068c*/ 	.word	0xffffffff


	//   ....[151]....
        /*0690*/ 	.word	0xffffffff


	//   ....[152]....
        /*0694*/ 	.word	0xffffffff


	//   ....[153]....
        /*0698*/ 	.word	0xffffffff


	//   ....[154]....
        /*069c*/ 	.word	0xffffffff


	//   ....[155]....
        /*06a0*/ 	.word	0xffffffff


	//   ....[156]....
        /*06a4*/ 	.word	0xffffffff


	//   ....[157]....
        /*06a8*/ 	.word	0xffffffff


	//   ....[158]....
        /*06ac*/ 	.word	0xffffffff


	//   ....[159]....
        /*06b0*/ 	.word	0xffffffff


	//   ....[160]....
        /*06b4*/ 	.word	0xffffffff


	//   ....[161]....
        /*06b8*/ 	.word	0xffffffff


	//   ....[162]....
        /*06bc*/ 	.word	0xffffffff


	//   ....[163]....
        /*06c0*/ 	.word	0xffffffff


	//   ....[164]....
        /*06c4*/ 	.word	0xffffffff


	//   ....[165]....
        /*06c8*/ 	.word	0xffffffff


	//   ....[166]....
        /*06cc*/ 	.word	0xffffffff


	//   ....[167]....
        /*06d0*/ 	.word	0xffffffff


	//   ....[168]....
        /*06d4*/ 	.word	0xffffffff


	//   ....[169]....
        /*06d8*/ 	.word	0xffffffff


	//   ....[170]....
        /*06dc*/ 	.word	0xffffffff


	//   ....[171]....
        /*06e0*/ 	.word	0xffffffff


	//   ....[172]....
        /*06e4*/ 	.word	0xffffffff


	//   ....[173]....
        /*06e8*/ 	.word	0xffffffff


	//   ....[174]....
        /*06ec*/ 	.word	0xffffffff


	//   ....[175]....
        /*06f0*/ 	.word	0xffffffff


	//   ....[176]....
        /*06f4*/ 	.word	0xffffffff


	//   ....[177]....
        /*06f8*/ 	.word	0xffffffff


	//   ....[178]....
        /*06fc*/ 	.word	0xffffffff


	//   ....[179]....
        /*0700*/ 	.word	0xffffffff


	//   ....[180]....
        /*0704*/ 	.word	0xffffffff


	//   ....[181]....
        /*0708*/ 	.word	0xffffffff


	//   ....[182]....
        /*070c*/ 	.word	0xffffffff


	//   ....[183]....
        /*0710*/ 	.word	0xffffffff


	//   ....[184]....
        /*0714*/ 	.word	0xffffffff


	//   ....[185]....
        /*0718*/ 	.word	0xffffffff


	//   ....[186]....
        /*071c*/ 	.word	0xffffffff


	//   ....[187]....
        /*0720*/ 	.word	0xffffffff


	//   ....[188]....
        /*0724*/ 	.word	0xffffffff


	//   ....[189]....
        /*0728*/ 	.word	0xffffffff


	//   ....[190]....
        /*072c*/ 	.word	0xffffffff


	//   ....[191]....
        /*0730*/ 	.word	0xffffffff


	//   ....[192]....
        /*0734*/ 	.word	0xffffffff


	//   ....[193]....
        /*0738*/ 	.word	0xffffffff


	//   ....[194]....
        /*073c*/ 	.word	0xffffffff


	//   ....[195]....
        /*0740*/ 	.word	0xffffffff


	//   ....[196]....
        /*0744*/ 	.word	0xffffffff


	//   ....[197]....
        /*0748*/ 	.word	0xffffffff


	//   ....[198]....
        /*074c*/ 	.word	0xffffffff


	//   ....[199]....
        /*0750*/ 	.word	0xffffffff


	//   ....[200]....
        /*0754*/ 	.word	0xffffffff


	//   ....[201]....
        /*0758*/ 	.word	0xffffffff


	//   ....[202]....
        /*075c*/ 	.word	0x0500000f


	//   ....[203]....
        /*0760*/ 	.word	0x0500000f


	//   ....[204]....
        /*0764*/ 	.word	0x0500000f


	//   ....[205]....
        /*0768*/ 	.word	0x0500000f


	//   ....[206]....
        /*076c*/ 	.word	0x0500000f


	//   ....[207]....
        /*0770*/ 	.word	0x0500000f


	//   ....[208]....
        /*0774*/ 	.word	0x0500000f


	//   ....[209]....
        /*0778*/ 	.word	0x0500000f


	//   ....[210]....
        /*077c*/ 	.word	0x0500000f


	//   ....[211]....
        /*0780*/ 	.word	0x0500000f


	//   ....[212]....
        /*0784*/ 	.word	0x0500000f


	//   ....[213]....
        /*0788*/ 	.word	0x0500000f


	//   ....[214]....
        /*078c*/ 	.word	0x0500000f


	//   ....[215]....
        /*0790*/ 	.word	0x0500000f


	//   ....[216]....
        /*0794*/ 	.word	0x0500000f


	//   ....[217]....
        /*0798*/ 	.word	0x0500000f


	//   ....[218]....
        /*079c*/ 	.word	0x0500000f


	//   ....[219]....
        /*07a0*/ 	.word	0x0500000f


	//   ....[220]....
        /*07a4*/ 	.word	0x0500000f


	//   ....[221]....
        /*07a8*/ 	.word	0x0500000f


	//   ....[222]....
        /*07ac*/ 	.word	0x0500000f


	//   ....[223]....
        /*07b0*/ 	.word	0x0500000f


	//   ....[224]....
        /*07b4*/ 	.word	0x0500000f


	//   ....[225]....
        /*07b8*/ 	.word	0x0500000f


	//   ....[226]....
        /*07bc*/ 	.word	0x0500000f


	//   ....[227]....
        /*07c0*/ 	.word	0x0500000f


	//   ....[228]....
        /*07c4*/ 	.word	0x0500000f


	//   ....[229]....
        /*07c8*/ 	.word	0x0500000f


	//   ....[230]....
        /*07cc*/ 	.word	0x0500000f


	//   ....[231]....
        /*07d0*/ 	.word	0x0500000f


	//   ....[232]....
        /*07d4*/ 	.word	0x0500000f


	//   ....[233]....
        /*07d8*/ 	.word	0x0500000f


	//   ....[234]....
        /*07dc*/ 	.word	0x0500000f


	//   ....[235]....
        /*07e0*/ 	.word	0x0500000f


	//   ....[236]....
        /*07e4*/ 	.word	0x0500000f


	//   ....[237]....
        /*07e8*/ 	.word	0x0500000f


	//   ....[238]....
        /*07ec*/ 	.word	0x0500000f


	//   ....[239]....
        /*07f0*/ 	.word	0x0500000f


	//   ....[240]....
        /*07f4*/ 	.word	0x0500000f


	//   ....[241]....
        /*07f8*/ 	.word	0x0500000f


	//   ....[242]....
        /*07fc*/ 	.word	0x0500000f


	//   ....[243]....
        /*0800*/ 	.word	0x0500000f


	//   ....[244]....
        /*0804*/ 	.word	0x0500000f


	//   ....[245]....
        /*0808*/ 	.word	0x0500000f


	//   ....[246]....
        /*080c*/ 	.word	0x0500000f


	//   ....[247]....
        /*0810*/ 	.word	0x0500000f


	//   ....[248]....
        /*0814*/ 	.word	0x0500000f


	//   ....[249]....
        /*0818*/ 	.word	0x0500000f


	//   ....[250]....
        /*081c*/ 	.word	0x0500000f


	//   ....[251]....
        /*0820*/ 	.word	0x0500000f


	//   ....[252]....
        /*0824*/ 	.word	0x0500000f


	//   ....[253]....
        /*0828*/ 	.word	0x0500000f


	//   ....[254]....
        /*082c*/ 	.word	0x0500000f


	//   ....[255]....
        /*0830*/ 	.word	0x0500000f


	//   ....[0]....
        /*0834*/ 	.word	0x0500000f


	//   ....[1]....
        /*0838*/ 	.word	0x0500000f


	//   ....[2]....
        /*083c*/ 	.word	0x0500000f


	//   ....[3]....
        /*0840*/ 	.word	0x0500000f


	//   ....[4]....
        /*0844*/ 	.word	0x0500000f


	//   ....[5]....
        /*0848*/ 	.word	0x0500000f


	//   ....[6]....
        /*084c*/ 	.word	0x0500000f


	//   ....[7]....
        /*0850*/ 	.word	0x0500000f


	//   ....[8]....
        /*0854*/ 	.word	0x0500000f


	//   ....[9]....
        /*0858*/ 	.word	0x0500000f


	//   ....[10]....
        /*085c*/ 	.word	0x0500000f


	//   ....[11]....
        /*0860*/ 	.word	0x0500000f


	//   ....[12]....
        /*0864*/ 	.word	0x0500000f


	//   ....[13]....
        /*0868*/ 	.word	0x0500000f


	//   ....[14]....
        /*086c*/ 	.word	0x0500000f


	//   ....[15]....
        /*0870*/ 	.word	0x0500000f


	//   ....[16]....
        /*0874*/ 	.word	0x0500000f


	//   ....[17]....
        /*0878*/ 	.word	0x0500000f


	//   ....[18]....
        /*087c*/ 	.word	0x0500000f


	//   ....[19]....
        /*0880*/ 	.word	0x0500000f


	//   ....[20]....
        /*0884*/ 	.word	0x0500000f


	//   ....[21]....
        /*0888*/ 	.word	0x0500000f


	//   ....[22]....
        /*088c*/ 	.word	0x0500000f


	//   ....[23]....
        /*0890*/ 	.word	0x0500000f


	//   ....[24]....
        /*0894*/ 	.word	0x0500000f


	//   ....[25]....
        /*0898*/ 	.word	0x0500000f


	//   ....[26]....
        /*089c*/ 	.word	0x0500000f


	//   ....[27]....
        /*08a0*/ 	.word	0x0500000f


	//   ....[28]....
        /*08a4*/ 	.word	0x0500000f


	//   ....[29]....
        /*08a8*/ 	.word	0x0500000f


	//   ....[30]....
        /*08ac*/ 	.word	0x0500000f


	//   ....[31]....
        /*08b0*/ 	.word	0x0500000f


	//   ....[32]....
        /*08b4*/ 	.word	0x0500000f


	//   ....[33]....
        /*08b8*/ 	.word	0x0500000f


	//   ....[34]....
        /*08bc*/ 	.word	0x0500000f


	//   ....[35]....
        /*08c0*/ 	.word	0x0500000f


	//   ....[36]....
        /*08c4*/ 	.word	0x0500000f


	//   ....[37]....
        /*08c8*/ 	.word	0x0500000f


	//   ....[38]....
        /*08cc*/ 	.word	0x0500000f


	//   ....[39]....
        /*08d0*/ 	.word	0x0500000f


	//   ....[40]....
        /*08d4*/ 	.word	0x0500000f


	//   ....[41]....
        /*08d8*/ 	.word	0x0500000f


	//   ....[42]....
        /*08dc*/ 	.word	0x0500000f


	//   ....[43]....
        /*08e0*/ 	.word	0x0500000f


	//   ....[44]....
        /*08e4*/ 	.word	0x0500000f


	//   ....[45]....
        /*08e8*/ 	.word	0x0500000f


	//   ....[46]....
        /*08ec*/ 	.word	0x0500000f


	//   ....[47]....
        /*08f0*/ 	.word	0x0500000f


	//   ....[48]....
        /*08f4*/ 	.word	0x0500000f


	//   ....[49]....
        /*08f8*/ 	.word	0x0500000f


	//   ....[50]....
        /*08fc*/ 	.word	0x0500000f


	//   ....[51]....
        /*0900*/ 	.word	0x0500000f


	//   ....[52]....
        /*0904*/ 	.word	0x0500000f


	//   ....[53]....
        /*0908*/ 	.word	0x0500000f


	//   ....[54]....
        /*090c*/ 	.word	0x0500000f


	//   ....[55]....
        /*0910*/ 	.word	0x0500000f


	//   ....[56]....
        /*0914*/ 	.word	0x0500000f


	//   ....[57]....
        /*0918*/ 	.word	0x0500000f


	//   ....[58]....
        /*091c*/ 	.word	0x0500000f


	//   ....[59]....
        /*0920*/ 	.word	0x0500000f


	//   ....[60]....
        /*0924*/ 	.word	0x0500000f


	//   ....[61]....
        /*0928*/ 	.word	0x0500000f


	//   ....[62]....
        /*092c*/ 	.word	0x0500000f


	//   ....[63]....
        /*0930*/ 	.word	0x0500000f


	//   ....[64]....
        /*0934*/ 	.word	0x0500000f


	//   ....[65]....
        /*0938*/ 	.word	0x0500000f


	//   ....[66]....
        /*093c*/ 	.word	0x0500000f


	//   ....[67]....
        /*0940*/ 	.word	0x0500000f


	//   ....[68]....
        /*0944*/ 	.word	0x0500000f


	//   ....[69]....
        /*0948*/ 	.word	0x0500000f


	//   ....[70]....
        /*094c*/ 	.word	0x0500000f


	//   ....[71]....
        /*0950*/ 	.word	0x0500000f


	//   ....[72]....
        /*0954*/ 	.word	0x0500000f


	//   ....[73]....
        /*0958*/ 	.word	0x0500000f


	//   ....[74]....
        /*095c*/ 	.word	0x0500000f


	//   ....[75]....
        /*0960*/ 	.word	0x0500000f


	//   ....[76]....
        /*0964*/ 	.word	0x0500000f


	//   ....[77]....
        /*0968*/ 	.word	0x0500000f


	//   ....[78]....
        /*096c*/ 	.word	0x0500000f


	//   ....[79]....
        /*0970*/ 	.word	0x0500000f


	//   ....[80]....
        /*0974*/ 	.word	0x0500000f


	//   ....[81]....
        /*0978*/ 	.word	0x0500000f


	//   ....[82]....
        /*097c*/ 	.word	0x0500000f


	//   ....[83]....
        /*0980*/ 	.word	0x0500000f


	//   ....[84]....
        /*0984*/ 	.word	0x0500000f


	//   ....[85]....
        /*0988*/ 	.word	0x0500000f


	//   ....[86]....
        /*098c*/ 	.word	0x0500000f


	//----- nvinfo : EIATTR_COOP_GROUP_INSTR_OFFSETS
	.align		4
.L_238:
        /*0990*/ 	.byte	0x04, 0x28
        /*0992*/ 	.short	(.L_240 - .L_239)


	//   ....[0]....
.L_239:
        /*0994*/ 	.word	0x00000070


	//   ....[1]....
        /*0998*/ 	.word	0x000001a0


	//   ....[2]....
        /*099c*/ 	.word	0x000001f0


	//   ....[3]....
        /*09a0*/ 	.word	0x00000420


	//   ....[4]....
        /*09a4*/ 	.word	0x00000580


	//   ....[5]....
        /*09a8*/ 	.word	0x000006a0


	//   ....[6]....
        /*09ac*/ 	.word	0x00000800


	//   ....[7]....
        /*09b0*/ 	.word	0x00007b20


	//   ....[8]....
        /*09b4*/ 	.word	0x00008470


	//   ....[9]....
        /*09b8*/ 	.word	0x00008480


	//   ....[10]....
        /*09bc*/ 	.word	0x00008490


	//   ....[11]....
        /*09c0*/ 	.word	0x000084a0


	//   ....[12]....
        /*09c4*/ 	.word	0x000086a0


	//   ....[13]....
        /*09c8*/ 	.word	0x000086b0


	//   ....[14]....
        /*09cc*/ 	.word	0x000086c0


	//   ....[15]....
        /*09d0*/ 	.word	0x000086d0


	//   ....[16]....
        /*09d4*/ 	.word	0x000088b0


	//   ....[17]....
        /*09d8*/ 	.word	0x000088c0


	//   ....[18]....
        /*09dc*/ 	.word	0x000088d0


	//   ....[19]....
        /*09e0*/ 	.word	0x000088e0


	//   ....[20]....
        /*09e4*/ 	.word	0x00008ae0


	//   ....[21]....
        /*09e8*/ 	.word	0x00008af0


	//   ....[22]....
        /*09ec*/ 	.word	0x00008b00


	//   ....[23]....
        /*09f0*/ 	.word	0x00008b10


	//   ....[24]....
        /*09f4*/ 	.word	0x0000cdc0


	//   ....[25]....
        /*09f8*/ 	.word	0x0000cde0


	//   ....[26]....
        /*09fc*/ 	.word	0x0000cdf0


	//   ....[27]....
        /*0a00*/ 	.word	0x0000ce00


	//   ....[28]....
        /*0a04*/ 	.word	0x0000cef0


	//   ....[29]....
        /*0a08*/ 	.word	0x0000cf10


	//   ....[30]....
        /*0a0c*/ 	.word	0x0000cf20


	//   ....[31]....
        /*0a10*/ 	.word	0x0000cf30


	//   ....[32]....
        /*0a14*/ 	.word	0x0000d110


	//   ....[33]....
        /*0a18*/ 	.word	0x0000d130


	//   ....[34]....
        /*0a1c*/ 	.word	0x0000d150


	//   ....[35]....
        /*0a20*/ 	.word	0x0000d160


	//   ....[36]....
        /*0a24*/ 	.word	0x0000d230


	//   ....[37]....
        /*0a28*/ 	.word	0x0000d260


	//   ....[38]....
        /*0a2c*/ 	.word	0x0000d270


	//   ....[39]....
        /*0a30*/ 	.word	0x0000d280


	//   ....[40]....
        /*0a34*/ 	.word	0x00011a50


	//   ....[41]....
        /*0a38*/ 	.word	0x000121c0


	//   ....[42]....
        /*0a3c*/ 	.word	0x00012b20


	//   ....[43]....
        /*0a40*/ 	.word	0x00012bc0


	//   ....[44]....
        /*0a44*/ 	.word	0x00012fd0


	//   ....[45]....
        /*0a48*/ 	.word	0x00013030


	//   ....[46]....
        /*0a4c*/ 	.word	0x00014810


	//   ....[47]....
        /*0a50*/ 	.word	0x000149e0


	//   ....[48]....
        /*0a54*/ 	.word	0x00015120


	//   ....[49]....
        /*0a58*/ 	.word	0x000151d0


	//   ....[50]....
        /*0a5c*/ 	.word	0x00015570


	//   ....[51]....
        /*0a60*/ 	.word	0x000155d0


	//   ....[52]....
        /*0a64*/ 	.word	0x000174a0


	//   ....[53]....
        /*0a68*/ 	.word	0x000174c0


	//   ....[54]....
        /*0a6c*/ 	.word	0x00017530


	//   ....[55]....
        /*0a70*/ 	.word	0x00017540


	//   ....[56]....
        /*0a74*/ 	.word	0x00019060


	//   ....[57]....
        /*0a78*/ 	.word	0x00019480


	//   ....[58]....
        /*0a7c*/ 	.word	0x00019bc0


	//   ....[59]....
        /*0a80*/ 	.word	0x00019c70


	//   ....[60]....
        /*0a84*/ 	.word	0x00019fd0


	//   ....[61]....
        /*0a88*/ 	.word	0x0001a060


	//   ....[62]....
        /*0a8c*/ 	.word	0x0001b280


	//   ....[63]....
        /*0a90*/ 	.word	0x0001b290


	//   ....[64]....
        /*0a94*/ 	.word	0x0001b2c0


	//   ....[65]....
        /*0a98*/ 	.word	0x0001b2d0


	//   ....[66]....
        /*0a9c*/ 	.word	0x0001c960


	//   ....[67]....
        /*0aa0*/ 	.word	0x0001c990


	//   ....[68]....
        /*0aa4*/ 	.word	0x0001c9e0


	//   ....[69]....
        /*0aa8*/ 	.word	0x0001ca10


	//   ....[70]....
        /*0aac*/ 	.word	0x0001ca60


	//   ....[71]....
        /*0ab0*/ 	.word	0x0001ca90


	//   ....[72]....
        /*0ab4*/ 	.word	0x0001cac0


	//   ....[73]....
        /*0ab8*/ 	.word	0x0001caf0


	//   ....[74]....
        /*0abc*/ 	.word	0x0001cb20


	//   ....[75]....
        /*0ac0*/ 	.word	0x0001cb50


	//   ....[76]....
        /*0ac4*/ 	.word	0x0001cb80


	//   ....[77]....
        /*0ac8*/ 	.word	0x0001cbb0


	//   ....[78]....
        /*0acc*/ 	.word	0x0001cbe0


	//   ....[79]....
        /*0ad0*/ 	.word	0x0001cc10


	//   ....[80]....
        /*0ad4*/ 	.word	0x0001cc40


	//   ....[81]....
        /*0ad8*/ 	.word	0x0001cc70


	//   ....[82]....
        /*0adc*/ 	.word	0x0001cca0


	//   ....[83]....
        /*0ae0*/ 	.word	0x0001ccd0


	//   ....[84]....
        /*0ae4*/ 	.word	0x0001cd00


	//   ....[85]....
        /*0ae8*/ 	.word	0x0001cd30


	//   ....[86]....
        /*0aec*/ 	.word	0x0001cd60


	//   ....[87]....
        /*0af0*/ 	.word	0x0001cd90


	//   ....[88]....
        /*0af4*/ 	.word	0x0001cdc0


	//   ....[89]....
        /*0af8*/ 	.word	0x0001cdf0


	//   ....[90]....
        /*0afc*/ 	.word	0x0001ce20


	//   ....[91]....
        /*0b00*/ 	.word	0x0001ce50


	//   ....[92]....
        /*0b04*/ 	.word	0x0001ce80


	//   ....[93]....
        /*0b08*/ 	.word	0x0001ceb0


	//   ....[94]....
        /*0b0c*/ 	.word	0x0001cee0


	//   ....[95]....
        /*0b10*/ 	.word	0x0001cf10


	//   ....[96]....
        /*0b14*/ 	.word	0x0001cf40


	//   ....[97]....
        /*0b18*/ 	.word	0x0001cf70


	//   ....[98]....
        /*0b1c*/ 	.word	0x0001cfa0


	//   ....[99]....
        /*0b20*/ 	.word	0x0001cfd0


	//   ....[100]....
        /*0b24*/ 	.word	0x0001d000


	//   ....[101]....
        /*0b28*/ 	.word	0x0001d030


	//   ....[102]....
        /*0b2c*/ 	.word	0x0001d060


	//   ....[103]....
        /*0b30*/ 	.word	0x0001d090


	//   ....[104]....
        /*0b34*/ 	.word	0x0001d0c0


	//   ....[105]....
        /*0b38*/ 	.word	0x0001d0f0


	//   ....[106]....
        /*0b3c*/ 	.word	0x0001d120


	//   ....[107]....
        /*0b40*/ 	.word	0x0001d130


	//   ....[108]....
        /*0b44*/ 	.word	0x0001d160


	//   ....[109]....
        /*0b48*/ 	.word	0x0001d190


	//   ....[110]....
        /*0b4c*/ 	.word	0x0001d1c0


	//   ....[111]....
        /*0b50*/ 	.word	0x0001d1d0


	//   ....[112]....
        /*0b54*/ 	.word	0x0001d1e0


	//   ....[113]....
        /*0b58*/ 	.word	0x0001d1f0


	//   ....[114]....
        /*0b5c*/ 	.word	0x0001d200


	//   ....[115]....
        /*0b60*/ 	.word	0x0001d210


	//   ....[116]....
        /*0b64*/ 	.word	0x0001d220


	//   ....[117]....
        /*0b68*/ 	.word	0x0001d230


	//   ....[118]....
        /*0b6c*/ 	.word	0x0001d240


	//   ....[119]....
        /*0b70*/ 	.word	0x0001d260


	//   ....[120]....
        /*0b74*/ 	.word	0x0001d290


	//   ....[121]....
        /*0b78*/ 	.word	0x0001d2a0


	//   ....[122]....
        /*0b7c*/ 	.word	0x0001d2d0


	//   ....[123]....
        /*0b80*/ 	.word	0x0001d300


	//   ....[124]....
        /*0b84*/ 	.word	0x0001d330


	//   ....[125]....
        /*0b88*/ 	.word	0x0001d360


	//   ....[126]....
        /*0b8c*/ 	.word	0x0001d390


	//   ....[127]....
        /*0b90*/ 	.word	0x0001d3a0


	//   ....[128]....
        /*0b94*/ 	.word	0x0001d3b0


	//   ....[129]....
        /*0b98*/ 	.word	0x0001d3c0


	//   ....[130]....
        /*0b9c*/ 	.word	0x0001da80


	//   ....[131]....
        /*0ba0*/ 	.word	0x0001dac0


	//   ....[132]....
        /*0ba4*/ 	.word	0x0001db20


	//   ....[133]....
        /*0ba8*/ 	.word	0x0001db50


	//   ....[134]....
        /*0bac*/ 	.word	0x0001e3c0


	//   ....[135]....
        /*0bb0*/ 	.word	0x0001e3f0


	//   ....[136]....
        /*0bb4*/ 	.word	0x0001e540


	//   ....[137]....
        /*0bb8*/ 	.word	0x0001e560


	//   ....[138]....
        /*0bbc*/ 	.word	0x0001e6a0


	//   ....[139]....
        /*0bc0*/ 	.word	0x0001e6c0


	//   ....[140]....
        /*0bc4*/ 	.word	0x0001e810


	//   ....[141]....
        /*0bc8*/ 	.word	0x0001e830


	//   ....[142]....
        /*0bcc*/ 	.word	0x0001f0a0


	//   ....[143]....
        /*0bd0*/ 	.word	0x0001f0b0


	//   ....[144]....
        /*0bd4*/ 	.word	0x0001f240


	//   ....[145]....
        /*0bd8*/ 	.word	0x0001f250


	//   ....[146]....
        /*0bdc*/ 	.word	0x0001f3e0


	//   ....[147]....
        /*0be0*/ 	.word	0x0001f3f0


	//   ....[148]....
        /*0be4*/ 	.word	0x0001f580


	//   ....[149]....
        /*0be8*/ 	.word	0x0001f590


	//   ....[150]....
        /*0bec*/ 	.word	0x0001f780


	//   ....[151]....
        /*0bf0*/ 	.word	0x0001f960


	//   ....[152]....
        /*0bf4*/ 	.word	0x0001f990


	//   ....[153]....
        /*0bf8*/ 	.word	0x0001f9c0


	//   ....[154]....
        /*0bfc*/ 	.word	0x0001f9f0


	//   ....[155]....
        /*0c00*/ 	.word	0x0001fa20


	//   ....[156]....
        /*0c04*/ 	.word	0x0001fa50


	//   ....[157]....
        /*0c08*/ 	.word	0x0001fbc0


	//   ....[158]....
        /*0c0c*/ 	.word	0x0001fbf0


	//   ....[159]....
        /*0c10*/ 	.word	0x0001fc20


	//   ....[160]....
        /*0c14*/ 	.word	0x0001fc50


	//   ....[161]....
        /*0c18*/ 	.word	0x0001fc80


	//   ....[162]....
        /*0c1c*/ 	.word	0x0001fcb0


	//   ....[163]....
        /*0c20*/ 	.word	0x0001fd50


	//   ....[164]....
        /*0c24*/ 	.word	0x0001fdb0


	//   ....[165]....
        /*0c28*/ 	.word	0x0001fe40


	//   ....[166]....
        /*0c2c*/ 	.word	0x000210e0


	//   ....[167]....
        /*0c30*/ 	.word	0x00022e60


	//   ....[168]....
        /*0c34*/ 	.word	0x00023bd0


	//   ....[169]....
        /*0c38*/ 	.word	0x00023be0


	//   ....[170]....
        /*0c3c*/ 	.word	0x00023c10


	//   ....[171]....
        /*0c40*/ 	.word	0x00023c20


	//   ....[172]....
        /*0c44*/ 	.word	0x00023d30


	//   ....[173]....
        /*0c48*/ 	.word	0x00023d40


	//   ....[174]....
        /*0c4c*/ 	.word	0x00023dd0


	//   ....[175]....
        /*0c50*/ 	.word	0x00023de0


	//   ....[176]....
        /*0c54*/ 	.word	0x00023e70


	//   ....[177]....
        /*0c58*/ 	.word	0x00023e80


	//   ....[178]....
        /*0c5c*/ 	.word	0x00023f10


	//   ....[179]....
        /*0c60*/ 	.word	0x00023f20


	//   ....[180]....
        /*0c64*/ 	.word	0x00023fb0


	//   ....[181]....
        /*0c68*/ 	.word	0x00023fc0


	//   ....[182]....
        /*0c6c*/ 	.word	0x00024010


	//   ....[183]....
        /*0c70*/ 	.word	0x00024040


	//   ....[184]....
        /*0c74*/ 	.word	0x00025bc0


	//   ....[185]....
        /*0c78*/ 	.word	0x00025bf0


	//   ....[186]....
        /*0c7c*/ 	.word	0x00025c30


	//   ....[187]....
        /*0c80*/ 	.word	0x00025c60


	//   ....[188]....
        /*0c84*/ 	.word	0x00025c90


	//   ....[189]....
        /*0c88*/ 	.word	0x00025cc0


	//   ....[190]....
        /*0c8c*/ 	.word	0x00025cf0


	//   ....[191]....
        /*0c90*/ 	.word	0x00025d20


	//   ....[192]....
        /*0c94*/ 	.word	0x00025eb0


	//   ....[193]....
        /*0c98*/ 	.word	0x00025ee0


	//   ....[194]....
        /*0c9c*/ 	.word	0x00025f10


	//   ....[195]....
        /*0ca0*/ 	.word	0x00025f40


	//   ....[196]....
        /*0ca4*/ 	.word	0x00025f70


	//   ....[197]....
        /*0ca8*/ 	.word	0x00025fa0


	//   ....[198]....
        /*0cac*/ 	.word	0x00026060


	//   ....[199]....
        /*0cb0*/ 	.word	0x00026080


	//   ....[200]....
        /*0cb4*/ 	.word	0x000260f0


	//   ....[201]....
        /*0cb8*/ 	.word	0x000267d0


	//   ....[202]....
        /*0cbc*/ 	.word	0x00026c80


	//   ....[203]....
        /*0cc0*/ 	.word	0x00026d30


	//   ....[204]....
        /*0cc4*/ 	.word	0x00026dc0


	//   ....[205]....
        /*0cc8*/ 	.word	0x00026e10


	//   ....[206]....
        /*0ccc*/ 	.word	0x00026e60


	//   ....[207]....
        /*0cd0*/ 	.word	0x00026ef0


	//   ....[208]....
        /*0cd4*/ 	.word	0x00026f80


	//   ....[209]....
        /*0cd8*/ 	.word	0x00026fd0


	//   ....[210]....
        /*0cdc*/ 	.word	0x00027020


	//   ....[211]....
        /*0ce0*/ 	.word	0x000270b0


	//   ....[212]....
        /*0ce4*/ 	.word	0x00027140


	//   ....[213]....
        /*0ce8*/ 	.word	0x00027190


	//   ....[214]....
        /*0cec*/ 	.word	0x000271e0


	//   ....[215]....
        /*0cf0*/ 	.word	0x00027270


	//   ....[216]....
        /*0cf4*/ 	.word	0x00027300


	//   ....[217]....
        /*0cf8*/ 	.word	0x00027350


	//   ....[218]....
        /*0cfc*/ 	.word	0x000273a0


	//   ....[219]....
        /*0d00*/ 	.word	0x00027490


	//   ....[220]....
        /*0d04*/ 	.word	0x00027540


	//   ....[221]....
        /*0d08*/ 	.word	0x000275a0


	//   ....[222]....
        /*0d0c*/ 	.word	0x00027620


	//   ....[223]....
        /*0d10*/ 	.word	0x00027710


	//   ....[224]....
        /*0d14*/ 	.word	0x00027760


	//   ....[225]....
        /*0d18*/ 	.word	0x000277b0


	//   ....[226]....
        /*0d1c*/ 	.word	0x00027800


	//   ....[227]....
        /*0d20*/ 	.word	0x00027920


	//   ....[228]....
        /*0d24*/ 	.word	0x000279d0


	//   ....[229]....
        /*0d28*/ 	.word	0x00027a20


	//   ....[230]....
        /*0d2c*/ 	.word	0x00027aa0


	//   ....[231]....
        /*0d30*/ 	.word	0x00027ba0


	//   ....[232]....
        /*0d34*/ 	.word	0x00027bf0


	//   ....[233]....
        /*0d38*/ 	.word	0x00027c40


	//   ....[234]....
        /*0d3c*/ 	.word	0x00027c90


	//   ....[235]....
        /*0d40*/ 	.word	0x00028160


	//   ....[236]....
        /*0d44*/ 	.word	0x00028290


	//   ....[237]....
        /*0d48*/ 	.word	0x000283c0


	//   ....[238]....
        /*0d4c*/ 	.word	0x000284e0


	//   ....[239]....
        /*0d50*/ 	.word	0x000285e0


	//   ....[240]....
        /*0d54*/ 	.word	0x00028650


	//   ....[241]....
        /*0d58*/ 	.word	0x000286b0


	//   ....[242]....
        /*0d5c*/ 	.word	0x00028710


	//   ....[243]....
        /*0d60*/ 	.word	0x00028770


	//   ....[244]....
        /*0d64*/ 	.word	0x000287d0


	//   ....[245]....
        /*0d68*/ 	.word	0x00028830


	//   ....[246]....
        /*0d6c*/ 	.word	0x00028890


	//   ....[247]....
        /*0d70*/ 	.word	0x000288f0


	//   ....[248]....
        /*0d74*/ 	.word	0x00028970


	//   ....[249]....
        /*0d78*/ 	.word	0x000289d0


	//   ....[250]....
        /*0d7c*/ 	.word	0x00028a50


	//   ....[251]....
        /*0d80*/ 	.word	0x00028ab0


	//   ....[252]....
        /*0d84*/ 	.word	0x00028b30


	//   ....[253]....
        /*0d88*/ 	.word	0x00028b90


	//   ....[254]....
        /*0d8c*/ 	.word	0x00028c10


	//   ....[255]....
        /*0d90*/ 	.word	0x00028c70


	//   ....[0]....
        /*0d94*/ 	.word	0x00028cf0


	//   ....[1]....
        /*0d98*/ 	.word	0x00028d50


	//   ....[2]....
        /*0d9c*/ 	.word	0x00028dd0


	//   ....[3]....
        /*0da0*/ 	.word	0x00028e30


	//   ....[4]....
        /*0da4*/ 	.word	0x00028eb0


	//   ....[5]....
        /*0da8*/ 	.word	0x00028f10


	//   ....[6]....
        /*0dac*/ 	.word	0x00028f90


	//   ....[7]....
        /*0db0*/ 	.word	0x00028ff0


	//   ....[8]....
        /*0db4*/ 	.word	0x00029070


	//   ....[9]....
        /*0db8*/ 	.word	0x000290d0


	//   ....[10]....
        /*0dbc*/ 	.word	0x00029150


	//   ....[11]....
        /*0dc0*/ 	.word	0x000291b0


	//   ....[12]....
        /*0dc4*/ 	.word	0x00029230


	//   ....[13]....
        /*0dc8*/ 	.word	0x00029290


	//   ....[14]....
        /*0dcc*/ 	.word	0x000292f0


	//   ....[15]....
        /*0dd0*/ 	.word	0x00029350


	//   ....[16]....
        /*0dd4*/ 	.word	0x000293b0


	//   ....[17]....
        /*0dd8*/ 	.word	0x00029410


	//   ....[18]....
        /*0ddc*/ 	.word	0x00029470


	//   ....[19]....
        /*0de0*/ 	.word	0x000294d0


	//   ....[20]....
        /*0de4*/ 	.word	0x00029530


	//   ....[21]....
        /*0de8*/ 	.word	0x00029590


	//   ....[22]....
        /*0dec*/ 	.word	0x00029610


	//   ....[23]....
        /*0df0*/ 	.word	0x00029670


	//   ....[24]....
        /*0df4*/ 	.word	0x000296f0


	//   ....[25]....
        /*0df8*/ 	.word	0x00029750


	//   ....[26]....
        /*0dfc*/ 	.word	0x000297d0


	//   ....[27]....
        /*0e00*/ 	.word	0x00029830


	//   ....[28]....
        /*0e04*/ 	.word	0x000298b0


	//   ....[29]....
        /*0e08*/ 	.word	0x00029910


	//   ....[30]....
        /*0e0c*/ 	.word	0x00029990


	//   ....[31]....
        /*0e10*/ 	.word	0x000299f0


	//   ....[32]....
        /*0e14*/ 	.word	0x00029a60


	//   ....[33]....
        /*0e18*/ 	.word	0x00029ac0


	//   ....[34]....
        /*0e1c*/ 	.word	0x00029b20


	//   ....[35]....
        /*0e20*/ 	.word	0x00029b80


	//   ....[36]....
        /*0e24*/ 	.word	0x00029bf0


	//   ....[37]....
        /*0e28*/ 	.word	0x00029c50


	//   ....[38]....
        /*0e2c*/ 	.word	0x00029cd0


	//   ....[39]....
        /*0e30*/ 	.word	0x00029d30


	//   ....[40]....
        /*0e34*/ 	.word	0x00029db0


	//   ....[41]....
        /*0e38*/ 	.word	0x00029e60


	//   ....[42]....
        /*0e3c*/ 	.word	0x00029f10


	//   ....[43]....
        /*0e40*/ 	.word	0x0002a070


	//   ....[44]....
        /*0e44*/ 	.word	0x0002a0c0


	//   ....[45]....
        /*0e48*/ 	.word	0x0002a150


	//   ....[46]....
        /*0e4c*/ 	.word	0x0002a1e0


	//   ....[47]....
        /*0e50*/ 	.word	0x0002a270


	//   ....[48]....
        /*0e54*/ 	.word	0x0002a300


	//   ....[49]....
        /*0e58*/ 	.word	0x0002a390


	//   ....[50]....
        /*0e5c*/ 	.word	0x0002a420


	//   ....[51]....
        /*0e60*/ 	.word	0x0002a4e0


	//   ....[52]....
        /*0e64*/ 	.word	0x0002a7d0


	//   ....[53]....
        /*0e68*/ 	.word	0x0002a9f0


	//   ....[54]....
        /*0e6c*/ 	.word	0x0002aa40


	//   ....[55]....
        /*0e70*/ 	.word	0x0002aaa0


	//   ....[56]....
        /*0e74*/ 	.word	0x0002ab40


	//   ....[57]....
        /*0e78*/ 	.word	0x0002ac00


	//   ....[58]....
        /*0e7c*/ 	.word	0x0002ad10


	//   ....[59]....
        /*0e80*/ 	.word	0x0002ad70


	//   ....[60]....
        /*0e84*/ 	.word	0x0002ae70


	//   ....[61]....
        /*0e88*/ 	.word	0x0002aed0


	//   ....[62]....
        /*0e8c*/ 	.word	0x0002afd0


	//   ....[63]....
        /*0e90*/ 	.word	0x0002b030


	//   ....[64]....
        /*0e94*/ 	.word	0x0002b130


	//   ....[65]....
        /*0e98*/ 	.word	0x0002b190


	//   ....[66]....
        /*0e9c*/ 	.word	0x0002b270


	//   ....[67]....
        /*0ea0*/ 	.word	0x0002b2f0


	//   ....[68]....
        /*0ea4*/ 	.word	0x0002b3d0


	//   ....[69]....
        /*0ea8*/ 	.word	0x0002b6b0


	//   ....[70]....
        /*0eac*/ 	.word	0x0002b750


	//   ....[71]....
        /*0eb0*/ 	.word	0x0002b870


	//   ....[72]....
        /*0eb4*/ 	.word	0x0002b8f0


	//   ....[73]....
        /*0eb8*/ 	.word	0x0002b970


	//   ....[74]....
        /*0ebc*/ 	.word	0x0002b9f0


	//   ....[75]....
        /*0ec0*/ 	.word	0x0002ba70


	//   ....[76]....
        /*0ec4*/ 	.word	0x0002bb00


	//   ....[77]....
        /*0ec8*/ 	.word	0x0002bba0


	//   ....[78]....
        /*0ecc*/ 	.word	0x0002bc50


	//   ....[79]....
        /*0ed0*/ 	.word	0x0002bcd0


	//   ....[80]....
        /*0ed4*/ 	.word	0x0002bd50


	//   ....[81]....
        /*0ed8*/ 	.word	0x0002bdd0


	//   ....[82]....
        /*0edc*/ 	.word	0x0002be60


	//   ....[83]....
        /*0ee0*/ 	.word	0x0002bee0


	//   ....[84]....
        /*0ee4*/ 	.word	0x0002bf80


	//   ....[85]....
        /*0ee8*/ 	.word	0x0002c010


	//   ....[86]....
        /*0eec*/ 	.word	0x0002c140


	//----- nvinfo : EIATTR_REG_RECONFIG
	.align		4
.L_240:
        /*0ef0*/ 	.byte	0x01, 0x54
	.zero		2


	//----- nvinfo : EIATTR_SYSCALL_OFFSETS
	.align		4
        /*0ef4*/ 	.byte	0x04, 0x46
        /*0ef6*/ 	.short	(.L_242 - .L_241)


	//   ....[0]....
.L_241:
        /*0ef8*/ 	.word	0x00001ce0


	//   ....[1]....
        /*0efc*/ 	.word	0x00001e30


	//   ....[2]....
        /*0f00*/ 	.word	0x00007cb0


	//   ....[3]....
        /*0f04*/ 	.word	0x00008250


	//   ....[4]....
        /*0f08*/ 	.word	0x000228c0


	//   ....[5]....
        /*0f0c*/ 	.word	0x00022a60


	//   ....[6]....
        /*0f10*/ 	.word	0x00022bc0


	//   ....[7]....
        /*0f14*/ 	.word	0x00022d00


	//   ....[8]....
        /*0f18*/ 	.word	0x00023730


	//----- nvinfo : EIATTR_MBARRIER_INSTR_OFFSETS
	.align		4
.L_242:
        /*0f1c*/ 	.byte	0x04, 0x39
        /*0f1e*/ 	.short	(.L_244 - .L_243)


	//   ....[0]....
.L_243:
        /*0f20*/ 	.word	0x000002d0
        /*0f24*/ 	.word	0x000000ff
        /*0f28*/ 	.word	0x00028400
        /*0f2c*/ 	.short	0x0100
        /*0f2e*/ 	.byte	0x08
	.zero		1


	//   ....[1]....
        /*0f30*/ 	.word	0x000002e0
        /*0f34*/ 	.word	0x000000ff
        /*0f38*/ 	.word	0x00028420
        /*0f3c*/ 	.short	0x0100
        /*0f3e*/ 	.byte	0x08
	.zero		1


	//   ....[2]....
        /*0f40*/ 	.word	0x000003d0
        /*0f44*/ 	.word	0x000000ff
        /*0f48*/ 	.word	0x00028430
        /*0f4c*/ 	.short	0x0100
        /*0f4e*/ 	.byte	0x08
	.zero		1


	//   ....[3]....
        /*0f50*/ 	.word	0x000003e0
        /*0f54*/ 	.word	0x000000ff
        /*0f58*/ 	.word	0x00028440
        /*0f5c*/ 	.short	0x0100
        /*0f5e*/ 	.byte	0x08
	.zero		1


	//   ....[4]....
        /*0f60*/ 	.word	0x000003f0
        /*0f64*/ 	.word	0x000000ff
        /*0f68*/ 	.word	0x00028438
        /*0f6c*/ 	.short	0x0100
        /*0f6e*/ 	.byte	0x08
	.zero		1


	//   ....[5]....
        /*0f70*/ 	.word	0x00000400
        /*0f74*/ 	.word	0x000000ff
        /*0f78*/ 	.word	0x00028448
        /*0f7c*/ 	.short	0x0100
        /*0f7e*/ 	.byte	0x08
	.zero		1


	//   ....[6]....
        /*0f80*/ 	.word	0x00000530
        /*0f84*/ 	.word	0x000000ff
        /*0f88*/ 	.word	0x00028450
        /*0f8c*/ 	.short	0x0100
        /*0f8e*/ 	.byte	0x08
	.zero		1


	//   ....[7]....
        /*0f90*/ 	.word	0x00000540
        /*0f94*/ 	.word	0x000000ff
        /*0f98*/ 	.word	0x00028460
        /*0f9c*/ 	.short	0x0100
        /*0f9e*/ 	.byte	0x08
	.zero		1


	//   ....[8]....
        /*0fa0*/ 	.word	0x00000550
        /*0fa4*/ 	.word	0x000000ff
        /*0fa8*/ 	.word	0x00028458
        /*0fac*/ 	.short	0x0100
        /*0fae*/ 	.byte	0x08
	.zero		1


	//   ....[9]....
        /*0fb0*/ 	.word	0x00000560
        /*0fb4*/ 	.word	0x000000ff
        /*0fb8*/ 	.word	0x00028468
        /*0fbc*/ 	.short	0x0100
        /*0fbe*/ 	.byte	0x08
	.zero		1


	//   ....[10]....
        /*0fc0*/ 	.word	0x00000650
        /*0fc4*/ 	.word	0x000000ff
        /*0fc8*/ 	.word	0x00028470
        /*0fcc*/ 	.short	0x0100
        /*0fce*/ 	.byte	0x06
	.zero		1


	//   ....[11]....
        /*0fd0*/ 	.word	0x00000660
        /*0fd4*/ 	.word	0x000000ff
        /*0fd8*/ 	.word	0x00028480
        /*0fdc*/ 	.short	0x0100
        /*0fde*/ 	.byte	0x06
	.zero		1


	//   ....[12]....
        /*0fe0*/ 	.word	0x00000670
        /*0fe4*/ 	.word	0x000000ff
        /*0fe8*/ 	.word	0x00028478
        /*0fec*/ 	.short	0x0100
        /*0fee*/ 	.byte	0x06
	.zero		1


	//   ....[13]....
        /*0ff0*/ 	.word	0x00000680
        /*0ff4*/ 	.word	0x000000ff
        /*0ff8*/ 	.word	0x00028488
        /*0ffc*/ 	.short	0x0100
        /*0ffe*/ 	.byte	0x06
	.zero		1


	//   ....[14]....
        /*1000*/ 	.word	0x000007b0
        /*1004*/ 	.word	0x000000ff
        /*1008*/ 	.word	0x00028490
        /*100c*/ 	.short	0x0100
        /*100e*/ 	.byte	0x08
	.zero		1


	//   ....[15]....
        /*1010*/ 	.word	0x000007c0
        /*1014*/ 	.word	0x000000ff
        /*1018*/ 	.word	0x000284a0
        /*101c*/ 	.short	0x0100
        /*101e*/ 	.byte	0x08
	.zero		1


	//   ....[16]....
        /*1020*/ 	.word	0x000007d0
        /*1024*/ 	.word	0x000000ff
        /*1028*/ 	.word	0x00028498
        /*102c*/ 	.short	0x0100
        /*102e*/ 	.byte	0x08
	.zero		1


	//   ....[17]....
        /*1030*/ 	.word	0x000007e0
        /*1034*/ 	.word	0x000000ff
        /*1038*/ 	.word	0x000284a8
        /*103c*/ 	.short	0x0100
        /*103e*/ 	.byte	0x08
	.zero		1


	//   ....[18]....
        /*1040*/ 	.word	0x00000910
        /*1044*/ 	.word	0x000000ff
        /*1048*/ 	.word	0x000284b0
        /*104c*/ 	.short	0x0100
        /*104e*/ 	.byte	0x08
	.zero		1


	//   ....[19]....
        /*1050*/ 	.word	0x00000920
        /*1054*/ 	.word	0x000000ff
        /*1058*/ 	.word	0x000284c0
        /*105c*/ 	.short	0x0100
        /*105e*/ 	.byte	0x08
	.zero		1


	//   ....[20]....
        /*1060*/ 	.word	0x00000930
        /*1064*/ 	.word	0x000000ff
        /*1068*/ 	.word	0x000284b8
        /*106c*/ 	.short	0x0100
        /*106e*/ 	.byte	0x08
	.zero		1


	//   ....[21]....
        /*1070*/ 	.word	0x00000940
        /*1074*/ 	.word	0x000000ff
        /*1078*/ 	.word	0x000284c8
        /*107c*/ 	.short	0x0100
        /*107e*/ 	.byte	0x08
	.zero		1


	//   ....[22]....
        /*1080*/ 	.word	0x00002c00
        /*1084*/ 	.word	0x00000050
        /*1088*/ 	.word	0x00028490
        /*108c*/ 	.short	0x010a
        /*108e*/ 	.byte	0x3f
	.zero		1


	//   ....[23]....
        /*1090*/ 	.word	0x00004bd0
        /*1094*/ 	.word	0x00000050
        /*1098*/ 	.word	0x00028490
        /*109c*/ 	.short	0x010a
        /*109e*/ 	.byte	0x3f
	.zero		1


	//   ....[24]....
        /*10a0*/ 	.word	0x00006be0
        /*10a4*/ 	.word	0x00000050
        /*10a8*/ 	.word	0x00028490
        /*10ac*/ 	.short	0x010a
        /*10ae*/ 	.byte	0x3f
	.zero		1


	//   ....[25]....
        /*10b0*/ 	.word	0x00006df0
        /*10b4*/ 	.word	0x00000004
        /*10b8*/ 	.word	0x00000000
        /*10bc*/ 	.short	0x0101
        /*10be*/ 	.byte	0x3f
	.zero		1


	//   ....[26]....
        /*10c0*/ 	.word	0x00006e30
        /*10c4*/ 	.word	0x00000050
        /*10c8*/ 	.word	0x000284b0
        /*10cc*/ 	.short	0x010a
        /*10ce*/ 	.byte	0x3f
	.zero		1


	//   ....[27]....
        /*10d0*/ 	.word	0x000071e0
        /*10d4*/ 	.word	0x00000050
        /*10d8*/ 	.word	0x00000000
        /*10dc*/ 	.short	0x0101
        /*10de*/ 	.byte	0x3f
	.zero		1


	//   ....[28]....
        /*10e0*/ 	.word	0x00007fd0
        /*10e4*/ 	.word	0x00000010
        /*10e8*/ 	.word	0x00028400
        /*10ec*/ 	.short	0x010a
        /*10ee*/ 	.byte	0x3f
	.zero		1


	//   ....[29]....
        /*10f0*/ 	.word	0x00008020
        /*10f4*/ 	.word	0x00000010
        /*10f8*/ 	.word	0x00028400
        /*10fc*/ 	.short	0x010a
        /*10fe*/ 	.byte	0x3f
	.zero		1


	//   ....[30]....
        /*1100*/ 	.word	0x00008d50
        /*1104*/ 	.word	0x00000010
        /*1108*/ 	.word	0x00028400
        /*110c*/ 	.short	0x010a
        /*110e*/ 	.byte	0x3f
	.zero		1


	//   ....[31]....
        /*1110*/ 	.word	0x0000d4e0
        /*1114*/ 	.word	0x00000010
        /*1118*/ 	.word	0x00028400
        /*111c*/ 	.short	0x010a
        /*111e*/ 	.byte	0x3f
	.zero		1


	//   ....[32]....
        /*1120*/ 	.word	0x00011540
        /*1124*/ 	.word	0x0000000b
        /*1128*/ 	.word	0x00028430
        /*112c*/ 	.short	0x010a
        /*112e*/ 	.byte	0x3f
	.zero		1


	//   ....[33]....
        /*1130*/ 	.word	0x000115b0
        /*1134*/ 	.word	0x0000000b
        /*1138*/ 	.word	0x00028430
        /*113c*/ 	.short	0x010a
        /*113e*/ 	.byte	0x3f
	.zero		1


	//   ....[34]....
        /*1140*/ 	.word	0x00011d80
        /*1144*/ 	.word	0x00000003
        /*1148*/ 	.word	0x00000000
        /*114c*/ 	.short	0x0101
        /*114e*/ 	.byte	0x3f
	.zero		1


	//   ....[35]....
        /*1150*/ 	.word	0x00013d10
        /*1154*/ 	.word	0x00000007
        /*1158*/ 	.word	0x00028430
        /*115c*/ 	.short	0x010a
        /*115e*/ 	.byte	0x3f
	.zero		1


	//   ....[36]....
        /*1160*/ 	.word	0x00013d60
        /*1164*/ 	.word	0x00000007
        /*1168*/ 	.word	0x00028430
        /*116c*/ 	.short	0x010a
        /*116e*/ 	.byte	0x3f
	.zero		1


	//   ....[37]....
        /*1170*/ 	.word	0x00014170
        /*1174*/ 	.word	0x00000007
        /*1178*/ 	.word	0x00028450
        /*117c*/ 	.short	0x010a
        /*117e*/ 	.byte	0x3f
	.zero		1


	//   ....[38]....
        /*1180*/ 	.word	0x000141b0
        /*1184*/ 	.word	0x00000007
        /*1188*/ 	.word	0x00028450
        /*118c*/ 	.short	0x010a
        /*118e*/ 	.byte	0x3f
	.zero		1


	//   ....[39]....
        /*1190*/ 	.word	0x00014830
        /*1194*/ 	.word	0x00000007
        /*1198*/ 	.word	0x00000000
        /*119c*/ 	.short	0x0101
        /*119e*/ 	.byte	0x3f
	.zero		1


	//   ....[40]....
        /*11a0*/ 	.word	0x00015c60
        /*11a4*/ 	.word	0x00000007
        /*11a8*/ 	.word	0x00000000
        /*11ac*/ 	.short	0x0101
        /*11ae*/ 	.byte	0x3f
	.zero		1


	//   ....[41]....
        /*11b0*/ 	.word	0x000168a0
        /*11b4*/ 	.word	0x00000007
        /*11b8*/ 	.word	0x00028430
        /*11bc*/ 	.short	0x010a
        /*11be*/ 	.byte	0x3f
	.zero		1


	//   ....[42]....
        /*11c0*/ 	.word	0x000168f0
        /*11c4*/ 	.word	0x00000007
        /*11c8*/ 	.word	0x00028430
        /*11cc*/ 	.short	0x010a
        /*11ce*/ 	.byte	0x3f
	.zero		1


	//   ....[43]....
        /*11d0*/ 	.word	0x00016d30
        /*11d4*/ 	.word	0x00000007
        /*11d8*/ 	.word	0x00028450
        /*11dc*/ 	.short	0x010a
        /*11de*/ 	.byte	0x3f
	.zero		1


	//   ....[44]....
        /*11e0*/ 	.word	0x00016d70
        /*11e4*/ 	.word	0x00000007
        /*11e8*/ 	.word	0x00028450
        /*11ec*/ 	.short	0x010a
        /*11ee*/ 	.byte	0x3f
	.zero		1


	//   ....[45]....
        /*11f0*/ 	.word	0x00017a20
        /*11f4*/ 	.word	0x000000b3
        /*11f8*/ 	.word	0x00000000
        /*11fc*/ 	.short	0x0101
        /*11fe*/ 	.byte	0x3f
	.zero		1


	//   ....[46]....
        /*1200*/ 	.word	0x00017dc0
        /*1204*/ 	.word	0x00000006
        /*1208*/ 	.word	0x00000000
        /*120c*/ 	.short	0x0101
        /*120e*/ 	.byte	0x3f
	.zero		1


	//   ....[47]....
        /*1210*/ 	.word	0x00018780
        /*1214*/ 	.word	0x00000007
        /*1218*/ 	.word	0x00028430
        /*121c*/ 	.short	0x010a
        /*121e*/ 	.byte	0x3f
	.zero		1


	//   ....[48]....
        /*1220*/ 	.word	0x000187d0
        /*1224*/ 	.word	0x00000007
        /*1228*/ 	.word	0x00028430
        /*122c*/ 	.short	0x010a
        /*122e*/ 	.byte	0x3f
	.zero		1


	//   ....[49]....
        /*1230*/ 	.word	0x00018c10
        /*1234*/ 	.word	0x00000007
        /*1238*/ 	.word	0x00028450
        /*123c*/ 	.short	0x010a
        /*123e*/ 	.byte	0x3f
	.zero		1


	//   ....[50]....
        /*1240*/ 	.word	0x00018c50
        /*1244*/ 	.word	0x00000007
        /*1248*/ 	.word	0x00028450
        /*124c*/ 	.short	0x010a
        /*124e*/ 	.byte	0x3f
	.zero		1


	//   ....[51]....
        /*1250*/ 	.word	0x000192f0
        /*1254*/ 	.word	0x00000007
        /*1258*/ 	.word	0x00000000
        /*125c*/ 	.short	0x0101
        /*125e*/ 	.byte	0x3f
	.zero		1


	//   ....[52]....
        /*1260*/ 	.word	0x0001a6e0
        /*1264*/ 	.word	0x00000006
        /*1268*/ 	.word	0x00000000
        /*126c*/ 	.short	0x0101
        /*126e*/ 	.byte	0x3f
	.zero		1


	//   ....[53]....
        /*1270*/ 	.word	0x0001b000
        /*1274*/ 	.word	0x0000000c
        /*1278*/ 	.word	0x00028450
        /*127c*/ 	.short	0x010a
        /*127e*/ 	.byte	0x3f
	.zero		1


	//   ....[54]....
        /*1280*/ 	.word	0x0001b040
        /*1284*/ 	.word	0x0000000c
        /*1288*/ 	.word	0x00028450
        /*128c*/ 	.short	0x010a
        /*128e*/ 	.byte	0x3f
	.zero		1


	//   ....[55]....
        /*1290*/ 	.word	0x0001b850
        /*1294*/ 	.word	0x0000000c
        /*1298*/ 	.word	0x00000000
        /*129c*/ 	.short	0x0101
        /*129e*/ 	.byte	0x3f
	.zero		1


	//   ....[56]....
        /*12a0*/ 	.word	0x0001e3e0
        /*12a4*/ 	.word	0x00000000
        /*12a8*/ 	.word	0x00000000
        /*12ac*/ 	.short	0x0101
        /*12ae*/ 	.byte	0x3f
	.zero		1


	//   ....[57]....
        /*12b0*/ 	.word	0x000211d0
        /*12b4*/ 	.word	0x00000006
        /*12b8*/ 	.word	0x00028420
        /*12bc*/ 	.short	0x010a
        /*12be*/ 	.byte	0x3f
	.zero		1


	//   ....[58]....
        /*12c0*/ 	.word	0x000212c0
        /*12c4*/ 	.word	0x00000007
        /*12c8*/ 	.word	0x000284a0
        /*12cc*/ 	.short	0x010a
        /*12ce*/ 	.byte	0x3f
	.zero		1


	//   ....[59]....
        /*12d0*/ 	.word	0x00021610
        /*12d4*/ 	.word	0x00000007
        /*12d8*/ 	.word	0x000284c0
        /*12dc*/ 	.short	0x010a
        /*12de*/ 	.byte	0x3f
	.zero		1


	//   ....[60]....
        /*12e0*/ 	.word	0x00021ac0
        /*12e4*/ 	.word	0x00000008
        /*12e8*/ 	.word	0x000284a0
        /*12ec*/ 	.short	0x010a
        /*12ee*/ 	.byte	0x3f
	.zero		1


	//   ....[61]....
        /*12f0*/ 	.word	0x00021e00
        /*12f4*/ 	.word	0x00000008
        /*12f8*/ 	.word	0x000284c0
        /*12fc*/ 	.short	0x010a
        /*12fe*/ 	.byte	0x3f
	.zero		1


	//   ....[62]....
        /*1300*/ 	.word	0x00023110
        /*1304*/ 	.word	0x00000000
        /*1308*/ 	.word	0x00028480
        /*130c*/ 	.short	0x010a
        /*130e*/ 	.byte	0x3f
	.zero		1


	//   ....[63]....
        /*1310*/ 	.word	0x00023320
        /*1314*/ 	.word	0x00000000
        /*1318*/ 	.word	0x00028440
        /*131c*/ 	.short	0x010a
        /*131e*/ 	.byte	0x3f
	.zero		1


	//   ....[64]....
        /*1320*/ 	.word	0x00024130
        /*1324*/ 	.word	0x00000009
        /*1328*/ 	.word	0x00028400
        /*132c*/ 	.short	0x0107
        /*132e*/ 	.byte	0x3f
	.zero		1


	//   ....[65]....
        /*1330*/ 	.word	0x00024230
        /*1334*/ 	.word	0x00000002
        /*1338*/ 	.word	0x00028400
        /*133c*/ 	.short	0x0101
        /*133e*/ 	.byte	0x3f
	.zero		1


	//   ....[66]....
        /*1340*/ 	.word	0x00024250
        /*1344*/ 	.word	0x00000002
        /*1348*/ 	.word	0x00028420
        /*134c*/ 	.short	0x010a
        /*134e*/ 	.byte	0x3f
	.zero		1


	//   ....[67]....
        /*1350*/ 	.word	0x000245a0
        /*1354*/ 	.word	0x00000004
        /*1358*/ 	.word	0x00028480
        /*135c*/ 	.short	0x010a
        /*135e*/ 	.byte	0x3f
	.zero		1


	//   ....[68]....
        /*1360*/ 	.word	0x000248f0
        /*1364*/ 	.word	0x00000004
        /*1368*/ 	.word	0x00028440
        /*136c*/ 	.short	0x010a
        /*136e*/ 	.byte	0x3f
	.zero		1


	//   ....[69]....
        /*1370*/ 	.word	0x00024cc0
        /*1374*/ 	.word	0x00000014
        /*1378*/ 	.word	0x00028470
        /*137c*/ 	.short	0x010a
        /*137e*/ 	.byte	0x3f
	.zero		1


	//   ....[70]....
        /*1380*/ 	.word	0x00024d30
        /*1384*/ 	.word	0x00000014
        /*1388*/ 	.word	0x00028460
        /*138c*/ 	.short	0x010a
        /*138e*/ 	.byte	0x3f
	.zero		1


	//   ....[71]....
        /*1390*/ 	.word	0x000251a0
        /*1394*/ 	.word	0x00000014
        /*1398*/ 	.word	0x00028450
        /*139c*/ 	.short	0x0101
        /*139e*/ 	.byte	0x3f
	.zero		1


	//   ....[72]....
        /*13a0*/ 	.word	0x00025230
        /*13a4*/ 	.word	0x00000014
        /*13a8*/ 	.word	0x00000000
        /*13ac*/ 	.short	0x0101
        /*13ae*/ 	.byte	0x3f
	.zero		1


	//   ....[73]....
        /*13b0*/ 	.word	0x00025460
        /*13b4*/ 	.word	0x00000011
        /*13b8*/ 	.word	0x00028470
        /*13bc*/ 	.short	0x010a
        /*13be*/ 	.byte	0x3f
	.zero		1


	//   ....[74]....
        /*13c0*/ 	.word	0x000254d0
        /*13c4*/ 	.word	0x00000011
        /*13c8*/ 	.word	0x00028460
        /*13cc*/ 	.short	0x010a
        /*13ce*/ 	.byte	0x3f
	.zero		1


	//   ....[75]....
        /*13d0*/ 	.word	0x00025960
        /*13d4*/ 	.word	0x00000011
        /*13d8*/ 	.word	0x00028450
        /*13dc*/ 	.short	0x0101
        /*13de*/ 	.byte	0x3f
	.zero		1


	//   ....[76]....
        /*13e0*/ 	.word	0x000259b0
        /*13e4*/ 	.word	0x00000011
        /*13e8*/ 	.word	0x00000000
        /*13ec*/ 	.short	0x0101
        /*13ee*/ 	.byte	0x3f
	.zero		1


	//   ....[77]....
        /*13f0*/ 	.word	0x00026750
        /*13f4*/ 	.word	0x00000000
        /*13f8*/ 	.word	0x00028420
        /*13fc*/ 	.short	0x010a
        /*13fe*/ 	.byte	0x3f
	.zero		1


	//   ....[78]....
        /*1400*/ 	.word	0x00026900
        /*1404*/ 	.word	0x00000006
        /*1408*/ 	.word	0x00000000
        /*140c*/ 	.short	0x010a
        /*140e*/ 	.byte	0x3f
	.zero		1


	//   ....[79]....
        /*1410*/ 	.word	0x00026970
        /*1414*/ 	.word	0x00000007
        /*1418*/ 	.word	0x00000000
        /*141c*/ 	.short	0x010a
        /*141e*/ 	.byte	0x3f
	.zero		1


	//   ....[80]....
        /*1420*/ 	.word	0x000269d0
        /*1424*/ 	.word	0x00000004
        /*1428*/ 	.word	0x00028460
        /*142c*/ 	.short	0x010a
        /*142e*/ 	.byte	0x3f
	.zero		1


	//   ....[81]....
        /*1430*/ 	.word	0x00026a20
        /*1434*/ 	.word	0x00000003
        /*1438*/ 	.word	0x00028460
        /*143c*/ 	.short	0x010a
        /*143e*/ 	.byte	0x3f
	.zero		1


	//   ....[82]....
        /*1440*/ 	.word	0x00026a60
        /*1444*/ 	.word	0x00000004
        /*1448*/ 	.word	0x00028480
        /*144c*/ 	.short	0x010a
        /*144e*/ 	.byte	0x3f
	.zero		1


	//   ....[83]....
        /*1450*/ 	.word	0x00026a80
        /*1454*/ 	.word	0x00000003
        /*1458*/ 	.word	0x00028480
        /*145c*/ 	.short	0x010a
        /*145e*/ 	.byte	0x3f
	.zero		1


	//   ....[84]....
        /*1460*/ 	.word	0x00026ae0
        /*1464*/ 	.word	0x00000050
        /*1468*/ 	.word	0x00028490
        /*146c*/ 	.short	0x010a
        /*146e*/ 	.byte	0x3f
	.zero		1


	//   ....[85]....
        /*1470*/ 	.word	0x00026b30
        /*1474*/ 	.word	0x00000050
        /*1478*/ 	.word	0x00028490
        /*147c*/ 	.short	0x010a
        /*147e*/ 	.byte	0x3f
	.zero		1


	//   ....[86]....
        /*1480*/ 	.word	0x00026b80
        /*1484*/ 	.word	0x00000050
        /*1488*/ 	.word	0x00028490
        /*148c*/ 	.short	0x010a
        /*148e*/ 	.byte	0x3f
	.zero		1


	//   ....[87]....
        /*1490*/ 	.word	0x00026bd0
        /*1494*/ 	.word	0x00000050
        /*1498*/ 	.word	0x000284b0
        /*149c*/ 	.short	0x010a
        /*149e*/ 	.byte	0x3f
	.zero		1


	//   ....[88]....
        /*14a0*/ 	.word	0x000273d0
        /*14a4*/ 	.word	0x00000010
        /*14a8*/ 	.word	0x00028400
        /*14ac*/ 	.short	0x010a
        /*14ae*/ 	.byte	0x3f
	.zero		1


	//   ....[89]....
        /*14b0*/ 	.word	0x00027d50
        /*14b4*/ 	.word	0x00000010
        /*14b8*/ 	.word	0x00028400
        /*14bc*/ 	.short	0x010a
        /*14be*/ 	.byte	0x3f
	.zero		1


	//   ....[90]....
        /*14c0*/ 	.word	0x00027da0
        /*14c4*/ 	.word	0x0000000b
        /*14c8*/ 	.word	0x00028430
        /*14cc*/ 	.short	0x010a
        /*14ce*/ 	.byte	0x3f
	.zero		1


	//   ....[91]....
        /*14d0*/ 	.word	0x00027df0
        /*14d4*/ 	.word	0x00000007
        /*14d8*/ 	.word	0x00028430
        /*14dc*/ 	.short	0x010a
        /*14de*/ 	.byte	0x3f
	.zero		1


	//   ....[92]....
        /*14e0*/ 	.word	0x00027e40
        /*14e4*/ 	.word	0x00000007
        /*14e8*/ 	.word	0x00028450
        /*14ec*/ 	.short	0x010a
        /*14ee*/ 	.byte	0x3f
	.zero		1


	//   ....[93]....
        /*14f0*/ 	.word	0x00027e90
        /*14f4*/ 	.word	0x00000007
        /*14f8*/ 	.word	0x00028430
        /*14fc*/ 	.short	0x010a
        /*14fe*/ 	.byte	0x3f
	.zero		1


	//   ....[94]....
        /*1500*/ 	.word	0x00027ee0
        /*1504*/ 	.word	0x00000007
        /*1508*/ 	.word	0x00028450
        /*150c*/ 	.short	0x010a
        /*150e*/ 	.byte	0x3f
	.zero		1


	//   ....[95]....
        /*1510*/ 	.word	0x00027f30
        /*1514*/ 	.word	0x00000007
        /*1518*/ 	.word	0x00028430
        /*151c*/ 	.short	0x010a
        /*151e*/ 	.byte	0x3f
	.zero		1


	//   ....[96]....
        /*1520*/ 	.word	0x00027f80
        /*1524*/ 	.word	0x00000007
        /*1528*/ 	.word	0x00028450
        /*152c*/ 	.short	0x010a
        /*152e*/ 	.byte	0x3f
	.zero		1


	//   ....[97]....
        /*1530*/ 	.word	0x00027fd0
        /*1534*/ 	.word	0x0000000c
        /*1538*/ 	.word	0x00028450
        /*153c*/ 	.short	0x010a
        /*153e*/ 	.byte	0x3f
	.zero		1


	//   ....[98]....
        /*1540*/ 	.word	0x0002a5b0
        /*1544*/ 	.word	0x00000005
        /*1548*/ 	.word	0x00028420
        /*154c*/ 	.short	0x010a
        /*154e*/ 	.byte	0x3f
	.zero		1


	//   ....[99]....
        /*1550*/ 	.word	0x0002a600
        /*1554*/ 	.word	0x00000007
        /*1558*/ 	.word	0x000284a0
        /*155c*/ 	.short	0x010a
        /*155e*/ 	.byte	0x3f
	.zero		1


	//   ....[100]....
        /*1560*/ 	.word	0x0002a650
        /*1564*/ 	.word	0x00000007
        /*1568*/ 	.word	0x000284c0
        /*156c*/ 	.short	0x010a
        /*156e*/ 	.byte	0x3f
	.zero		1


	//   ....[101]....
        /*1570*/ 	.word	0x0002a6a0
        /*1574*/ 	.word	0x00000008
        /*1578*/ 	.word	0x000284a0
        /*157c*/ 	.short	0x010a
        /*157e*/ 	.byte	0x3f
	.zero		1


	//   ....[102]....
        /*1580*/ 	.word	0x0002a6f0
        /*1584*/ 	.word	0x00000008
        /*1588*/ 	.word	0x000284c0
        /*158c*/ 	.short	0x010a
        /*158e*/ 	.byte	0x3f
	.zero		1


	//   ....[103]....
        /*1590*/ 	.word	0x0002a890
        /*1594*/ 	.word	0x00000000
        /*1598*/ 	.word	0x00028480
        /*159c*/ 	.short	0x010a
        /*159e*/ 	.byte	0x3f
	.zero		1


	//   ....[104]....
        /*15a0*/ 	.word	0x0002a8e0
        /*15a4*/ 	.word	0x00000000
        /*15a8*/ 	.word	0x00028440
        /*15ac*/ 	.short	0x010a
        /*15ae*/ 	.byte	0x3f
	.zero		1


	//   ....[105]....
        /*15b0*/ 	.word	0x0002b420
        /*15b4*/ 	.word	0x00000002
        /*15b8*/ 	.word	0x00028420
        /*15bc*/ 	.short	0x010a
        /*15be*/ 	.byte	0x3f
	.zero		1


	//   ....[106]....
        /*15c0*/ 	.word	0x0002b470
        /*15c4*/ 	.word	0x00000004
        /*15c8*/ 	.word	0x00028480
        /*15cc*/ 	.short	0x010a
        /*15ce*/ 	.byte	0x3f
	.zero		1


	//   ....[107]....
        /*15d0*/ 	.word	0x0002b4c0
        /*15d4*/ 	.word	0x00000004
        /*15d8*/ 	.word	0x00028440
        /*15dc*/ 	.short	0x010a
        /*15de*/ 	.byte	0x3f
	.zero		1


	//   ....[108]....
        /*15e0*/ 	.word	0x0002b510
        /*15e4*/ 	.word	0x00000014
        /*15e8*/ 	.word	0x00028470
        /*15ec*/ 	.short	0x010a
        /*15ee*/ 	.byte	0x3f
	.zero		1


	//   ....[109]....
        /*15f0*/ 	.word	0x0002b560
        /*15f4*/ 	.word	0x00000014
        /*15f8*/ 	.word	0x00028460
        /*15fc*/ 	.short	0x010a
        /*15fe*/ 	.byte	0x3f
	.zero		1


	//   ....[110]....
        /*1600*/ 	.word	0x0002b5b0
        /*1604*/ 	.word	0x00000011
        /*1608*/ 	.word	0x00028470
        /*160c*/ 	.short	0x010a
        /*160e*/ 	.byte	0x3f
	.zero		1


	//   ....[111]....
        /*1610*/ 	.word	0x0002b600
        /*1614*/ 	.word	0x00000011
        /*1618*/ 	.word	0x00028460
        /*161c*/ 	.short	0x010a
        /*161e*/ 	.byte	0x3f
	.zero		1


	//   ....[112]....
        /*1620*/ 	.word	0x0002c060
        /*1624*/ 	.word	0x00000000
        /*1628*/ 	.word	0x00028420
        /*162c*/ 	.short	0x010a
        /*162e*/ 	.byte	0x3f
	.zero		1


	//   ....[113]....
        /*1630*/ 	.word	0x0002c200
        /*1634*/ 	.word	0x00000006
        /*1638*/ 	.word	0x00000000
        /*163c*/ 	.short	0x010a
        /*163e*/ 	.byte	0x3f
	.zero		1


	//   ....[114]....
        /*1640*/ 	.word	0x0002c250
        /*1644*/ 	.word	0x00000007
        /*1648*/ 	.word	0x00000000
        /*164c*/ 	.short	0x010a
        /*164e*/ 	.byte	0x3f
	.zero		1


	//   ....[115]....
        /*1650*/ 	.word	0x0002c2a0
        /*1654*/ 	.word	0x00000004
        /*1658*/ 	.word	0x00028460
        /*165c*/ 	.short	0x010a
        /*165e*/ 	.byte	0x3f
	.zero		1


	//   ....[116]....
        /*1660*/ 	.word	0x0002c2f0
        /*1664*/ 	.word	0x00000003
        /*1668*/ 	.word	0x00028460
        /*166c*/ 	.short	0x010a
        /*166e*/ 	.byte	0x3f
	.zero		1


	//   ....[117]....
        /*1670*/ 	.word	0x0002c340
        /*1674*/ 	.word	0x00000004
        /*1678*/ 	.word	0x00028480
        /*167c*/ 	.short	0x010a
        /*167e*/ 	.byte	0x3f
	.zero		1


	//----- nvinfo : EIATTR_NUM_MBARRIERS
	.align		4
.L_244:
        /*1680*/ 	.byte	0x03, 0x38
        /*1682*/ 	.short	0x0016


	//----- nvinfo : EIATTR_EXIT_INSTR_OFFSETS
	.align		4
        /*1684*/ 	.byte	0x04, 0x1c
        /*1686*/ 	.short	(.L_246 - .L_245)


	//   ....[0]....
.L_245:
        /*1688*/ 	.word	0x00026ad0


	//----- nvinfo : EIATTR_MAX_THREADS
	.align		4
.L_246:
        /*168c*/ 	.byte	0x04, 0x05
        /*168e*/ 	.short	(.L_248 - .L_247)
.L_247:
        /*1690*/ 	.word	0x00000180
        /*1694*/ 	.word	0x00000001
        /*1698*/ 	.word	0x00000001


	//----- nvinfo : EIATTR_CRS_STACK_SIZE
	.align		4
.L_248:
        /*169c*/ 	.byte	0x04, 0x1e
        /*169e*/ 	.short	(.L_250 - .L_249)
.L_249:
        /*16a0*/ 	.word	0x00000000


	//----- nvinfo : EIATTR_CBANK_PARAM_SIZE
	.align		4
.L_250:
        /*16a4*/ 	.byte	0x03, 0x19
        /*16a6*/ 	.short	0x0af0


	//----- nvinfo : EIATTR_PARAM_CBANK
	.align		4
        /*16a8*/ 	.byte	0x04, 0x0a
        /*16aa*/ 	.short	(.L_252 - .L_251)
	.align		4
.L_251:
        /*16ac*/ 	.word	index@(.nv.constant0._ZN7cutlass13device_kernelIN5flash11enable_sm90INS1_16FlashAttnFwdSm90INS1_25CollectiveMainloopFwdSm90ILi2EN4cute5tupleIJNS5_1CILi1EEES8_S8_EEENS6_IJNS7_ILi128EEENS7_ILi64EEENS7_ILi256EEEEEELi256ENS_12float_e4m3_tEfNS_4arch4Sm90ELb0ELb1ELb1ELb1ELb0ELb1ELb0ELb1ELb1ELb1ELb0ELb0EEENS1_21CollectiveEpilogueFwdINS6_IJSA_SC_SB_EEES9_NS_10bfloat16_tESG_Li256ELb1ELb1ELb0ELb1EEENS1_36VarlenDynamicPersistentTileSchedulerILi128ELi64ELi256ELi128ELb0ELb1ELb1ELb1ELb0ELb1EEEEEEEEEvNT_6ParamsE)
        /*16b0*/ 	.short	0x0210
        /*16b2*/ 	.short	0x0af0


	//----- nvinfo : EIATTR_SW_WAR
	.align		4
.L_252:
        /*16b4*/ 	.byte	0x04, 0x36
        /*16b6*/ 	.short	(.L_254 - .L_253)
.L_253:
        /*16b8*/ 	.word	0x00000008
.L_254:


//--------------------- .nv.info._ZN7cutlass13device_kernelIN5flash11enable_sm90INS1_16FlashAttnFwdSm90INS1_25CollectiveMainloopFwdSm90ILi2EN4cute5tupleIJNS5_1CILi1EEES8_S8_EEENS6_IJNS7_ILi128EEESA_NS7_ILi256EEEEEELi256ENS_12float_e4m3_tEfNS_4arch4Sm90ELb1ELb0ELb1ELb0ELb0ELb0ELb0ELb1ELb1ELb1ELb0ELb0EEENS1_21CollectiveEpilogueFwdINS6_IJSA_SB_SA_EEES9_NS_10bfloat16_tESF_Li256ELb0ELb1ELb0ELb1EEENS1_30DynamicPersistentTileSchedulerILi256ELi128ELb0ELb1ELb1EEEEEEEEEvNT_6ParamsE --------------------------
	.section	.nv.info._ZN7cutlass13device_kernelIN5flash11enable_sm90INS1_16FlashAttnFwdSm90INS1_25CollectiveMainloopFwdSm90ILi2EN4cute5tupleIJNS5_1CILi1EEES8_S8_EEENS6_IJNS7_ILi128EEESA_NS7_ILi256EEEEEELi256ENS_12float_e4m3_tEfNS_4arch4Sm90ELb1ELb0ELb1ELb0ELb0ELb0ELb0ELb1ELb1ELb1ELb0ELb0EEENS1_21CollectiveEpilogueFwdINS6_IJSA_SB_SA_EEES9_NS_10bfloat16_tESF_Li256ELb0ELb1ELb0ELb1EEENS1_30DynamicPersistentTileSchedulerILi256ELi128ELb0ELb1ELb1EEEEEEEEEvNT_6ParamsE,"",@"SHT_CUDA_INFO"
	.sectionflags	@""
	.align	4


	//----- nvinfo : EIATTR_CUDA_API_VERSION
	.align		4
        /*0000*/ 	.byte	0x04, 0x37
        /*0002*/ 	.short	(.L_256 - .L_255)
.L_255:
        /*0004*/ 	.word	0x00000082


	//----- nvinfo : EIATTR_KPARAM_INFO
	.align		4
.L_256:
        /*0008*/ 	.byte	0x04, 0x17
        /*000a*/ 	.short	(.L_258 - .L_257)
.L_257:
        /*000c*/ 	.word	0x00000000
        /*0010*/ 	.short	0x0000
        /*0012*/ 	.short	0x0070
        /*0014*/ 	.byte	0x00, 0xf0, 0x01, 0x2a


	//----- nvinfo : EIATTR_SPARSE_MMA_MASK
	.align		4
.L_258:
        /*0018*/ 	.byte	0x03, 0x50
        /*001a*/ 	.short	0x0000


	//----- nvinfo : EIATTR_MAXREG_COUNT
	.align		4
        /*001c*/ 	.byte	0x03, 0x1b
        /*001e*/ 	.short	0x00a8


	//----- nvinfo : EIATTR_NUM_BARRIERS
	.align		4
        /*0020*/ 	.byte	0x02, 0x4c
        /*0022*/ 	.byte	0x10
	.zero		1


	//----- nvinfo : EIATTR_EXTERNS
	.align		4
        /*0024*/ 	.byte	0x04, 0x0f
        /*0026*/ 	.short	(.L_260 - .L_259)


	//   ....[0]....
	.align		4
.L_259:
        /*0028*/ 	.word	index@(__assertfail)


	//----- nvinfo : EIATTR_ANNOTATIONS
	.align		4
.L_260:
        /*002c*/ 	.byte	0x04, 0x55
        /*002e*/ 	.short	(.L_262 - .L_261)


	//   ....[0]....
.L_261:
        /* <DEDUP_REMOVED lines=34> */


	//----- nvinfo : EIATTR_MERCURY_ISA_VERSION
	.align		4
.L_262:
        /*0238*/ 	.byte	0x03, 0x5f
        /*023a*/ 	.short	0x0101


	//----- nvinfo : EIATTR_INT_WARP_WIDE_INSTR_OFFSETS
	.align		4
        /*023c*/ 	.byte	0x04, 0x31
        /*023e*/ 	.short	(.L_264 - .L_263)


	//   ....[0]....
.L_263:
        /*0240*/ 	.word	0x00000130


	//   ....[1]....
        /*0244*/ 	.word	0x00000170


	//   ....[2]....
        /*0248*/ 	.word	0x000001e0


	//   ....[3]....
        /*024c*/ 	.word	0x0000f8f0


	//   ....[4]....
        /*0250*/ 	.word	0x0000f980


	//   ....[5]....
        /*0254*/ 	.word	0x000126b0


	//   ....[6]....
        /*0258*/ 	.word	0x00012740


	//----- nvinfo : EIATTR_COOP_GROUP_MASK_REGIDS
	.align		4
.L_264:
        /*025c*/ 	.byte	0x04, 0x29
        /*025e*/ 	.short	(.L_266 - .L_265)


	//   ....[0]....
.L_265:
        /*0260*/ 	.word	0xffffffff


	//   ....[1]....
        /*0264*/ 	.word	0xffffffff


	//   ....[2]....
        /*0268*/ 	.word	0xffffffff


	//   ....[3]....
        /*026c*/ 	.word	0xffffffff


	//   ....[4]....
        /*0270*/ 	.word	0xffffffff


	//   ....[5]....
        /*0274*/ 	.word	0xffffffff


	//   ....[6]....
        /*0278*/ 	.word	0xffffffff


	//   ....[7]....
        /*027c*/ 	.word	0xffffffff


	//   ....[8]....
        /*0280*/ 	.word	0xffffffff


	//   ....[9]....
        /*0284*/ 	.word	0xffffffff


	//   ....[10]....
        /*0288*/ 	.word	0xffffffff


	//   ....[11]....
        /*028c*/ 	.word	0xffffffff


	//   ....[12]....
        /*0290*/ 	.word	0xffffffff


	//   ....[13]....
        /*0294*/ 	.word	0xffffffff


	//   ....[14]....
        /*0298*/ 	.word	0xffffffff


	//   ....[15]....
        /*029c*/ 	.word	0xffffffff


	//   ....[16]....
        /*02a0*/ 	.word	0xffffffff


	//   ....[17]....
        /*02a4*/ 	.word	0xffffffff


	//   ....[18]....
        /*02a8*/ 	.word	0xffffffff


	//   ....[19]....
        /*02ac*/ 	.word	0xffffffff


	//   ....[20]....
        /*02b0*/ 	.word	0xffffffff


	//   ....[21]....
        /*02b4*/ 	.word	0xffffffff


	//   ....[22]....
        /*02b8*/ 	.word	0xffffffff


	//   ....[23]....
        /*02bc*/ 	.word	0xffffffff


	//   ....[24]....
        /*02c0*/ 	.word	0xffffffff


	//   ....[25]....
        /*02c4*/ 	.word	0xffffffff


	//   ....[26]....
        /*02c8*/ 	.word	0xffffffff


	//   ....[27]....
        /*02cc*/ 	.word	0xffffffff


	//   ....[28]....
        /*02d0*/ 	.word	0xffffffff


	//   ....[29]....
        /*02d4*/ 	.word	0xffffffff


	//   ....[30]....
        /*02d8*/ 	.word	0xffffffff


	//   ....[31]....
        /*02dc*/ 	.word	0xffffffff


	//   ....[32]....
        /*02e0*/ 	.word	0xffffffff


	//   ....[33]....
        /*02e4*/ 	.word	0xffffffff


	//   ....[34]....
        /*02e8*/ 	.word	0xffffffff


	//   ....[35]....
        /*02ec*/ 	.word	0xffffffff


	//   ....[36]....
        /*02f0*/ 	.word	0xffffffff


	//   ....[37]....
        /*02f4*/ 	.word	0xffffffff


	//   ....[38]....
        /*02f8*/ 	.word	0xffffffff


	//   ....[39]....
        /*02fc*/ 	.word	0xffffffff


	//   ....[40]....
        /*0300*/ 	.word	0xffffffff


	//   ....[41]....
        /*0304*/ 	.word	0xffffffff


	//   ....[42]....
        /*0308*/ 	.word	0xffffffff


	//   ....[43]....
        /*030c*/ 	.word	0xffffffff


	//   ....[44]....
        /*0310*/ 	.word	0xffffffff


	//   ....[45]....
        /*0314*/ 	.word	0xffffffff


	//   ....[46]....
        /*0318*/ 	.word	0xffffffff


	//   ....[47]....
        /*031c*/ 	.word	0xffffffff


	//   ....[48]....
        /*0320*/ 	.word	0xffffffff


	//   ....[49]....
        /*0324*/ 	.word	0xffffffff


	//   ....[50]....
        /*0328*/ 	.word	0xffffffff


	//   ....[51]....
        /*032c*/ 	.word	0xffffffff


	//   ....[52]....
        /*0330*/ 	.word	0xffffffff


	//   ....[53]....
        /*0334*/ 	.word	0xffffffff


	//   ....[54]....
        /*0338*/ 	.word	0xffffffff


	//   ....[55]....
        /*033c*/ 	.word	0xffffffff


	//   ....[56]....
        /*0340*/ 	.word	0xffffffff


	//   ....[57]....
        /*0344*/ 	.word	0xffffffff


	//   ....[58]....
        /*0348*/ 	.word	0xffffffff


	//   ....[59]....
        /*034c*/ 	.word	0xffffffff


	//   ....[60]....
        /*0350*/ 	.word	0xffffffff


	//   ....[61]....
        /*0354*/ 	.word	0xffffffff


	//   ....[62]....
        /*0358*/ 	.word	0xffffffff


	//   ....[63]....
        /*035c*/ 	.word	0xffffffff


	//   ....[64]....
        /*0360*/ 	.word	0xffffffff


	//   ....[65]....
        /*0364*/ 	.word	0xffffffff


	//   ....[66]....
        /*0368*/ 	.word	0xffffffff


	//   ....[67]....
        /*036c*/ 	.word	0xffffffff


	//   ....[68]....
        /*0370*/ 	.word	0xffffffff


	//   ....[69]....
        /*0374*/ 	.word	0xffffffff


	//   ....[70]....
        /*0378*/ 	.word	0xffffffff


	//   ....[71]....
        /*037c*/ 	.word	0xffffffff


	//   ....[72]....
        /*0380*/ 	.word	0xffffffff


	//   ....[73]....
        /*0384*/ 	.word	0xffffffff


	//   ....[74]....
        /*0388*/ 	.word	0xffffffff


	//   ....[75]....
        /*038c*/ 	.word	0xffffffff


	//   ....[76]....
        /*0390*/ 	.word	0xffffffff


	//   ....[77]....
        /*0394*/ 	.word	0xffffffff


	//   ....[78]....
        /*0398*/ 	.word	0xffffffff


	//   ....[79]....
        /*039c*/ 	.word	0xffffffff


	//   ....[80]....
        /*03a0*/ 	.word	0xffffffff


	//   ....[81]....
        /*03a4*/ 	.word	0xffffffff


	//   ....[82]....
        /*03a8*/ 	.word	0xffffffff


	//   ....[83]....
        /*03ac*/ 	.word	0xffffffff


	//   ....[84]....
        /*03b0*/ 	.word	0xffffffff


	//   ....[85]....
        /*03b4*/ 	.word	0xffffffff


	//   ....[86]....
        /*03b8*/ 	.word	0xffffffff


	//   ....[87]....
        /*03bc*/ 	.word	0xffffffff


	//   ....[88]....
        /*03c0*/ 	.word	0xffffffff


	//   ....[89]....
        /*03c4*/ 	.word	0xffffffff


	//   ....[90]....
        /*03c8*/ 	.word	0xffffffff


	//   ....[91]....
        /*03cc*/ 	.word	0xffffffff


	//   ....[92]....
        /*03d0*/ 	.word	0xffffffff


	//   ....[93]....
        /*03d4*/ 	.word	0xffffffff


	//   ....[94]....
        /*03d8*/ 	.word	0xffffffff


	//   ....[95]....
        /*03dc*/ 	.word	0xffffffff


	//   ....[96]....
        /*03e0*/ 	.word	0xffffffff


	//   ....[97]....
        /*03e4*/ 	.word	0xffffffff


	//   ....[98]....
        /*03e8*/ 	.word	0xffffffff


	//   ....[99]....
        /*03ec*/ 	.word	0xffffffff


	//   ....[100]....
        /*03f0*/ 	.word	0xffffffff


	//   ....[101]....
        /*03f4*/ 	.word	0xffffffff


	//   ....[102]....
        /*03f8*/ 	.word	0xffffffff


	//   ....[103]....
        /*03fc*/ 	.word	0xffffffff


	//   ....[104]....
        /*0400*/ 	.word	0xffffffff


	//   ....[105]....
        /*0404*/ 	.word	0xffffffff


	//   ....[106]....
        /*0408*/ 	.word	0xffffffff


	//   ....[107]....
        /*040c*/ 	.word	0xffffffff


	//   ....[108]....
        /*0410*/ 	.word	0xffffffff


	//   ....[109]....
        /*0414*/ 	.word	0xffffffff


	//   ....[110]....
        /*0418*/ 	.word	0xffffffff


	//   ....[111]....
        /*041c*/ 	.word	0xffffffff


	//   ....[112]....
        /*0420*/ 	.word	0xffffffff


	//   ....[113]....
        /*0424*/ 	.word	0xffffffff


	//   ....[114]....
        /*0428*/ 	.word	0xffffffff


	//   ....[115]....
        /*042c*/ 	.word	0xffffffff


	//   ....[116]....
        /*0430*/ 	.word	0xffffffff


	//   ....[117]....
        /*0434*/ 	.word	0xffffffff


	//   ....[118]....
        /*0438*/ 	.word	0xffffffff


	//   ....[119]....
        /*043c*/ 	.word	0xffffffff


	//   ....[120]....
        /*0440*/ 	.word	0xffffffff


	//   ....[121]....
        /*0444*/ 	.word	0xffffffff


	//   ....[122]....
        /*0448*/ 	.word	0xffffffff


	//   ....[123]....
        /*044c*/ 	.word	0xffffffff


	//   ....[124]....
        /*0450*/ 	.word	0xffffffff


	//   ....[125]....
        /*0454*/ 	.word	0xffffffff


	//   ....[126]....
        /*0458*/ 	.word	0xffffffff


	//   ....[127]....
        /*045c*/ 	.word	0xffffffff


	//   ....[128]....
        /*0460*/ 	.word	0xffffffff


	//   ....[129]....
        /*0464*/ 	.word	0xffffffff


	//   ....[130]....
        /*0468*/ 	.word	0xffffffff


	//   ....[131]....
        /*046c*/ 	.word	0xffffffff


	//   ....[132]....
        /*0470*/ 	.word	0x0500000f


	//   ....[133]....
        /*0474*/ 	.word	0x0500000f


	//   ....[134]....
        /*0478*/ 	.word	0x0500000f


	//   ....[135]....
        /*047c*/ 	.word	0x0500000f


	//   ....[136]....
        /*0480*/ 	.word	0x0500000f


	//   ....[137]....
        /*0484*/ 	.word	0x0500000f


	//   ....[138]....
        /*0488*/ 	.word	0x0500000f


	//   ....[139]....
        /*048c*/ 	.word	0x0500000f


	//   ....[140]....
        /*0490*/ 	.word	0x0500000f


	//   ....[141]....
        /*0494*/ 	.word	0x0500000f


	//   ....[142]....
        /*0498*/ 	.word	0x0500000f


	//   ....[143]....
        /*049c*/ 	.word	0x0500000f


	//   ....[144]....
        /*04a0*/ 	.word	0x0500000f


	//   ....[145]....
        /*04a4*/ 	.word	0x0500000f


	//   ....[146]....
        /*04a8*/ 	.word	0x0500000f


	//   ....[147]....
        /*04ac*/ 	.word	0x0500000f


	//   ....[148]....
        /*04b0*/ 	.word	0x0500000f


	//   ....[149]....
        /*04b4*/ 	.word	0x0500000f


	//----- nvinfo : EIATTR_COOP_GROUP_INSTR_OFFSETS
	.align		4
.L_266:
        /*04b8*/ 	.byte	0x04, 0x28
        /*04ba*/ 	.short	(.L_268 - .L_267)


	//   ....[0]....
.L_267:
        /*04bc*/ 	.word	0x00000070


	//   ....[1]....
        /*04c0*/ 	.word	0x00000140


	//   ....[2]....
        /*04c4*/ 	.word	0x00000190


	//   ....[3]....
        /*04c8*/ 	.word	0x000003c0


	//   ....[4]....
        /*04cc*/ 	.word	0x00000520


	//   ....[5]....
        /*04d0*/ 	.word	0x00000640


	//   ....[6]....
        /*04d4*/ 	.word	0x000007a0


	//   ....[7]....
        /*04d8*/ 	.word	0x000016b0


	//   ....[8]....
        /*04dc*/ 	.word	0x00002560


	//   ....[9]....
        /*04e0*/ 	.word	0x000031a0


	//   ....[10]....
        /*04e4*/ 	.word	0x000031f0


	//   ....[11]....
        /*04e8*/ 	.word	0x00003200


	//   ....[12]....
        /*04ec*/ 	.word	0x00003c50


	//   ....[13]....
        /*04f0*/ 	.word	0x00003cc0


	//   ....[14]....
        /*04f4*/ 	.word	0x000057d0


	//   ....[15]....
        /*04f8*/ 	.word	0x00005fe0


	//   ....[16]....
        /*04fc*/ 	.word	0x00006030


	//   ....[17]....
        /*0500*/ 	.word	0x00006050


	//   ....[18]....
        /*0504*/ 	.word	0x00006a20


	//   ....[19]....
        /*0508*/ 	.word	0x00006a80


	//   ....[20]....
        /*050c*/ 	.word	0x00009190


	//   ....[21]....
        /*0510*/ 	.word	0x000091b0


	//   ....[22]....
        /*0514*/ 	.word	0x000091e0


	//   ....[23]....
        /*0518*/ 	.word	0x000091f0


	//   ....[24]....
        /*051c*/ 	.word	0x0000ae40


	//   ....[25]....
        /*0520*/ 	.word	0x0000ae50


	//   ....[26]....
        /*0524*/ 	.word	0x0000ae80


	//   ....[27]....
        /*0528*/ 	.word	0x0000ae90


	//   ....[28]....
        /*052c*/ 	.word	0x0000c9d0


	//   ....[29]....
        /*0530*/ 	.word	0x0000ca00


	//   ....[30]....
        /*0534*/ 	.word	0x0000ca30


	//   ....[31]....
        /*0538*/ 	.word	0x0000ca60


	//   ....[32]....
        /*053c*/ 	.word	0x0000caa0


	//   ....[33]....
        /*0540*/ 	.word	0x0000cae0


	//   ....[34]....
        /*0544*/ 	.word	0x0000cb10


	//   ....[35]....
        /*0548*/ 	.word	0x0000cb40


	//   ....[36]....
        /*054c*/ 	.word	0x0000cb70


	//   ....[37]....
        /*0550*/ 	.word	0x0000cba0


	//   ....[38]....
        /*0554*/ 	.word	0x0000cbd0


	//   ....[39]....
        /*0558*/ 	.word	0x0000cc00


	//   ....[40]....
        /*055c*/ 	.word	0x0000cc30


	//   ....[41]....
        /*0560*/ 	.word	0x0000cc60


	//   ....[42]....
        /*0564*/ 	.word	0x0000cca0


	//   ....[43]....
        /*0568*/ 	.word	0x0000ccd0


	//   ....[44]....
        /*056c*/ 	.word	0x0000cd00


	//   ....[45]....
        /*0570*/ 	.word	0x0000cd30


	//   ....[46]....
        /*0574*/ 	.word	0x0000cd70


	//   ....[47]....
        /*0578*/ 	.word	0x0000cdf0


	//   ....[48]....
        /*057c*/ 	.word	0x0000ce20


	//   ....[49]....
        /*0580*/ 	.word	0x0000ce60


	//   ....[50]....
        /*0584*/ 	.word	0x0000ce90


	//   ....[51]....
        /*0588*/ 	.word	0x0000cec0


	//   ....[52]....
        /*058c*/ 	.word	0x0000cef0


	//   ....[53]....
        /*0590*/ 	.word	0x0000cf20


	//   ....[54]....
        /*0594*/ 	.word	0x0000cf50


	//   ....[55]....
        /*0598*/ 	.word	0x0000cf90


	//   ....[56]....
        /*059c*/ 	.word	0x0000cfc0


	//   ....[57]....
        /*05a0*/ 	.word	0x0000d000


	//   ....[58]....
        /*05a4*/ 	.word	0x0000d030


	//   ....[59]....
        /*05a8*/ 	.word	0x0000d060


	//   ....[60]....
        /*05ac*/ 	.word	0x0000d090


	//   ....[61]....
        /*05b0*/ 	.word	0x0000d0c0


	//   ....[62]....
        /*05b4*/ 	.word	0x0000d0f0


	//   ....[63]....
        /*05b8*/ 	.word	0x0000d130


	//   ....[64]....
        /*05bc*/ 	.word	0x0000d160


	//   ....[65]....
        /*05c0*/ 	.word	0x0000d1a0


	//   ....[66]....
        /*05c4*/ 	.word	0x0000d1d0


	//   ....[67]....
        /*05c8*/ 	.word	0x0000d200


	//   ....[68]....
        /*05cc*/ 	.word	0x0000d240


	//   ....[69]....
        /*05d0*/ 	.word	0x0000d250


	//   ....[70]....
        /*05d4*/ 	.word	0x0000d260


	//   ....[71]....
        /*05d8*/ 	.word	0x0000d270


	//   ....[72]....
        /*05dc*/ 	.word	0x0000d280


	//   ....[73]....
        /*05e0*/ 	.word	0x0000d290


	//   ....[74]....
        /*05e4*/ 	.word	0x0000d2a0


	//   ....[75]....
        /*05e8*/ 	.word	0x0000d2b0


	//   ....[76]....
        /*05ec*/ 	.word	0x0000d2c0


	//   ....[77]....
        /*05f0*/ 	.word	0x0000d2d0


	//   ....[78]....
        /*05f4*/ 	.word	0x0000d2e0


	//   ....[79]....
        /*05f8*/ 	.word	0x0000d2f0


	//   ....[80]....
        /*05fc*/ 	.word	0x0000d300


	//   ....[81]....
        /*0600*/ 	.word	0x0000d310


	//   ....[82]....
        /*0604*/ 	.word	0x0000d320


	//   ....[83]....
        /*0608*/ 	.word	0x0000d330


	//   ....[84]....
        /*060c*/ 	.word	0x0000d340


	//   ....[85]....
        /*0610*/ 	.word	0x0000d350


	//   ....[86]....
        /*0614*/ 	.word	0x0000d360


	//   ....[87]....
        /*0618*/ 	.word	0x0000d370


	//   ....[88]....
        /*061c*/ 	.word	0x0000d380


	//   ....[89]....
        /*0620*/ 	.word	0x0000d390


	//   ....[90]....
        /*0624*/ 	.word	0x0000d3a0


	//   ....[91]....
        /*0628*/ 	.word	0x0000d3b0


	//   ....[92]....
        /*062c*/ 	.word	0x0000d7d0


	//   ....[93]....
        /*0630*/ 	.word	0x0000d800


	//   ....[94]....
        /*0634*/ 	.word	0x0000d830


	//   ....[95]....
        /*0638*/ 	.word	0x0000d860


	//   ....[96]....
        /*063c*/ 	.word	0x0000ddd0


	//   ....[97]....
        /*0640*/ 	.word	0x0000ddf0


	//   ....[98]....
        /*0644*/ 	.word	0x0000df80


	//   ....[99]....
        /*0648*/ 	.word	0x0000dfa0


	//   ....[100]....
        /*064c*/ 	.word	0x0000e0e0


	//   ....[101]....
        /*0650*/ 	.word	0x0000e100


	//   ....[102]....
        /*0654*/ 	.word	0x0000e250


	//   ....[103]....
        /*0658*/ 	.word	0x0000e270


	//   ....[104]....
        /*065c*/ 	.word	0x0000e9f0


	//   ....[105]....
        /*0660*/ 	.word	0x0000ea10


	//   ....[106]....
        /*0664*/ 	.word	0x0000eb50


	//   ....[107]....
        /*0668*/ 	.word	0x0000eb70


	//   ....[108]....
        /*066c*/ 	.word	0x0000ecb0


	//   ....[109]....
        /*0670*/ 	.word	0x0000ecd0


	//   ....[110]....
        /*0674*/ 	.word	0x0000ee20


	//   ....[111]....
        /*0678*/ 	.word	0x0000ee40


	//   ....[112]....
        /*067c*/ 	.word	0x0000f020


	//   ....[113]....
        /*0680*/ 	.word	0x000100d0


	//   ....[114]....
        /*0684*/ 	.word	0x00010d00


	//   ....[115]....
        /*0688*/ 	.word	0x00010d30


	//   ....[116]....
        /*068c*/ 	.word	0x00010d70


	//   ....[117]....
        /*0690*/ 	.word	0x00010da0


	//   ....[118]....
        /*0694*/ 	.word	0x00010e50


	//   ....[119]....
        /*0698*/ 	.word	0x00010e60


	//   ....[120]....
        /*069c*/ 	.word	0x00010ee0


	//   ....[121]....
        /*06a0*/ 	.word	0x00010ef0


	//   ....[122]....
        /*06a4*/ 	.word	0x00010f70


	//   ....[123]....
        /*06a8*/ 	.word	0x00010f80


	//   ....[124]....
        /*06ac*/ 	.word	0x00011000


	//   ....[125]....
        /*06b0*/ 	.word	0x00011010


	//   ....[126]....
        /*06b4*/ 	.word	0x00011090


	//   ....[127]....
        /*06b8*/ 	.word	0x000110a0


	//   ....[128]....
        /*06bc*/ 	.word	0x000110b0


	//   ....[129]....
        /*06c0*/ 	.word	0x000110f0


	//   ....[130]....
        /*06c4*/ 	.word	0x000132b0


	//   ....[131]....
        /*06c8*/ 	.word	0x00013450


	//   ....[132]....
        /*06cc*/ 	.word	0x00013a50


	//   ....[133]....
        /*06d0*/ 	.word	0x00013c00


	//   ....[134]....
        /*06d4*/ 	.word	0x00013c60


	//   ....[135]....
        /*06d8*/ 	.word	0x00013cf0


	//   ....[136]....
        /*06dc*/ 	.word	0x00013dd0


	//   ....[137]....
        /*06e0*/ 	.word	0x00013e30


	//   ....[138]....
        /*06e4*/ 	.word	0x00013f40


	//   ....[139]....
        /*06e8*/ 	.word	0x00013fa0


	//   ....[140]....
        /*06ec*/ 	.word	0x00014090


	//   ....[141]....
        /*06f0*/ 	.word	0x000140f0


	//   ....[142]....
        /*06f4*/ 	.word	0x000141e0


	//   ....[143]....
        /*06f8*/ 	.word	0x00014240


	//   ....[144]....
        /*06fc*/ 	.word	0x00014330


	//   ....[145]....
        /*0700*/ 	.word	0x00014390


	//   ....[146]....
        /*0704*/ 	.word	0x00014470


	//   ....[147]....
        /*0708*/ 	.word	0x000144d0


	//   ....[148]....
        /*070c*/ 	.word	0x000145a0


	//   ....[149]....
        /*0710*/ 	.word	0x000148f0


	//----- nvinfo : EIATTR_REG_RECONFIG
	.align		4
.L_268:
        /*0714*/ 	.byte	0x01, 0x54
	.zero		2


	//----- nvinfo : EIATTR_SYSCALL_OFFSETS
	.align		4
        /*0718*/ 	.byte	0x04, 0x46
        /*071a*/ 	.short	(.L_270 - .L_269)


	//   ....[0]....
.L_269:
        /*071c*/ 	.word	0x00001890


	//   ....[1]....
        /*0720*/ 	.word	0x0000faf0


	//   ....[2]....
        /*0724*/ 	.word	0x0000fc80


	//   ....[3]....
        /*0728*/ 	.word	0x0000fdd0


	//   ....[4]....
        /*072c*/ 	.word	0x0000ff20


	//   ....[5]....
        /*0730*/ 	.word	0x000108e0


	//----- nvinfo : EIATTR_MBARRIER_INSTR_OFFSETS
	.align		4
.L_270:
        /*0734*/ 	.byte	0x04, 0x39
        /*0736*/ 	.short	(.L_272 - .L_271)


	//   ....[0]....
.L_271:
        /*0738*/ 	.word	0x00000270
        /*073c*/ 	.word	0x000000ff
        /*0740*/ 	.word	0x00038800
        /*0744*/ 	.short	0x0100
        /*0746*/ 	.byte	0x08
	.zero		1


	//   ....[1]....
        /*0748*/ 	.word	0x00000280
        /*074c*/ 	.word	0x000000ff
        /*0750*/ 	.word	0x00038820
        /*0754*/ 	.short	0x0100
        /*0756*/ 	.byte	0x08
	.zero		1


	//   ....[2]....
        /*0758*/ 	.word	0x00000370
        /*075c*/ 	.word	0x000000ff
        /*0760*/ 	.word	0x00038830
        /*0764*/ 	.short	0x0100
        /*0766*/ 	.byte	0x08
	.zero		1


	//   ....[3]....
        /*0768*/ 	.word	0x00000380
        /*076c*/ 	.word	0x000000ff
        /*0770*/ 	.word	0x00038840
        /*0774*/ 	.short	0x0100
        /*0776*/ 	.byte	0x08
	.zero		1


	//   ....[4]....
        /*0778*/ 	.word	0x00000390
        /*077c*/ 	.word	0x000000ff
        /*0780*/ 	.word	0x00038838
        /*0784*/ 	.short	0x0100
        /*0786*/ 	.byte	0x08
	.zero		1


	//   ....[5]....
        /*0788*/ 	.word	0x000003a0
        /*078c*/ 	.word	0x000000ff
        /*0790*/ 	.word	0x00038848
        /*0794*/ 	.short	0x0100
        /*0796*/ 	.byte	0x08
	.zero		1


	//   ....[6]....
        /*0798*/ 	.word	0x000004d0
        /*079c*/ 	.word	0x000000ff
        /*07a0*/ 	.word	0x00038850
        /*07a4*/ 	.short	0x0100
        /*07a6*/ 	.byte	0x08
	.zero		1


	//   ....[7]....
        /*07a8*/ 	.word	0x000004e0
        /*07ac*/ 	.word	0x000000ff
        /*07b0*/ 	.word	0x00038860
        /*07b4*/ 	.short	0x0100
        /*07b6*/ 	.byte	0x08
	.zero		1


	//   ....[8]....
        /*07b8*/ 	.word	0x000004f0
        /*07bc*/ 	.word	0x000000ff
        /*07c0*/ 	.word	0x00038858
        /*07c4*/ 	.short	0x0100
        /*07c6*/ 	.byte	0x08
	.zero		1


	//   ....[9]....
        /*07c8*/ 	.word	0x00000500
        /*07cc*/ 	.word	0x000000ff
        /*07d0*/ 	.word	0x00038868
        /*07d4*/ 	.short	0x0100
        /*07d6*/ 	.byte	0x08
	.zero		1


	//   ....[10]....
        /*07d8*/ 	.word	0x000005f0
        /*07dc*/ 	.word	0x000000ff
        /*07e0*/ 	.word	0x00038870
        /*07e4*/ 	.short	0x0100
        /*07e6*/ 	.byte	0x06
	.zero		1


	//   ....[11]....
        /*07e8*/ 	.word	0x00000600
        /*07ec*/ 	.word	0x000000ff
        /*07f0*/ 	.word	0x00038880
        /*07f4*/ 	.short	0x0100
        /*07f6*/ 	.byte	0x06
	.zero		1


	//   ....[12]....
        /*07f8*/ 	.word	0x00000610
        /*07fc*/ 	.word	0x000000ff
        /*0800*/ 	.word	0x00038878
        /*0804*/ 	.short	0x0100
        /*0806*/ 	.byte	0x06
	.zero		1


	//   ....[13]....
        /*0808*/ 	.word	0x00000620
        /*080c*/ 	.word	0x000000ff
        /*0810*/ 	.word	0x00038888
        /*0814*/ 	.short	0x0100
        /*0816*/ 	.byte	0x06
	.zero		1


	//   ....[14]....
        /*0818*/ 	.word	0x00000750
        /*081c*/ 	.word	0x000000ff
        /*0820*/ 	.word	0x00038890
        /*0824*/ 	.short	0x0100
        /*0826*/ 	.byte	0x08
	.zero		1


	//   ....[15]....
        /*0828*/ 	.word	0x00000760
        /*082c*/ 	.word	0x000000ff
        /*0830*/ 	.word	0x000388a0
        /*0834*/ 	.short	0x0100
        /*0836*/ 	.byte	0x08
	.zero		1


	//   ....[16]....
        /*0838*/ 	.word	0x00000770
        /*083c*/ 	.word	0x000000ff
        /*0840*/ 	.word	0x00038898
        /*0844*/ 	.short	0x0100
        /*0846*/ 	.byte	0x08
	.zero		1


	//   ....[17]....
        /*0848*/ 	.word	0x00000780
        /*084c*/ 	.word	0x000000ff
        /*0850*/ 	.word	0x000388a8
        /*0854*/ 	.short	0x0100
        /*0856*/ 	.byte	0x08
	.zero		1


	//   ....[18]....
        /*0858*/ 	.word	0x000008b0
        /*085c*/ 	.word	0x000000ff
        /*0860*/ 	.word	0x000388b0
        /*0864*/ 	.short	0x0100
        /*0866*/ 	.byte	0x08
	.zero		1


	//   ....[19]....
        /*0868*/ 	.word	0x000008c0
        /*086c*/ 	.word	0x000000ff
        /*0870*/ 	.word	0x000388c0
        /*0874*/ 	.short	0x0100
        /*0876*/ 	.byte	0x08
	.zero		1


	//   ....[20]....
        /*0878*/ 	.word	0x000008d0
        /*087c*/ 	.word	0x000000ff
        /*0880*/ 	.word	0x000388b8
        /*0884*/ 	.short	0x0100
        /*0886*/ 	.byte	0x08
	.zero		1


	//   ....[21]....
        /*0888*/ 	.word	0x000008e0
        /*088c*/ 	.word	0x000000ff
        /*0890*/ 	.word	0x000388c8
        /*0894*/ 	.short	0x0100
        /*0896*/ 	.byte	0x08
	.zero		1


	//   ....[22]....
        /*0898*/ 	.word	0x00001be0
        /*089c*/ 	.word	0x000000ff
        /*08a0*/ 	.word	0x00038800
        /*08a4*/ 	.short	0x010a
        /*08a6*/ 	.byte	0x29
	.zero		1


	//   ....[23]....
        /*08a8*/ 	.word	0x00001c80
        /*08ac*/ 	.word	0x00000002
        /*08b0*/ 	.word	0x00038830
        /*08b4*/ 	.short	0x010a
        /*08b6*/ 	.byte	0x3f
	.zero		1


	//   ....[24]....
        /*08b8*/ 	.word	0x00001ce0
        /*08bc*/ 	.word	0x00000002
        /*08c0*/ 	.word	0x00038830
        /*08c4*/ 	.short	0x010a
        /*08c6*/ 	.byte	0x3f
	.zero		1


	//   ....[25]....
        /*08c8*/ 	.word	0x00002a70
        /*08cc*/ 	.word	0x00000002
        /*08d0*/ 	.word	0x00000000
        /*08d4*/ 	.short	0x0101
        /*08d6*/ 	.byte	0x3f
	.zero		1


	//   ....[26]....
        /*08d8*/ 	.word	0x00004bb0
        /*08dc*/ 	.word	0x000000ff
        /*08e0*/ 	.word	0x00038830
        /*08e4*/ 	.short	0x010a
        /*08e6*/ 	.byte	0x06
	.zero		1


	//   ....[27]....
        /*08e8*/ 	.word	0x00004bf0
        /*08ec*/ 	.word	0x000000ff
        /*08f0*/ 	.word	0x00038830
        /*08f4*/ 	.short	0x010a
        /*08f6*/ 	.byte	0x06
	.zero		1


	//   ....[28]....
        /*08f8*/ 	.word	0x00004f60
        /*08fc*/ 	.word	0x000000ff
        /*0900*/ 	.word	0x00038850
        /*0904*/ 	.short	0x010a
        /*0906*/ 	.byte	0x06
	.zero		1


	//   ....[29]....
        /*0908*/ 	.word	0x00004fa0
        /*090c*/ 	.word	0x000000ff
        /*0910*/ 	.word	0x00038850
        /*0914*/ 	.short	0x010a
        /*0916*/ 	.byte	0x06
	.zero		1


	//   ....[30]....
        /*0918*/ 	.word	0x00007390
        /*091c*/ 	.word	0x00000003
        /*0920*/ 	.word	0x00000000
        /*0924*/ 	.short	0x0101
        /*0926*/ 	.byte	0x3f
	.zero		1


	//   ....[31]....
        /*0928*/ 	.word	0x000075d0
        /*092c*/ 	.word	0x000000ff
        /*0930*/ 	.word	0x00000000
        /*0934*/ 	.short	0x0101
        /*0936*/ 	.byte	0x07
	.zero		1


	//   ....[32]....
        /*0938*/ 	.word	0x00008090
        /*093c*/ 	.word	0x000000ff
        /*0940*/ 	.word	0x00038830
        /*0944*/ 	.short	0x010a
        /*0946*/ 	.byte	0x06
	.zero		1


	//   ....[33]....
        /*0948*/ 	.word	0x000080d0
        /*094c*/ 	.word	0x000000ff
        /*0950*/ 	.word	0x00038830
        /*0954*/ 	.short	0x010a
        /*0956*/ 	.byte	0x06
	.zero		1


	//   ....[34]....
        /*0958*/ 	.word	0x00008410
        /*095c*/ 	.word	0x000000ff
        /*0960*/ 	.word	0x00038850
        /*0964*/ 	.short	0x010a
        /*0966*/ 	.byte	0x06
	.zero		1


	//   ....[35]....
        /*0968*/ 	.word	0x00008450
        /*096c*/ 	.word	0x000000ff
        /*0970*/ 	.word	0x00038850
        /*0974*/ 	.short	0x010a
        /*0976*/ 	.byte	0x06
	.zero		1


	//   ....[36]....
        /*0978*/ 	.word	0x00009e10
        /*097c*/ 	.word	0x00000002
        /*0980*/ 	.word	0x00000000
        /*0984*/ 	.short	0x0101
        /*0986*/ 	.byte	0x3f
	.zero		1


	//   ....[37]....
        /*0988*/ 	.word	0x0000a100
        /*098c*/ 	.word	0x000000ff
        /*0990*/ 	.word	0x00000000
        /*0994*/ 	.short	0x0101
        /*0996*/ 	.byte	0x07
	.zero		1


	//   ....[38]....
        /*0998*/ 	.word	0x0000ab00
        /*099c*/ 	.word	0x000000ff
        /*09a0*/ 	.word	0x00038850
        /*09a4*/ 	.short	0x010a
        /*09a6*/ 	.byte	0x0b
	.zero		1


	//   ....[39]....
        /*09a8*/ 	.word	0x0000ab40
        /*09ac*/ 	.word	0x000000ff
        /*09b0*/ 	.word	0x00038850
        /*09b4*/ 	.short	0x010a
        /*09b6*/ 	.byte	0x0b
	.zero		1


	//   ....[40]....
        /*09b8*/ 	.word	0x0000b4e0
        /*09bc*/ 	.word	0x000000ff
        /*09c0*/ 	.word	0x00000000
        /*09c4*/ 	.short	0x0101
        /*09c6*/ 	.byte	0x04
	.zero		1


	//   ....[41]....
        /*09c8*/ 	.word	0x0000ddc0
        /*09cc*/ 	.word	0x00000003
        /*09d0*/ 	.word	0x00000000
        /*09d4*/ 	.short	0x0101
        /*09d6*/ 	.byte	0x3f
	.zero		1


	//   ....[42]....
        /*09d8*/ 	.word	0x00010350
        /*09dc*/ 	.word	0x00000004
        /*09e0*/ 	.word	0x00038880
        /*09e4*/ 	.short	0x010a
        /*09e6*/ 	.byte	0x3f
	.zero		1


	//   ....[43]....
        /*09e8*/ 	.word	0x00010550
        /*09ec*/ 	.word	0x00000004
        /*09f0*/ 	.word	0x00038840
        /*09f4*/ 	.short	0x010a
        /*09f6*/ 	.byte	0x3f
	.zero		1


	//   ....[44]....
        /*09f8*/ 	.word	0x000111e0
        /*09fc*/ 	.word	0x00000013
        /*0a00*/ 	.word	0x00038800
        /*0a04*/ 	.short	0x0107
        /*0a06*/ 	.byte	0x3f
	.zero		1


	//   ....[45]....
        /*0a08*/ 	.word	0x000112e0
        /*0a0c*/ 	.word	0x00000013
        /*0a10*/ 	.word	0x00038800
        /*0a14*/ 	.short	0x0101
        /*0a16*/ 	.byte	0x3f
	.zero		1


	//   ....[46]....
        /*0a18*/ 	.word	0x00011300
        /*0a1c*/ 	.word	0x00000013
        /*0a20*/ 	.word	0x00038820
        /*0a24*/ 	.short	0x010a
        /*0a26*/ 	.byte	0x3f
	.zero		1


	//   ....[47]....
        /*0a28*/ 	.word	0x00011610
        /*0a2c*/ 	.word	0x00000004
        /*0a30*/ 	.word	0x00038880
        /*0a34*/ 	.short	0x010a
        /*0a36*/ 	.byte	0x3f
	.zero		1


	//   ....[48]....
        /*0a38*/ 	.word	0x00011960
        /*0a3c*/ 	.word	0x00000004
        /*0a40*/ 	.word	0x00038840
        /*0a44*/ 	.short	0x010a
        /*0a46*/ 	.byte	0x3f
	.zero		1


	//   ....[49]....
        /*0a48*/ 	.word	0x00011d20
        /*0a4c*/ 	.word	0x00000014
        /*0a50*/ 	.word	0x00038870
        /*0a54*/ 	.short	0x010a
        /*0a56*/ 	.byte	0x3f
	.zero		1


	//   ....[50]....
        /*0a58*/ 	.word	0x00011d90
        /*0a5c*/ 	.word	0x00000014
        /*0a60*/ 	.word	0x00038860
        /*0a64*/ 	.short	0x010a
        /*0a66*/ 	.byte	0x3f
	.zero		1


	//   ....[51]....
        /*0a68*/ 	.word	0x00012590
        /*0a6c*/ 	.word	0x00000014
        /*0a70*/ 	.word	0x00038850
        /*0a74*/ 	.short	0x0101
        /*0a76*/ 	.byte	0x3f
	.zero		1


	//   ....[52]....
        /*0a78*/ 	.word	0x00012610
        /*0a7c*/ 	.word	0x00000014
        /*0a80*/ 	.word	0x00000000
        /*0a84*/ 	.short	0x0101
        /*0a86*/ 	.byte	0x3f
	.zero		1


	//   ....[53]....
        /*0a88*/ 	.word	0x00012840
        /*0a8c*/ 	.word	0x00000011
        /*0a90*/ 	.word	0x00038870
        /*0a94*/ 	.short	0x010a
        /*0a96*/ 	.byte	0x3f
	.zero		1


	//   ....[54]....
        /*0a98*/ 	.word	0x000128b0
        /*0a9c*/ 	.word	0x00000011
        /*0aa0*/ 	.word	0x00038860
        /*0aa4*/ 	.short	0x010a
        /*0aa6*/ 	.byte	0x3f
	.zero		1


	//   ....[55]....
        /*0aa8*/ 	.word	0x000130d0
        /*0aac*/ 	.word	0x00000011
        /*0ab0*/ 	.word	0x00038850
        /*0ab4*/ 	.short	0x0101
        /*0ab6*/ 	.byte	0x3f
	.zero		1


	//   ....[56]....
        /*0ab8*/ 	.word	0x00013160
        /*0abc*/ 	.word	0x00000011
        /*0ac0*/ 	.word	0x00000000
        /*0ac4*/ 	.short	0x0101
        /*0ac6*/ 	.byte	0x3f
	.zero		1


	//   ....[57]....
        /*0ac8*/ 	.word	0x000133d0
        /*0acc*/ 	.word	0x00000000
        /*0ad0*/ 	.word	0x00038820
        /*0ad4*/ 	.short	0x010a
        /*0ad6*/ 	.byte	0x3f
	.zero		1


	//   ....[58]....
        /*0ad8*/ 	.word	0x00013590
        /*0adc*/ 	.word	0x00000006
        /*0ae0*/ 	.word	0x00000000
        /*0ae4*/ 	.short	0x010a
        /*0ae6*/ 	.byte	0x3f
	.zero		1


	//   ....[59]....
        /*0ae8*/ 	.word	0x00013600
        /*0aec*/ 	.word	0x00000007
        /*0af0*/ 	.word	0x00000000
        /*0af4*/ 	.short	0x010a
        /*0af6*/ 	.byte	0x3f
	.zero		1


	//   ....[60]....
        /*0af8*/ 	.word	0x00013660
        /*0afc*/ 	.word	0x00000004
        /*0b00*/ 	.word	0x00038860
        /*0b04*/ 	.short	0x010a
        /*0b06*/ 	.byte	0x3f
	.zero		1


	//   ....[61]....
        /*0b08*/ 	.word	0x000136b0
        /*0b0c*/ 	.word	0x00000003
        /*0b10*/ 	.word	0x00038860
        /*0b14*/ 	.short	0x010a
        /*0b16*/ 	.byte	0x3f
	.zero		1


	//   ....[62]....
        /*0b18*/ 	.word	0x000136f0
        /*0b1c*/ 	.word	0x00000004
        /*0b20*/ 	.word	0x00038880
        /*0b24*/ 	.short	0x010a
        /*0b26*/ 	.byte	0x3f
	.zero		1


	//   ....[63]....
        /*0b28*/ 	.word	0x00013710
        /*0b2c*/ 	.word	0x00000003
        /*0b30*/ 	.word	0x00038880
        /*0b34*/ 	.short	0x010a
        /*0b36*/ 	.byte	0x3f
	.zero		1


	//   ....[64]....
        /*0b38*/ 	.word	0x00013780
        /*0b3c*/ 	.word	0x00000003
        /*0b40*/ 	.word	0x00038800
        /*0b44*/ 	.short	0x010a
        /*0b46*/ 	.byte	0x3f
	.zero		1


	//   ....[65]....
        /*0b48*/ 	.word	0x000137d0
        /*0b4c*/ 	.word	0x00000002
        /*0b50*/ 	.word	0x00038830
        /*0b54*/ 	.short	0x010a
        /*0b56*/ 	.byte	0x3f
	.zero		1


	//   ....[66]....
        /*0b58*/ 	.word	0x00013830
        /*0b5c*/ 	.word	0x00000007
        /*0b60*/ 	.word	0x00038830
        /*0b64*/ 	.short	0x010a
        /*0b66*/ 	.byte	0x3f
	.zero		1


	//   ....[67]....
        /*0b68*/ 	.word	0x00013890
        /*0b6c*/ 	.word	0x00000007
        /*0b70*/ 	.word	0x00038850
        /*0b74*/ 	.short	0x010a
        /*0b76*/ 	.byte	0x3f
	.zero		1


	//   ....[68]....
        /*0b78*/ 	.word	0x000138f0
        /*0b7c*/ 	.word	0x00000007
        /*0b80*/ 	.word	0x00038830
        /*0b84*/ 	.short	0x010a
        /*0b86*/ 	.byte	0x3f
	.zero		1


	//   ....[69]....
        /*0b88*/ 	.word	0x00013950
        /*0b8c*/ 	.word	0x00000007
        /*0b90*/ 	.word	0x00038850
        /*0b94*/ 	.short	0x010a
        /*0b96*/ 	.byte	0x3f
	.zero		1


	//   ....[70]....
        /*0b98*/ 	.word	0x000139b0
        /*0b9c*/ 	.word	0x00000005
        /*0ba0*/ 	.word	0x00038850
        /*0ba4*/ 	.short	0x010a
        /*0ba6*/ 	.byte	0x3f
	.zero		1


	//   ....[71]....
        /*0ba8*/ 	.word	0x00013b00
        /*0bac*/ 	.word	0x00000004
        /*0bb0*/ 	.word	0x00038880
        /*0bb4*/ 	.short	0x010a
        /*0bb6*/ 	.byte	0x3f
	.zero		1


	//   ....[72]....
        /*0bb8*/ 	.word	0x00013b50
        /*0bbc*/ 	.word	0x00000004
        /*0bc0*/ 	.word	0x00038840
        /*0bc4*/ 	.short	0x010a
        /*0bc6*/ 	.byte	0x3f
	.zero		1


	//   ....[73]....
        /*0bc8*/ 	.word	0x000145e0
        /*0bcc*/ 	.word	0x00000013
        /*0bd0*/ 	.word	0x00038820
        /*0bd4*/ 	.short	0x010a
        /*0bd6*/ 	.byte	0x3f
	.zero		1


	//   ....[74]....
        /*0bd8*/ 	.word	0x00014630
        /*0bdc*/ 	.word	0x00000004
        /*0be0*/ 	.word	0x00038880
        /*0be4*/ 	.short	0x010a
        /*0be6*/ 	.byte	0x3f
	.zero		1


	//   ....[75]....
        /*0be8*/ 	.word	0x00014680
        /*0bec*/ 	.word	0x00000004
        /*0bf0*/ 	.word	0x00038840
        /*0bf4*/ 	.short	0x010a
        /*0bf6*/ 	.byte	0x3f
	.zero		1


	//   ....[76]....
        /*0bf8*/ 	.word	0x000146d0
        /*0bfc*/ 	.word	0x00000014
        /*0c00*/ 	.word	0x00038870
        /*0c04*/ 	.short	0x010a
        /*0c06*/ 	.byte	0x3f
	.zero		1


	//   ....[77]....
        /*0c08*/ 	.word	0x00014720
        /*0c0c*/ 	.word	0x00000014
        /*0c10*/ 	.word	0x00038860
        /*0c14*/ 	.short	0x010a
        /*0c16*/ 	.byte	0x3f
	.zero		1


	//   ....[78]....
        /*0c18*/ 	.word	0x00014770
        /*0c1c*/ 	.word	0x00000011
        /*0c20*/ 	.word	0x00038870
        /*0c24*/ 	.short	0x010a
        /*0c26*/ 	.byte	0x3f
	.zero		1


	//   ....[79]....
        /*0c28*/ 	.word	0x000147c0
        /*0c2c*/ 	.word	0x00000011
        /*0c30*/ 	.word	0x00038860
        /*0c34*/ 	.short	0x010a
        /*0c36*/ 	.byte	0x3f
	.zero		1


	//   ....[80]....
        /*0c38*/ 	.word	0x00014810
        /*0c3c*/ 	.word	0x00000000
        /*0c40*/ 	.word	0x00038820
        /*0c44*/ 	.short	0x010a
        /*0c46*/ 	.byte	0x3f
	.zero		1


	//   ....[81]....
        /*0c48*/ 	.word	0x000149b0
        /*0c4c*/ 	.word	0x00000006
        /*0c50*/ 	.word	0x00000000
        /*0c54*/ 	.short	0x010a
        /*0c56*/ 	.byte	0x3f
	.zero		1


	//   ....[82]....
        /*0c58*/ 	.word	0x00014a00
        /*0c5c*/ 	.word	0x00000007
        /*0c60*/ 	.word	0x00000000
        /*0c64*/ 	.short	0x010a
        /*0c66*/ 	.byte	0x3f
	.zero		1


	//   ....[83]....
        /*0c68*/ 	.word	0x00014a50
        /*0c6c*/ 	.word	0x00000004
        /*0c70*/ 	.word	0x00038860
        /*0c74*/ 	.short	0x010a
        /*0c76*/ 	.byte	0x3f
	.zero		1


	//   ....[84]....
        /*0c78*/ 	.word	0x00014aa0
        /*0c7c*/ 	.word	0x00000003
        /*0c80*/ 	.word	0x00038860
        /*0c84*/ 	.short	0x010a
        /*0c86*/ 	.byte	0x3f
	.zero		1


	//   ....[85]....
        /*0c88*/ 	.word	0x00014af0
        /*0c8c*/ 	.word	0x00000004
        /*0c90*/ 	.word	0x00038880
        /*0c94*/ 	.short	0x010a
        /*0c96*/ 	.byte	0x3f
	.zero		1


	//----- nvinfo : EIATTR_NUM_MBARRIERS
	.align		4
.L_272:
        /*0c98*/ 	.byte	0x03, 0x38
        /*0c9a*/ 	.short	0x0016


	//----- nvinfo : EIATTR_EXIT_INSTR_OFFSETS
	.align		4
        /*0c9c*/ 	.byte	0x04, 0x1c
        /*0c9e*/ 	.short	(.L_274 - .L_273)


	//   ....[0]....
.L_273:
        /*0ca0*/ 	.word	0x00000a40


	//   ....[1]....
        /*0ca4*/ 	.word	0x0000efc0


	//   ....[2]....
        /*0ca8*/ 	.word	0x00013760


	//----- nvinfo : EIATTR_MAX_THREADS
	.align		4
.L_274:
        /*0cac*/ 	.byte	0x04, 0x05
        /*0cae*/ 	.short	(.L_276 - .L_275)
.L_275:
        /*0cb0*/ 	.word	0x00000180
        /*0cb4*/ 	.word	0x00000001
        /*0cb8*/ 	.word	0x00000001


	//----- nvinfo : EIATTR_CRS_STACK_SIZE
	.align		4
.L_276:
        /*0cbc*/ 	.byte	0x04, 0x1e
        /*0cbe*/ 	.short	(.L_278 - .L_277)
.L_277:
        /*0cc0*/ 	.word	0x00000000


	//----- nvinfo : EIATTR_CBANK_PARAM_SIZE
	.align		4
.L_278:
        /*0cc4*/ 	.byte	0x03, 0x19
        /*0cc6*/ 	.short	0x0af0


	//----- nvinfo : EIATTR_PARAM_CBANK
	.align		4
        /*0cc8*/ 	.byte	0x04, 0x0a
        /*0cca*/ 	.short	(.L_280 - .L_279)
	.align		4
.L_279:
        /*0ccc*/ 	.word	index@(.nv.constant0._ZN7cutlass13device_kernelIN5flash11enable_sm90INS1_16FlashAttnFwdSm90INS1_25CollectiveMainloopFwdSm90ILi2EN4cute5tupleIJNS5_1CILi1EEES8_S8_EEENS6_IJNS7_ILi128EEESA_NS7_ILi256EEEEEELi256ENS_12float_e4m3_tEfNS_4arch4Sm90ELb1ELb0ELb1ELb0ELb0ELb0ELb0ELb1ELb1ELb1ELb0ELb0EEENS1_21CollectiveEpilogueFwdINS6_IJSA_SB_SA_EEES9_NS_10bfloat16_tESF_Li256ELb0ELb1ELb0ELb1EEENS1_30DynamicPersistentTileSchedulerILi256ELi128ELb0ELb1ELb1EEEEEEEEEvNT_6ParamsE)
        /*0cd0*/ 	.short	0x0210
        /*0cd2*/ 	.short	0x0af0


	//----- nvinfo : EIATTR_SW_WAR
	.align		4
.L_280:
        /*0cd4*/ 	.byte	0x04, 0x36
        /*0cd6*/ 	.short	(.L_282 - .L_281)
.L_281:
        /*0cd8*/ 	.word	0x00000008
.L_282:


//--------------------- .nv.info._ZN7cutlass13device_kernelIN5flash11enable_sm90INS1_16FlashAttnFwdSm90INS1_25CollectiveMainloopFwdSm90ILi2EN4cute5tupleIJNS5_1CILi1EEES8_S8_EEENS6_IJNS7_ILi128EEESA_NS7_ILi256EEEEEELi256ENS_12float_e4m3_tEfNS_4arch4Sm90ELb1ELb0ELb1ELb1ELb0ELb0ELb0ELb1ELb1ELb1ELb0ELb0EEENS1_21CollectiveEpilogueFwdINS6_IJSA_SB_SA_EEES9_NS_10bfloat16_tESF_Li256ELb1ELb1ELb0ELb1EEENS1_36VarlenDynamicPersistentTileSchedulerILi128ELi128ELi256ELi128ELb0ELb1ELb1ELb1ELb1ELb1EEEEEEEEEvNT_6ParamsE --------------------------
	.section	.nv.info._ZN7cutlass13device_kernelIN5flash11enable_sm90INS1_16FlashAttnFwdSm90INS1_25CollectiveMainloopFwdSm90ILi2EN4cute5tupleIJNS5_1CILi1EEES8_S8_EEENS6_IJNS7_ILi128EEESA_NS7_ILi256EEEEEELi256ENS_12float_e4m3_tEfNS_4arch4Sm90ELb1ELb0ELb1ELb1ELb0ELb0ELb0ELb1ELb1ELb1ELb0ELb0EEENS1_21CollectiveEpilogueFwdINS6_IJSA_SB_SA_EEES9_NS_10bfloat16_tESF_Li256ELb1ELb1ELb0ELb1EEENS1_36VarlenDynamicPersistentTileSchedulerILi128ELi128ELi256ELi128ELb0ELb1ELb1ELb1ELb1ELb1EEEEEEEEEvNT_6ParamsE,"",@"SHT_CUDA_INFO"
	.sectionflags	@""
	.align	4


	//----- nvinfo : EIATTR_CUDA_API_VERSION
	.align		4
        /*0000*/ 	.byte	0x04, 0x37
        /*0002*/ 	.short	(.L_284 - .L_283)
.L_283:
        /*0004*/ 	.word	0x00000082


	//----- nvinfo : EIATTR_KPARAM_INFO
	.align		4
.L_284:
        /*0008*/ 	.byte	0x04, 0x17
        /*000a*/ 	.short	(.L_286 - .L_285)
.L_285:
        /*000c*/ 	.word	0x00000000
        /*0010*/ 	.short	0x0000
        /*0012*/ 	.short	0x0070
        /*0014*/ 	.byte	0x00, 0xf0, 0x01, 0x2a


	//----- nvinfo : EIATTR_SPARSE_MMA_MASK
	.align		4
.L_286:
        /*0018*/ 	.byte	0x03, 0x50
        /*001a*/ 	.short	0x0000


	//----- nvinfo : EIATTR_MAXREG_COUNT
	.align		4
        /*001c*/ 	.byte	0x03, 0x1b
        /*001e*/ 	.short	0x00a8


	//----- nvinfo : EIATTR_NUM_BARRIERS
	.align		4
        /*0020*/ 	.byte	0x02, 0x4c
        /*0022*/ 	.byte	0x10
	.zero		1


	//----- nvinfo : EIATTR_EXTERNS
	.align		4
        /*0024*/ 	.byte	0x04, 0x0f
        /*0026*/ 	.short	(.L_288 - .L_287)


	//   ....[0]....
	.align		4
.L_287:
        /*0028*/ 	.word	index@(__assertfail)


	//----- nvinfo : EIATTR_ANNOTATIONS
	.align		4
.L_288:
        /*002c*/ 	.byte	0x04, 0x55
        /*002e*/ 	.short	(.L_290 - .L_289)


	//   ....[0]....
.L_289:
        /* <DEDUP_REMOVED lines=40> */


	//----- nvinfo : EIATTR_MERCURY_ISA_VERSION
	.align		4
.L_290:
        /*02a0*/ 	.byte	0x03, 0x5f
        /*02a2*/ 	.short	0x0101


	//----- nvinfo : EIATTR_UNUSED_LOAD_BYTE_OFFSET
	.align		4
        /*02a4*/ 	.byte	0x04, 0x44
        /*02a6*/ 	.short	(.L_292 - .L_291)


	//   ....[0]....
.L_291:
        /*02a8*/ 	.word	0x00000a40
        /*02ac*/ 	.word	0x0000fff0


	//   ....[1]....
        /*02b0*/ 	.word	0x0000bab0
        /*02b4*/ 	.word	0x0000fff0


	//----- nvinfo : EIATTR_INT_WARP_WIDE_INSTR_OFFSETS
	.align		4
.L_292:
        /*02b8*/ 	.byte	0x04, 0x31
        /*02ba*/ 	.short	(.L_294 - .L_293)


	//   ....[0]....
.L_293:
        /*02bc*/ 	.word	0x00000130


	//   ....[1]....
        /*02c0*/ 	.word	0x00000170


	//   ....[2]....
        /*02c4*/ 	.word	0x000001e0


	//   ....[3]....
        /*02c8*/ 	.word	0x00010b80


	//   ....[4]....
        /*02cc*/ 	.word	0x00010c10


	//   ....[5]....
        /*02d0*/ 	.word	0x00013960


	//   ....[6]....
        /*02d4*/ 	.word	0x000139f0


	//----- nvinfo : EIATTR_COOP_GROUP_MASK_REGIDS
	.align		4
.L_294:
        /*02d8*/ 	.byte	0x04, 0x29
        /*02da*/ 	.short	(.L_296 - .L_295)


	//   ....[0]....
.L_295:
        /*02dc*/ 	.word	0xffffffff


	//   ....[1]....
        /*02e0*/ 	.word	0xffffffff


	//   ....[2]....
        /*02e4*/ 	.word	0xffffffff


	//   ....[3]....
        /*02e8*/ 	.word	0xffffffff


	//   ....[4]....
        /*02ec*/ 	.word	0xffffffff


	//   ....[5]....
        /*02f0*/ 	.word	0xffffffff


	//   ....[6]....
        /*02f4*/ 	.word	0xffffffff


	//   ....[7]....
        /*02f8*/ 	.word	0xffffffff


	//   ....[8]....
        /*02fc*/ 	.word	0xffffffff


	//   ....[9]....
        /*0300*/ 	.word	0xffffffff


	//   ....[10]....
        /*0304*/ 	.word	0xffffffff


	//   ....[11]....
        /*0308*/ 	.word	0xffffffff


	//   ....[12]....
        /*030c*/ 	.word	0xffffffff


	//   ....[13]....
        /*0310*/ 	.word	0xffffffff


	//   ....[14]....
        /*0314*/ 	.word	0xffffffff


	//   ....[15]....
        /*0318*/ 	.word	0xffffffff


	//   ....[16]....
        /*031c*/ 	.word	0xffffffff


	//   ....[17]....
        /*0320*/ 	.word	0xffffffff


	//   ....[18]....
        /*0324*/ 	.word	0xffffffff


	//   ....[19]....
        /*0328*/ 	.word	0xffffffff


	//   ....[20]....
        /*032c*/ 	.word	0xffffffff


	//   ....[21]....
        /*0330*/ 	.word	0xffffffff


	//   ....[22]....
        /*0334*/ 	.word	0xffffffff


	//   ....[23]....
        /*0338*/ 	.word	0xffffffff


	//   ....[24]....
        /*033c*/ 	.word	0xffffffff


	//   ....[25]....
        /*0340*/ 	.word	0xffffffff


	//   ....[26]....
        /*0344*/ 	.word	0xffffffff


	//   ....[27]....
        /*0348*/ 	.word	0xffffffff


	//   ....[28]....
        /*034c*/ 	.word	0xffffffff


	//   ....[29]....
        /*0350*/ 	.word	0xffffffff


	//   ....[30]....
        /*0354*/ 	.word	0xffffffff


	//   ....[31]....
        /*0358*/ 	.word	0xffffffff


	//   ....[32]....
        /*035c*/ 	.word	0xffffffff


	//   ....[33]....
        /*0360*/ 	.word	0xffffffff


	//   ....[34]....
        /*0364*/ 	.word	0xffffffff


	//   ....[35]....
        /*0368*/ 	.word	0xffffffff


	//   ....[36]....
        /*036c*/ 	.word	0xffffffff


	//   ....[37]....
        /*0370*/ 	.word	0xffffffff


	//   ....[38]....
        /*0374*/ 	.word	0xffffffff


	//   ....[39]....
        /*0378*/ 	.word	0xffffffff


	//   ....[40]....
        /*037c*/ 	.word	0xffffffff


	//   ....[41]....
        /*0380*/ 	.word	0xffffffff


	//   ....[42]....
        /*0384*/ 	.word	0xffffffff


	//   ....[43]....
        /*0388*/ 	.word	0xffffffff


	//   ....[44]....
        /*038c*/ 	.word	0xffffffff


	//   ....[45]....
        /*0390*/ 	.word	0xffffffff


	//   ....[46]....
        /*0394*/ 	.word	0xffffffff


	//   ....[47]....
        /*0398*/ 	.word	0xffffffff


	//   ....[48]....
        /*039c*/ 	.word	0xffffffff


	//   ....[49]....
        /*03a0*/ 	.word	0xffffffff


	//   ....[50]....
        /*03a4*/ 	.word	0xffffffff


	//   ....[51]....
        /*03a8*/ 	.word	0xffffffff


	//   ....[52]....
        /*03ac*/ 	.word	0xffffffff


	//   ....[53]....
        /*03b0*/ 	.word	0xffffffff


	//   ....[54]....
        /*03b4*/ 	.word	0xffffffff


	//   ....[55]....
        /*03b8*/ 	.word	0xffffffff


	//   ....[56]....
        /*03bc*/ 	.word	0xffffffff


	//   ....[57]....
        /*03c0*/ 	.word	0xffffffff


	//   ....[58]....
        /*03c4*/ 	.word	0xffffffff


	//   ....[59]....
        /*03c8*/ 	.word	0xffffffff


	//   ....[60]....
        /*03cc*/ 	.word	0xffffffff


	//   ....[61]....
        /*03d0*/ 	.word	0xffffffff


	//   ....[62]....
        /*03d4*/ 	.word	0xffffffff


	//   ....[63]....
        /*03d8*/ 	.word	0xffffffff


	//   ....[64]....
        /*03dc*/ 	.word	0xffffffff


	//   ....[65]....
        /*03e0*/ 	.word	0xffffffff


	//   ....[66]....
        /*03e4*/ 	.word	0xffffffff


	//   ....[67]....
        /*03e8*/ 	.word	0xffffffff


	//   ....[68]....
        /*03ec*/ 	.word	0xffffffff


	//   ....[69]....
        /*03f0*/ 	.word	0xffffffff


	//   ....[70]....
        /*03f4*/ 	.word	0xffffffff


	//   ....[71]....
        /*03f8*/ 	.word	0xffffffff


	//   ....[72]....
        /*03fc*/ 	.word	0xffffffff


	//   ....[73]....
        /*0400*/ 	.word	0xffffffff


	//   ....[74]....
        /*0404*/ 	.word	0xffffffff


	//   ....[75]....
        /*0408*/ 	.word	0xffffffff


	//   ....[76]....
        /*040c*/ 	.word	0xffffffff


	//   ....[77]....
        /*0410*/ 	.word	0xffffffff


	//   ....[78]....
        /*0414*/ 	.word	0xffffffff


	//   ....[79]....
        /*0418*/ 	.word	0xffffffff


	//   ....[80]....
        /*041c*/ 	.word	0xffffffff


	//   ....[81]....
        /*0420*/ 	.word	0xffffffff


	//   ....[82]....
        /*0424*/ 	.word	0xffffffff


	//   ....[83]....
        /*0428*/ 	.word	0xffffffff


	//   ....[84]....
        /*042c*/ 	.word	0xffffffff


	//   ....[85]....
        /*0430*/ 	.word	0xffffffff


	//   ....[86]....
        /*0434*/ 	.word	0xffffffff


	//   ....[87]....
        /*0438*/ 	.word	0xffffffff


	//   ....[88]....
        /*043c*/ 	.word	0xffffffff


	//   ....[89]....
        /*0440*/ 	.word	0xffffffff


	//   ....[90]....
        /*0444*/ 	.word	0xffffffff


	//   ....[91]....
        /*0448*/ 	.word	0xffffffff


	//   ....[92]....
        /*044c*/ 	.word	0xffffffff


	//   ....[93]....
        /*0450*/ 	.word	0xffffffff


	//   ....[94]....
        /*0454*/ 	.word	0xffffffff


	//   ....[95]....
        /*0458*/ 	.word	0xffffffff


	//   ....[96]....
        /*045c*/ 	.word	0xffffffff


	//   ....[97]....
        /*0460*/ 	.word	0xffffffff


	//   ....[98]....
        /*0464*/ 	.word	0xffffffff


	//   ....[99]....
        /*0468*/ 	.word	0xffffffff


	//   ....[100]....
        /*046c*/ 	.word	0xffffffff


	//   ....[101]....
        /*0470*/ 	.word	0xffffffff


	//   ....[102]....
        /*0474*/ 	.word	0xffffffff


	//   ....[103]....
        /*0478*/ 	.word	0xffffffff


	//   ....[104]....
        /*047c*/ 	.word	0xffffffff


	//   ....[105]....
        /*0480*/ 	.word	0xffffffff


	//   ....[106]....
        /*0484*/ 	.word	0xffffffff


	//   ....[107]....
        /*0488*/ 	.word	0xffffffff


	//   ....[108]....
        /*048c*/ 	.word	0xffffffff


	//   ....[109]....
        /*0490*/ 	.word	0xffffffff


	//   ....[110]....
        /*0494*/ 	.word	0xffffffff


	//   ....[111]....
        /*0498*/ 	.word	0xffffffff


	//   ....[112]....
        /*049c*/ 	.word	0xffffffff


	//   ....[113]....
        /*04a0*/ 	.word	0xffffffff


	//   ....[114]....
        /*04a4*/ 	.word	0xffffffff


	//   ....[115]....
        /*04a8*/ 	.word	0xffffffff


	//   ....[116]....
        /*04ac*/ 	.word	0xffffffff


	//   ....[117]....
        /*04b0*/ 	.word	0xffffffff


	//   ....[118]....
        /*04b4*/ 	.word	0xffffffff


	//   ....[119]....
        /*04b8*/ 	.word	0xffffffff


	//   ....[120]....
        /*04bc*/ 	.word	0xffffffff


	//   ....[121]....
        /*04c0*/ 	.word	0xffffffff


	//   ....[122]....
        /*04c4*/ 	.word	0xffffffff


	//   ....[123]....
        /*04c8*/ 	.word	0xffffffff


	//   ....[124]....
        /*04cc*/ 	.word	0xffffffff


	//   ....[125]....
        /*04d0*/ 	.word	0xffffffff


	//   ....[126]....
        /*04d4*/ 	.word	0xffffffff


	//   ....[127]....
        /*04d8*/ 	.word	0xffffffff


	//   ....[128]....
        /*04dc*/ 	.word	0xffffffff


	//   ....[129]....
        /*04e0*/ 	.word	0xffffffff


	//   ....[130]....
        /*04e4*/ 	.word	0xffffffff


	//   ....[131]....
        /*04e8*/ 	.word	0xffffffff


	//   ....[132]....
        /*04ec*/ 	.word	0xffffffff


	//   ....[133]....
        /*04f0*/ 	.word	0xffffffff


	//   ....[134]....
        /*04f4*/ 	.word	0xffffffff


	//   ....[135]....
        /*04f8*/ 	.word	0xffffffff


	//   ....[136]....
        /*04fc*/ 	.word	0xffffffff


	//   ....[137]....
        /*0500*/ 	.word	0xffffffff


	//   ....[138]....
        /*0504*/ 	.word	0xffffffff


	//   ....[139]....
        /*0508*/ 	.word	0xffffffff


	//   ....[140]....
        /*050c*/ 	.word	0xffffffff


	//   ....[141]....
        /*0510*/ 	.word	0xffffffff


	//   ....[142]....
        /*0514*/ 	.word	0xffffffff


	//   ....[143]....
        /*0518*/ 	.word	0xffffffff


	//   ....[144]....
        /*051c*/ 	.word	0xffffffff


	//   ....[145]....
        /*0520*/ 	.word	0xffffffff


	//   ....[146]....
        /*0524*/ 	.word	0xffffffff


	//   ....[147]....
        /*0528*/ 	.word	0xffffffff


	//   ....[148]....
        /*052c*/ 	.word	0xffffffff


	//   ....[149]....
        /*0530*/ 	.word	0xffffffff


	//   ....[150]....
        /*0534*/ 	.word	0xffffffff


	//   ....[151]....
        /*0538*/ 	.word	0xffffffff


	//   ....[152]....
        /*053c*/ 	.word	0xffffffff


	//   ....[153]....
        /*0540*/ 	.word	0xffffffff


	//   ....[154]....
        /*0544*/ 	.word	0xffffffff


	//   ....[155]....
        /*0548*/ 	.word	0xffffffff


	//   ....[156]....
        /*054c*/ 	.word	0xffffffff


	//   ....[157]....
        /*0550*/ 	.word	0xffffffff


	//   ....[158]....
        /*0554*/ 	.word	0xffffffff


	//   ....[159]....
        /*0558*/ 	.word	0xffffffff


	//   ....[160]....
        /*055c*/ 	.word	0xffffffff


	//   ....[161]....
        /*0560*/ 	.word	0xffffffff


	//   ....[162]....
        /*0564*/ 	.word	0xffffffff


	//   ....[163]....
        /*0568*/ 	.word	0x0500000f


	//   ....[164]....
        /*056c*/ 	.word	0x0500000f


	//   ....[165]....
        /*0570*/ 	.word	0x0500000f


	//   ....[166]....
        /*0574*/ 	.word	0x0500000f


	//   ....[167]....
        /*0578*/ 	.word	0x0500000f


	//   ....[168]....
        /*057c*/ 	.word	0x0500000f


	//   ....[169]....
        /*0580*/ 	.word	0x0500000f


	//   ....[170]....
        /*0584*/ 	.word	0x0500000f


	//   ....[171]....
        /*0588*/ 	.word	0x0500000f


	//   ....[172]....
        /*058c*/ 	.word	0x0500000f


	//   ....[173]....
        /*0590*/ 	.word	0x0500000f


	//   ....[174]....
        /*0594*/ 	.word	0x0500000f


	//   ....[175]....
        /*0598*/ 	.word	0x0500000f


	//   ....[176]....
        /*059c*/ 	.word	0x0500000f


	//   ....[177]....
        /*05a0*/ 	.word	0x0500000f


	//   ....[178]....
        /*05a4*/ 	.word	0x0500000f


	//   ....[179]....
        /*05a8*/ 	.word	0x0500000f


	//   ....[180]....
        /*05ac*/ 	.word	0x0500000f


	//----- nvinfo : EIATTR_COOP_GROUP_INSTR_OFFSETS
	.align		4
.L_296:
        /*05b0*/ 	.byte	0x04, 0x28
        /*05b2*/ 	.short	(.L_298 - .L_297)


	//   ....[0]....
.L_297:
        /*05b4*/ 	.word	0x00000070


	//   ....[1]....
        /*05b8*/ 	.word	0x00000140


	//   ....[2]....
        /*05bc*/ 	.word	0x00000190


	//   ....[3]....
        /*05c0*/ 	.word	0x000003c0


	//   ....[4]....
        /*05c4*/ 	.word	0x00000520


	//   ....[5]....
        /*05c8*/ 	.word	0x00000640


	//   ....[6]....
        /*05cc*/ 	.word	0x000007a0


	//   ....[7]....
        /*05d0*/ 	.word	0x00001870


	//   ....[8]....
        /*05d4*/ 	.word	0x000026f0


	//   ....[9]....
        /*05d8*/ 	.word	0x000032f0


	//   ....[10]....
        /*05dc*/ 	.word	0x00003340


	//   ....[11]....
        /*05e0*/ 	.word	0x00003350


	//   ....[12]....
        /*05e4*/ 	.word	0x00003d60


	//   ....[13]....
        /*05e8*/ 	.word	0x00003e10


	//   ....[14]....
        /*05ec*/ 	.word	0x00005900


	//   ....[15]....
        /*05f0*/ 	.word	0x00006120


	//   ....[16]....
        /*05f4*/ 	.word	0x00006170


	//   ....[17]....
        /*05f8*/ 	.word	0x00006190


	//   ....[18]....
        /*05fc*/ 	.word	0x00006b60


	//   ....[19]....
        /*0600*/ 	.word	0x00006bc0


	//   ....[20]....
        /*0604*/ 	.word	0x000092d0


	//   ....[21]....
        /*0608*/ 	.word	0x000092f0


	//   ....[22]....
        /*060c*/ 	.word	0x00009320


	//   ....[23]....
        /*0610*/ 	.word	0x00009330


	//   ....[24]....
        /*0614*/ 	.word	0x0000af60


	//   ....[25]....
        /*0618*/ 	.word	0x0000af70


	//   ....[26]....
        /*061c*/ 	.word	0x0000afa0


	//   ....[27]....
        /*0620*/ 	.word	0x0000afb0


	//   ....[28]....
        /*0624*/ 	.word	0x0000c640


	//   ....[29]....
        /*0628*/ 	.word	0x0000c670


	//   ....[30]....
        /*062c*/ 	.word	0x0000c6a0


	//   ....[31]....
        /*0630*/ 	.word	0x0000c6d0


	//   ....[32]....
        /*0634*/ 	.word	0x0000c710


	//   ....[33]....
        /*0638*/ 	.word	0x0000c740


	//   ....[34]....
        /*063c*/ 	.word	0x0000c770


	//   ....[35]....
        /*0640*/ 	.word	0x0000c7a0


	//   ....[36]....
        /*0644*/ 	.word	0x0000c7d0


	//   ....[37]....
        /*0648*/ 	.word	0x0000c800


	//   ....[38]....
        /*064c*/ 	.word	0x0000c830


	//   ....[39]....
        /*0650*/ 	.word	0x0000c860


	//   ....[40]....
        /*0654*/ 	.word	0x0000c890


	//   ....[41]....
        /*0658*/ 	.word	0x0000c8c0


	//   ....[42]....
        /*065c*/ 	.word	0x0000c8f0


	//   ....[43]....
        /*0660*/ 	.word	0x0000c920


	//   ....[44]....
        /*0664*/ 	.word	0x0000c950


	//   ....[45]....
        /*0668*/ 	.word	0x0000c980


	//   ....[46]....
        /*066c*/ 	.word	0x0000c9b0


	//   ....[47]....
        /*0670*/ 	.word	0x0000c9e0


	//   ....[48]....
        /*0674*/ 	.word	0x0000ca10


	//   ....[49]....
        /*0678*/ 	.word	0x0000ca40


	//   ....[50]....
        /*067c*/ 	.word	0x0000ca70


	//   ....[51]....
        /*0680*/ 	.word	0x0000caa0


	//   ....[52]....
        /*0684*/ 	.word	0x0000cad0


	//   ....[53]....
        /*0688*/ 	.word	0x0000cb00


	//   ....[54]....
        /*068c*/ 	.word	0x0000cb30


	//   ....[55]....
        /*0690*/ 	.word	0x0000cb60


	//   ....[56]....
        /*0694*/ 	.word	0x0000cb90


	//   ....[57]....
        /*0698*/ 	.word	0x0000cbc0


	//   ....[58]....
        /*069c*/ 	.word	0x0000cbf0


	//   ....[59]....
        /*06a0*/ 	.word	0x0000cc20


	//   ....[60]....
        /*06a4*/ 	.word	0x0000cc50


	//   ....[61]....
        /*06a8*/ 	.word	0x0000cc80


	//   ....[62]....
        /*06ac*/ 	.word	0x0000cd00


	//   ....[63]....
        /*06b0*/ 	.word	0x0000cd40


	//   ....[64]....
        /*06b4*/ 	.word	0x0000cd80


	//   ....[65]....
        /*06b8*/ 	.word	0x0000cd90


	//   ....[66]....
        /*06bc*/ 	.word	0x0000cda0


	//   ....[67]....
        /*06c0*/ 	.word	0x0000cdb0


	//   ....[68]....
        /*06c4*/ 	.word	0x0000cdc0


	//   ....[69]....
        /*06c8*/ 	.word	0x0000cde0


	//   ....[70]....
        /*06cc*/ 	.word	0x0000ce00


	//   ....[71]....
        /*06d0*/ 	.word	0x0000ce10


	//   ....[72]....
        /*06d4*/ 	.word	0x0000ce20


	//   ....[73]....
        /*06d8*/ 	.word	0x0000ce30


	//   ....[74]....
        /*06dc*/ 	.word	0x0000ce60


	//   ....[75]....
        /*06e0*/ 	.word	0x0000ce80


	//   ....[76]....
        /*06e4*/ 	.word	0x0000cea0


	//   ....[77]....
        /*06e8*/ 	.word	0x0000ceb0


	//   ....[78]....
        /*06ec*/ 	.word	0x0000cec0


	//   ....[79]....
        /*06f0*/ 	.word	0x0000cee0


	//   ....[80]....
        /*06f4*/ 	.word	0x0000cef0


	//   ....[81]....
        /*06f8*/ 	.word	0x0000cf00


	//   ....[82]....
        /*06fc*/ 	.word	0x0000cf10


	//   ....[83]....
        /*0700*/ 	.word	0x0000cf20


	//   ....[84]....
        /*0704*/ 	.word	0x0000cf30


	//   ....[85]....
        /*0708*/ 	.word	0x0000cf40


	//   ....[86]....
        /*070c*/ 	.word	0x0000cf60


	//   ....[87]....
        /*0710*/ 	.word	0x0000cf80


	//   ....[88]....
        /*0714*/ 	.word	0x0000cf90


	//   ....[89]....
        /*0718*/ 	.word	0x0000cfa0


	//   ....[90]....
        /*071c*/ 	.word	0x0000cfb0


	//   ....[91]....
        /*0720*/ 	.word	0x0000cfc0


	//   ....[92]....
        /*0724*/ 	.word	0x0000d7c0


	//   ....[93]....
        /*0728*/ 	.word	0x0000d800


	//   ....[94]....
        /*072c*/ 	.word	0x0000d830


	//   ....[95]....
        /*0730*/ 	.word	0x0000d860


	//   ....[96]....
        /*0734*/ 	.word	0x0000e110


	//   ....[97]....
        /*0738*/ 	.word	0x0000e150


	//   ....[98]....
        /*073c*/ 	.word	0x0000e2d0


	//   ....[99]....
        /*0740*/ 	.word	0x0000e2f0


	//   ....[100]....
        /*0744*/ 	.word	0x0000e430


	//   ....[101]....
        /*0748*/ 	.word	0x0000e450


	//   ....[102]....
        /*074c*/ 	.word	0x0000e5a0


	//   ....[103]....
        /*0750*/ 	.word	0x0000e5c0


	//   ....[104]....
        /*0754*/ 	.word	0x0000ef60


	//   ....[105]....
        /*0758*/ 	.word	0x0000ef80


	//   ....[106]....
        /*075c*/ 	.word	0x0000f0c0


	//   ....[107]....
        /*0760*/ 	.word	0x0000f0e0


	//   ....[108]....
        /*0764*/ 	.word	0x0000f220


	//   ....[109]....
        /*0768*/ 	.word	0x0000f240


	//   ....[110]....
        /*076c*/ 	.word	0x0000f390


	//   ....[111]....
        /*0770*/ 	.word	0x0000f3b0


	//   ....[112]....
        /*0774*/ 	.word	0x0000f570


	//   ....[113]....
        /*0778*/ 	.word	0x0000f750


	//   ....[114]....
        /*077c*/ 	.word	0x0000f780


	//   ....[115]....
        /*0780*/ 	.word	0x0000f7b0


	//   ....[116]....
        /*0784*/ 	.word	0x0000f7f0


	//   ....[117]....
        /*0788*/ 	.word	0x0000f820


	//   ....[118]....
        /*078c*/ 	.word	0x0000f860


	//   ....[119]....
        /*0790*/ 	.word	0x0000f9f0


	//   ....[120]....
        /*0794*/ 	.word	0x0000fa20


	//   ....[121]....
        /*0798*/ 	.word	0x0000fa50


	//   ....[122]....
        /*079c*/ 	.word	0x0000fa80


	//   ....[123]....
        /*07a0*/ 	.word	0x0000fab0


	//   ....[124]....
        /*07a4*/ 	.word	0x0000faf0


	//   ....[125]....
        /*07a8*/ 	.word	0x0000fb90


	//   ....[126]....
        /*07ac*/ 	.word	0x0000fc20


	//   ....[127]....
        /*07b0*/ 	.word	0x0000fcd0


	//   ....[128]....
        /*07b4*/ 	.word	0x00011300


	//   ....[129]....
        /*07b8*/ 	.word	0x00011f90


	//   ....[130]....
        /*07bc*/ 	.word	0x00011fb0


	//   ....[131]....
        /*07c0*/ 	.word	0x00011fe0


	//   ....[132]....
        /*07c4*/ 	.word	0x00012000


	//   ....[133]....
        /*07c8*/ 	.word	0x00012100


	//   ....[134]....
        /*07cc*/ 	.word	0x00012110


	//   ....[135]....
        /*07d0*/ 	.word	0x00012190


	//   ....[136]....
        /*07d4*/ 	.word	0x000121a0


	//   ....[137]....
        /*07d8*/ 	.word	0x00012220


	//   ....[138]....
        /*07dc*/ 	.word	0x00012230


	//   ....[139]....
        /*07e0*/ 	.word	0x000122b0


	//   ....[140]....
        /*07e4*/ 	.word	0x000122c0


	//   ....[141]....
        /*07e8*/ 	.word	0x00012340


	//   ....[142]....
        /*07ec*/ 	.word	0x00012350


	//   ....[143]....
        /*07f0*/ 	.word	0x00012360


	//   ....[144]....
        /*07f4*/ 	.word	0x00012370


	//   ....[145]....
        /*07f8*/ 	.word	0x00014680


	//   ....[146]....
        /*07fc*/ 	.word	0x000146b0


	//   ....[147]....
        /*0800*/ 	.word	0x000146e0


	//   ....[148]....
        /*0804*/ 	.word	0x00014710


	//   ....[149]....
        /*0808*/ 	.word	0x00014740


	//   ....[150]....
        /*080c*/ 	.word	0x00014750


	//   ....[151]....
        /*0810*/ 	.word	0x00014780


	//   ....[152]....
        /*0814*/ 	.word	0x00014790


	//   ....[153]....
        /*0818*/ 	.word	0x000148d0


	//   ....[154]....
        /*081c*/ 	.word	0x00014910


	//   ....[155]....
        /*0820*/ 	.word	0x00014940


	//   ....[156]....
        /*0824*/ 	.word	0x00014970


	//   ....[157]....
        /*0828*/ 	.word	0x000149a0


	//   ....[158]....
        /*082c*/ 	.word	0x000149d0


	//   ....[159]....
        /*0830*/ 	.word	0x00014a60


	//   ....[160]....
        /*0834*/ 	.word	0x00014af0


	//   ....[161]....
        /*0838*/ 	.word	0x00014b60


	//   ....[162]....
        /*083c*/ 	.word	0x000151f0


	//   ....[163]....
        /*0840*/ 	.word	0x000157f0


	//   ....[164]....
        /*0844*/ 	.word	0x000159d0


	//   ....[165]....
        /*0848*/ 	.word	0x00015a40


	//   ....[166]....
        /*084c*/ 	.word	0x00015aa0


	//   ....[167]....
        /*0850*/ 	.word	0x00015b40


	//   ....[168]....
        /*0854*/ 	.word	0x00015c00


	//   ....[169]....
        /*0858*/ 	.word	0x00015d10


	//   ....[170]....
        /*085c*/ 	.word	0x00015d70


	//   ....[171]....
        /*0860*/ 	.word	0x00015e60


	//   ....[172]....
        /*0864*/ 	.word	0x00015ec0


	//   ....[173]....
        /*0868*/ 	.word	0x00015fb0


	//   ....[174]....
        /*086c*/ 	.word	0x00016010


	//   ....[175]....
        /*0870*/ 	.word	0x00016100


	//   ....[176]....
        /*0874*/ 	.word	0x00016160


	//   ....[177]....
        /*0878*/ 	.word	0x00016240


	//   ....[178]....
        /*087c*/ 	.word	0x000162a0


	//   ....[179]....
        /*0880*/ 	.word	0x00016370


	//   ....[180]....
        /*0884*/ 	.word	0x000166c0


	//----- nvinfo : EIATTR_REG_RECONFIG
	.align		4
.L_298:
        /*0888*/ 	.byte	0x01, 0x54
	.zero		2


	//----- nvinfo : EIATTR_SYSCALL_OFFSETS
	.align		4
        /*088c*/ 	.byte	0x04, 0x46
        /*088e*/ 	.short	(.L_300 - .L_299)


	//   ....[0]....
.L_299:
        /*0890*/ 	.word	0x00001a50


	//   ....[1]....
        /*0894*/ 	.word	0x00010d80


	//   ....[2]....
        /*0898*/ 	.word	0x00010ee0


	//   ....[3]....
        /*089c*/ 	.word	0x00011030


	//   ....[4]....
        /*08a0*/ 	.word	0x00011170


	//   ....[5]....
        /*08a4*/ 	.word	0x00011ba0


	//----- nvinfo : EIATTR_MBARRIER_INSTR_OFFSETS
	.align		4
.L_300:
        /*08a8*/ 	.byte	0x04, 0x39
        /*08aa*/ 	.short	(.L_302 - .L_301)


	//   ....[0]....
.L_301:
        /*08ac*/ 	.word	0x00000270
        /*08b0*/ 	.word	0x000000ff
        /*08b4*/ 	.word	0x00038800
        /*08b8*/ 	.short	0x0100
        /*08ba*/ 	.byte	0x08
	.zero		1


	//   ....[1]....
        /*08bc*/ 	.word	0x00000280
        /*08c0*/ 	.word	0x000000ff
        /*08c4*/ 	.word	0x00038820
        /*08c8*/ 	.short	0x0100
        /*08ca*/ 	.byte	0x08
	.zero		1


	//   ....[2]....
        /*08cc*/ 	.word	0x00000370
        /*08d0*/ 	.word	0x000000ff
        /*08d4*/ 	.word	0x00038830
        /*08d8*/ 	.short	0x0100
        /*08da*/ 	.byte	0x08
	.zero		1


	//   ....[3]....
        /*08dc*/ 	.word	0x00000380
        /*08e0*/ 	.word	0x000000ff
        /*08e4*/ 	.word	0x00038840
        /*08e8*/ 	.short	0x0100
        /*08ea*/ 	.byte	0x08
	.zero		1


	//   ....[4]....
        /*08ec*/ 	.word	0x00000390
        /*08f0*/ 	.word	0x000000ff
        /*08f4*/ 	.word	0x00038838
        /*08f8*/ 	.short	0x0100
        /*08fa*/ 	.byte	0x08
	.zero		1


	//   ....[5]....
        /*08fc*/ 	.word	0x000003a0
        /*0900*/ 	.word	0x000000ff
        /*0904*/ 	.word	0x00038848
        /*0908*/ 	.short	0x0100
        /*090a*/ 	.byte	0x08
	.zero		1


	//   ....[6]....
        /*090c*/ 	.word	0x000004d0
        /*0910*/ 	.word	0x000000ff
        /*0914*/ 	.word	0x00038850
        /*0918*/ 	.short	0x0100
        /*091a*/ 	.byte	0x08
	.zero		1


	//   ....[7]....
        /*091c*/ 	.word	0x000004e0
        /*0920*/ 	.word	0x000000ff
        /*0924*/ 	.word	0x00038860
        /*0928*/ 	.short	0x0100
        /*092a*/ 	.byte	0x08
	.zero		1


	//   ....[8]....
        /*092c*/ 	.word	0x000004f0
        /*0930*/ 	.word	0x000000ff
        /*0934*/ 	.word	0x00038858
        /*0938*/ 	.short	0x0100
        /*093a*/ 	.byte	0x08
	.zero		1


	//   ....[9]....
        /*093c*/ 	.word	0x00000500
        /*0940*/ 	.word	0x000000ff
        /*0944*/ 	.word	0x00038868
        /*0948*/ 	.short	0x0100
        /*094a*/ 	.byte	0x08
	.zero		1


	//   ....[10]....
        /*094c*/ 	.word	0x000005f0
        /*0950*/ 	.word	0x000000ff
        /*0954*/ 	.word	0x00038870
        /*0958*/ 	.short	0x0100
        /*095a*/ 	.byte	0x06
	.zero		1


	//   ....[11]....
        /*095c*/ 	.word	0x00000600
        /*0960*/ 	.word	0x000000ff
        /*0964*/ 	.word	0x00038880
        /*0968*/ 	.short	0x0100
        /*096a*/ 	.byte	0x06
	.zero		1


	//   ....[12]....
        /*096c*/ 	.word	0x00000610
        /*0970*/ 	.word	0x000000ff
        /*0974*/ 	.word	0x00038878
        /*0978*/ 	.short	0x0100
        /*097a*/ 	.byte	0x06
	.zero		1


	//   ....[13]....
        /*097c*/ 	.word	0x00000620
        /*0980*/ 	.word	0x000000ff
        /*0984*/ 	.word	0x00038888
        /*0988*/ 	.short	0x0100
        /*098a*/ 	.byte	0x06
	.zero		1


	//   ....[14]....
        /*098c*/ 	.word	0x00000750
        /*0990*/ 	.word	0x000000ff
        /*0994*/ 	.word	0x00038890
        /*0998*/ 	.short	0x0100
        /*099a*/ 	.byte	0x08
	.zero		1


	//   ....[15]....
        /*099c*/ 	.word	0x00000760
        /*09a0*/ 	.word	0x000000ff
        /*09a4*/ 	.word	0x000388a0
        /*09a8*/ 	.short	0x0100
        /*09aa*/ 	.byte	0x08
	.zero		1


	//   ....[16]....
        /*09ac*/ 	.word	0x00000770
        /*09b0*/ 	.word	0x000000ff
        /*09b4*/ 	.word	0x00038898
        /*09b8*/ 	.short	0x0100
        /*09ba*/ 	.byte	0x08
	.zero		1


	//   ....[17]....
        /*09bc*/ 	.word	0x00000780
        /*09c0*/ 	.word	0x000000ff
        /*09c4*/ 	.word	0x000388a8
        /*09c8*/ 	.short	0x0100
        /*09ca*/ 	.byte	0x08
	.zero		1


	//   ....[18]....
        /*09cc*/ 	.word	0x000008b0
        /*09d0*/ 	.word	0x000000ff
        /*09d4*/ 	.word	0x000388b0
        /*09d8*/ 	.short	0x0100
        /*09da*/ 	.byte	0x08
	.zero		1


	//   ....[19]....
        /*09dc*/ 	.word	0x000008c0
        /*09e0*/ 	.word	0x000000ff
        /*09e4*/ 	.word	0x000388c0
        /*09e8*/ 	.short	0x0100
        /*09ea*/ 	.byte	0x08
	.zero		1


	//   ....[20]....
        /*09ec*/ 	.word	0x000008d0
        /*09f0*/ 	.word	0x000000ff
        /*09f4*/ 	.word	0x000388b8
        /*09f8*/ 	.short	0x0100
        /*09fa*/ 	.byte	0x08
	.zero		1


	//   ....[21]....
        /*09fc*/ 	.word	0x000008e0
        /*0a00*/ 	.word	0x000000ff
        /*0a04*/ 	.word	0x000388c8
        /*0a08*/ 	.short	0x0100
        /*0a0a*/ 	.byte	0x08
	.zero		1


	//   ....[22]....
        /*0a0c*/ 	.word	0x00001d80
        /*0a10*/ 	.word	0x000000ff
        /*0a14*/ 	.word	0x00038800
        /*0a18*/ 	.short	0x010a
        /*0a1a*/ 	.byte	0x29
	.zero		1


	//   ....[23]....
        /*0a1c*/ 	.word	0x00001e20
        /*0a20*/ 	.word	0x00000002
        /*0a24*/ 	.word	0x00038830
        /*0a28*/ 	.short	0x010a
        /*0a2a*/ 	.byte	0x3f
	.zero		1


	//   ....[24]....
        /*0a2c*/ 	.word	0x00001e80
        /*0a30*/ 	.word	0x00000002
        /*0a34*/ 	.word	0x00038830
        /*0a38*/ 	.short	0x010a
        /*0a3a*/ 	.byte	0x3f
	.zero		1


	//   ....[25]....
        /*0a3c*/ 	.word	0x00002bb0
        /*0a40*/ 	.word	0x00000002
        /*0a44*/ 	.word	0x00000000
        /*0a48*/ 	.short	0x0101
        /*0a4a*/ 	.byte	0x3f
	.zero		1


	//   ....[26]....
        /*0a4c*/ 	.word	0x00004cf0
        /*0a50*/ 	.word	0x000000ff
        /*0a54*/ 	.word	0x00038830
        /*0a58*/ 	.short	0x010a
        /*0a5a*/ 	.byte	0x06
	.zero		1


	//   ....[27]....
        /*0a5c*/ 	.word	0x00004d30
        /*0a60*/ 	.word	0x000000ff
        /*0a64*/ 	.word	0x00038830
        /*0a68*/ 	.short	0x010a
        /*0a6a*/ 	.byte	0x06
	.zero		1


	//   ....[28]....
        /*0a6c*/ 	.word	0x000050a0
        /*0a70*/ 	.word	0x000000ff
        /*0a74*/ 	.word	0x00038850
        /*0a78*/ 	.short	0x010a
        /*0a7a*/ 	.byte	0x06
	.zero		1


	//   ....[29]....
        /*0a7c*/ 	.word	0x000050e0
        /*0a80*/ 	.word	0x000000ff
        /*0a84*/ 	.word	0x00038850
        /*0a88*/ 	.short	0x010a
        /*0a8a*/ 	.byte	0x06
	.zero		1


	//   ....[30]....
        /*0a8c*/ 	.word	0x000074d0
        /*0a90*/ 	.word	0x00000003
        /*0a94*/ 	.word	0x00000000
        /*0a98*/ 	.short	0x0101
        /*0a9a*/ 	.byte	0x3f
	.zero		1


	//   ....[31]....
        /*0a9c*/ 	.word	0x00007710
        /*0aa0*/ 	.word	0x000000ff
        /*0aa4*/ 	.word	0x00000000
        /*0aa8*/ 	.short	0x0101
        /*0aaa*/ 	.byte	0x07
	.zero		1


	//   ....[32]....
        /*0aac*/ 	.word	0x000081d0
        /*0ab0*/ 	.word	0x000000ff
        /*0ab4*/ 	.word	0x00038830
        /*0ab8*/ 	.short	0x010a
        /*0aba*/ 	.byte	0x06
	.zero		1


	//   ....[33]....
        /*0abc*/ 	.word	0x00008210
        /*0ac0*/ 	.word	0x000000ff
        /*0ac4*/ 	.word	0x00038830
        /*0ac8*/ 	.short	0x010a
        /*0aca*/ 	.byte	0x06
	.zero		1


	//   ....[34]....
        /*0acc*/ 	.word	0x00008550
        /*0ad0*/ 	.word	0x000000ff
        /*0ad4*/ 	.word	0x00038850
        /*0ad8*/ 	.short	0x010a
        /*0ada*/ 	.byte	0x06
	.zero		1


	//   ....[35]....
        /*0adc*/ 	.word	0x00008590
        /*0ae0*/ 	.word	0x000000ff
        /*0ae4*/ 	.word	0x00038850
        /*0ae8*/ 	.short	0x010a
        /*0aea*/ 	.byte	0x06
	.zero		1


	//   ....[36]....
        /*0aec*/ 	.word	0x00009f50
        /*0af0*/ 	.word	0x00000002
        /*0af4*/ 	.word	0x00000000
        /*0af8*/ 	.short	0x0101
        /*0afa*/ 	.byte	0x3f
	.zero		1


	//   ....[37]....
        /*0afc*/ 	.word	0x0000a240
        /*0b00*/ 	.word	0x000000ff
        /*0b04*/ 	.word	0x00000000
        /*0b08*/ 	.short	0x0101
        /*0b0a*/ 	.byte	0x07
	.zero		1


	//   ....[38]....
        /*0b0c*/ 	.word	0x0000ac40
        /*0b10*/ 	.word	0x000000ff
        /*0b14*/ 	.word	0x00038850
        /*0b18*/ 	.short	0x010a
        /*0b1a*/ 	.byte	0x10
	.zero		1


	//   ....[39]....
        /*0b1c*/ 	.word	0x0000ac80
        /*0b20*/ 	.word	0x000000ff
        /*0b24*/ 	.word	0x00038850
        /*0b28*/ 	.short	0x010a
        /*0b2a*/ 	.byte	0x10
	.zero		1


	//   ....[40]....
        /*0b2c*/ 	.word	0x0000b3c0
        /*0b30*/ 	.word	0x000000ff
        /*0b34*/ 	.word	0x00000000
        /*0b38*/ 	.short	0x0101
        /*0b3a*/ 	.byte	0x04
	.zero		1


	//   ....[41]....
        /*0b3c*/ 	.word	0x0000e140
        /*0b40*/ 	.word	0x00000003
        /*0b44*/ 	.word	0x00000000
        /*0b48*/ 	.short	0x0101
        /*0b4a*/ 	.byte	0x3f
	.zero		1


	//   ....[42]....
        /*0b4c*/ 	.word	0x00011560
        /*0b50*/ 	.word	0x00000004
        /*0b54*/ 	.word	0x00038880
        /*0b58*/ 	.short	0x010a
        /*0b5a*/ 	.byte	0x3f
	.zero		1


	//   ....[43]....
        /*0b5c*/ 	.word	0x00011770
        /*0b60*/ 	.word	0x00000004
        /*0b64*/ 	.word	0x00038840
        /*0b68*/ 	.short	0x010a
        /*0b6a*/ 	.byte	0x3f
	.zero		1


	//   ....[44]....
        /*0b6c*/ 	.word	0x00012490
        /*0b70*/ 	.word	0x00000013
        /*0b74*/ 	.word	0x00038800
        /*0b78*/ 	.short	0x0107
        /*0b7a*/ 	.byte	0x3f
	.zero		1


	//   ....[45]....
        /*0b7c*/ 	.word	0x00012590
        /*0b80*/ 	.word	0x00000013
        /*0b84*/ 	.word	0x00038800
        /*0b88*/ 	.short	0x0101
        /*0b8a*/ 	.byte	0x3f
	.zero		1


	//   ....[46]....
        /*0b8c*/ 	.word	0x000125b0
        /*0b90*/ 	.word	0x00000013
        /*0b94*/ 	.word	0x00038820
        /*0b98*/ 	.short	0x010a
        /*0b9a*/ 	.byte	0x3f
	.zero		1


	//   ....[47]....
        /*0b9c*/ 	.word	0x000128b0
        /*0ba0*/ 	.word	0x00000004
        /*0ba4*/ 	.word	0x00038880
        /*0ba8*/ 	.short	0x010a
        /*0baa*/ 	.byte	0x3f
	.zero		1


	//   ....[48]....
        /*0bac*/ 	.word	0x00012c10
        /*0bb0*/ 	.word	0x00000004
        /*0bb4*/ 	.word	0x00038840
        /*0bb8*/ 	.short	0x010a
        /*0bba*/ 	.byte	0x3f
	.zero		1


	//   ....[49]....
        /*0bbc*/ 	.word	0x00012fd0
        /*0bc0*/ 	.word	0x00000014
        /*0bc4*/ 	.word	0x00038870
        /*0bc8*/ 	.short	0x010a
        /*0bca*/ 	.byte	0x3f
	.zero		1


	//   ....[50]....
        /*0bcc*/ 	.word	0x00013040
        /*0bd0*/ 	.word	0x00000014
        /*0bd4*/ 	.word	0x00038860
        /*0bd8*/ 	.short	0x010a
        /*0bda*/ 	.byte	0x3f
	.zero		1


	//   ....[51]....
        /*0bdc*/ 	.word	0x00013840
        /*0be0*/ 	.word	0x00000014
        /*0be4*/ 	.word	0x00038850
        /*0be8*/ 	.short	0x0101
        /*0bea*/ 	.byte	0x3f
	.zero		1


	//   ....[52]....
        /*0bec*/ 	.word	0x000138c0
        /*0bf0*/ 	.word	0x00000014
        /*0bf4*/ 	.word	0x00000000
        /*0bf8*/ 	.short	0x0101
        /*0bfa*/ 	.byte	0x3f
	.zero		1


	//   ....[53]....
        /*0bfc*/ 	.word	0x00013af0
        /*0c00*/ 	.word	0x00000011
        /*0c04*/ 	.word	0x00038870
        /*0c08*/ 	.short	0x010a
        /*0c0a*/ 	.byte	0x3f
	.zero		1


	//   ....[54]....
        /*0c0c*/ 	.word	0x00013b60
        /*0c10*/ 	.word	0x00000011
        /*0c14*/ 	.word	0x00038860
        /*0c18*/ 	.short	0x010a
        /*0c1a*/ 	.byte	0x3f
	.zero		1


	//   ....[55]....
        /*0c1c*/ 	.word	0x00014380
        /*0c20*/ 	.word	0x00000011
        /*0c24*/ 	.word	0x00038850
        /*0c28*/ 	.short	0x0101
        /*0c2a*/ 	.byte	0x3f
	.zero		1


	//   ....[56]....
        /*0c2c*/ 	.word	0x000143d0
        /*0c30*/ 	.word	0x00000011
        /*0c34*/ 	.word	0x00000000
        /*0c38*/ 	.short	0x0101
        /*0c3a*/ 	.byte	0x3f
	.zero		1


	//   ....[57]....
        /*0c3c*/ 	.word	0x00015170
        /*0c40*/ 	.word	0x00000000
        /*0c44*/ 	.word	0x00038820
        /*0c48*/ 	.short	0x010a
        /*0c4a*/ 	.byte	0x3f
	.zero		1


	//   ....[58]....
        /*0c4c*/ 	.word	0x00015330
        /*0c50*/ 	.word	0x00000006
        /*0c54*/ 	.word	0x00000000
        /*0c58*/ 	.short	0x010a
        /*0c5a*/ 	.byte	0x3f
	.zero		1


	//   ....[59]....
        /*0c5c*/ 	.word	0x000153a0
        /*0c60*/ 	.word	0x00000007
        /*0c64*/ 	.word	0x00000000
        /*0c68*/ 	.short	0x010a
        /*0c6a*/ 	.byte	0x3f
	.zero		1


	//   ....[60]....
        /*0c6c*/ 	.word	0x00015400
        /*0c70*/ 	.word	0x00000004
        /*0c74*/ 	.word	0x00038860
        /*0c78*/ 	.short	0x010a
        /*0c7a*/ 	.byte	0x3f
	.zero		1


	//   ....[61]....
        /*0c7c*/ 	.word	0x00015450
        /*0c80*/ 	.word	0x00000003
        /*0c84*/ 	.word	0x00038860
        /*0c88*/ 	.short	0x010a
        /*0c8a*/ 	.byte	0x3f
	.zero		1


	//   ....[62]....
        /*0c8c*/ 	.word	0x00015490
        /*0c90*/ 	.word	0x00000004
        /*0c94*/ 	.word	0x00038880
        /*0c98*/ 	.short	0x010a
        /*0c9a*/ 	.byte	0x3f
	.zero		1


	//   ....[63]....
        /*0c9c*/ 	.word	0x000154b0
        /*0ca0*/ 	.word	0x00000003
        /*0ca4*/ 	.word	0x00038880
        /*0ca8*/ 	.short	0x010a
        /*0caa*/ 	.byte	0x3f
	.zero		1


	//   ....[64]....
        /*0cac*/ 	.word	0x00015520
        /*0cb0*/ 	.word	0x00000003
        /*0cb4*/ 	.word	0x00038800
        /*0cb8*/ 	.short	0x010a
        /*0cba*/ 	.byte	0x3f
	.zero		1


	//   ....[65]....
        /*0cbc*/ 	.word	0x00015570
        /*0cc0*/ 	.word	0x00000002
        /*0cc4*/ 	.word	0x00038830
        /*0cc8*/ 	.short	0x010a
        /*0cca*/ 	.byte	0x3f
	.zero		1


	//   ....[66]....
        /*0ccc*/ 	.word	0x000155d0
        /*0cd0*/ 	.word	0x00000007
        /*0cd4*/ 	.word	0x00038830
        /*0cd8*/ 	.short	0x010a
        /*0cda*/ 	.byte	0x3f
	.zero		1


	//   ....[67]....
        /*0cdc*/ 	.word	0x00015630
        /*0ce0*/ 	.word	0x00000007
        /*0ce4*/ 	.word	0x00038850
        /*0ce8*/ 	.short	0x010a
        /*0cea*/ 	.byte	0x3f
	.zero		1


	//   ....[68]....
        /*0cec*/ 	.word	0x00015690
        /*0cf0*/ 	.word	0x00000007
        /*0cf4*/ 	.word	0x00038830
        /*0cf8*/ 	.short	0x010a
        /*0cfa*/ 	.byte	0x3f
	.zero		1


	//   ....[69]....
        /*0cfc*/ 	.word	0x000156f0
        /*0d00*/ 	.word	0x00000007
        /*0d04*/ 	.word	0x00038850
        /*0d08*/ 	.short	0x010a
        /*0d0a*/ 	.byte	0x3f
	.zero		1


	//   ....[70]....
        /*0d0c*/ 	.word	0x00015750
        /*0d10*/ 	.word	0x00000005
        /*0d14*/ 	.word	0x00038850
        /*0d18*/ 	.short	0x010a
        /*0d1a*/ 	.byte	0x3f
	.zero		1


	//   ....[71]....
        /*0d1c*/ 	.word	0x000158a0
        /*0d20*/ 	.word	0x00000004
        /*0d24*/ 	.word	0x00038880
        /*0d28*/ 	.short	0x010a
        /*0d2a*/ 	.byte	0x3f
	.zero		1


	//   ....[72]....
        /*0d2c*/ 	.word	0x000158f0
        /*0d30*/ 	.word	0x00000004
        /*0d34*/ 	.word	0x00038840
        /*0d38*/ 	.short	0x010a
        /*0d3a*/ 	.byte	0x3f
	.zero		1


	//   ....[73]....
        /*0d3c*/ 	.word	0x000163b0
        /*0d40*/ 	.word	0x00000013
        /*0d44*/ 	.word	0x00038820
        /*0d48*/ 	.short	0x010a
        /*0d4a*/ 	.byte	0x3f
	.zero		1


	//   ....[74]....
        /*0d4c*/ 	.word	0x00016400
        /*0d50*/ 	.word	0x00000004
        /*0d54*/ 	.word	0x00038880
        /*0d58*/ 	.short	0x010a
        /*0d5a*/ 	.byte	0x3f
	.zero		1


	//   ....[75]....
        /*0d5c*/ 	.word	0x00016450
        /*0d60*/ 	.word	0x00000004
        /*0d64*/ 	.word	0x00038840
        /*0d68*/ 	.short	0x010a
        /*0d6a*/ 	.byte	0x3f
	.zero		1


	//   ....[76]....
        /*0d6c*/ 	.word	0x000164a0
        /*0d70*/ 	.word	0x00000014
        /*0d74*/ 	.word	0x00038870
        /*0d78*/ 	.short	0x010a
        /*0d7a*/ 	.byte	0x3f
	.zero		1


	//   ....[77]....
        /*0d7c*/ 	.word	0x000164f0
        /*0d80*/ 	.word	0x00000014
        /*0d84*/ 	.word	0x00038860
        /*0d88*/ 	.short	0x010a
        /*0d8a*/ 	.byte	0x3f
	.zero		1


	//   ....[78]....
        /*0d8c*/ 	.word	0x00016540
        /*0d90*/ 	.word	0x00000011
        /*0d94*/ 	.word	0x00038870
        /*0d98*/ 	.short	0x010a
        /*0d9a*/ 	.byte	0x3f
	.zero		1


	//   ....[79]....
        /*0d9c*/ 	.word	0x00016590
        /*0da0*/ 	.word	0x00000011
        /*0da4*/ 	.word	0x00038860
        /*0da8*/ 	.short	0x010a
        /*0daa*/ 	.byte	0x3f
	.zero		1


	//   ....[80]....
        /*0dac*/ 	.word	0x000165e0
        /*0db0*/ 	.word	0x00000000
        /*0db4*/ 	.word	0x00038820
        /*0db8*/ 	.short	0x010a
        /*0dba*/ 	.byte	0x3f
	.zero		1


	//   ....[81]....
        /*0dbc*/ 	.word	0x00016780
        /*0dc0*/ 	.word	0x00000006
        /*0dc4*/ 	.word	0x00000000
        /*0dc8*/ 	.short	0x010a
        /*0dca*/ 	.byte	0x3f
	.zero		1


	//   ....[82]....
        /*0dcc*/ 	.word	0x000167d0
        /*0dd0*/ 	.word	0x00000007
        /*0dd4*/ 	.word	0x00000000
        /*0dd8*/ 	.short	0x010a
        /*0dda*/ 	.byte	0x3f
	.zero		1


	//   ....[83]....
        /*0ddc*/ 	.word	0x00016820
        /*0de0*/ 	.word	0x00000004
        /*0de4*/ 	.word	0x00038860
        /*0de8*/ 	.short	0x010a
        /*0dea*/ 	.byte	0x3f
	.zero		1


	//   ....[84]....
        /*0dec*/ 	.word	0x00016870
        /*0df0*/ 	.word	0x00000003
        /*0df4*/ 	.word	0x00038860
        /*0df8*/ 	.short	0x010a
        /*0dfa*/ 	.byte	0x3f
	.zero		1


	//   ....[85]....
        /*0dfc*/ 	.word	0x000168c0
        /*0e00*/ 	.word	0x00000004
        /*0e04*/ 	.word	0x00038880
        /*0e08*/ 	.short	0x010a
        /*0e0a*/ 	.byte	0x3f
	.zero		1


	//----- nvinfo : EIATTR_NUM_MBARRIERS
	.align		4
.L_302:
        /*0e0c*/ 	.byte	0x03, 0x38
        /*0e0e*/ 	.short	0x0016


	//----- nvinfo : EIATTR_EXIT_INSTR_OFFSETS
	.align		4
        /*0e10*/ 	.byte	0x04, 0x1c
        /*0e12*/ 	.short	(.L_304 - .L_303)


	//   ....[0]....
.L_303:
        /*0e14*/ 	.word	0x00000a80


	//   ....[1]....
        /*0e18*/ 	.word	0x0000f520


	//   ....[2]....
        /*0e1c*/ 	.word	0x00015500


	//----- nvinfo : EIATTR_MAX_THREADS
	.align		4
.L_304:
        /*0e20*/ 	.byte	0x04, 0x05
        /*0e22*/ 	.short	(.L_306 - .L_305)
.L_305:
        /*0e24*/ 	.word	0x00000180
        /*0e28*/ 	.word	0x00000001
        /*0e2c*/ 	.word	0x00000001


	//----- nvinfo : EIATTR_CRS_STACK_SIZE
	.align		4
.L_306:
        /*0e30*/ 	.byte	0x04, 0x1e
        /*0e32*/ 	.short	(.L_308 - .L_307)
.L_307:
        /*0e34*/ 	.word	0x00000000


	//----- nvinfo : EIATTR_CBANK_PARAM_SIZE
	.align		4
.L_308:
        /*0e38*/ 	.byte	0x03, 0x19
        /*0e3a*/ 	.short	0x0af0


	//----- nvinfo : EIATTR_PARAM_CBANK
	.align		4
        /*0e3c*/ 	.byte	0x04, 0x0a
        /*0e3e*/ 	.short	(.L_310 - .L_309)
	.align		4
.L_309:
        /*0e40*/ 	.word	index@(.nv.constant0._ZN7cutlass13device_kernelIN5flash11enable_sm90INS1_16FlashAttnFwdSm90INS1_25CollectiveMainloopFwdSm90ILi2EN4cute5tupleIJNS5_1CILi1EEES8_S8_EEENS6_IJNS7_ILi128EEESA_NS7_ILi256EEEEEELi256ENS_12float_e4m3_tEfNS_4arch4Sm90ELb1ELb0ELb1ELb1ELb0ELb0ELb0ELb1ELb1ELb1ELb0ELb0EEENS1_21CollectiveEpilogueFwdINS6_IJSA_SB_SA_EEES9_NS_10bfloat16_tESF_Li256ELb1ELb1ELb0ELb1EEENS1_36VarlenDynamicPersistentTileSchedulerILi128ELi128ELi256ELi128ELb0ELb1ELb1ELb1ELb1ELb1EEEEEEEEEvNT_6ParamsE)
        /*0e44*/ 	.short	0x0210
        /*0e46*/ 	.short	0x0af0


	//----- nvinfo : EIATTR_SW_WAR
	.align		4
.L_310:
        /*0e48*/ 	.byte	0x04, 0x36
        /*0e4a*/ 	.short	(.L_312 - .L_311)
.L_311:
        /*0e4c*/ 	.word	0x00000008
.L_312:


//--------------------- .nv.info._ZN7cutlass13device_kernelIN5flash11enable_sm90INS1_16FlashAttnFwdSm90INS1_25CollectiveMainloopFwdSm90ILi2EN4cute5tupleIJNS5_1CILi1EEES8_S8_EEENS6_IJNS7_ILi128EEESA_NS7_ILi256EEEEEELi256ENS_12float_e4m3_tEfNS_4arch4Sm90ELb1ELb0ELb1ELb1ELb0ELb1ELb0ELb1ELb1ELb1ELb0ELb0EEENS1_21CollectiveEpilogueFwdINS6_IJSA_SB_SA_EEES9_NS_10bfloat16_tESF_Li256ELb1ELb1ELb0ELb1EEENS1_36VarlenDynamicPersistentTileSchedulerILi128ELi128ELi256ELi128ELb0ELb1ELb1ELb1ELb1ELb1EEEEEEEEEvNT_6ParamsE --------------------------
	.section	.nv.info._ZN7cutlass13device_kernelIN5flash11enable_sm90INS1_16FlashAttnFwdSm90INS1_25CollectiveMainloopFwdSm90ILi2EN4cute5tupleIJNS5_1CILi1EEES8_S8_EEENS6_IJNS7_ILi128EEESA_NS7_ILi256EEEEEELi256ENS_12float_e4m3_tEfNS_4arch4Sm90ELb1ELb0ELb1ELb1ELb0ELb1ELb0ELb1ELb1ELb1ELb0ELb0EEENS1_21CollectiveEpilogueFwdINS6_IJSA_SB_SA_EEES9_NS_10bfloat16_tESF_Li256ELb1ELb1ELb0ELb1EEENS1_36VarlenDynamicPersistentTileSchedulerILi128ELi128ELi256ELi128ELb0ELb1ELb1ELb1ELb1ELb1EEEEEEEEEvNT_6ParamsE,"",@"SHT_CUDA_INFO"
	.sectionflags	@""
	.align	4


	//----- nvinfo : EIATTR_CUDA_API_VERSION
	.align		4
        /*0000*/ 	.byte	0x04, 0x37
        /*0002*/ 	.short	(.L_314 - .L_313)
.L_313:
        /*0004*/ 	.word	0x00000082


	//----- nvinfo : EIATTR_KPARAM_INFO
	.align		4
.L_314:
        /*0008*/ 	.byte	0x04, 0x17
        /*000a*/ 	.short	(.L_316 - .L_315)
.L_315:
        /*000c*/ 	.word	0x00000000
        /*0010*/ 	.short	0x0000
        /*0012*/ 	.short	0x0070
        /*0014*/ 	.byte	0x00, 0xf0, 0x01, 0x2a


	//----- nvinfo : EIATTR_SPARSE_MMA_MASK
	.align		4
.L_316:
        /*0018*/ 	.byte	0x03, 0x50
        /*001a*/ 	.short	0x0000


	//----- nvinfo : EIATTR_MAXREG_COUNT
	.align		4
        /*001c*/ 	.byte	0x03, 0x1b
        /*001e*/ 	.short	0x00a8


	//----- nvinfo : EIATTR_NUM_BARRIERS
	.align		4
        /*0020*/ 	.byte	0x02, 0x4c
        /*0022*/ 	.byte	0x10
	.zero		1


	//----- nvinfo : EIATTR_EXTERNS
	.align		4
        /*0024*/ 	.byte	0x04, 0x0f
        /*0026*/ 	.short	(.L_318 - .L_317)


	//   ....[0]....
	.align		4
.L_317:
        /*0028*/ 	.word	index@(__assertfail)


	//----- nvinfo : EIATTR_ANNOTATIONS
	.align		4
.L_318:
        /*002c*/ 	.byte	0x04, 0x55
        /*002e*/ 	.short	(.L_320 - .L_319)


	//   ....[0]....
.L_319:
        /* <DEDUP_REMOVED lines=116> */


	//----- nvinfo : EIATTR_MERCURY_ISA_VERSION
	.align		4
.L_320:
        /*0758*/ 	.byte	0x03, 0x5f
        /*075a*/ 	.short	0x0101


	//----- nvinfo : EIATTR_UNUSED_LOAD_BYTE_OFFSET
	.align		4
        /*075c*/ 	.byte	0x04, 0x44
        /*075e*/ 	.short	(.L_322 - .L_321)


	//   ....[0]....
.L_321:
        /*0760*/ 	.word	0x00000ad0
        /*0764*/ 	.word	0x0000fff0


	//   ....[1]....
        /*0768*/ 	.word	0x000204e0
        /*076c*/ 	.word	0x0000fff0


	//----- nvinfo : EIATTR_INT_WARP_WIDE_INSTR_OFFSETS
	.align		4
.L_322:
        /*0770*/ 	.byte	0x04, 0x31
        /*0772*/ 	.short	(.L_324 - .L_323)


	//   ....[0]....
.L_323:
        /*0774*/ 	.word	0x00000190


	//   ....[1]....
        /*0778*/ 	.word	0x000001d0


	//   ....[2]....
        /*077c*/ 	.word	0x00000240


	//   ....[3]....
        /*0780*/ 	.word	0x00026aa0


	//   ....[4]....
        /*0784*/ 	.word	0x00026b00


	//   ....[5]....
        /*0788*/ 	.word	0x00029be0


	//   ....[6]....
        /*078c*/ 	.word	0x00029c40


	//----- nvinfo : EIATTR_COOP_GROUP_MASK_REGIDS
	.align		4
.L_324:
        /*0790*/ 	.byte	0x04, 0x29
        /*0792*/ 	.short	(.L_326 - .L_325)


	//   ....[0]....
.L_325:
        /*0794*/ 	.word	0xffffffff


	//   ....[1]....
        /*0798*/ 	.word	0xffffffff


	//   ....[2]....
        /*079c*/ 	.word	0xffffffff


	//   ....[3]....
        /*07a0*/ 	.word	0xffffffff


	//   ....[4]....
        /*07a4*/ 	.word	0xffffffff


	//   ....[5]....
        /*07a8*/ 	.word	0xffffffff


	//   ....[6]....
        /*07ac*/ 	.word	0xffffffff


	//   ....[7]....
        /*07b0*/ 	.word	0xffffffff


	//   ....[8]....
        /*07b4*/ 	.word	0xffffffff


	//   ....[9]....
        /*07b8*/ 	.word	0xffffffff


	//   ....[10]....
        /*07bc*/ 	.word	0xffffffff


	//   ....[11]....
        /*07c0*/ 	.word	0xffffffff


	//   ....[12]....
        /*07c4*/ 	.word	0xffffffff


	//   ....[13]....
        /*07c8*/ 	.word	0xffffffff


	//   ....[14]....
        /*07cc*/ 	.word	0xffffffff


	//   ....[15]....
        /*07d0*/ 	.word	0xffffffff


	//   ....[16]....
        /*07d4*/ 	.word	0xffffffff


	//   ....[17]....
        /*07d8*/ 	.word	0xffffffff


	//   ....[18]....
        /*07dc*/ 	.word	0xffffffff


	//   ....[19]....
        /*07e0*/ 	.word	0xffffffff


	//   ....[20]....
        /*07e4*/ 	.word	0xffffffff


	//   ....[21]....
        /*07e8*/ 	.word	0xffffffff


	//   ....[22]....
        /*07ec*/ 	.word	0xffffffff


	//   ....[23]....
        /*07f0*/ 	.word	0xffffffff


	//   ....[24]....
        /*07f4*/ 	.word	0xffffffff


	//   ....[25]....
        /*07f8*/ 	.word	0xffffffff


	//   ....[26]....
        /*07fc*/ 	.word	0xffffffff


	//   ....[27]....
        /*0800*/ 	.word	0xffffffff


	//   ....[28]....
        /*0804*/ 	.word	0xffffffff


	//   ....[29]....
        /*0808*/ 	.word	0xffffffff


	//   ....[30]....
        /*080c*/ 	.word	0xffffffff


	//   ....[31]....
        /*0810*/ 	.word	0xffffffff


	//   ....[32]....
        /*0814*/ 	.word	0xffffffff


	//   ....[33]....
        /*0818*/ 	.word	0xffffffff


	//   ....[34]....
        /*081c*/ 	.word	0xffffffff


	//   ....[35]....
        /*0820*/ 	.word	0xffffffff


	//   ....[36]....
        /*0824*/ 	.word	0xffffffff


	//   ....[37]....
        /*0828*/ 	.word	0xffffffff


	//   ....[38]....
        /*082c*/ 	.word	0xffffffff


	//   ....[39]....
        /*0830*/ 	.word	0xffffffff


	//   ....[40]....
        /*0834*/ 	.word	0xffffffff


	//   ....[41]....
        /*0838*/ 	.word	0xffffffff


	//   ....[42]....
        /*083c*/ 	.word	0xffffffff


	//   ....[43]....
        /*0840*/ 	.word	0xffffffff


	//   ....[44]....
        /*0844*/ 	.word	0xffffffff


	//   ....[45]....
        /*0848*/ 	.word	0xffffffff


	//   ....[46]....
        /*084c*/ 	.word	0xffffffff


	//   ....[47]....
        /*0850*/ 	.word	0xffffffff


	//   ....[48]....
        /*0854*/ 	.word	0xffffffff


	//   ....[49]....
        /*0858*/ 	.word	0xffffffff


	//   ....[50]....
        /*085c*/ 	.word	0xffffffff


	//   ....[51]....
        /*0860*/ 	.word	0xffffffff


	//   ....[52]....
        /*0864*/ 	.word	0xffffffff


	//   ....[53]....
        /*0868*/ 	.word	0xffffffff


	//   ....[54]....
        /*086c*/ 	.word	0xffffffff


	//   ....[55]....
        /*0870*/ 	.word	0xffffffff


	//   ....[56]....
        /*0874*/ 	.word	0xffffffff


	//   ....[57]....
        /*0878*/ 	.word	0xffffffff


	//   ....[58]....
        /*087c*/ 	.word	0xffffffff


	//   ....[59]....
        /*0880*/ 	.word	0xffffffff


	//   ....[60]....
        /*0884*/ 	.word	0xffffffff


	//   ....[61]....
        /*0888*/ 	.word	0xffffffff


	//   ....[62]....
        /*088c*/ 	.word	0xffffffff


	//   ....[63]....
        /*0890*/ 	.word	0xffffffff


	//   ....[64]....
        /*0894*/ 	.word	0xffffffff


	//   ....[65]....
        /*0898*/ 	.word	0xffffffff


	//   ....[66]....
        /*089c*/ 	.word	0xffffffff


	//   ....[67]....
        /*08a0*/ 	.word	0xffffffff


	//   ....[68]....
        /*08a4*/ 	.word	0xffffffff


	//   ....[69]....
        /*08a8*/ 	.word	0xffffffff


	//   ....[70]....
        /*08ac*/ 	.word	0xffffffff


	//   ....[71]....
        /*08b0*/ 	.word	0xffffffff


	//   ....[72]....
        /*08b4*/ 	.word	0xffffffff


	//   ....[73]....
        /*08b8*/ 	.word	0xffffffff


	//   ....[74]....
        /*08bc*/ 	.word	0xffffffff


	//   ....[75]....
        /*08c0*/ 	.word	0xffffffff


	//   ....[76]....
        /*08c4*/ 	.word	0xffffffff


	//   ....[77]....
        /*08c8*/ 	.word	0xffffffff


	//   ....[78]....
        /*08cc*/ 	.word	0xffffffff


	//   ....[79]....
        /*08d0*/ 	.word	0xffffffff


	//   ....[80]....
        /*08d4*/ 	.word	0xffffffff


	//   ....[81]....
        /*08d8*/ 	.word	0xffffffff


	//   ....[82]....
        /*08dc*/ 	.word	0xffffffff


	//   ....[83]....
        /*08e0*/ 	.word	0xffffffff


	//   ....[84]....
        /*08e4*/ 	.word	0xffffffff


	//   ....[85]....
        /*08e8*/ 	.word	0xffffffff


	//   ....[86]....
        /*08ec*/ 	.word	0xffffffff


	//   ....[87]....
        /*08f0*/ 	.word	0xffffffff


	//   ....[88]....
        /*08f4*/ 	.word	0xffffffff


	//   ....[89]....
        /*08f8*/ 	.word	0xffffffff


	//   ....[90]....
        /*08fc*/ 	.word	0xffffffff


	//   ....[91]....
        /*0900*/ 	.word	0xffffffff


	//   ....[92]....
        /*0904*/ 	.word	0xffffffff


	//   ....[93]....
        /*0908*/ 	.word	0xffffffff


	//   ....[94]....
        /*090c*/ 	.word	0xffffffff


	//   ....[95]....
        /*0910*/ 	.word	0xffffffff


	//   ....[96]....
        /*0914*/ 	.word	0xffffffff


	//   ....[97]....
        /*0918*/ 	.word	0xffffffff


	//   ....[98]....
        /*091c*/ 	.word	0xffffffff


	//   ....[99]....
        /*0920*/ 	.word	0xffffffff


	//   ....[100]....
        /*0924*/ 	.word	0xffffffff


	//   ....[101]....
        /*0928*/ 	.word	0xffffffff


	//   ....[102]....
        /*092c*/ 	.word	0xffffffff


	//   ....[103]....
        /*0930*/ 	.word	0xffffffff


	//   ....[104]....
        /*0934*/ 	.word	0xffffffff


	//   ....[105]....
        /*0938*/ 	.word	0xffffffff


	//   ....[106]....
        /*093c*/ 	.word	0xffffffff


	//   ....[107]....
        /*0940*/ 	.word	0xffffffff


	//   ....[108]....
        /*0944*/ 	.word	0xffffffff


	//   ....[109]....
        /*0948*/ 	.word	0xffffffff


	//   ....[110]....
        /*094c*/ 	.word	0xffffffff


	//   ....[111]....
        /*0950*/ 	.word	0xffffffff


	//   ....[112]....
        /*0954*/ 	.word	0xffffffff


	//   ....[113]....
        /*0958*/ 	.word	0xffffffff


	//   ....[114]....
        /*095c*/ 	.word	0xffffffff


	//   ....[115]....
        /*0960*/ 	.word	0xffffffff


	//   ....[116]....
        /*0964*/ 	.word	0xffffffff


	//   ....[117]....
        /*0968*/ 	.word	0xffffffff


	//   ....[118]....
        /*096c*/ 	.word	0xffffffff


	//   ....[119]....
        /*0970*/ 	.word	0xffffffff


	//   ....[120]....
        /*0974*/ 	.word	0xffffffff


	//   ....[121]....
        /*0978*/ 	.word	0xffffffff


	//   ....[122]....
        /*097c*/ 	.word	0xffffffff


	//   ....[123]....
        /*0980*/ 	.word	0xffffffff


	//   ....[124]....
        /*0984*/ 	.word	0xffffffff


	//   ....[125]....
        /*0988*/ 	.word	0xffffffff


	//   ....[126]....
        /*098c*/ 	.word	0xffffffff


	//   ....[127]....
        /*0990*/ 	.word	0xffffffff


	//   ....[128]....
        /*0994*/ 	.word	0xffffffff


	//   ....[129]....
        /*0998*/ 	.word	0xffffffff


	//   ....[130]....
        /*099c*/ 	.word	0xffffffff


	//   ....[131]....
        /*09a0*/ 	.word	0xffffffff


	//   ....[132]....
        /*09a4*/ 	.word	0xffffffff


	//   ....[133]....
        /*09a8*/ 	.word	0xffffffff


	//   ....[134]....
        /*09ac*/ 	.word	0xffffffff


	//   ....[135]....
        /*09b0*/ 	.word	0xffffffff


	//   ....[136]....
        /*09b4*/ 	.word	0xffffffff


	//   ....[137]....
        /*09b8*/ 	.word	0xffffffff


	//   ....[138]....
        /*09bc*/ 	.word	0xffffffff


	//   ....[139]....
        /*09c0*/ 	.word	0xffffffff


	//   ....[140]....
        /*09c4*/ 	.word	0xffffffff


	//   ....[141]....
        /*09c8*/ 	.word	0xffffffff


	//   ....[142]....
        /*09cc*/ 	.word	0xffffffff


	//   ....[143]....
        /*09d0*/ 	.word	0xffffffff


	//   ....[144]....
        /*09d4*/ 	.word	0xffffffff


	//   ....[145]....
        /*09d8*/ 	.word	0xffffffff


	//   ....[146]....
        /*09dc*/ 	.word	0xffffffff


	//   ....[147]....
        /*09e0*/ 	.word	0xffffffff


	//   ....[148]....
        /*09e4*/ 	.word	0xffffffff


	//   ....[149]....
        /*09e8*/ 	.word	0xffffffff


	//   ....[150]....
        /*09ec*/ 	.word	0xffffffff


	//   ....[151]....
        /*09f0*/ 	.word	0xffffffff


	//   ....[152]....
        /*09f4*/ 	.word	0xffffffff


	//   ....[153]....
        /*09f8*/ 	.word	0xffffffff


	//   ....[154]....
        /*09fc*/ 	.word	0xffffffff


	//   ....[155]....
        /*0a00*/ 	.word	0xffffffff


	//   ....[156]....
        /*0a04*/ 	.word	0xffffffff


	//   ....[157]....
        /*0a08*/ 	.word	0xffffffff


	//   ....[158]....
        /*0a0c*/ 	.word	0xffffffff


	//   ....[159]....
        /*0a10*/ 	.word	0xffffffff


	//   ....[160]....
        /*0a14*/ 	.word	0xffffffff


	//   ....[161]....
        /*0a18*/ 	.word	0xffffffff


	//   ....[162]....
        /*0a1c*/ 	.word	0xffffffff


	//   ....[163]....
        /*0a20*/ 	.word	0xffffffff


	//   ....[164]....
        /*0a24*/ 	.word	0xffffffff


	//   ....[165]....
        /*0a28*/ 	.word	0xffffffff


	//   ....[166]....
        /*0a2c*/ 	.word	0xffffffff


	//   ....[167]....
        /*0a30*/ 	.word	0xffffffff


	//   ....[168]....
        /*0a34*/ 	.word	0xffffffff


	//   ....[169]....
        /*0a38*/ 	.word	0xffffffff


	//   ....[170]....
        /*0a3c*/ 	.word	0xffffffff


	//   ....[171]....
        /*0a40*/ 	.word	0xffffffff


	//   ....[172]....
        /*0a44*/ 	.word	0xffffffff


	//   ....[173]....
        /*0a48*/ 	.word	0xffffffff


	//   ....[174]....
        /*0a4c*/ 	.word	0xffffffff


	//   ....[175]....
        /*0a50*/ 	.word	0xffffffff


	//   ....[176]....
        /*0a54*/ 	.word	0xffffffff


	//   ....[177]....
        /*0a58*/ 	.word	0xffffffff


	//   ....[178]....
        /*0a5c*/ 	.word	0xffffffff


	//   ....[179]....
        /*0a60*/ 	.word	0xffffffff


	//   ....[180]....
        /*0a64*/ 	.word	0xffffffff


	//   ....[181]....
        /*0a68*/ 	.word	0xffffffff


	//   ....[182]....
        /*0a6c*/ 	.word	0xffffffff


	//   ....[183]....
        /*0a70*/ 	.word	0xffffffff


	//   ....[184]....
        /*0a74*/ 	.word	0xffffffff


	//   ....[185]....
        /*0a78*/ 	.word	0xffffffff


	//   ....[186]....
        /*0a7c*/ 	.word	0xffffffff


	//   ....[187]....
        /*0a80*/ 	.word	0xffffffff


	//   ....[188]....
        /*0a84*/ 	.word	0xffffffff


	//   ....[189]....
        /*0a88*/ 	.word	0xffffffff


	//   ....[190]....
        /*0a8c*/ 	.word	0xffffffff


	//   ....[191]....
        /*0a90*/ 	.word	0xffffffff


	//   ....[192]....
        /*0a94*/ 	.word	0xffffffff


	//   ....[193]....
        /*0a98*/ 	.word	0xffffffff


	//   ....[194]....
        /*0a9c*/ 	.word	0xffffffff


	//   ....[195]....
        /*0aa0*/ 	.word	0xffffffff


	//   ....[196]....
        /*0aa4*/ 	.word	0x0500000f


	//   ....[197]....
        /*0aa8*/ 	.word	0x0500000f


	//   ....[198]....
        /*0aac*/ 	.word	0x0500000f


	//   ....[199]....
        /*0ab0*/ 	.word	0x0500000f


	//   ....[200]....
        /*0ab4*/ 	.word	0x0500000f


	//   ....[201]....
        /*0ab8*/ 	.word	0x0500000f


	//   ....[202]....
        /*0abc*/ 	.word	0x0500000f


	//   ....[203]....
        /*0ac0*/ 	.word	0x0500000f


	//   ....[204]....
        /*0ac4*/ 	.word	0x0500000f


	//   ....[205]....
        /*0ac8*/ 	.word	0x0500000f


	//   ....[206]....
        /*0acc*/ 	.word	0x0500000f


	//   ....[207]....
        /*0ad0*/ 	.word	0x0500000f


	//   ....[208]....
        /*0ad4*/ 	.word	0x0500000f


	//   ....[209]....
        /*0ad8*/ 	.word	0x0500000f


	//   ....[210]....
        /*0adc*/ 	.word	0x0500000f


	//   ....[211]....
        /*0ae0*/ 	.word	0x0500000f


	//   ....[212]....
        /*0ae4*/ 	.word	0x0500000f


	//   ....[213]....
        /*0ae8*/ 	.word	0x0500000f


	//   ....[214]....
        /*0aec*/ 	.word	0x0500000f


	//   ....[215]....
        /*0af0*/ 	.word	0x0500000f


	//   ....[216]....
        /*0af4*/ 	.word	0x0500000f


	//   ....[217]....
        /*0af8*/ 	.word	0x0500000f


	//   ....[218]....
        /*0afc*/ 	.word	0x0500000f


	//   ....[219]....
        /*0b00*/ 	.word	0x0500000f


	//   ....[220]....
        /*0b04*/ 	.word	0x0500000f


	//   ....[221]....
        /*0b08*/ 	.word	0x0500000f


	//   ....[222]....
        /*0b0c*/ 	.word	0x0500000f


	//   ....[223]....
        /*0b10*/ 	.word	0x0500000f


	//   ....[224]....
        /*0b14*/ 	.word	0x0500000f


	//   ....[225]....
        /*0b18*/ 	.word	0x0500000f


	//   ....[226]....
        /*0b1c*/ 	.word	0x0500000f


	//   ....[227]....
        /*0b20*/ 	.word	0x0500000f


	//   ....[228]....
        /*0b24*/ 	.word	0x0500000f


	//   ....[229]....
        /*0b28*/ 	.word	0x0500000f


	//   ....[230]....
        /*0b2c*/ 	.word	0x0500000f


	//   ....[231]....
        /*0b30*/ 	.word	0x0500000f


	//   ....[232]....
        /*0b34*/ 	.word	0x0500000f


	//   ....[233]....
        /*0b38*/ 	.word	0x0500000f


	//   ....[234]....
        /*0b3c*/ 	.word	0x0500000f


	//   ....[235]....
        /*0b40*/ 	.word	0x0500000f


	//   ....[236]....
        /*0b44*/ 	.word	0x0500000f


	//   ....[237]....
        /*0b48*/ 	.word	0x0500000f


	//   ....[238]....
        /*0b4c*/ 	.word	0x0500000f


	//   ....[239]....
        /*0b50*/ 	.word	0x0500000f


	//   ....[240]....
        /*0b54*/ 	.word	0x0500000f


	//   ....[241]....
        /*0b58*/ 	.word	0x0500000f


	//   ....[242]....
        /*0b5c*/ 	.word	0x0500000f


	//   ....[243]....
        /*0b60*/ 	.word	0x0500000f


	//   ....[244]....
        /*0b64*/ 	.word	0x0500000f


	//   ....[245]....
        /*0b68*/ 	.word	0x0500000f


	//   ....[246]....
        /*0b6c*/ 	.word	0x0500000f


	//   ....[247]....
        /*0b70*/ 	.word	0x0500000f


	//   ....[248]....
        /*0b74*/ 	.word	0x0500000f


	//   ....[249]....
        /*0b78*/ 	.word	0x0500000f


	//   ....[250]....
        /*0b7c*/ 	.word	0x0500000f


	//   ....[251]....
        /*0b80*/ 	.word	0x0500000f


	//   ....[252]....
        /*0b84*/ 	.word	0x0500000f


	//   ....[253]....
        /*0b88*/ 	.word	0x0500000f


	//   ....[254]....
        /*0b8c*/ 	.word	0x0500000f


	//   ....[255]....
        /*0b90*/ 	.word	0x0500000f


	//   ....[0]....
        /*0b94*/ 	.word	0x0500000f


	//   ....[1]....
        /*0b98*/ 	.word	0x0500000f


	//   ....[2]....
        /*0b9c*/ 	.word	0x0500000f


	//   ....[3]....
        /*0ba0*/ 	.word	0x0500000f


	//   ....[4]....
        /*0ba4*/ 	.word	0x0500000f


	//   ....[5]....
        /*0ba8*/ 	.word	0x0500000f


	//   ....[6]....
        /*0bac*/ 	.word	0x0500000f


	//   ....[7]....
        /*0bb0*/ 	.word	0x0500000f


	//   ....[8]....
        /*0bb4*/ 	.word	0x0500000f


	//   ....[9]....
        /*0bb8*/ 	.word	0x0500000f


	//   ....[10]....
        /*0bbc*/ 	.word	0x0500000f


	//   ....[11]....
        /*0bc0*/ 	.word	0x0500000f


	//   ....[12]....
        /*0bc4*/ 	.word	0x0500000f


	//   ....[13]....
        /*0bc8*/ 	.word	0x0500000f


	//   ....[14]....
        /*0bcc*/ 	.word	0x0500000f


	//   ....[15]....
        /*0bd0*/ 	.word	0x0500000f


	//   ....[16]....
        /*0bd4*/ 	.word	0x0500000f


	//   ....[17]....
        /*0bd8*/ 	.word	0x0500000f


	//   ....[18]....
        /*0bdc*/ 	.word	0x0500000f


	//   ....[19]....
        /*0be0*/ 	.word	0x0500000f


	//   ....[20]....
        /*0be4*/ 	.word	0x0500000f


	//   ....[21]....
        /*0be8*/ 	.word	0x0500000f


	//   ....[22]....
        /*0bec*/ 	.word	0x0500000f


	//   ....[23]....
        /*0bf0*/ 	.word	0x0500000f


	//   ....[24]....
        /*0bf4*/ 	.word	0x0500000f


	//   ....[25]....
        /*0bf8*/ 	.word	0x0500000f


	//   ....[26]....
        /*0bfc*/ 	.word	0x0500000f


	//   ....[27]....
        /*0c00*/ 	.word	0x0500000f


	//   ....[28]....
        /*0c04*/ 	.word	0x0500000f


	//   ....[29]....
        /*0c08*/ 	.word	0x0500000f


	//   ....[30]....
        /*0c0c*/ 	.word	0x0500000f


	//   ....[31]....
        /*0c10*/ 	.word	0x0500000f


	//   ....[32]....
        /*0c14*/ 	.word	0x0500000f


	//   ....[33]....
        /*0c18*/ 	.word	0x0500000f


	//   ....[34]....
        /*0c1c*/ 	.word	0x0500000f


	//   ....[35]....
        /*0c20*/ 	.word	0x0500000f


	//   ....[36]....
        /*0c24*/ 	.word	0x0500000f


	//   ....[37]....
        /*0c28*/ 	.word	0x0500000f


	//   ....[38]....
        /*0c2c*/ 	.word	0x0500000f


	//   ....[39]....
        /*0c30*/ 	.word	0x0500000f


	//   ....[40]....
        /*0c34*/ 	.word	0x0500000f


	//   ....[41]....
        /*0c38*/ 	.word	0x0500000f


	//   ....[42]....
        /*0c3c*/ 	.word	0x0500000f


	//   ....[43]....
        /*0c40*/ 	.word	0x0500000f


	//   ....[44]....
        /*0c44*/ 	.word	0x0500000f


	//   ....[45]....
        /*0c48*/ 	.word	0x0500000f


	//   ....[46]....
        /*0c4c*/ 	.word	0x0500000f


	//   ....[47]....
        /*0c50*/ 	.word	0x0500000f


	//   ....[48]....
        /*0c54*/ 	.word	0x0500000f


	//   ....[49]....
        /*0c58*/ 	.word	0x0500000f


	//   ....[50]....
        /*0c5c*/ 	.word	0x0500000f


	//   ....[51]....
        /*0c60*/ 	.word	0x0500000f


	//   ....[52]....
        /*0c64*/ 	.word	0x0500000f


	//   ....[53]....
        /*0c68*/ 	.word	0x0500000f


	//   ....[54]....
        /*0c6c*/ 	.word	0x0500000f


	//   ....[55]....
        /*0c70*/ 	.word	0x0500000f


	//   ....[56]....
        /*0c74*/ 	.word	0x0500000f


	//   ....[57]....
        /*0c78*/ 	.word	0x0500000f


	//   ....[58]....
        /*0c7c*/ 	.word	0x0500000f


	//   ....[59]....
        /*0c80*/ 	.word	0x0500000f


	//   ....[60]....
        /*0c84*/ 	.word	0x0500000f


	//   ....[61]....
        /*0c88*/ 	.word	0x0500000f


	//   ....[62]....
        /*0c8c*/ 	.word	0x0500000f


	//   ....[63]....
        /*0c90*/ 	.word	0x0500000f


	//   ....[64]....
        /*0c94*/ 	.word	0x0500000f


	//   ....[65]....
        /*0c98*/ 	.word	0x0500000f


	//   ....[66]....
        /*0c9c*/ 	.word	0x0500000f


	//   ....[67]....
        /*0ca0*/ 	.word	0x0500000f


	//   ....[68]....
        /*0ca4*/ 	.word	0x0500000f


	//   ....[69]....
        /*0ca8*/ 	.word	0x0500000f


	//   ....[70]....
        /*0cac*/ 	.word	0x0500000f


	//   ....[71]....
        /*0cb0*/ 	.word	0x0500000f


	//   ....[72]....
        /*0cb4*/ 	.word	0x0500000f


	//   ....[73]....
        /*0cb8*/ 	.word	0x0500000f


	//   ....[74]....
        /*0cbc*/ 	.word	0x0500000f


	//   ....[75]....
        /*0cc0*/ 	.word	0x0500000f


	//   ....[76]....
        /*0cc4*/ 	.word	0x0500000f


	//   ....[77]....
        /*0cc8*/ 	.word	0x0500000f


	//   ....[78]....
        /*0ccc*/ 	.word	0x0500000f


	//   ....[79]....
        /*0cd0*/ 	.word	0x0500000f


	//   ....[80]....
        /*0cd4*/ 	.word	0x0500000f


	//----- nvinfo : EIATTR_COOP_GROUP_INSTR_OFFSETS
	.align		4
.L_326:
        /*0cd8*/ 	.byte	0x04, 0x28
        /*0cda*/ 	.short	(.L_328 - .L_327)


	//   ....[0]....
.L_327:
        /*0cdc*/ 	.word	0x00000070


	//   ....[1]....
        /*0ce0*/ 	.word	0x000001a0


	//   ....[2]....
        /*0ce4*/ 	.word	0x000001f0


	//   ....[3]....
        /*0ce8*/ 	.word	0x00000420


	//   ....[4]....
        /*0cec*/ 	.word	0x00000580


	//   ....[5]....
        /*0cf0*/ 	.word	0x000006a0


	//   ....[6]....
        /*0cf4*/ 	.word	0x00000800


	//   ....[7]....
        /*0cf8*/ 	.word	0x0000c6b0


	//   ....[8]....
        /*0cfc*/ 	.word	0x0000d090


	//   ....[9]....
        /*0d00*/ 	.word	0x0000d0a0


	//   ....[10]....
        /*0d04*/ 	.word	0x0000d0b0


	//   ....[11]....
        /*0d08*/ 	.word	0x0000d0c0


	//   ....[12]....
        /*0d0c*/ 	.word	0x0000d2d0


	//   ....[13]....
        /*0d10*/ 	.word	0x0000d2e0


	//   ....[14]....
        /*0d14*/ 	.word	0x0000d2f0


	//   ....[15]....
        /*0d18*/ 	.word	0x0000d300


	//   ....[16]....
        /*0d1c*/ 	.word	0x0000d4e0


	//   ....[17]....
        /*0d20*/ 	.word	0x0000d4f0


	//   ....[18]....
        /*0d24*/ 	.word	0x0000d500


	//   ....[19]....
        /*0d28*/ 	.word	0x0000d510


	//   ....[20]....
        /*0d2c*/ 	.word	0x0000d710


	//   ....[21]....
        /*0d30*/ 	.word	0x0000d720


	//   ....[22]....
        /*0d34*/ 	.word	0x0000d730


	//   ....[23]....
        /*0d38*/ 	.word	0x0000d740


	//   ....[24]....
        /*0d3c*/ 	.word	0x00011a70


	//   ....[25]....
        /*0d40*/ 	.word	0x00011a80


	//   ....[26]....
        /*0d44*/ 	.word	0x00011a90


	//   ....[27]....
        /*0d48*/ 	.word	0x00011aa0


	//   ....[28]....
        /*0d4c*/ 	.word	0x00011ba0


	//   ....[29]....
        /*0d50*/ 	.word	0x00011bc0


	//   ....[30]....
        /*0d54*/ 	.word	0x00011bd0


	//   ....[31]....
        /*0d58*/ 	.word	0x00011be0


	//   ....[32]....
        /*0d5c*/ 	.word	0x00011dc0


	//   ....[33]....
        /*0d60*/ 	.word	0x00011de0


	//   ....[34]....
        /*0d64*/ 	.word	0x00011e00


	//   ....[35]....
        /*0d68*/ 	.word	0x00011e10


	//   ....[36]....
        /*0d6c*/ 	.word	0x00011ef0


	//   ....[37]....
        /*0d70*/ 	.word	0x00011f10


	//   ....[38]....
        /*0d74*/ 	.word	0x00011f20


	//   ....[39]....
        /*0d78*/ 	.word	0x00011f30


	//   ....[40]....
        /*0d7c*/ 	.word	0x00016a90


	//   ....[41]....
        /*0d80*/ 	.word	0x00017560


	//   ....[42]....
        /*0d84*/ 	.word	0x00017580


	//   ....[43]....
        /*0d88*/ 	.word	0x000175a0


	//   ....[44]....
        /*0d8c*/ 	.word	0x000180c0


	//   ....[45]....
        /*0d90*/ 	.word	0x00018100


	//   ....[46]....
        /*0d94*/ 	.word	0x00019be0


	//   ....[47]....
        /*0d98*/ 	.word	0x00019e90


	//   ....[48]....
        /*0d9c*/ 	.word	0x0001ab10


	//   ....[49]....
        /*0da0*/ 	.word	0x0001ac30


	//   ....[50]....
        /*0da4*/ 	.word	0x0001b380


	//   ....[51]....
        /*0da8*/ 	.word	0x0001b3e0


	//   ....[52]....
        /*0dac*/ 	.word	0x0001dbd0


	//   ....[53]....
        /*0db0*/ 	.word	0x0001dcd0


	//   ....[54]....
        /*0db4*/ 	.word	0x0001dcf0


	//   ....[55]....
        /*0db8*/ 	.word	0x0001dd60


	//   ....[56]....
        /*0dbc*/ 	.word	0x0001f980


	//   ....[57]....
        /*0dc0*/ 	.word	0x0001f990


	//   ....[58]....
        /*0dc4*/ 	.word	0x0001f9c0


	//   ....[59]....
        /*0dc8*/ 	.word	0x0001f9d0


	//   ....[60]....
        /*0dcc*/ 	.word	0x000210c0


	//   ....[61]....
        /*0dd0*/ 	.word	0x00021100


	//   ....[62]....
        /*0dd4*/ 	.word	0x00021130


	//   ....[63]....
        /*0dd8*/ 	.word	0x00021160


	//   ....[64]....
        /*0ddc*/ 	.word	0x00021190


	//   ....[65]....
        /*0de0*/ 	.word	0x000211c0


	//   ....[66]....
        /*0de4*/ 	.word	0x000211f0


	//   ....[67]....
        /*0de8*/ 	.word	0x00021220


	//   ....[68]....
        /*0dec*/ 	.word	0x00021250


	//   ....[69]....
        /*0df0*/ 	.word	0x00021280


	//   ....[70]....
        /*0df4*/ 	.word	0x000212b0


	//   ....[71]....
        /*0df8*/ 	.word	0x000212e0


	//   ....[72]....
        /*0dfc*/ 	.word	0x00021310


	//   ....[73]....
        /*0e00*/ 	.word	0x00021340


	//   ....[74]....
        /*0e04*/ 	.word	0x00021370


	//   ....[75]....
        /*0e08*/ 	.word	0x000213a0


	//   ....[76]....
        /*0e0c*/ 	.word	0x000213d0


	//   ....[77]....
        /*0e10*/ 	.word	0x00021400


	//   ....[78]....
        /*0e14*/ 	.word	0x00021430


	//   ....[79]....
        /*0e18*/ 	.word	0x00021460


	//   ....[80]....
        /*0e1c*/ 	.word	0x00021490


	//   ....[81]....
        /*0e20*/ 	.word	0x000214c0


	//   ....[82]....
        /*0e24*/ 	.word	0x000214f0


	//   ....[83]....
        /*0e28*/ 	.word	0x00021520


	//   ....[84]....
        /*0e2c*/ 	.word	0x00021550


	//   ....[85]....
        /*0e30*/ 	.word	0x00021580


	//   ....[86]....
        /*0e34*/ 	.word	0x000215b0


	//   ....[87]....
        /*0e38*/ 	.word	0x000215e0


	//   ....[88]....
        /*0e3c*/ 	.word	0x00021610


	//   ....[89]....
        /*0e40*/ 	.word	0x00021640


	//   ....[90]....
        /*0e44*/ 	.word	0x00021670


	//   ....[91]....
        /*0e48*/ 	.word	0x000216a0


	//   ....[92]....
        /*0e4c*/ 	.word	0x000216d0


	//   ....[93]....
        /*0e50*/ 	.word	0x00021700


	//   ....[94]....
        /*0e54*/ 	.word	0x00021730


	//   ....[95]....
        /*0e58*/ 	.word	0x00021760


	//   ....[96]....
        /*0e5c*/ 	.word	0x00021790


	//   ....[97]....
        /*0e60*/ 	.word	0x000217b0


	//   ....[98]....
        /*0e64*/ 	.word	0x000217c0


	//   ....[99]....
        /*0e68*/ 	.word	0x000217d0


	//   ....[100]....
        /*0e6c*/ 	.word	0x000217f0


	//   ....[101]....
        /*0e70*/ 	.word	0x00021820


	//   ....[102]....
        /*0e74*/ 	.word	0x00021830


	//   ....[103]....
        /*0e78*/ 	.word	0x00021850


	//   ....[104]....
        /*0e7c*/ 	.word	0x00021880


	//   ....[105]....
        /*0e80*/ 	.word	0x000218b0


	//   ....[106]....
        /*0e84*/ 	.word	0x000218e0


	//   ....[107]....
        /*0e88*/ 	.word	0x00021910


	//   ....[108]....
        /*0e8c*/ 	.word	0x00021940


	//   ....[109]....
        /*0e90*/ 	.word	0x00021970


	//   ....[110]....
        /*0e94*/ 	.word	0x00021990


	//   ....[111]....
        /*0e98*/ 	.word	0x000219b0


	//   ....[112]....
        /*0e9c*/ 	.word	0x000219d0


	//   ....[113]....
        /*0ea0*/ 	.word	0x000219e0


	//   ....[114]....
        /*0ea4*/ 	.word	0x00021a10


	//   ....[115]....
        /*0ea8*/ 	.word	0x00021a40


	//   ....[116]....
        /*0eac*/ 	.word	0x00021a70


	//   ....[117]....
        /*0eb0*/ 	.word	0x00021aa0


	//   ....[118]....
        /*0eb4*/ 	.word	0x00021ad0


	//   ....[119]....
        /*0eb8*/ 	.word	0x00021b00


	//   ....[120]....
        /*0ebc*/ 	.word	0x00021b30


	//   ....[121]....
        /*0ec0*/ 	.word	0x00021b60


	//   ....[122]....
        /*0ec4*/ 	.word	0x00021b80


	//   ....[123]....
        /*0ec8*/ 	.word	0x00021b90


	//   ....[124]....
        /*0ecc*/ 	.word	0x00022470


	//   ....[125]....
        /*0ed0*/ 	.word	0x000224a0


	//   ....[126]....
        /*0ed4*/ 	.word	0x000224f0


	//   ....[127]....
        /*0ed8*/ 	.word	0x00022520


	//   ....[128]....
        /*0edc*/ 	.word	0x00022d00


	//   ....[129]....
        /*0ee0*/ 	.word	0x00022d50


	//   ....[130]....
        /*0ee4*/ 	.word	0x00022e90


	//   ....[131]....
        /*0ee8*/ 	.word	0x00022eb0


	//   ....[132]....
        /*0eec*/ 	.word	0x00022ff0


	//   ....[133]....
        /*0ef0*/ 	.word	0x00023010


	//   ....[134]....
        /*0ef4*/ 	.word	0x00023160


	//   ....[135]....
        /*0ef8*/ 	.word	0x00023180


	//   ....[136]....
        /*0efc*/ 	.word	0x00023ad0


	//   ....[137]....
        /*0f00*/ 	.word	0x00023ae0


	//   ....[138]....
        /*0f04*/ 	.word	0x00023c70


	//   ....[139]....
        /*0f08*/ 	.word	0x00023c80


	//   ....[140]....
        /*0f0c*/ 	.word	0x00023e10


	//   ....[141]....
        /*0f10*/ 	.word	0x00023e20


	//   ....[142]....
        /*0f14*/ 	.word	0x00023fb0


	//   ....[143]....
        /*0f18*/ 	.word	0x00023fc0


	//   ....[144]....
        /*0f1c*/ 	.word	0x000241c0


	//   ....[145]....
        /*0f20*/ 	.word	0x000243a0


	//   ....[146]....
        /*0f24*/ 	.word	0x000243d0


	//   ....[147]....
        /*0f28*/ 	.word	0x00024400


	//   ....[148]....
        /*0f2c*/ 	.word	0x00024430


	//   ....[149]....
        /*0f30*/ 	.word	0x00024460


	//   ....[150]....
        /*0f34*/ 	.word	0x00024490


	//   ....[151]....
        /*0f38*/ 	.word	0x00024600


	//   ....[152]....
        /*0f3c*/ 	.word	0x00024630


	//   ....[153]....
        /*0f40*/ 	.word	0x00024660


	//   ....[154]....
        /*0f44*/ 	.word	0x00024690


	//   ....[155]....
        /*0f48*/ 	.word	0x000246c0


	//   ....[156]....
        /*0f4c*/ 	.word	0x000246f0


	//   ....[157]....
        /*0f50*/ 	.word	0x00024790


	//   ....[158]....
        /*0f54*/ 	.word	0x000247f0


	//   ....[159]....
        /*0f58*/ 	.word	0x00024880


	//   ....[160]....
        /*0f5c*/ 	.word	0x00025830


	//   ....[161]....
        /*0f60*/ 	.word	0x00027270


	//   ....[162]....
        /*0f64*/ 	.word	0x00028050


	//   ....[163]....
        /*0f68*/ 	.word	0x00028070


	//   ....[164]....
        /*0f6c*/ 	.word	0x00028090


	//   ....[165]....
        /*0f70*/ 	.word	0x000280b0


	//   ....[166]....
        /*0f74*/ 	.word	0x00028150


	//   ....[167]....
        /*0f78*/ 	.word	0x000281e0


	//   ....[168]....
        /*0f7c*/ 	.word	0x00028210


	//   ....[169]....
        /*0f80*/ 	.word	0x00028290


	//   ....[170]....
        /*0f84*/ 	.word	0x000282c0


	//   ....[171]....
        /*0f88*/ 	.word	0x00028340


	//   ....[172]....
        /*0f8c*/ 	.word	0x00028370


	//   ....[173]....
        /*0f90*/ 	.word	0x000283f0


	//   ....[174]....
        /*0f94*/ 	.word	0x00028420


	//   ....[175]....
        /*0f98*/ 	.word	0x000284a0


	//   ....[176]....
        /*0f9c*/ 	.word	0x000284b0


	//   ....[177]....
        /*0fa0*/ 	.word	0x00028530


	//   ....[178]....
        /*0fa4*/ 	.word	0x0002a890


	//   ....[179]....
        /*0fa8*/ 	.word	0x0002a8c0


	//   ....[180]....
        /*0fac*/ 	.word	0x0002a900


	//   ....[181]....
        /*0fb0*/ 	.word	0x0002a930


	//   ....[182]....
        /*0fb4*/ 	.word	0x0002a960


	//   ....[183]....
        /*0fb8*/ 	.word	0x0002a990


	//   ....[184]....
        /*0fbc*/ 	.word	0x0002a9c0


	//   ....[185]....
        /*0fc0*/ 	.word	0x0002a9f0


	//   ....[186]....
        /*0fc4*/ 	.word	0x0002ab80


	//   ....[187]....
        /*0fc8*/ 	.word	0x0002abb0


	//   ....[188]....
        /*0fcc*/ 	.word	0x0002abe0


	//   ....[189]....
        /*0fd0*/ 	.word	0x0002ac10


	//   ....[190]....
        /*0fd4*/ 	.word	0x0002ac40


	//   ....[191]....
        /*0fd8*/ 	.word	0x0002ac70


	//   ....[192]....
        /*0fdc*/ 	.word	0x0002ad30


	//   ....[193]....
        /*0fe0*/ 	.word	0x0002ad50


	//   ....[194]....
        /*0fe4*/ 	.word	0x0002adc0


	//   ....[195]....
        /*0fe8*/ 	.word	0x0002b490


	//   ....[196]....
        /*0fec*/ 	.word	0x0002b930


	//   ....[197]....
        /*0ff0*/ 	.word	0x0002b9e0


	//   ....[198]....
        /*0ff4*/ 	.word	0x0002ba70


	//   ....[199]....
        /*0ff8*/ 	.word	0x0002bac0


	//   ....[200]....
        /*0ffc*/ 	.word	0x0002bb10


	//   ....[201]....
        /*1000*/ 	.word	0x0002bba0


	//   ....[202]....
        /*1004*/ 	.word	0x0002bc30


	//   ....[203]....
        /*1008*/ 	.word	0x0002bc80


	//   ....[204]....
        /*100c*/ 	.word	0x0002bcd0


	//   ....[205]....
        /*1010*/ 	.word	0x0002bd60


	//   ....[206]....
        /*1014*/ 	.word	0x0002bdf0


	//   ....[207]....
        /*1018*/ 	.word	0x0002be40


	//   ....[208]....
        /*101c*/ 	.word	0x0002be90


	//   ....[209]....
        /*1020*/ 	.word	0x0002bf20


	//   ....[210]....
        /*1024*/ 	.word	0x0002bfb0


	//   ....[211]....
        /*1028*/ 	.word	0x0002c000


	//   ....[212]....
        /*102c*/ 	.word	0x0002c050


	//   ....[213]....
        /*1030*/ 	.word	0x0002c140


	//   ....[214]....
        /*1034*/ 	.word	0x0002c1f0


	//   ....[215]....
        /*1038*/ 	.word	0x0002c240


	//   ....[216]....
        /*103c*/ 	.word	0x0002c290


	//   ....[217]....
        /*1040*/ 	.word	0x0002c3d0


	//   ....[218]....
        /*1044*/ 	.word	0x0002c420


	//   ....[219]....
        /*1048*/ 	.word	0x0002c470


	//   ....[220]....
        /*104c*/ 	.word	0x0002c4c0


	//   ....[221]....
        /*1050*/ 	.word	0x0002c5e0


	//   ....[222]....
        /*1054*/ 	.word	0x0002c680


	//   ....[223]....
        /*1058*/ 	.word	0x0002c6e0


	//   ....[224]....
        /*105c*/ 	.word	0x0002c780


	//   ....[225]....
        /*1060*/ 	.word	0x0002c820


	//   ....[226]....
        /*1064*/ 	.word	0x0002c870


	//   ....[227]....
        /*1068*/ 	.word	0x0002c8c0


	//   ....[228]....
        /*106c*/ 	.word	0x0002c910


	//   ....[229]....
        /*1070*/ 	.word	0x0002cd80


	//   ....[230]....
        /*1074*/ 	.word	0x0002cea0


	//   ....[231]....
        /*1078*/ 	.word	0x0002cfd0


	//   ....[232]....
        /*107c*/ 	.word	0x0002d0f0


	//   ....[233]....
        /*1080*/ 	.word	0x0002d210


	//   ....[234]....
        /*1084*/ 	.word	0x0002d290


	//   ....[235]....
        /*1088*/ 	.word	0x0002d2f0


	//   ....[236]....
        /*108c*/ 	.word	0x0002d370


	//   ....[237]....
        /*1090*/ 	.word	0x0002d3d0


	//   ....[238]....
        /*1094*/ 	.word	0x0002d450


	//   ....[239]....
        /*1098*/ 	.word	0x0002d4b0


	//   ....[240]....
        /*109c*/ 	.word	0x0002d530


	//   ....[241]....
        /*10a0*/ 	.word	0x0002d590


	//   ....[242]....
        /*10a4*/ 	.word	0x0002d610


	//   ....[243]....
        /*10a8*/ 	.word	0x0002d670


	//   ....[244]....
        /*10ac*/ 	.word	0x0002d6d0


	//   ....[245]....
        /*10b0*/ 	.word	0x0002d730


	//   ....[246]....
        /*10b4*/ 	.word	0x0002d790


	//   ....[247]....
        /*10b8*/ 	.word	0x0002d7f0


	//   ....[248]....
        /*10bc*/ 	.word	0x0002d850


	//   ....[249]....
        /*10c0*/ 	.word	0x0002d8b0


	//   ....[250]....
        /*10c4*/ 	.word	0x0002d910


	//   ....[251]....
        /*10c8*/ 	.word	0x0002d970


	//   ....[252]....
        /*10cc*/ 	.word	0x0002d9d0


	//   ....[253]....
        /*10d0*/ 	.word	0x0002da30


	//   ....[254]....
        /*10d4*/ 	.word	0x0002da90


	//   ....[255]....
        /*10d8*/ 	.word	0x0002daf0


	//   ....[0]....
        /*10dc*/ 	.word	0x0002db60


	//   ....[1]....
        /*10e0*/ 	.word	0x0002dbc0


	//   ....[2]....
        /*10e4*/ 	.word	0x0002dc50


	//   ....[3]....
        /*10e8*/ 	.word	0x0002dcb0


	//   ....[4]....
        /*10ec*/ 	.word	0x0002dd20


	//   ....[5]....
        /*10f0*/ 	.word	0x0002dd80


	//   ....[6]....
        /*10f4*/ 	.word	0x0002de10


	//   ....[7]....
        /*10f8*/ 	.word	0x0002de70


	//   ....[8]....
        /*10fc*/ 	.word	0x0002dee0


	//   ....[9]....
        /*1100*/ 	.word	0x0002df40


	//   ....[10]....
        /*1104*/ 	.word	0x0002dfc0


	//   ....[11]....
        /*1108*/ 	.word	0x0002e020


	//   ....[12]....
        /*110c*/ 	.word	0x0002e0b0


	//   ....[13]....
        /*1110*/ 	.word	0x0002e110


	//   ....[14]....
        /*1114*/ 	.word	0x0002e1a0


	//   ....[15]....
        /*1118*/ 	.word	0x0002e200


	//   ....[16]....
        /*111c*/ 	.word	0x0002e270


	//   ....[17]....
        /*1120*/ 	.word	0x0002e2d0


	//   ....[18]....
        /*1124*/ 	.word	0x0002e380


	//   ....[19]....
        /*1128*/ 	.word	0x0002e3e0


	//   ....[20]....
        /*112c*/ 	.word	0x0002e440


	//   ....[21]....
        /*1130*/ 	.word	0x0002e4a0


	//   ....[22]....
        /*1134*/ 	.word	0x0002e520


	//   ....[23]....
        /*1138*/ 	.word	0x0002e580


	//   ....[24]....
        /*113c*/ 	.word	0x0002e5f0


	//   ....[25]....
        /*1140*/ 	.word	0x0002e650


	//   ....[26]....
        /*1144*/ 	.word	0x0002e6d0


	//   ....[27]....
        /*1148*/ 	.word	0x0002e730


	//   ....[28]....
        /*114c*/ 	.word	0x0002e7a0


	//   ....[29]....
        /*1150*/ 	.word	0x0002e800


	//   ....[30]....
        /*1154*/ 	.word	0x0002e880


	//   ....[31]....
        /*1158*/ 	.word	0x0002e8e0


	//   ....[32]....
        /*115c*/ 	.word	0x0002e950


	//   ....[33]....
        /*1160*/ 	.word	0x0002e9b0


	//   ....[34]....
        /*1164*/ 	.word	0x0002ea20


	//   ....[35]....
        /*1168*/ 	.word	0x0002eaa0


	//   ....[36]....
        /*116c*/ 	.word	0x0002eb20


	//   ....[37]....
        /*1170*/ 	.word	0x0002ec90


	//   ....[38]....
        /*1174*/ 	.word	0x0002ece0


	//   ....[39]....
        /*1178*/ 	.word	0x0002ed70


	//   ....[40]....
        /*117c*/ 	.word	0x0002ee00


	//   ....[41]....
        /*1180*/ 	.word	0x0002ee90


	//   ....[42]....
        /*1184*/ 	.word	0x0002ef20


	//   ....[43]....
        /*1188*/ 	.word	0x0002efb0


	//   ....[44]....
        /*118c*/ 	.word	0x0002f040


	//   ....[45]....
        /*1190*/ 	.word	0x0002f100


	//   ....[46]....
        /*1194*/ 	.word	0x0002f3f0


	//   ....[47]....
        /*1198*/ 	.word	0x0002f600


	//   ....[48]....
        /*119c*/ 	.word	0x0002f650


	//   ....[49]....
        /*11a0*/ 	.word	0x0002f6b0


	//   ....[50]....
        /*11a4*/ 	.word	0x0002f790


	//   ....[51]....
        /*11a8*/ 	.word	0x0002f850


	//   ....[52]....
        /*11ac*/ 	.word	0x0002f8e0


	//   ....[53]....
        /*11b0*/ 	.word	0x0002f9c0


	//   ....[54]....
        /*11b4*/ 	.word	0x0002fa50


	//   ....[55]....
        /*11b8*/ 	.word	0x0002fb30


	//   ....[56]....
        /*11bc*/ 	.word	0x0002fbc0


	//   ....[57]....
        /*11c0*/ 	.word	0x0002fca0


	//   ....[58]....
        /*11c4*/ 	.word	0x0002fd30


	//   ....[59]....
        /*11c8*/ 	.word	0x0002fe10


	//   ....[60]....
        /*11cc*/ 	.word	0x0002fea0


	//   ....[61]....
        /*11d0*/ 	.word	0x0002ff70


	//   ....[62]....
        /*11d4*/ 	.word	0x00030070


	//   ....[63]....
        /*11d8*/ 	.word	0x00030350


	//   ....[64]....
        /*11dc*/ 	.word	0x000303f0


	//   ....[65]....
        /*11e0*/ 	.word	0x00030510


	//   ....[66]....
        /*11e4*/ 	.word	0x00030590


	//   ....[67]....
        /*11e8*/ 	.word	0x00030610


	//   ....[68]....
        /*11ec*/ 	.word	0x00030690


	//   ....[69]....
        /*11f0*/ 	.word	0x00030710


	//   ....[70]....
        /*11f4*/ 	.word	0x000307a0


	//   ....[71]....
        /*11f8*/ 	.word	0x00030840


	//   ....[72]....
        /*11fc*/ 	.word	0x000308f0


	//   ....[73]....
        /*1200*/ 	.word	0x00030970


	//   ....[74]....
        /*1204*/ 	.word	0x000309f0


	//   ....[75]....
        /*1208*/ 	.word	0x00030a70


	//   ....[76]....
        /*120c*/ 	.word	0x00030b00


	//   ....[77]....
        /*1210*/ 	.word	0x00030b80


	//   ....[78]....
        /*1214*/ 	.word	0x00030c20


	//   ....[79]....
        /*1218*/ 	.word	0x00030cb0


	//   ....[80]....
        /*121c*/ 	.word	0x00030de0


	//----- nvinfo : EIATTR_REG_RECONFIG
	.align		4
.L_328:
        /*1220*/ 	.byte	0x01, 0x54
	.zero		2


	//----- nvinfo : EIATTR_SYSCALL_OFFSETS
	.align		4
        /*1224*/ 	.byte	0x04, 0x46
        /*1226*/ 	.short	(.L_330 - .L_329)


	//   ....[0]....
.L_329:
        /*1228*/ 	.word	0x00001b00


	//   ....[1]....
        /*122c*/ 	.word	0x00001c50


	//   ....[2]....
        /*1230*/ 	.word	0x0000c870


	//   ....[3]....
        /*1234*/ 	.word	0x0000ce10


	//   ....[4]....
        /*1238*/ 	.word	0x00026ca0


	//   ....[5]....
        /*123c*/ 	.word	0x00026e40


	//   ....[6]....
        /*1240*/ 	.word	0x00026fa0


	//   ....[7]....
        /*1244*/ 	.word	0x000270f0


	//   ....[8]....
        /*1248*/ 	.word	0x00027c30


	//----- nvinfo : EIATTR_MBARRIER_INSTR_OFFSETS
	.align		4
.L_330:
        /*124c*/ 	.byte	0x04, 0x39
        /*124e*/ 	.short	(.L_332 - .L_331)


	//   ....[0]....
.L_331:
        /*1250*/ 	.word	0x000002d0
        /*1254*/ 	.word	0x000000ff
        /*1258*/ 	.word	0x00038800
        /*125c*/ 	.short	0x0100
        /*125e*/ 	.byte	0x08
	.zero		1


	//   ....[1]....
        /*1260*/ 	.word	0x000002e0
        /*1264*/ 	.word	0x000000ff
        /*1268*/ 	.word	0x00038820
        /*126c*/ 	.short	0x0100
        /*126e*/ 	.byte	0x08
	.zero		1


	//   ....[2]....
        /*1270*/ 	.word	0x000003d0
        /*1274*/ 	.word	0x000000ff
        /*1278*/ 	.word	0x00038830
        /*127c*/ 	.short	0x0100
        /*127e*/ 	.byte	0x08
	.zero		1


	//   ....[3]....
        /*1280*/ 	.word	0x000003e0
        /*1284*/ 	.word	0x000000ff
        /*1288*/ 	.word	0x00038840
        /*128c*/ 	.short	0x0100
        /*128e*/ 	.byte	0x08
	.zero		1


	//   ....[4]....
        /*1290*/ 	.word	0x000003f0
        /*1294*/ 	.word	0x000000ff
        /*1298*/ 	.word	0x00038838
        /*129c*/ 	.short	0x0100
        /*129e*/ 	.byte	0x08
	.zero		1


	//   ....[5]....
        /*12a0*/ 	.word	0x00000400
        /*12a4*/ 	.word	0x000000ff
        /*12a8*/ 	.word	0x00038848
        /*12ac*/ 	.short	0x0100
        /*12ae*/ 	.byte	0x08
	.zero		1


	//   ....[6]....
        /*12b0*/ 	.word	0x00000530
        /*12b4*/ 	.word	0x000000ff
        /*12b8*/ 	.word	0x00038850
        /*12bc*/ 	.short	0x0100
        /*12be*/ 	.byte	0x08
	.zero		1


	//   ....[7]....
        /*12c0*/ 	.word	0x00000540
        /*12c4*/ 	.word	0x000000ff
        /*12c8*/ 	.word	0x00038860
        /*12cc*/ 	.short	0x0100
        /*12ce*/ 	.byte	0x08
	.zero		1


	//   ....[8]....
        /*12d0*/ 	.word	0x00000550
        /*12d4*/ 	.word	0x000000ff
        /*12d8*/ 	.word	0x00038858
        /*12dc*/ 	.short	0x0100
        /*12de*/ 	.byte	0x08
	.zero		1


	//   ....[9]....
        /*12e0*/ 	.word	0x00000560
        /*12e4*/ 	.word	0x000000ff
        /*12e8*/ 	.word	0x00038868
        /*12ec*/ 	.short	0x0100
        /*12ee*/ 	.byte	0x08
	.zero		1


	//   ....[10]....
        /*12f0*/ 	.word	0x00000650
        /*12f4*/ 	.word	0x000000ff
        /*12f8*/ 	.word	0x00038870
        /*12fc*/ 	.short	0x0100
        /*12fe*/ 	.byte	0x06
	.zero		1


	//   ....[11]....
        /*1300*/ 	.word	0x00000660
        /*1304*/ 	.word	0x000000ff
        /*1308*/ 	.word	0x00038880
        /*130c*/ 	.short	0x0100
        /*130e*/ 	.byte	0x06
	.zero		1


	//   ....[12]....
        /*1310*/ 	.word	0x00000670
        /*1314*/ 	.word	0x000000ff
        /*1318*/ 	.word	0x00038878
        /*131c*/ 	.short	0x0100
        /*131e*/ 	.byte	0x06
	.zero		1


	//   ....[13]....
        /*1320*/ 	.word	0x00000680
        /*1324*/ 	.word	0x000000ff
        /*1328*/ 	.word	0x00038888
        /*132c*/ 	.short	0x0100
        /*132e*/ 	.byte	0x06
	.zero		1


	//   ....[14]....
        /*1330*/ 	.word	0x000007b0
        /*1334*/ 	.word	0x000000ff
        /*1338*/ 	.word	0x00038890
        /*133c*/ 	.short	0x0100
        /*133e*/ 	.byte	0x08
	.zero		1


	//   ....[15]....
        /*1340*/ 	.word	0x000007c0
        /*1344*/ 	.word	0x000000ff
        /*1348*/ 	.word	0x000388a0
        /*134c*/ 	.short	0x0100
        /*134e*/ 	.byte	0x08
	.zero		1


	//   ....[16]....
        /*1350*/ 	.word	0x000007d0
        /*1354*/ 	.word	0x000000ff
        /*1358*/ 	.word	0x00038898
        /*135c*/ 	.short	0x0100
        /*135e*/ 	.byte	0x08
	.zero		1


	//   ....[17]....
        /*1360*/ 	.word	0x000007e0
        /*1364*/ 	.word	0x000000ff
        /*1368*/ 	.word	0x000388a8
        /*136c*/ 	.short	0x0100
        /*136e*/ 	.byte	0x08
	.zero		1


	//   ....[18]....
        /*1370*/ 	.word	0x00000910
        /*1374*/ 	.word	0x000000ff
        /*1378*/ 	.word	0x000388b0
        /*137c*/ 	.short	0x0100
        /*137e*/ 	.byte	0x08
	.zero		1


	//   ....[19]....
        /*1380*/ 	.word	0x00000920
        /*1384*/ 	.word	0x000000ff
        /*1388*/ 	.word	0x000388c0
        /*138c*/ 	.short	0x0100
        /*138e*/ 	.byte	0x08
	.zero		1


	//   ....[20]....
        /*1390*/ 	.word	0x00000930
        /*1394*/ 	.word	0x000000ff
        /*1398*/ 	.word	0x000388b8
        /*139c*/ 	.short	0x0100
        /*139e*/ 	.byte	0x08
	.zero		1


	//   ....[21]....
        /*13a0*/ 	.word	0x00000940
        /*13a4*/ 	.word	0x000000ff
        /*13a8*/ 	.word	0x000388c8
        /*13ac*/ 	.short	0x0100
        /*13ae*/ 	.byte	0x08
	.zero		1


	//   ....[22]....
        /*13b0*/ 	.word	0x000031a0
        /*13b4*/ 	.word	0x0000006e
        /*13b8*/ 	.word	0x00038890
        /*13bc*/ 	.short	0x010a
        /*13be*/ 	.byte	0x3f
	.zero		1


	//   ....[23]....
        /*13c0*/ 	.word	0x00007300
        /*13c4*/ 	.word	0x0000006e
        /*13c8*/ 	.word	0x00038890
        /*13cc*/ 	.short	0x010a
        /*13ce*/ 	.byte	0x3f
	.zero		1


	//   ....[24]....
        /*13d0*/ 	.word	0x0000b410
        /*13d4*/ 	.word	0x0000006e
        /*13d8*/ 	.word	0x00038890
        /*13dc*/ 	.short	0x010a
        /*13de*/ 	.byte	0x3f
	.zero		1


	//   ....[25]....
        /*13e0*/ 	.word	0x0000b9a0
        /*13e4*/ 	.word	0x00000030
        /*13e8*/ 	.word	0x00000000
        /*13ec*/ 	.short	0x0101
        /*13ee*/ 	.byte	0x3f
	.zero		1


	//   ....[26]....
        /*13f0*/ 	.word	0x0000b9e0
        /*13f4*/ 	.word	0x0000006e
        /*13f8*/ 	.word	0x000388b0
        /*13fc*/ 	.short	0x010a
        /*13fe*/ 	.byte	0x3f
	.zero		1


	//   ....[27]....
        /*1400*/ 	.word	0x0000bfe0
        /*1404*/ 	.word	0x0000006e
        /*1408*/ 	.word	0x00000000
        /*140c*/ 	.short	0x0101
        /*140e*/ 	.byte	0x3f
	.zero		1


	//   ....[28]....
        /*1410*/ 	.word	0x0000cba0
        /*1414*/ 	.word	0x00000012
        /*1418*/ 	.word	0x00038800
        /*141c*/ 	.short	0x010a
        /*141e*/ 	.byte	0x3f
	.zero		1


	//   ....[29]....
        /*1420*/ 	.word	0x0000cbf0
        /*1424*/ 	.word	0x00000012
        /*1428*/ 	.word	0x00038800
        /*142c*/ 	.short	0x010a
        /*142e*/ 	.byte	0x3f
	.zero		1


	//   ....[30]....
        /*1430*/ 	.word	0x0000d980
        /*1434*/ 	.word	0x00000012
        /*1438*/ 	.word	0x00038800
        /*143c*/ 	.short	0x010a
        /*143e*/ 	.byte	0x3f
	.zero		1


	//   ....[31]....
        /*1440*/ 	.word	0x00012180
        /*1444*/ 	.word	0x00000012
        /*1448*/ 	.word	0x00038800
        /*144c*/ 	.short	0x010a
        /*144e*/ 	.byte	0x3f
	.zero		1


	//   ....[32]....
        /*1450*/ 	.word	0x000163a0
        /*1454*/ 	.word	0x00000000
        /*1458*/ 	.word	0x00038830
        /*145c*/ 	.short	0x010a
        /*145e*/ 	.byte	0x3f
	.zero		1


	//   ....[33]....
        /*1460*/ 	.word	0x00016410
        /*1464*/ 	.word	0x00000000
        /*1468*/ 	.word	0x00038830
        /*146c*/ 	.short	0x010a
        /*146e*/ 	.byte	0x3f
	.zero		1


	//   ....[34]....
        /*1470*/ 	.word	0x00018670
        /*1474*/ 	.word	0x00000000
        /*1478*/ 	.word	0x00000000
        /*147c*/ 	.short	0x0101
        /*147e*/ 	.byte	0x3f
	.zero		1


	//   ....[35]....
        /*1480*/ 	.word	0x00019380
        /*1484*/ 	.word	0x00000005
        /*1488*/ 	.word	0x00038830
        /*148c*/ 	.short	0x010a
        /*148e*/ 	.byte	0x3f
	.zero		1


	//   ....[36]....
        /*1490*/ 	.word	0x000193d0
        /*1494*/ 	.word	0x00000005
        /*1498*/ 	.word	0x00038830
        /*149c*/ 	.short	0x010a
        /*149e*/ 	.byte	0x3f
	.zero		1


	//   ....[37]....
        /*14a0*/ 	.word	0x00019810
        /*14a4*/ 	.word	0x00000005
        /*14a8*/ 	.word	0x00038850
        /*14ac*/ 	.short	0x010a
        /*14ae*/ 	.byte	0x3f
	.zero		1


	//   ....[38]....
        /*14b0*/ 	.word	0x00019850
        /*14b4*/ 	.word	0x00000005
        /*14b8*/ 	.word	0x00038850
        /*14bc*/ 	.short	0x010a
        /*14be*/ 	.byte	0x3f
	.zero		1


	//   ....[39]....
        /*14c0*/ 	.word	0x0001b5f0
        /*14c4*/ 	.word	0x0000000a
        /*14c8*/ 	.word	0x00000000
        /*14cc*/ 	.short	0x0101
        /*14ce*/ 	.byte	0x3f
	.zero		1


	//   ....[40]....
        /*14d0*/ 	.word	0x0001bef0
        /*14d4*/ 	.word	0x0000000a
        /*14d8*/ 	.word	0x00000000
        /*14dc*/ 	.short	0x0101
        /*14de*/ 	.byte	0x3f
	.zero		1


	//   ....[41]....
        /*14e0*/ 	.word	0x0001ca20
        /*14e4*/ 	.word	0x00000005
        /*14e8*/ 	.word	0x00038830
        /*14ec*/ 	.short	0x010a
        /*14ee*/ 	.byte	0x3f
	.zero		1


	//   ....[42]....
        /*14f0*/ 	.word	0x0001ca70
        /*14f4*/ 	.word	0x00000005
        /*14f8*/ 	.word	0x00038830
        /*14fc*/ 	.short	0x010a
        /*14fe*/ 	.byte	0x3f
	.zero		1


	//   ....[43]....
        /*1500*/ 	.word	0x0001ce80
        /*1504*/ 	.word	0x00000005
        /*1508*/ 	.word	0x00038850
        /*150c*/ 	.short	0x010a
        /*150e*/ 	.byte	0x3f
	.zero		1


	//   ....[44]....
        /*1510*/ 	.word	0x0001cec0
        /*1514*/ 	.word	0x00000005
        /*1518*/ 	.word	0x00038850
        /*151c*/ 	.short	0x010a
        /*151e*/ 	.byte	0x3f
	.zero		1


	//   ....[45]....
        /*1520*/ 	.word	0x0001e680
        /*1524*/ 	.word	0x000000d0
        /*1528*/ 	.word	0x00000000
        /*152c*/ 	.short	0x0101
        /*152e*/ 	.byte	0x3f
	.zero		1


	//   ....[46]....
        /*1530*/ 	.word	0x0001ebb0
        /*1534*/ 	.word	0x0000000c
        /*1538*/ 	.word	0x00000000
        /*153c*/ 	.short	0x0101
        /*153e*/ 	.byte	0x3f
	.zero		1


	//   ....[47]....
        /*1540*/ 	.word	0x0001f600
        /*1544*/ 	.word	0x00000008
        /*1548*/ 	.word	0x00038850
        /*154c*/ 	.short	0x010a
        /*154e*/ 	.byte	0x3f
	.zero		1


	//   ....[48]....
        /*1550*/ 	.word	0x0001f680
        /*1554*/ 	.word	0x00000008
        /*1558*/ 	.word	0x00038850
        /*155c*/ 	.short	0x010a
        /*155e*/ 	.byte	0x3f
	.zero		1


	//   ....[49]....
        /*1560*/ 	.word	0x0001fcf0
        /*1564*/ 	.word	0x00000012
        /*1568*/ 	.word	0x00000000
        /*156c*/ 	.short	0x0101
        /*156e*/ 	.byte	0x3f
	.zero		1


	//   ....[50]....
        /*1570*/ 	.word	0x00022d40
        /*1574*/ 	.word	0x00000000
        /*1578*/ 	.word	0x00000000
        /*157c*/ 	.short	0x0101
        /*157e*/ 	.byte	0x3f
	.zero		1


	//   ....[51]....
        /*1580*/ 	.word	0x00025920
        /*1584*/ 	.word	0x00000006
        /*1588*/ 	.word	0x00038820
        /*158c*/ 	.short	0x010a
        /*158e*/ 	.byte	0x3f
	.zero		1


	//   ....[52]....
        /*1590*/ 	.word	0x00025a10
        /*1594*/ 	.word	0x00000007
        /*1598*/ 	.word	0x000388a0
        /*159c*/ 	.short	0x010a
        /*159e*/ 	.byte	0x3f
	.zero		1


	//   ....[53]....
        /*15a0*/ 	.word	0x00025d60
        /*15a4*/ 	.word	0x00000007
        /*15a8*/ 	.word	0x000388c0
        /*15ac*/ 	.short	0x010a
        /*15ae*/ 	.byte	0x3f
	.zero		1


	//   ....[54]....
        /*15b0*/ 	.word	0x00026210
        /*15b4*/ 	.word	0x00000008
        /*15b8*/ 	.word	0x000388a0
        /*15bc*/ 	.short	0x010a
        /*15be*/ 	.byte	0x3f
	.zero		1


	//   ....[55]....
        /*15c0*/ 	.word	0x00026550
        /*15c4*/ 	.word	0x00000008
        /*15c8*/ 	.word	0x000388c0
        /*15cc*/ 	.short	0x010a
        /*15ce*/ 	.byte	0x3f
	.zero		1


	//   ....[56]....
        /*15d0*/ 	.word	0x00027540
        /*15d4*/ 	.word	0x00000000
        /*15d8*/ 	.word	0x00038880
        /*15dc*/ 	.short	0x010a
        /*15de*/ 	.byte	0x3f
	.zero		1


	//   ....[57]....
        /*15e0*/ 	.word	0x00027760
        /*15e4*/ 	.word	0x00000000
        /*15e8*/ 	.word	0x00038840
        /*15ec*/ 	.short	0x010a
        /*15ee*/ 	.byte	0x3f
	.zero		1


	//   ....[58]....
        /*15f0*/ 	.word	0x00028620
        /*15f4*/ 	.word	0x00000009
        /*15f8*/ 	.word	0x00038800
        /*15fc*/ 	.short	0x0107
        /*15fe*/ 	.byte	0x3f
	.zero		1


	//   ....[59]....
        /*1600*/ 	.word	0x00028720
        /*1604*/ 	.word	0x00000002
        /*1608*/ 	.word	0x00038800
        /*160c*/ 	.short	0x0101
        /*160e*/ 	.byte	0x3f
	.zero		1


	//   ....[60]....
        /*1610*/ 	.word	0x00028740
        /*1614*/ 	.word	0x00000002
        /*1618*/ 	.word	0x00038820
        /*161c*/ 	.short	0x010a
        /*161e*/ 	.byte	0x3f
	.zero		1


	//   ....[61]....
        /*1620*/ 	.word	0x00028a90
        /*1624*/ 	.word	0x00000006
        /*1628*/ 	.word	0x00038880
        /*162c*/ 	.short	0x010a
        /*162e*/ 	.byte	0x3f
	.zero		1


	//   ....[62]....
        /*1630*/ 	.word	0x00028e00
        /*1634*/ 	.word	0x00000006
        /*1638*/ 	.word	0x00038840
        /*163c*/ 	.short	0x010a
        /*163e*/ 	.byte	0x3f
	.zero		1


	//   ....[63]....
        /*1640*/ 	.word	0x000291f0
        /*1644*/ 	.word	0x00000014
        /*1648*/ 	.word	0x00038870
        /*164c*/ 	.short	0x010a
        /*164e*/ 	.byte	0x3f
	.zero		1


	//   ....[64]....
        /*1650*/ 	.word	0x00029260
        /*1654*/ 	.word	0x00000014
        /*1658*/ 	.word	0x00038860
        /*165c*/ 	.short	0x010a
        /*165e*/ 	.byte	0x3f
	.zero		1


	//   ....[65]....
        /*1660*/ 	.word	0x00029ac0
        /*1664*/ 	.word	0x00000014
        /*1668*/ 	.word	0x00038850
        /*166c*/ 	.short	0x0101
        /*166e*/ 	.byte	0x3f
	.zero		1


	//   ....[66]....
        /*1670*/ 	.word	0x00029b40
        /*1674*/ 	.word	0x00000014
        /*1678*/ 	.word	0x00000000
        /*167c*/ 	.short	0x0101
        /*167e*/ 	.byte	0x3f
	.zero		1


	//   ....[67]....
        /*1680*/ 	.word	0x00029d70
        /*1684*/ 	.word	0x00000012
        /*1688*/ 	.word	0x00038870
        /*168c*/ 	.short	0x010a
        /*168e*/ 	.byte	0x3f
	.zero		1


	//   ....[68]....
        /*1690*/ 	.word	0x00029de0
        /*1694*/ 	.word	0x00000012
        /*1698*/ 	.word	0x00038860
        /*169c*/ 	.short	0x010a
        /*169e*/ 	.byte	0x3f
	.zero		1


	//   ....[69]....
        /*16a0*/ 	.word	0x0002a620
        /*16a4*/ 	.word	0x00000012
        /*16a8*/ 	.word	0x00038850
        /*16ac*/ 	.short	0x0101
        /*16ae*/ 	.byte	0x3f
	.zero		1


	//   ....[70]....
        /*16b0*/ 	.word	0x0002a670
        /*16b4*/ 	.word	0x00000012
        /*16b8*/ 	.word	0x00000000
        /*16bc*/ 	.short	0x0101
        /*16be*/ 	.byte	0x3f
	.zero		1


	//   ....[71]....
        /*16c0*/ 	.word	0x0002b410
        /*16c4*/ 	.word	0x00000000
        /*16c8*/ 	.word	0x00038820
        /*16cc*/ 	.short	0x010a
        /*16ce*/ 	.byte	0x3f
	.zero		1


	//   ....[72]....
        /*16d0*/ 	.word	0x0002b5c0
        /*16d4*/ 	.word	0x00000006
        /*16d8*/ 	.word	0x00000000
        /*16dc*/ 	.short	0x010a
        /*16de*/ 	.byte	0x3f
	.zero		1


	//   ....[73]....
        /*16e0*/ 	.word	0x0002b630
        /*16e4*/ 	.word	0x00000007
        /*16e8*/ 	.word	0x00000000
        /*16ec*/ 	.short	0x010a
        /*16ee*/ 	.byte	0x3f
	.zero		1


	//   ....[74]....
        /*16f0*/ 	.word	0x0002b690
        /*16f4*/ 	.word	0x00000004
        /*16f8*/ 	.word	0x00038860
        /*16fc*/ 	.short	0x010a
        /*16fe*/ 	.byte	0x3f
	.zero		1


	//   ....[75]....
        /*1700*/ 	.word	0x0002b6e0
        /*1704*/ 	.word	0x00000003
        /*1708*/ 	.word	0x00038860
        /*170c*/ 	.short	0x010a
        /*170e*/ 	.byte	0x3f
	.zero		1


	//   ....[76]....
        /*1710*/ 	.word	0x0002b720
        /*1714*/ 	.word	0x00000004
        /*1718*/ 	.word	0x00038880
        /*171c*/ 	.short	0x010a
        /*171e*/ 	.byte	0x3f
	.zero		1


	//   ....[77]....
        /*1720*/ 	.word	0x0002b740
        /*1724*/ 	.word	0x00000003
        /*1728*/ 	.word	0x00038880
        /*172c*/ 	.short	0x010a
        /*172e*/ 	.byte	0x3f
	.zero		1


	//   ....[78]....
        /*1730*/ 	.word	0x0002b7a0
        /*1734*/ 	.word	0x0000006e
        /*1738*/ 	.word	0x00038890
        /*173c*/ 	.short	0x010a
        /*173e*/ 	.byte	0x3f
	.zero		1


	//   ....[79]....
        /*1740*/ 	.word	0x0002b7f0
        /*1744*/ 	.word	0x0000006e
        /*1748*/ 	.word	0x00038890
        /*174c*/ 	.short	0x010a
        /*174e*/ 	.byte	0x3f
	.zero		1


	//   ....[80]....
        /*1750*/ 	.word	0x0002b840
        /*1754*/ 	.word	0x0000006e
        /*1758*/ 	.word	0x00038890
        /*175c*/ 	.short	0x010a
        /*175e*/ 	.byte	0x3f
	.zero		1


	//   ....[81]....
        /*1760*/ 	.word	0x0002b890
        /*1764*/ 	.word	0x0000006e
        /*1768*/ 	.word	0x000388b0
        /*176c*/ 	.short	0x010a
        /*176e*/ 	.byte	0x3f
	.zero		1


	//   ....[82]....
        /*1770*/ 	.word	0x0002c080
        /*1774*/ 	.word	0x00000012
        /*1778*/ 	.word	0x00038800
        /*177c*/ 	.short	0x010a
        /*177e*/ 	.byte	0x3f
	.zero		1


	//   ....[83]....
        /*1780*/ 	.word	0x0002ca10
        /*1784*/ 	.word	0x00000012
        /*1788*/ 	.word	0x00038800
        /*178c*/ 	.short	0x010a
        /*178e*/ 	.byte	0x3f
	.zero		1


	//   ....[84]....
        /*1790*/ 	.word	0x0002ca60
        /*1794*/ 	.word	0x00000000
        /*1798*/ 	.word	0x00038830
        /*179c*/ 	.short	0x010a
        /*179e*/ 	.byte	0x3f
	.zero		1


	//   ....[85]....
        /*17a0*/ 	.word	0x0002cab0
        /*17a4*/ 	.word	0x00000005
        /*17a8*/ 	.word	0x00038830
        /*17ac*/ 	.short	0x010a
        /*17ae*/ 	.byte	0x3f
	.zero		1


	//   ....[86]....
        /*17b0*/ 	.word	0x0002cb00
        /*17b4*/ 	.word	0x00000005
        /*17b8*/ 	.word	0x00038850
        /*17bc*/ 	.short	0x010a
        /*17be*/ 	.byte	0x3f
	.zero		1


	//   ....[87]....
        /*17c0*/ 	.word	0x0002cb50
        /*17c4*/ 	.word	0x00000005
        /*17c8*/ 	.word	0x00038830
        /*17cc*/ 	.short	0x010a
        /*17ce*/ 	.byte	0x3f
	.zero		1


	//   ....[88]....
        /*17d0*/ 	.word	0x0002cba0
        /*17d4*/ 	.word	0x00000005
        /*17d8*/ 	.word	0x00038850
        /*17dc*/ 	.short	0x010a
        /*17de*/ 	.byte	0x3f
	.zero		1


	//   ....[89]....
        /*17e0*/ 	.word	0x0002cbf0
        /*17e4*/ 	.word	0x00000008
        /*17e8*/ 	.word	0x00038850
        /*17ec*/ 	.short	0x010a
        /*17ee*/ 	.byte	0x3f
	.zero		1


	//   ....[90]....
        /*17f0*/ 	.word	0x0002f1d0
        /*17f4*/ 	.word	0x00000005
        /*17f8*/ 	.word	0x00038820
        /*17fc*/ 	.short	0x010a
        /*17fe*/ 	.byte	0x3f
	.zero		1


	//   ....[91]....
        /*1800*/ 	.word	0x0002f220
        /*1804*/ 	.word	0x00000007
        /*1808*/ 	.word	0x000388a0
        /*180c*/ 	.short	0x010a
        /*180e*/ 	.byte	0x3f
	.zero		1


	//   ....[92]....
        /*1810*/ 	.word	0x0002f270
        /*1814*/ 	.word	0x00000007
        /*1818*/ 	.word	0x000388c0
        /*181c*/ 	.short	0x010a
        /*181e*/ 	.byte	0x3f
	.zero		1


	//   ....[93]....
        /*1820*/ 	.word	0x0002f2c0
        /*1824*/ 	.word	0x00000008
        /*1828*/ 	.word	0x000388a0
        /*182c*/ 	.short	0x010a
        /*182e*/ 	.byte	0x3f
	.zero		1


	//   ....[94]....
        /*1830*/ 	.word	0x0002f310
        /*1834*/ 	.word	0x00000008
        /*1838*/ 	.word	0x000388c0
        /*183c*/ 	.short	0x010a
        /*183e*/ 	.byte	0x3f
	.zero		1


	//   ....[95]....
        /*1840*/ 	.word	0x0002f4b0
        /*1844*/ 	.word	0x00000000
        /*1848*/ 	.word	0x00038880
        /*184c*/ 	.short	0x010a
        /*184e*/ 	.byte	0x3f
	.zero		1


	//   ....[96]....
        /*1850*/ 	.word	0x0002f500
        /*1854*/ 	.word	0x00000000
        /*1858*/ 	.word	0x00038840
        /*185c*/ 	.short	0x010a
        /*185e*/ 	.byte	0x3f
	.zero		1


	//   ....[97]....
        /*1860*/ 	.word	0x000300c0
        /*1864*/ 	.word	0x00000002
        /*1868*/ 	.word	0x00038820
        /*186c*/ 	.short	0x010a
        /*186e*/ 	.byte	0x3f
	.zero		1


	//   ....[98]....
        /*1870*/ 	.word	0x00030110
        /*1874*/ 	.word	0x00000006
        /*1878*/ 	.word	0x00038880
        /*187c*/ 	.short	0x010a
        /*187e*/ 	.byte	0x3f
	.zero		1


	//   ....[99]....
        /*1880*/ 	.word	0x00030160
        /*1884*/ 	.word	0x00000006
        /*1888*/ 	.word	0x00038840
        /*188c*/ 	.short	0x010a
        /*188e*/ 	.byte	0x3f
	.zero		1


	//   ....[100]....
        /*1890*/ 	.word	0x000301b0
        /*1894*/ 	.word	0x00000014
        /*1898*/ 	.word	0x00038870
        /*189c*/ 	.short	0x010a
        /*189e*/ 	.byte	0x3f
	.zero		1


	//   ....[101]....
        /*18a0*/ 	.word	0x00030200
        /*18a4*/ 	.word	0x00000014
        /*18a8*/ 	.word	0x00038860
        /*18ac*/ 	.short	0x010a
        /*18ae*/ 	.byte	0x3f
	.zero		1


	//   ....[102]....
        /*18b0*/ 	.word	0x00030250
        /*18b4*/ 	.word	0x00000012
        /*18b8*/ 	.word	0x00038870
        /*18bc*/ 	.short	0x010a
        /*18be*/ 	.byte	0x3f
	.zero		1


	//   ....[103]....
        /*18c0*/ 	.word	0x000302a0
        /*18c4*/ 	.word	0x00000012
        /*18c8*/ 	.word	0x00038860
        /*18cc*/ 	.short	0x010a
        /*18ce*/ 	.byte	0x3f
	.zero		1


	//   ....[104]....
        /*18d0*/ 	.word	0x00030d00
        /*18d4*/ 	.word	0x00000000
        /*18d8*/ 	.word	0x00038820
        /*18dc*/ 	.short	0x010a
        /*18de*/ 	.byte	0x3f
	.zero		1


	//   ....[105]....
        /*18e0*/ 	.word	0x00030ea0
        /*18e4*/ 	.word	0x00000006
        /*18e8*/ 	.word	0x00000000
        /*18ec*/ 	.short	0x010a
        /*18ee*/ 	.byte	0x3f
	.zero		1


	//   ....[106]....
        /*18f0*/ 	.word	0x00030ef0
        /*18f4*/ 	.word	0x00000007
        /*18f8*/ 	.word	0x00000000
        /*18fc*/ 	.short	0x010a
        /*18fe*/ 	.byte	0x3f
	.zero		1


	//   ....[107]....
        /*1900*/ 	.word	0x00030f40
        /*1904*/ 	.word	0x00000004
        /*1908*/ 	.word	0x00038860
        /*190c*/ 	.short	0x010a
        /*190e*/ 	.byte	0x3f
	.zero		1


	//   ....[108]....
        /*1910*/ 	.word	0x00030f90
        /*1914*/ 	.word	0x00000003
        /*1918*/ 	.word	0x00038860
        /*191c*/ 	.short	0x010a
        /*191e*/ 	.byte	0x3f
	.zero		1


	//   ....[109]....
        /*1920*/ 	.word	0x00030fe0
        /*1924*/ 	.word	0x00000004
        /*1928*/ 	.word	0x00038880
        /*192c*/ 	.short	0x010a
        /*192e*/ 	.byte	0x3f
	.zero		1


	//----- nvinfo : EIATTR_NUM_MBARRIERS
	.align		4
.L_332:
        /*1930*/ 	.byte	0x03, 0x38
        /*1932*/ 	.short	0x0016


	//----- nvinfo : EIATTR_EXIT_INSTR_OFFSETS
	.align		4
        /*1934*/ 	.byte	0x04, 0x1c
        /*1936*/ 	.short	(.L_334 - .L_333)


	//   ....[0]....
.L_333:
        /*1938*/ 	.word	0x0002b790


	//----- nvinfo : EIATTR_MAX_THREADS
	.align		4
.L_334:
        /*193c*/ 	.byte	0x04, 0x05
        /*193e*/ 	.short	(.L_336 - .L_335)
.L_335:
        /*1940*/ 	.word	0x00000180
        /*1944*/ 	.word	0x00000001
        /*1948*/ 	.word	0x00000001


	//----- nvinfo : EIATTR_CRS_STACK_SIZE
	.align		4
.L_336:
        /*194c*/ 	.byte	0x04, 0x1e
        /*194e*/ 	.short	(.L_338 - .L_337)
.L_337:
        /*1950*/ 	.word	0x00000000


	//----- nvinfo : EIATTR_CBANK_PARAM_SIZE
	.align		4
.L_338:
        /*1954*/ 	.byte	0x03, 0x19
        /*1956*/ 	.short	0x0af0


	//----- nvinfo : EIATTR_PARAM_CBANK
	.align		4
        /*1958*/ 	.byte	0x04, 0x0a
        /*195a*/ 	.short	(.L_340 - .L_339)
	.align		4
.L_339:
        /*195c*/ 	.word	index@(.nv.constant0._ZN7cutlass13device_kernelIN5flash11enable_sm90INS1_16FlashAttnFwdSm90INS1_25CollectiveMainloopFwdSm90ILi2EN4cute5tupleIJNS5_1CILi1EEES8_S8_EEENS6_IJNS7_ILi128EEESA_NS7_ILi256EEEEEELi256ENS_12float_e4m3_tEfNS_4arch4Sm90ELb1ELb0ELb1ELb1ELb0ELb1ELb0ELb1ELb1ELb1ELb0ELb0EEENS1_21CollectiveEpilogueFwdINS6_IJSA_SB_SA_EEES9_NS_10bfloat16_tESF_Li256ELb1ELb1ELb0ELb1EEENS1_36VarlenDynamicPersistentTileSchedulerILi128ELi128ELi256ELi128ELb0ELb1ELb1ELb1ELb1ELb1EEEEEEEEEvNT_6ParamsE)
        /*1960*/ 	.short	0x0210
        /*1962*/ 	.short	0x0af0


	//----- nvinfo : EIATTR_SW_WAR
	.align		4
.L_340:
        /*1964*/ 	.byte	0x04, 0x36
        /*1966*/ 	.short	(.L_342 - .L_341)
.L_341:
        /*1968*/ 	.word	0x00000008
.L_342:


//--------------------- .nv.callgraph             --------------------------
	.section	.nv.callgraph,"",@"SHT_CUDA_CALLGRAPH"
	.align	4
	.sectionentsize	8
	.align		4
        /*0000*/ 	.word	0x00000000
	.align		4
        /*0004*/ 	.word	0xffffffff
	.align		4
        /*0008*/ 	.word	index@(_ZN7cutlass13device_kernelIN5flash11enable_sm90INS1_16FlashAttnFwdSm90INS1_25CollectiveMainloopFwdSm90ILi2EN4cute5tupleIJNS5_1CILi1EEES8_S8_EEENS6_IJNS7_ILi128EEESA_NS7_ILi256EEEEEELi256ENS_12float_e4m3_tEfNS_4arch4Sm90ELb0ELb0ELb1ELb0ELb0ELb0ELb0ELb1ELb1ELb1ELb0ELb0EEENS1_21CollectiveEpilogueFwdINS6_IJSA_SB_SA_EEES9_NS_10bfloat16_tESF_Li256ELb0ELb1ELb0ELb1EEENS1_29StaticPersistentTileSchedulerILb0EEEEEEEEEvNT_6ParamsE)
	.align		4
        /*000c*/ 	.word	index@(__assertfail)
	.align		4
        /*0010*/ 	.word	index@(_ZN7cutlass13device_kernelIN5flash11enable_sm90INS1_16FlashAttnFwdSm90INS1_25CollectiveMainloopFwdSm90ILi2EN4cute5tupleIJNS5_1CILi1EEES8_S8_EEENS6_IJNS7_ILi128EEESA_NS7_ILi256EEEEEELi256ENS_12float_e4m3_tEfNS_4arch4Sm90ELb0ELb0ELb1ELb1ELb0ELb0ELb0ELb1ELb1ELb1ELb0ELb0EEENS1_21CollectiveEpilogueFwdINS6_IJSA_SB_SA_EEES9_NS_10bfloat16_tESF_Li256ELb1ELb1ELb0ELb1EEENS1_36VarlenDynamicPersistentTileSchedulerILi128ELi128ELi256ELi128ELb0ELb1ELb1ELb0ELb1ELb1EEEEEEEEEvNT_6ParamsE)
	.align		4
        /*0014*/ 	.word	index@(__assertfail)
	.align		4
        /*0018*/ 	.word	index@(_ZN7cutlass13device_kernelIN5flash11enable_sm90INS1_16FlashAttnFwdSm90INS1_25CollectiveMainloopFwdSm90ILi2EN4cute5tupleIJNS5_1CILi1EEES8_S8_EEENS6_IJNS7_ILi128EEESA_NS7_ILi256EEEEEELi256ENS_12float_e4m3_tEfNS_4arch4Sm90ELb0ELb0ELb1ELb1ELb0ELb1ELb0ELb1ELb1ELb1ELb0ELb0EEENS1_21CollectiveEpilogueFwdINS6_IJSA_SB_SA_EEES9_NS_10bfloat16_tESF_Li256ELb1ELb1ELb0ELb1EEENS1_36VarlenDynamicPersistentTileSchedulerILi128ELi128ELi256ELi128ELb0ELb1ELb1ELb0ELb1ELb1EEEEEEEEEvNT_6ParamsE)
	.align		4
        /*001c*/ 	.word	index@(__assertfail)
	.align		4
        /*0020*/ 	.word	index@(_ZN7cutlass13device_kernelIN5flash11enable_sm90INS1_16FlashAttnFwdSm90INS1_25CollectiveMainloopFwdSm90ILi2EN4cute5tupleIJNS5_1CILi1EEES8_S8_EEENS6_IJNS7_ILi128EEENS7_ILi64EEENS7_ILi256EEEEEELi256ENS_12float_e4m3_tEfNS_4arch4Sm90ELb0ELb1ELb1ELb0ELb0ELb0ELb0ELb1ELb1ELb1ELb0ELb0EEENS1_21CollectiveEpilogueFwdINS6_IJSA_SC_SB_EEES9_NS_10bfloat16_tESG_Li256ELb0ELb1ELb0ELb1EEENS1_30DynamicPersistentTileSchedulerILi256ELi128ELb0ELb1ELb1EEEEEEEEEvNT_6ParamsE)
	.align		4
        /*0024*/ 	.word	index@(__assertfail)
	.align		4
        /*0028*/ 	.word	index@(_ZN7cutlass13device_kernelIN5flash11enable_sm90INS1_16FlashAttnFwdSm90INS1_25CollectiveMainloopFwdSm90ILi2EN4cute5tupleIJNS5_1CILi1EEES8_S8_EEENS6_IJNS7_ILi128EEENS7_ILi64EEENS7_ILi256EEEEEELi256ENS_12float_e4m3_tEfNS_4arch4Sm90ELb0ELb1ELb1ELb1ELb0ELb0ELb0ELb1ELb1ELb1ELb0ELb0EEENS1_21CollectiveEpilogueFwdINS6_IJSA_SC_SB_EEES9_NS_10bfloat16_tESG_Li256ELb1ELb1ELb0ELb1EEENS1_36VarlenDynamicPersistentTileSchedulerILi128ELi64ELi256ELi128ELb0ELb1ELb1ELb1ELb0ELb1EEEEEEEEEvNT_6ParamsE)
	.align		4
        /*002c*/ 	.word	index@(__assertfail)
	.align		4
        /*0030*/ 	.word	index@(_ZN7cutlass13device_kernelIN5flash11enable_sm90INS1_16FlashAttnFwdSm90INS1_25CollectiveMainloopFwdSm90ILi2EN4cute5tupleIJNS5_1CILi1EEES8_S8_EEENS6_IJNS7_ILi128EEENS7_ILi64EEENS7_ILi256EEEEEELi256ENS_12float_e4m3_tEfNS_4arch4Sm90ELb0ELb1ELb1ELb1ELb0ELb1ELb0ELb1ELb1ELb1ELb0ELb0EEENS1_21CollectiveEpilogueFwdINS6_IJSA_SC_SB_EEES9_NS_10bfloat16_tESG_Li256ELb1ELb1ELb0ELb1EEENS1_36VarlenDynamicPersistentTileSchedulerILi128ELi64ELi256ELi128ELb0ELb1ELb1ELb1ELb0ELb1EEEEEEEEEvNT_6ParamsE)
	.align		4
        /*0034*/ 	.word	index@(__assertfail)
	.align		4
        /*0038*/ 	.word	index@(_ZN7cutlass13device_kernelIN5flash11enable_sm90INS1_16FlashAttnFwdSm90INS1_25CollectiveMainloopFwdSm90ILi2EN4cute5tupleIJNS5_1CILi1EEES8_S8_EEENS6_IJNS7_ILi128EEESA_NS7_ILi256EEEEEELi256ENS_12float_e4m3_tEfNS_4arch4Sm90ELb1ELb0ELb1ELb0ELb0ELb0ELb0ELb1ELb1ELb1ELb0ELb0EEENS1_21CollectiveEpilogueFwdINS6_IJSA_SB_SA_EEES9_NS_10bfloat16_tESF_Li256ELb0ELb1ELb0ELb1EEENS1_30DynamicPersistentTileSchedulerILi256ELi128ELb0ELb1ELb1EEEEEEEEEvNT_6ParamsE)
	.align		4
        /*003c*/ 	.word	index@(__assertfail)
	.align		4
        /*0040*/ 	.word	index@(_ZN7cutlass13device_kernelIN5flash11enable_sm90INS1_16FlashAttnFwdSm90INS1_25CollectiveMainloopFwdSm90ILi2EN4cute5tupleIJNS5_1CILi1EEES8_S8_EEENS6_IJNS7_ILi128EEESA_NS7_ILi256EEEEEELi256ENS_12float_e4m3_tEfNS_4arch4Sm90ELb1ELb0ELb1ELb1ELb0ELb0ELb0ELb1ELb1ELb1ELb0ELb0EEENS1_21CollectiveEpilogueFwdINS6_IJSA_SB_SA_EEES9_NS_10bfloat16_tESF_Li256ELb1ELb1ELb0ELb1EEENS1_36VarlenDynamicPersistentTileSchedulerILi128ELi128ELi256ELi128ELb0ELb1ELb1ELb1ELb1ELb1EEEEEEEEEvNT_6ParamsE)
	.align		4
        /*0044*/ 	.word	index@(__assertfail)
	.align		4
        /*0048*/ 	.word	index@(_ZN7cutlass13device_kernelIN5flash11enable_sm90INS1_16FlashAttnFwdSm90INS1_25CollectiveMainloopFwdSm90ILi2EN4cute5tupleIJNS5_1CILi1EEES8_S8_EEENS6_IJNS7_ILi128EEESA_NS7_ILi256EEEEEELi256ENS_12float_e4m3_tEfNS_4arch4Sm90ELb1ELb0ELb1ELb1ELb0ELb1ELb0ELb1ELb1ELb1ELb0ELb0EEENS1_21CollectiveEpilogueFwdINS6_IJSA_SB_SA_EEES9_NS_10bfloat16_tESF_Li256ELb1ELb1ELb0ELb1EEENS1_36VarlenDynamicPersistentTileSchedulerILi128ELi128ELi256ELi128ELb0ELb1ELb1ELb1ELb1ELb1EEEEEEEEEvNT_6ParamsE)
	.align		4
        /*004c*/ 	.word	index@(__assertfail)
	.align		4
        /*0050*/ 	.word	0x00000000
	.align		4
        /*0054*/ 	.word	0xfffffffe
	.align		4
        /*0058*/ 	.word	0x00000000
	.align		4
        /*005c*/ 	.word	0xfffffffd
	.align		4
        /*0060*/ 	.word	0x00000000
	.align		4
        /*0064*/ 	.word	0xfffffffc


//--------------------- .nv.constant4             --------------------------
	.section	.nv.constant4,"a",@progbits
	.align	8
	.align		8
.nv.constant4:
        /*0000*/ 	.dword	__assertfail
	.align		8
        /*0008*/ 	.dword	__unnamed_1
	.align		8
        /*0010*/ 	.dword	__unnamed_2
	.align		8
        /*0018*/ 	.dword	__unnamed_3
	.align		8
        /*0020*/ 	.dword	__unnamed_4
	.align		8
        /*0028*/ 	.dword	__unnamed_5
	.align		8
        /*0030*/ 	.dword	__unnamed_6
	.align		8
        /*0038*/ 	.dword	_ZZN5flash28permute_output_fp8_VcolmajorIN4cute6TensorINS1_11ArrayEngineIN7cutlass10bfloat16_tELm128EEENS1_6LayoutINS1_5tupleIJNS8_IJNS1_1CILi2EEESA_NS9_ILi32EEEEEENS9_ILi1EEESD_EEENS8_IJNS8_IJSD_SA_NS9_ILi4EEEEEENS9_ILi0EEESH_EEEEEEEEEvRT_E9upper_map
	.align		8
        /*0040*/ 	.dword	__unnamed_7
	.align		8
        /*0048*/ 	.dword	__unnamed_8
	.align		8
        /*0050*/ 	.dword	__unnamed_9
	.align		8
        /*0058*/ 	.dword	__unnamed_10
	.align		8
        /*0060*/ 	.dword	__unnamed_11
	.align		8
        /*0068*/ 	.dword	_ZN82_INTERNAL_b49887c0_46_flash_fwd_hdim256_e4m3_softcap_packgqa_sm90_cu_c784774a_35244cuda3std3__45__cpo5beginE
	.align		8
        /*0070*/ 	.dword	_ZN82_INTERNAL_b49887c0_46_flash_fwd_hdim256_e4m3_softcap_packgqa_sm90_cu_c784774a_35244cuda3std3__45__cpo3endE
	.align		8
        /*0078*/ 	.dword	_ZN82_INTERNAL_b49887c0_46_flash_fwd_hdim256_e4m3_softcap_packgqa_sm90_cu_c784774a_35244cuda3std3__45__cpo6cbeginE
	.align		8
        /*0080*/ 	.dword	_ZN82_INTERNAL_b49887c0_46_flash_fwd_hdim256_e4m3_softcap_packgqa_sm90_cu_c784774a_35244cuda3std3__45__cpo4cendE
	.align		8
        /*0088*/ 	.dword	_ZN82_INTERNAL_b49887c0_46_flash_fwd_hdim256_e4m3_softcap_packgqa_sm90_cu_c784774a_35244cuda3std3__484_GLOBAL__N__b49887c0_46_flash_fwd_hdim256_e4m3_softcap_packgqa_sm90_cu_c784774a_35246ignoreE
	.align		8
        /*0090*/ 	.dword	_ZN82_INTERNAL_b49887c0_46_flash_fwd_hdim256_e4m3_softcap_packgqa_sm90_cu_c784774a_35244cuda3std3__419piecewise_constructE
	.align		8
        /*0098*/ 	.dword	_ZN82_INTERNAL_b49887c0_46_flash_fwd_hdim256_e4m3_softcap_packgqa_sm90_cu_c784774a_35244cuda3std3__48in_placeE
	.align		8
        /*00a0*/ 	.dword	_ZN82_INTERNAL_b49887c0_46_flash_fwd_hdim256_e4m3_softcap_packgqa_sm90_cu_c784774a_35244cuda3std6ranges3__45__cpo4swapE
	.align		8
        /*00a8*/ 	.dword	_ZN82_INTERNAL_b49887c0_46_flash_fwd_hdim256_e4m3_softcap_packgqa_sm90_cu_c784774a_35244cuda3std6ranges3__45__cpo9iter_moveE
	.align		8
        /*00b0*/ 	.dword	_ZN82_INTERNAL_b49887c0_46_flash_fwd_hdim256_e4m3_softcap_packgqa_sm90_cu_c784774a_35244cute7productE
	.align		8
        /*00b8*/ 	.dword	_ZN82_INTERNAL_b49887c0_46_flash_fwd_hdim256_e4m3_softcap_packgqa_sm90_cu_c784774a_35244cute1_E
	.align		8
        /*00c0*/ 	.dword	$str$23
	.align		8
        /*00c8*/ 	.dword	$str$24


//--------------------- .text._ZN7cutlass13device_kernelIN5flash11enable_sm90INS1_16FlashAttnFwdSm90INS1_25CollectiveMainloopFwdSm90ILi2EN4cute5tupleIJNS5_1CILi1EEES8_S8_EEENS6_IJNS7_ILi128EEESA_NS7_ILi256EEEEEELi256ENS_12float_e4m3_tEfNS_4arch4Sm90ELb0ELb0ELb1ELb0ELb0ELb0ELb0ELb1ELb1ELb1ELb0ELb0EEENS1_21CollectiveEpilogueFwdINS6_IJSA_SB_SA_EEES9_NS_10bfloat16_tESF_Li256ELb0ELb1ELb0ELb1EEENS1_29StaticPersistentTileSchedulerILb0EEEEEEEEEvNT_6ParamsE --------------------------
	.section	.text._ZN7cutlass13device_kernelIN5flash11enable_sm90INS1_16FlashAttnFwdSm90INS1_25CollectiveMainloopFwdSm90ILi2EN4cute5tupleIJNS5_1CILi1EEES8_S8_EEENS6_IJNS7_ILi128EEESA_NS7_ILi256EEEEEELi256ENS_12float_e4m3_tEfNS_4arch4Sm90ELb0ELb0ELb1ELb0ELb0ELb0ELb0ELb1ELb1ELb1ELb0ELb0EEENS1_21CollectiveEpilogueFwdINS6_IJSA_SB_SA_EEES9_NS_10bfloat16_tESF_Li256ELb0ELb1ELb0ELb1EEENS1_29StaticPersistentTileSchedulerILb0EEEEEEEEEvNT_6ParamsE,"ax",@progbits
	.align	128
.text._ZN7cutlass13device_kernelIN5flash11enable_sm90INS1_16FlashAttnFwdSm90INS1_25CollectiveMainloopFwdSm90ILi2EN4cute5tupleIJNS5_1CILi1EEES8_S8_EEENS6_IJNS7_ILi128EEESA_NS7_ILi256EEEEEELi256ENS_12float_e4m3_tEfNS_4arch4Sm90ELb0ELb0ELb1ELb0ELb0ELb0ELb0ELb1ELb1ELb1ELb0ELb0EEENS1_21CollectiveEpilogueFwdINS6_IJSA_SB_SA_EEES9_NS_10bfloat16_tESF_Li256ELb0ELb1ELb0ELb1EEENS1_29StaticPersistentTileSchedulerILb0EEEEEEEEEvNT_6ParamsE:
        .type           _ZN7cutlass13device_kernelIN5flash11enable_sm90INS1_16FlashAttnFwdSm90INS1_25CollectiveMainloopFwdSm90ILi2EN4cute5tupleIJNS5_1CILi1EEES8_S8_EEENS6_IJNS7_ILi128EEESA_NS7_ILi256EEEEEELi256ENS_12float_e4m3_tEfNS_4arch4Sm90ELb0ELb0ELb1ELb0ELb0ELb0ELb0ELb1ELb1ELb1ELb0ELb0EEENS1_21CollectiveEpilogueFwdINS6_IJSA_SB_SA_EEES9_NS_10bfloat16_tESF_Li256ELb0ELb1ELb0ELb1EEENS1_29StaticPersistentTileSchedulerILb0EEEEEEEEEvNT_6ParamsE,@function
        .size           _ZN7cutlass13device_kernelIN5flash11enable_sm90INS1_16FlashAttnFwdSm90INS1_25CollectiveMainloopFwdSm90ILi2EN4cute5tupleIJNS5_1CILi1EEES8_S8_EEENS6_IJNS7_ILi128EEESA_NS7_ILi256EEEEEELi256ENS_12float_e4m3_tEfNS_4arch4Sm90ELb0ELb0ELb1ELb0ELb0ELb0ELb0ELb1ELb1ELb1ELb0ELb0EEENS1_21CollectiveEpilogueFwdINS6_IJSA_SB_SA_EEES9_NS_10bfloat16_tESF_Li256ELb0ELb1ELb0ELb1EEENS1_29StaticPersistentTileSchedulerILb0EEEEEEEEEvNT_6ParamsE,(.L_x_2896 - _ZN7cutlass13device_kernelIN5flash11enable_sm90INS1_16FlashAttnFwdSm90INS1_25CollectiveMainloopFwdSm90ILi2EN4cute5tupleIJNS5_1CILi1EEES8_S8_EEENS6_IJNS7_ILi128EEESA_NS7_ILi256EEEEEELi256ENS_12float_e4m3_tEfNS_4arch4Sm90ELb0ELb0ELb1ELb0ELb0ELb0ELb0ELb1ELb1ELb1ELb0ELb0EEENS1_21CollectiveEpilogueFwdINS6_IJSA_SB_SA_EEES9_NS_10bfloat16_tESF_Li256ELb0ELb1ELb0ELb1EEENS1_29StaticPersistentTileSchedulerILb0EEEEEEEEEvNT_6ParamsE)
        .other          _ZN7cutlass13device_kernelIN5flash11enable_sm90INS1_16FlashAttnFwdSm90INS1_25CollectiveMainloopFwdSm90ILi2EN4cute5tupleIJNS5_1CILi1EEES8_S8_EEENS6_IJNS7_ILi128EEESA_NS7_ILi256EEEEEELi256ENS_12float_e4m3_tEfNS_4arch4Sm90ELb0ELb0ELb1ELb0ELb0ELb0ELb0ELb1ELb1ELb1ELb0ELb0EEENS1_21CollectiveEpilogueFwdINS6_IJSA_SB_SA_EEES9_NS_10bfloat16_tESF_Li256ELb0ELb1ELb0ELb1EEENS1_29StaticPersistentTileSchedulerILb0EEEEEEEEEvNT_6ParamsE,@"STO_CUDA_ENTRY STV_DEFAULT"
_ZN7cutlass13device_kernelIN5flash11enable_sm90INS1_16FlashAttnFwdSm90INS1_25CollectiveMainloopFwdSm90ILi2EN4cute5tupleIJNS5_1CILi1EEES8_S8_EEENS6_IJNS7_ILi128EEESA_NS7_ILi256EEEEEELi256ENS_12float_e4m3_tEfNS_4arch4Sm90ELb0ELb0ELb1ELb0ELb0ELb0ELb0ELb1ELb1ELb1ELb0ELb0EEENS1_21CollectiveEpilogueFwdINS6_IJSA_SB_SA_EEES9_NS_10bfloat16_tESF_Li256ELb0ELb1ELb0ELb1EEENS1_29StaticPersistentTileSchedulerILb0EEEEEEEEEvNT_6ParamsE:
[----:B------:R-:W0:Y:S02]  /*0000*/  LDC R1, c[0x0][0x28] ;  /* 0x00000a00ff017b82 */ /* 0x000e240000000800 */
[----:B0-----:R-:W-:Y:S01]  /*0010*/  VIADD R1, R1, 0xffffffd8 ;  /* 0xffffffd801017836 */ /* 0x001fe20000000000 */
[----:B------:R-:W0:Y:S01]  /*0020*/  S2R R3, SR_TID.X ;  /* 0x0000000000037919 */ /* 0x000e220000002100 */
[----:B------:R-:W-:Y:S01]  /*0030*/  ELECT P0, URZ, PT ;  /* 0x00000000003f782f */ /* 0x000fe20003800000 */
[----:B------:R-:W-:Y:S01]  /*0040*/  BSSY B0, `(.L_x_0) ;  /* 0x000000e000007945 */ /* 0x000fe20003800000 */
[--C-:B0-----:R-:W-:Y:S02]  /*0050*/  SHF.R.U32.HI R0, RZ, 0x5, R3.reuse ;  /* 0x00000005ff007819 */ /* 0x101fe40000011603 */
[----:B------:R-:W-:-:S03]  /*0060*/  SHF.R.U32.HI R3, RZ, 0x7, R3 ;  /* 0x00000007ff037819 */ /* 0x000fc60000011603 */
[----:B------:R-:W0:Y:S02]  /*0070*/  SHFL.IDX PT, R2, R0, RZ, 0x1f ;  /* 0x00001fff00027589 */ /* 0x000e2400000e0000 */
[----:B0-----:R-:W-:-:S13]  /*0080*/  ISETP.EQ.AND P0, PT, R2, RZ, P0 ;  /* 0x000000ff0200720c */ /* 0x001fda0000702270 */
[----:B------:R-:W-:Y:S05]  /*0090*/  @!P0 BRA `(.L_x_1) ;  /* 0x0000000000208947 */ /* 0x000fea0003800000 */
[----:B------:R-:W-:Y:S02]  /*00a0*/  ULDC.64 UR4, c[0x0][0x198] ;  /* 0x0000660000047ab9 */ /* 0x000fe40000000a00 */
[----:B------:R-:W-:Y:S02]  /*00b0*/  UIADD3 UR6, UP0, UR4, 0x370, URZ ;  /* 0x0000037004067890 */ /* 0x000fe4000ff1e03f */
[----:B------:R-:W-:Y:S02]  /*00c0*/  UIADD3 UR4, UP1, UR4, 0x470, URZ ;  /* 0x0000047004047890 */ /* 0x000fe4000ff3e03f */
[----:B------:R-:W-:Y:S02]  /*00d0*/  UIADD3.X UR7, URZ, UR5, URZ, UP0, !UPT ;  /* 0x000000053f077290 */ /* 0x000fe400087fe43f */
[----:B------:R-:W-:-:S07]  /*00e0*/  UIADD3.X UR5, URZ, UR5, URZ, UP1, !UPT ;  /* 0x000000053f057290 */ /* 0x000fce0008ffe43f */
[----:B------:R0:W-:Y:S02]  /*00f0*/  UTMACCTL.PF [UR6] ;  /* 0x00000000060079b9 */ /* 0x0001e40008040000 */
[----:B------:R0:W-:Y:S02]  /*0100*/  UTMACCTL.PF [UR4] ;  /* 0x00000000040079b9 */ /* 0x0001e40008040000 */
[----:B0-----:R-:W-:Y:S01]  /*0110*/  NOP ;  /* 0x0000000000007918 */ /* 0x001fe20000000000 */
.L_x_1:
[----:B------:R-:W-:Y:S05]  /*0120*/  BSYNC B0 ;  /* 0x0000000000007941 */ /* 0x000fea0003800000 */
.L_x_0:
[----:B------:R-:W-:Y:S01]  /*0130*/  VOTEU.ANY UP0, P0 ;  /* 0x00000000003f7886 */ /* 0x000fe20000000100 */
[----:B------:R-:W0:Y:S01]  /*0140*/  SHFL.IDX PT, R3, R3, RZ, 0x1f ;  /* 0x00001fff03037589 */ /* 0x000e2200000e0000 */
[----:B------:R-:W-:Y:S01]  /*0150*/  UMOV UR4, 0x80 ;  /* 0x0000008000047882 */ /* 0x000fe20000000000 */
[----:B------:R-:W-:Y:S01]  /*0160*/  UMOV UR7, 0x100 ;  /* 0x0000010000077882 */ /* 0x000fe20000000000 */
[----:B------:R-:W-:Y:S01]  /*0170*/  VOTEU.ANY UP1, P0 ;  /* 0x00000000003f7886 */ /* 0x000fe20000020100 */
[----:B------:R-:W1:Y:S01]  /*0180*/  @UP0 S2UR UR8, SR_CgaCtaId ;  /* 0x00000000000809c3 */ /* 0x000e620000008800 */
[----:B------:R-:W2:Y:S01]  /*0190*/  SHFL.IDX PT, R2, R0, RZ, 0x1f ;  /* 0x00001fff00027589 */ /* 0x000ea200000e0000 */
[----:B------:R-:W-:Y:S01]  /*01a0*/  @UP0 UMOV UR6, 0x400 ;  /* 0x0000040000060882 */ /* 0x000fe20000000000 */
[----:B------:R-:W-:-:S04]  /*01b0*/  @UP0 UIADD3 UR4, -UR4, 0x100000, URZ ;  /* 0x0010000004040890 */ /* 0x000fc8000fffe13f */
[----:B------:R-:W-:Y:S02]  /*01c0*/  @UP0 USHF.L.U32 UR5, UR4, 0xb, URZ ;  /* 0x0000000b04050899 */ /* 0x000fe4000800063f */
[----:B------:R-:W-:Y:S01]  /*01d0*/  @UP0 USHF.L.U32 UR4, UR4, 0x1, URZ ;  /* 0x0000000104040899 */ /* 0x000fe2000800063f */
[----:B------:R-:W-:Y:S01]  /*01e0*/  VOTEU.ANY UP2, P0 ;  /* 0x00000000003f7886 */ /* 0x000fe20000040100 */
[----:B0-----:R-:W-:Y:S01]  /*01f0*/  R2UR UR9, R3 ;  /* 0x00000000030972ca */ /* 0x001fe200000e0000 */
[----:B-1----:R-:W-:Y:S01]  /*0200*/  @UP0 ULEA UR8, UR8, UR6, 0x18 ;  /* 0x0000000608080291 */ /* 0x002fe2000f8ec03f */
[----:B--2---:R-:W-:Y:S01]  /*0210*/  ISETP.NE.AND P1, PT, R2, RZ, PT ;  /* 0x000000ff0200720c */ /* 0x004fe20003f25270 */
[----:B------:R-:W-:-:S04]  /*0220*/  @UP0 UIADD3 UR6, -UR7, 0x100000, URZ ;  /* 0x0010000007060890 */ /* 0x000fc8000fffe13f */
[----:B------:R-:W-:Y:S02]  /*0230*/  @UP0 USHF.L.U32 UR7, UR6, 0xb, URZ ;  /* 0x0000000b06070899 */ /* 0x000fe4000800063f */
[----:B------:R-:W-:-:S04]  /*0240*/  @UP0 USHF.L.U32 UR6, UR6, 0x1, URZ ;  /* 0x0000000106060899 */ /* 0x000fc8000800063f */
[----:B------:R-:W-:Y:S01]  /*0250*/  UISETP.NE.AND UP0, UPT, UR9, URZ, UPT ;  /* 0x0000003f0900728c */ /* 0x000fe2000bf05270 */
[----:B------:R-:W0:Y:S02]  /*0260*/  FENCE.VIEW.ASYNC.S ;  /* 0x00000000000073c6 */ /* 0x000e240000000000 */
[----:B0-----:R0:W1:Y:S05]  /*0270*/  @UP1 SYNCS.EXCH.64 URZ, [UR8+0x38800], UR4 ;  /* 0x03880004083f15b2 */ /* 0x00106a0008000100 */
[----:B------:R0:W2:Y:S01]  /*0280*/  @UP2 SYNCS.EXCH.64 URZ, [UR8+0x38820], UR6 ;  /* 0x03882006083f25b2 */ /* 0x0000a20008000100 */
[----:B------:R-:W-:Y:S05]  /*0290*/  @P1 BRA `(.L_x_2) ;  /* 0x0000000000481947 */ /* 0x000fea0003800000 */
[----:B0-----:R-:W0:Y:S01]  /*02a0*/  S2UR UR5, SR_CgaCtaId ;  /* 0x00000000000579c3 */ /* 0x001e220000008800 */
[----:B------:R-:W-:Y:S01]  /*02b0*/  UMOV UR4, 0x400 ;  /* 0x0000040000047882 */ /* 0x000fe20000000000 */
[----:B------:R-:W-:Y:S01]  /*02c0*/  UMOV UR6, 0x1 ;  /* 0x0000000100067882 */ /* 0x000fe20000000000 */
[----:B------:R-:W-:Y:S01]  /*02d0*/  UMOV UR7, 0x2 ;  /* 0x0000000200077882 */ /* 0x000fe20000000000 */
[----:B------:R-:W-:Y:S01]  /*02e0*/  ELECT P0, URZ, PT ;  /* 0x00000000003f782f */ /* 0x000fe20003800000 */
[----:B0-----:R-:W-:Y:S02]  /*02f0*/  ULEA UR8, UR5, UR4, 0x18 ;  /* 0x0000000405087291 */ /* 0x001fe4000f8ec03f */
[----:B------:R-:W-:-:S04]  /*0300*/  UIADD3 UR4, -UR6, 0x100000, URZ ;  /* 0x0010000006047890 */ /* 0x000fc8000fffe13f */
[----:B------:R-:W-:Y:S02]  /*0310*/  USHF.L.U32 UR5, UR4, 0xb, URZ ;  /* 0x0000000b04057899 */ /* 0x000fe4000800063f */
[----:B------:R-:W-:Y:S02]  /*0320*/  USHF.L.U32 UR4, UR4, 0x1, URZ ;  /* 0x0000000104047899 */ /* 0x000fe4000800063f */
[----:B------:R-:W-:-:S04]  /*0330*/  UIADD3 UR6, -UR7, 0x100000, URZ ;  /* 0x0010000007067890 */ /* 0x000fc8000fffe13f */
[----:B------:R-:W-:Y:S02]  /*0340*/  USHF.L.U32 UR7, UR6, 0xb, URZ ;  /* 0x0000000b06077899 */ /* 0x000fe4000800063f */
[----:B------:R-:W-:Y:S01]  /*0350*/  USHF.L.U32 UR6, UR6, 0x1, URZ ;  /* 0x0000000106067899 */ /* 0x000fe2000800063f */
[----:B------:R-:W0:Y:S03]  /*0360*/  FENCE.VIEW.ASYNC.S ;  /* 0x00000000000073c6 */ /* 0x000e260000000000 */
[----:B0-----:R3:W4:Y:S08]  /*0370*/  SYNCS.EXCH.64 URZ, [UR8+0x38830], UR4 ;  /* 0x03883004083f75b2 */ /* 0x0017300008000100 */
[----:B------:R3:W0:Y:S01]  /*0380*/  SYNCS.EXCH.64 URZ, [UR8+0x38840], UR6 ;  /* 0x03884006083f75b2 */ /* 0x0006220008000100 */
[----:B------:R3:W0:Y:S01]  /*0390*/  SYNCS.EXCH.64 URZ, [UR8+0x38838], UR4 ;  /* 0x03883804083f75b2 */ /* 0x0006220008000100 */
[----:B------:R3:W0:Y:S02]  /*03a0*/  SYNCS.EXCH.64 URZ, [UR8+0x38848], UR6 ;  /* 0x03884806083f75b2 */ /* 0x0006240008000100 */
[----:B---3--:R-:W-:Y:S01]  /*03b0*/  NOP ;  /* 0x0000000000007918 */ /* 0x008fe20000000000 */
.L_x_2:
[----:B------:R-:W3:Y:S01]  /*03c0*/  SHFL.IDX PT, R2, R0, RZ, 0x1f ;  /* 0x00001fff00027589 */ /* 0x000ee200000e0000 */
[----:B------:R-:W-:Y:S01]  /*03d0*/  NOP ;  /* 0x0000000000007918 */ /* 0x000fe20000000000 */
[----:B---3--:R-:W-:-:S13]  /*03e0*/  ISETP.NE.AND P0, PT, R2, RZ, PT ;  /* 0x000000ff0200720c */ /* 0x008fda0003f05270 */
        /* <DEDUP_REMOVED lines=14> */
[----:B0-----:R3:W0:Y:S08]  /*04d0*/  SYNCS.EXCH.64 URZ, [UR8+0x38850], UR4 ;  /* 0x03885004083f75b2 */ /* 0x0016300008000100 */
[----:B------:R3:W0:Y:S01]  /*04e0*/  SYNCS.EXCH.64 URZ, [UR8+0x38860], UR6 ;  /* 0x03886006083f75b2 */ /* 0x0006220008000100 */
[----:B------:R3:W0:Y:S01]  /*04f0*/  SYNCS.EXCH.64 URZ, [UR8+0x38858], UR4 ;  /* 0x03885804083f75b2 */ /* 0x0006220008000100 */
[----:B------:R3:W0:Y:S02]  /*0500*/  SYNCS.EXCH.64 URZ, [UR8+0x38868], UR6 ;  /* 0x03886806083f75b2 */ /* 0x0006240008000100 */
[----:B---3--:R-:W-:Y:S01]  /*0510*/  NOP ;  /* 0x0000000000007918 */ /* 0x008fe20000000000 */
.L_x_3:
[----:B------:R-:W3:Y:S01]  /*0520*/  SHFL.IDX PT, R2, R0, RZ, 0x1f ;  /* 0x00001fff00027589 */ /* 0x000ee200000e0000 */
[----:B------:R-:W-:Y:S01]  /*0530*/  NOP ;  /* 0x0000000000007918 */ /* 0x000fe20000000000 */
[----:B---3--:R-:W-:-:S13]  /*0540*/  ISETP.NE.AND P0, PT, R2, RZ, PT ;  /* 0x000000ff0200720c */ /* 0x008fda0003f05270 */
[----:B------:R-:W-:Y:S05]  /*0550*/  @P0 BRA `(.L_x_4) ;  /* 0x0000000000380947 */ /* 0x000fea0003800000 */
[----:B0-----:R-:W0:Y:S01]  /*0560*/  S2UR UR5, SR_CgaCtaId ;  /* 0x00000000000579c3 */ /* 0x001e220000008800 */
[----:B------:R-:W-:Y:S01]  /*0570*/  UMOV UR4, 0x400 ;  /* 0x0000040000047882 */ /* 0x000fe20000000000 */
[----:B------:R-:W-:Y:S01]  /*0580*/  UMOV UR7, 0x1 ;  /* 0x0000000100077882 */ /* 0x000fe20000000000 */
[----:B------:R-:W-:Y:S01]  /*0590*/  ELECT P0, URZ, PT ;  /* 0x00000000003f782f */ /* 0x000fe20003800000 */
[----:B0-----:R-:W-:Y:S02]  /*05a0*/  ULEA UR6, UR5, UR4, 0x18 ;  /* 0x0000000405067291 */ /* 0x001fe4000f8ec03f */
[----:B------:R-:W-:-:S04]  /*05b0*/  UIADD3 UR4, -UR7, 0x100000, URZ ;  /* 0x0010000007047890 */ /* 0x000fc8000fffe13f */
[----:B------:R-:W-:Y:S02]  /*05c0*/  USHF.L.U32 UR5, UR4, 0xb, URZ ;  /* 0x0000000b04057899 */ /* 0x000fe4000800063f */
[----:B------:R-:W-:Y:S01]  /*05d0*/  USHF.L.U32 UR4, UR4, 0x1, URZ ;  /* 0x0000000104047899 */ /* 0x000fe2000800063f */
[----:B------:R-:W0:Y:S11]  /*05e0*/  FENCE.VIEW.ASYNC.S ;  /* 0x00000000000073c6 */ /* 0x000e360000000000 */
[----:B0-----:R3:W0:Y:S01]  /*05f0*/  SYNCS.EXCH.64 URZ, [UR6+0x38870], UR4 ;  /* 0x03887004063f75b2 */ /* 0x0016220008000100 */
[----:B------:R3:W0:Y:S01]  /*0600*/  SYNCS.EXCH.64 URZ, [UR6+0x38880], UR4 ;  /* 0x03888004063f75b2 */ /* 0x0006220008000100 */
[----:B------:R3:W0:Y:S01]  /*0610*/  SYNCS.EXCH.64 URZ, [UR6+0x38878], UR4 ;  /* 0x03887804063f75b2 */ /* 0x0006220008000100 */
[----:B------:R3:W0:Y:S02]  /*0620*/  SYNCS.EXCH.64 URZ, [UR6+0x38888], UR4 ;  /* 0x03888804063f75b2 */ /* 0x0006240008000100 */
[----:B---3--:R-:W-:Y:S01]  /*0630*/  NOP ;  /* 0x0000000000007918 */ /* 0x008fe20000000000 */
.L_x_4:
        /* <DEDUP_REMOVED lines=22> */
.L_x_5:
        /* <DEDUP_REMOVED lines=22> */
.L_x_6:
[----:B------:R-:W-:Y:S01]  /*0900*/  PLOP3.LUT P0, PT, PT, PT, UP0, 0x80, 0x0 ;  /* 0x000000000000781c */ /* 0x000fe20003f0f008 */
[----:B------:R-:W-:Y:S01]  /*0910*/  UMOV UR38, 0x1 ;  /* 0x0000000100267882 */ /* 0x000fe20000000000 */
[----:B------:R-:W-:Y:S01]  /*0920*/  NOP ;  /* 0x0000000000007918 */ /* 0x000fe20000000000 */
[----:B------:R-:W-:Y:S01]  /*0930*/  USEL UR38, UR38, 0x2, !UP0 ;  /* 0x0000000226267887 */ /* 0x000fe2000c000000 */
[----:B------:R-:W-:Y:S01]  /*0940*/  ULDC.64 UR46, c[0x0][0x208] ;  /* 0x00008200002e7ab9 */ /* 0x000fe20000000a00 */
[----:B012-4-:R-:W-:Y:S08]  /*0950*/  BAR.SYNC.DEFER_BLOCKING 0x0 ;  /* 0x0000000000007b1d */ /* 0x017ff00000010000 */
[----:B------:R-:W-:Y:S05]  /*0960*/  @!P0 BRA `(.L_x_7) ;  /* 0x000000a000988947 */ /* 0x000fea0003800000 */
.L_x_8:
[----:B------:R-:W-:-:S08]  /*0970*/  NOP ;  /* 0x0000000000007918 */ /* 0x000fd00000000000 */
[----:B------:R-:W0:Y:S02]  /*0980*/  USETMAXREG.TRY_ALLOC.CTAPOOL UP0, 0xf0 ;  /* 0x000000f0000079c8 */ /* 0x000e240008000600 */
[----:B0-----:R-:W-:-:S13]  /*0990*/  PLOP3.LUT P0, PT, PT, PT, UP0, 0x80, 0x0 ;  /* 0x000000000000781c */ /* 0x001fda0003f0f008 */
[----:B------:R-:W-:Y:S05]  /*09a0*/  @!P0 BRA `(.L_x_8) ;  /* 0xfffffffc00f08947 */ /* 0x000fea000383ffff */
[----:B------:R-:W0:Y:S01]  /*09b0*/  S2R R2, SR_TID.X ;  /* 0x0000000000027919 */ /* 0x000e220000002100 */
[----:B------:R-:W1:Y:S08]  /*09c0*/  S2UR UR41, SR_CTAID.X ;  /* 0x00000000002979c3 */ /* 0x000e700000002500 */
[----:B------:R-:W-:Y:S06]  /*09d0*/  BAR.ARV 0x8, 0x180 ;  /* 0x0206000000007b1d */ /* 0x000fec0000002000 */
[----:B0-----:R-:W-:-:S04]  /*09e0*/  LOP3.LUT R0, R2, 0xffffff80, RZ, 0xc0, !PT ;  /* 0xffffff8002007812 */ /* 0x001fc800078ec0ff */
[----:B------:R-:W-:Y:S02]  /*09f0*/  ISETP.NE.AND P0, PT, R0, 0x80, PT ;  /* 0x000000800000780c */ /* 0x000fe40003f05270 */
[----:B------:R-:W1:Y:S11]  /*0a00*/  LDC R0, c[0x0][0xc34] ;  /* 0x00030d00ff007b82 */ /* 0x000e760000000800 */
[----:B------:R-:W-:Y:S06]  /*0a10*/  @!P0 BAR.ARV 0x9, 0x100 ;  /* 0x0244000000008b1d */ /* 0x000fec0000002000 */
[----:B-1----:R-:W-:-:S13]  /*0a20*/  ISETP.LE.AND P0, PT, R0, UR41, PT ;  /* 0x0000002900007c0c */ /* 0x002fda000bf03270 */
[----:B------:R-:W-:Y:S05]  /*0a30*/  @P0 EXIT ;  /* 0x000000000000094d */ /* 0x000fea0003800000 */
[----:B------:R-:W-:Y:S01]  /*0a40*/  VIADD R19, R2, 0xffffff80 ;  /* 0xffffff8002137836 */ /* 0x000fe20000000000 */
[----:B------:R-:W-:Y:S01]  /*0a50*/  ULOP3.LUT UR45, UR38, 0x1, URZ, 0xfc, !UPT ;  /* 0x00000001262d7892 */ /* 0x000fe2000f8efc3f */
[----:B------:R-:W-:Y:S01]  /*0a60*/  IMAD.MOV.U32 R11, RZ, RZ, -0x2 ;  /* 0xfffffffeff0b7424 */ /* 0x000fe200078e00ff */
[----:B------:R-:W-:Y:S01]  /*0a70*/  UMOV UR44, URZ ;  /* 0x0000003f002c7c82 */ /* 0x000fe20008000000 */
[----:B------:R-:W-:Y:S01]  /*0a80*/  UMOV UR43, URZ ;  /* 0x0000003f002b7c82 */ /* 0x000fe20008000000 */
[----:B------:R-:W-:Y:S01]  /*0a90*/  SHF.R.S32.HI R0, RZ, 0x1f, R19 ;  /* 0x0000001fff007819 */ /* 0x000fe20000011413 */
[----:B------:R-:W-:-:S03]  /*0aa0*/  UMOV UR51, URZ ;  /* 0x0000003f00337c82 */ /* 0x000fc60008000000 */
[CC--:B------:R-:W-:Y:S02]  /*0ab0*/  LEA.HI R3, R0.reuse, R19.reuse, RZ, 0x7 ;  /* 0x0000001300037211 */ /* 0x0c0fe400078f38ff */
[CC--:B------:R-:W-:Y:S02]  /*0ac0*/  LEA.HI R5, R0.reuse, R19.reuse, RZ, 0x5 ;  /* 0x0000001300057211 */ /* 0x0c0fe400078f28ff */
[----:B------:R-:W-:Y:S02]  /*0ad0*/  LOP3.LUT R2, R3, 0xffffff80, RZ, 0xc0, !PT ;  /* 0xffffff8003027812 */ /* 0x000fe400078ec0ff */
[CC--:B------:R-:W-:Y:S01]  /*0ae0*/  LEA.HI R4, R0.reuse, R19.reuse, RZ, 0x4 ;  /* 0x0000001300047211 */ /* 0x0c0fe200078f20ff */
[----:B------:R-:W-:Y:S01]  /*0af0*/  IMAD.SHL.U32 R7, R5, 0x20, RZ ;  /* 0x0000002005077824 */ /* 0x000fe200078e00ff */
[CC--:B------:R-:W-:Y:S01]  /*0b00*/  LEA.HI R6, R0.reuse, R19.reuse, RZ, 0x2 ;  /* 0x0000001300067211 */ /* 0x0c0fe200078f10ff */
[----:B------:R-:W-:Y:S01]  /*0b10*/  IMAD.IADD R23, R19, 0x1, -R2 ;  /* 0x0000000113177824 */ /* 0x000fe200078e0a02 */
[----:B------:R-:W-:-:S02]  /*0b20*/  LEA.HI R22, R0, R19, RZ, 0x3 ;  /* 0x0000001300167211 */ /* 0x000fc400078f18ff */
[----:B------:R-:W-:Y:S02]  /*0b30*/  SHF.R.S32.HI R5, RZ, 0x4, R4 ;  /* 0x00000004ff057819 */ /* 0x000fe40000011404 */
[----:B------:R-:W-:Y:S02]  /*0b40*/  SHF.R.S32.HI R2, RZ, 0x1f, R23 ;  /* 0x0000001fff027819 */ /* 0x000fe40000011417 */
[----:B------:R-:W-:Y:S02]  /*0b50*/  LOP3.LUT R10, R6, 0xfffffffc, RZ, 0xc0, !PT ;  /* 0xfffffffc060a7812 */ /* 0x000fe400078ec0ff */
[----:B------:R-:W-:Y:S02]  /*0b60*/  LEA.HI R0, R2, R23, RZ, 0x2 ;  /* 0x0000001702007211 */ /* 0x000fe400078f10ff */
[----:B------:R-:W-:Y:S01]  /*0b70*/  LOP3.LUT R6, R4, 0x3fffff0, RZ, 0xc0, !PT ;  /* 0x03fffff004067812 */ /* 0x000fe200078ec0ff */
[----:B------:R-:W-:Y:S01]  /*0b80*/  IMAD.IADD R10, R19, 0x1, -R10 ;  /* 0x00000001130a7824 */ /* 0x000fe200078e0a0a */
[----:B------:R-:W-:-:S02]  /*0b90*/  SHF.R.S32.HI R8, RZ, 0x2, R0 ;  /* 0x00000002ff087819 */ /* 0x000fc40000011400 */
[----:B------:R-:W-:Y:S01]  /*0ba0*/  SHF.R.S32.HI R9, RZ, 0x1f, R0 ;  /* 0x0000001fff097819 */ /* 0x000fe20000011400 */
[----:B------:R-:W-:Y:S01]  /*0bb0*/  IMAD.IADD R6, R19, 0x1, -R6 ;  /* 0x0000000113067824 */ /* 0x000fe200078e0a06 */
[----:B------:R-:W-:Y:S02]  /*0bc0*/  LEA.HI R4, R4, R5, RZ, 0x1 ;  /* 0x0000000504047211 */ /* 0x000fe400078f08ff */
[----:B------:R-:W-:Y:S02]  /*0bd0*/  LEA.HI R9, R9, R8, RZ, 0x3 ;  /* 0x0000000809097211 */ /* 0x000fe400078f18ff */
[----:B------:R-:W-:Y:S02]  /*0be0*/  SHF.R.S32.HI R232, RZ, 0x7, R3 ;  /* 0x00000007ffe87819 */ /* 0x000fe40000011403 */
[----:B------:R-:W-:Y:S02]  /*0bf0*/  LOP3.LUT R7, R7, 0xfffffc00, RZ, 0xc0, !PT ;  /* 0xfffffc0007077812 */ /* 0x000fe400078ec0ff */
[----:B------:R-:W-:-:S02]  /*0c00*/  LOP3.LUT R4, R4, 0x1ffffffe, RZ, 0xc0, !PT ;  /* 0x1ffffffe04047812 */ /* 0x000fc400078ec0ff */
[----:B------:R-:W-:Y:S01]  /*0c10*/  LOP3.LUT R9, R9, 0xfffffff8, RZ, 0xc0, !PT ;  /* 0xfffffff809097812 */ /* 0x000fe200078ec0ff */
[----:B------:R-:W-:Y:S01]  /*0c20*/  IMAD R7, R6, 0x40, R7 ;  /* 0x0000004006077824 */ /* 0x000fe200078e0207 */
[----:B------:R-:W-:Y:S01]  /*0c30*/  LEA.HI R2, R2, R23, RZ, 0x5 ;  /* 0x0000001702027211 */ /* 0x000fe200078f28ff */
[----:B------:R-:W-:Y:S01]  /*0c40*/  IMAD.IADD R4, R5, 0x1, -R4 ;  /* 0x0000000105047824 */ /* 0x000fe200078e0a04 */
[----:B------:R-:W-:Y:S01]  /*0c50*/  LOP3.LUT R12, R22, 0xfffffff8, RZ, 0xc0, !PT ;  /* 0xfffffff8160c7812 */ /* 0x000fe200078ec0ff */
[----:B------:R-:W-:Y:S01]  /*0c60*/  IMAD.IADD R9, R8, 0x1, -R9 ;  /* 0x0000000108097824 */ /* 0x000fe200078e0a09 */
[----:B------:R-:W-:Y:S01]  /*0c70*/  LEA.HI R3, R3, R232, RZ, 0x1 ;  /* 0x000000e803037211 */ /* 0x000fe200078f08ff */
[----:B------:R-:W-:Y:S01]  /*0c80*/  IMAD R235, R4, 0x8, R7 ;  /* 0x0000000804eb7824 */ /* 0x000fe200078e0207 */
[----:B------:R-:W-:Y:S01]  /*0c90*/  SHF.R.S32.HI R2, RZ, 0x5, R2 ;  /* 0x00000005ff027819 */ /* 0x000fe20000011402 */
[----:B------:R-:W-:Y:S01]  /*0ca0*/  IMAD.IADD R19, R19, 0x1, -R12 ;  /* 0x0000000113137824 */ /* 0x000fe200078e0a0c */
[----:B------:R-:W-:-:S02]  /*0cb0*/  LEA.HI R5, R10, R10, RZ, 0x1 ;  /* 0x0000000a0a057211 */ /* 0x000fc400078f08ff */
[----:B------:R-:W-:Y:S01]  /*0cc0*/  LOP3.LUT R3, R3, 0x3fffffe, RZ, 0xc0, !PT ;  /* 0x03fffffe03037812 */ /* 0x000fe200078ec0ff */
[----:B------:R-:W-:Y:S01]  /*0cd0*/  IMAD R4, R2, 0x10, R9 ;  /* 0x0000001002047824 */ /* 0x000fe200078e0209 */
[----:B------:R-:W-:Y:S01]  /*0ce0*/  LOP3.LUT R0, R0, 0x7ffffffc, RZ, 0xc0, !PT ;  /* 0x7ffffffc00007812 */ /* 0x000fe200078ec0ff */
[----:B------:R-:W-:Y:S01]  /*0cf0*/  IMAD.SHL.U32 R2, R19, 0x8, RZ ;  /* 0x0000000813027824 */ /* 0x000fe200078e00ff */
[----:B------:R-:W-:Y:S01]  /*0d00*/  LOP3.LUT R5, R5, 0x1ffffffe, RZ, 0xc0, !PT ;  /* 0x1ffffffe05057812 */ /* 0x000fe200078ec0ff */
[----:B------:R-:W-:Y:S01]  /*0d10*/  IMAD.IADD R3, R232, 0x1, -R3 ;  /* 0x00000001e8037824 */ /* 0x000fe200078e0a03 */
[----:B------:R-:W-:Y:S01]  /*0d20*/  SHF.R.S32.HI R22, RZ, 0x3, R22 ;  /* 0x00000003ff167819 */ /* 0x000fe20000011416 */
[----:B------:R-:W-:Y:S02]  /*0d30*/  IMAD.IADD R0, R23, 0x1, -R0 ;  /* 0x0000000117007824 */ /* 0x000fe400078e0a00 */
[C---:B------:R-:W-:Y:S02]  /*0d40*/  VIADD R18, R2.reuse, 0x40 ;  /* 0x0000004002127836 */ /* 0x040fe40000000000 */
[----:B------:R-:W-:-:S02]  /*0d50*/  VIADD R17, R2, 0x80 ;  /* 0x0000008002117836 */ /* 0x000fc40000000000 */
[----:B------:R-:W-:Y:S02]  /*0d60*/  VIADD R16, R2, 0xc0 ;  /* 0x000000c002107836 */ /* 0x000fe40000000000 */
[----:B------:R-:W-:Y:S02]  /*0d70*/  IMAD.IADD R234, R10, 0x1, -R5 ;  /* 0x000000010aea7824 */ /* 0x000fe400078e0a05 */
[----:B------:R-:W-:Y:S01]  /*0d80*/  IMAD R233, R3, 0x40, R4 ;  /* 0x0000004003e97824 */ /* 0x000fe200078e0204 */
[----:B------:R-:W-:Y:S01]  /*0d90*/  SHF.R.S32.HI R3, RZ, 0x1f, R18 ;  /* 0x0000001fff037819 */ /* 0x000fe20000011412 */
[----:B------:R-:W-:Y:S01]  /*0da0*/  IMAD R236, R0, R11, 0x80 ;  /* 0x0000008000ec7424 */ /* 0x000fe200078e020b */
[----:B------:R-:W-:Y:S01]  /*0db0*/  SHF.R.S32.HI R0, RZ, 0x1f, R17 ;  /* 0x0000001fff007819 */ /* 0x000fe20000011411 */
[----:B------:R-:W-:Y:S01]  /*0dc0*/  IMAD R234, R234, 0x8, R233 ;  /* 0x00000008eaea7824 */ /* 0x000fe200078e02e9 */
[----:B------:R-:W-:-:S07]  /*0dd0*/  SHF.R.S32.HI R237, RZ, 0x1f, R16 ;  /* 0x0000001fffed7819 */ /* 0x000fce0000011410 */
.L_x_39:
[----:B------:R-:W0:Y:S01]  /*0de0*/  SHFL.IDX PT, R0, R232, RZ, 0x1f ;  /* 0x00001fffe8007589 */ /* 0x000e2200000e0000 */
[----:B------:R-:W-:Y:S01]  /*0df0*/  ULDC UR4, c[0x0][0xc38] ;  /* 0x00030e0000047ab9 */ /* 0x000fe20000000800 */
[----:B-1----:R-:W1:Y:S01]  /*0e00*/  S2UR UR36, SR_CgaCtaId ;  /* 0x00000000002479c3 */ /* 0x002e620000008800 */
[----:B------:R-:W-:Y:S01]  /*0e10*/  UISETP.NE.AND UP0, UPT, UR4, 0x1, UPT ;  /* 0x000000010400788c */ /* 0x000fe2000bf05270 */
[----:B------:R-:W-:Y:S02]  /*0e20*/  UMOV UR42, UR41 ;  /* 0x00000029002a7c82 */ /* 0x000fe40008000000 */
[----:B------:R-:W-:Y:S01]  /*0e30*/  ULDC UR4, c[0x0][0xc44] ;  /* 0x0003110000047ab9 */ /* 0x000fe20000000800 */
[----:B------:R-:W-:Y:S01]  /*0e40*/  ULDC.64 UR8, c[0x0][0x418] ;  /* 0x0001060000087ab9 */ /* 0x000fe20000000a00 */
[----:B------:R-:W-:Y:S01]  /*0e50*/  UISETP.NE.AND UP1, UPT, UR4, 0x1, UPT ;  /* 0x000000010400788c */ /* 0x000fe2000bf25270 */
[----:B------:R-:W-:Y:S01]  /*0e60*/  UMOV UR39, 0x400 ;  /* 0x0000040000277882 */ /* 0x000fe20000000000 */
[----:B------:R-:W-:-:S04]  /*0e70*/  ULDC UR50, c[0x0][0x424] ;  /* 0x0001090000327ab9 */ /* 0x000fc80000000800 */
[----:B------:R-:W-:Y:S01]  /*0e80*/  @UP0 ULDC UR4, c[0x0][0xc3c] ;  /* 0x00030f0000040ab9 */ /* 0x000fe20000000800 */
[----:B------:R-:W-:Y:S01]  /*0e90*/  @UP0 ULDC UR6, c[0x0][0xc40] ;  /* 0x0003100000060ab9 */ /* 0x000fe20000000800 */
[----:B------:R-:W-:-:S04]  /*0ea0*/  UIMAD.WIDE.U32 UR4, UR41, UR4, URZ ;  /* 0x00000004290472a5 */ /* 0x000fc8000f8e003f */
[----:B------:R-:W-:Y:S02]  /*0eb0*/  @UP0 USHF.R.U32.HI UR42, URZ, UR6, UR5 ;  /* 0x000000063f2a0299 */ /* 0x000fe40008011605 */
[----:B------:R-:W-:Y:S01]  /*0ec0*/  UISETP.NE.U32.AND UP0, UPT, UR8, URZ, UPT ;  /* 0x0000003f0800728c */ /* 0x000fe2000bf05070 */
[----:B0-----:R-:W-:Y:S01]  /*0ed0*/  R2UR UR37, R0 ;  /* 0x00000000002572ca */ /* 0x001fe200000e0000 */
[----:B------:R-:W-:Y:S01]  /*0ee0*/  @UP1 ULDC.64 UR6, c[0x0][0xc48] ;  /* 0x0003120000061ab9 */ /* 0x000fe20000000a00 */
[----:B-1----:R-:W-:Y:S02]  /*0ef0*/  ULEA UR39, UR36, UR39, 0x18 ;  /* 0x0000002724277291 */ /* 0x002fe4000f8ec03f */
[----:B------:R-:W-:Y:S02]  /*0f00*/  UIMAD.WIDE.U32 UR4, UR42, UR6, URZ ;  /* 0x000000062a0472a5 */ /* 0x000fe4000f8e003f */
[----:B------:R-:W-:Y:S01]  /*0f10*/  UISETP.NE.AND.EX UP0, UPT, UR9, URZ, UPT, UP0 ;  /* 0x0000003f0900728c */ /* 0x000fe2000bf05300 */
[----:B------:R-:W-:Y:S01]  /*0f20*/  UMOV UR40, UR42 ;  /* 0x0000002a00287c82 */ /* 0x000fe20008000000 */
[----:B------:R-:W-:-:S02]  /*0f30*/  @UP1 USHF.R.U32.HI UR40, URZ, UR7, UR5 ;  /* 0x000000073f281299 */ /* 0x000fc40008011605 */
[----:B------:R-:W-:-:S03]  /*0f40*/  UIADD3 UR5, UR39, 0x20400, URZ ;  /* 0x0002040027057890 */ /* 0x000fc6000fffe03f */
[----:B------:R-:W-:Y:S02]  /*0f50*/  ULEA.HI UR4, UR37, UR37, URZ, 0x1 ;  /* 0x0000002525047291 */ /* 0x000fe4000f8f083f */
[----:B------:R-:W-:Y:S01]  /*0f60*/  USEL UR50, UR50, 0x1, UP0 ;  /* 0x0000000132327887 */ /* 0x000fe20008000000 */
[----:B------:R-:W-:Y:S01]  /*0f70*/  ULDC UR6, c[0x0][0x2f0] ;  /* 0x0000bc0000067ab9 */ /* 0x000fe20000000800 */
[----:B------:R-:W-:Y:S02]  /*0f80*/  ULOP3.LUT UP0, URZ, UR5, 0x3ff, URZ, 0xc0, !UPT ;  /* 0x000003ff053f7892 */ /* 0x000fe4000f80c03f */
[----:B------:R-:W-:Y:S02]  /*0f90*/  ULOP3.LUT UR4, UR4, 0x1e, URZ, 0xc0, !UPT ;  /* 0x0000001e04047892 */ /* 0x000fe4000f8ec03f */
[----:B------:R-:W-:Y:S02]  /*0fa0*/  UIMAD UR50, UR50, UR6, URZ ;  /* 0x00000006323272a4 */ /* 0x000fe4000f8e023f */
[----:B------:R-:W-:Y:S01]  /*0fb0*/  UIADD3 UR4, UR37, -UR4, URZ ;  /* 0x8000000425047290 */ /* 0x000fe2000fffe03f */
[----:B------:R-:W-:Y:S01]  /*0fc0*/  PLOP3.LUT P0, PT, PT, PT, UP0, 0x80, 0x0 ;  /* 0x000000000000781c */ /* 0x000fe20003f0f008 */
[----:B------:R-:W-:-:S02]  /*0fd0*/  UIADD3 UR6, UR50, 0x7f, URZ ;  /* 0x0000007f32067890 */ /* 0x000fc4000fffe03f */
[----:B------:R-:W-:Y:S02]  /*0fe0*/  ULEA UR4, UR4, UR5, 0xd ;  /* 0x0000000504047291 */ /* 0x000fe4000f8e683f */
[----:B------:R-:W-:Y:S02]  /*0ff0*/  USHF.R.S32.HI UR5, URZ, 0x1f, UR6 ;  /* 0x0000001f3f057899 */ /* 0x000fe40008011406 */
[----:B------:R-:W-:Y:S02]  /*1000*/  USHF.R.U32.HI UR4, URZ, 0x4, UR4 ;  /* 0x000000043f047899 */ /* 0x000fe40008011604 */
[----:B------:R-:W-:Y:S02]  /*1010*/  ULEA.HI UR5, UR5, UR6, URZ, 0x7 ;  /* 0x0000000605057291 */ /* 0x000fe4000f8f383f */
[----:B------:R-:W-:Y:S02]  /*1020*/  ULOP3.LUT UR52, UR4, 0x3fff, URZ, 0xc0, !UPT ;  /* 0x00003fff04347892 */ /* 0x000fe4000f8ec03f */
[----:B------:R-:W-:Y:S01]  /*1030*/  USHF.R.S32.HI UR49, URZ, 0x7, UR5 ;  /* 0x000000073f317899 */ /* 0x000fe20008011405 */
[----:B---3-5:R-:W-:Y:S11]  /*1040*/  @!P0 BRA `(.L_x_9) ;  /* 0x0000000000408947 */ /* 0x028ff60003800000 */
[----:B------:R-:W-:Y:S01]  /*1050*/  MOV R0, 0x0 ;  /* 0x0000000000007802 */ /* 0x000fe20000000f00 */
[----:B------:R-:W-:Y:S01]  /*1060*/  ULDC.64 UR4, c[0x4][0xc0] ;  /* 0x0100300000047ab9 */ /* 0x000fe20000000a00 */
[----:B------:R-:W-:Y:S01]  /*1070*/  ULDC.64 UR6, c[0x4][0x30] ;  /* 0x01000c0000067ab9 */ /* 0x000fe20000000a00 */
[----:B------:R-:W-:Y:S01]  /*1080*/  IMAD.U32 R4, RZ, RZ, UR4 ;  /* 0x00000004ff047e24 */ /* 0x000fe2000f8e00ff */
[----:B------:R0:W1:Y:S01]  /*1090*/  LDC.64 R14, c[0x4][R0] ;  /* 0x01000000000e7b82 */ /* 0x0000620000000a00 */
[----:B------:R-:W-:Y:S01]  /*10a0*/  IMAD.U32 R5, RZ, RZ, UR5 ;  /* 0x00000005ff057e24 */ /* 0x000fe2000f8e00ff */
[----:B------:R-:W-:Y:S01]  /*10b0*/  ULDC.64 UR4, c[0x4][0xc8] ;  /* 0x0100320000047ab9 */ /* 0x000fe20000000a00 */
[----:B------:R-:W-:Y:S02]  /*10c0*/  IMAD.U32 R10, RZ, RZ, UR6 ;  /* 0x00000006ff0a7e24 */ /* 0x000fe4000f8e00ff */
[----:B------:R-:W-:Y:S02]  /*10d0*/  IMAD.U32 R6, RZ, RZ, UR4 ;  /* 0x00000004ff067e24 */ /* 0x000fe4000f8e00ff */
[----:B------:R-:W-:-:S02]  /*10e0*/  IMAD.U32 R7, RZ, RZ, UR5 ;  /* 0x00000005ff077e24 */ /* 0x000fc4000f8e00ff */
[----:B------:R-:W-:Y:S02]  /*10f0*/  IMAD.U32 R11, RZ, RZ, UR7 ;  /* 0x00000007ff0b7e24 */ /* 0x000fe4000f8e00ff */
[----:B------:R-:W-:Y:S02]  /*1100*/  IMAD.MOV.U32 R8, RZ, RZ, 0x70 ;  /* 0x00000070ff087424 */ /* 0x000fe400078e00ff */
[----:B------:R-:W-:Y:S02]  /*1110*/  IMAD.MOV.U32 R12, RZ, RZ, 0x1 ;  /* 0x00000001ff0c7424 */ /* 0x000fe400078e00ff */
[----:B0-----:R-:W-:-:S07]  /*1120*/  IMAD.MOV.U32 R13, RZ, RZ, RZ ;  /* 0x000000ffff0d7224 */ /* 0x001fce00078e00ff */
[----:B------:R-:W-:-:S07]  /*1130*/  LEPC R20, `(.L_x_9) ;  /* 0x000000001014794e */ /* 0x000fce0000000000 */
[----:B-1----:R-:W-:Y:S05]  /*1140*/  CALL.ABS.NOINC R14 ;  /* 0x000000000e007343 */ /* 0x002fea0003c00000 */
.L_x_9:
[----:B------:R-:W-:Y:S01]  /*1150*/  ULDC.64 UR4, c[0x0][0x990] ;  /* 0x0002640000047ab9 */ /* 0x000fe20000000a00 */
[----:B------:R-:W-:Y:S01]  /*1160*/  ULDC.64 UR6, c[0x0][0x998] ;  /* 0x0002660000067ab9 */ /* 0x000fe20000000a00 */
[----:B------:R-:W-:Y:S01]  /*1170*/  UISETP.NE.U32.AND UP0, UPT, UR4, URZ, UPT ;  /* 0x0000003f0400728c */ /* 0x000fe2000bf05070 */
[----:B------:R-:W-:Y:S01]  /*1180*/  IMAD.MOV.U32 R3, RZ, RZ, 0x3f800000 ;  /* 0x3f800000ff037424 */ /* 0x000fe200078e00ff */
[----:B------:R-:W-:Y:S01]  /*1190*/  UISETP.NE.U32.AND UP1, UPT, UR6, URZ, UPT ;  /* 0x0000003f0600728c */ /* 0x000fe2000bf25070 */
[----:B------:R-:W-:Y:S01]  /*11a0*/  IMAD.MOV.U32 R0, RZ, RZ, 0x3f800000 ;  /* 0x3f800000ff007424 */ /* 0x000fe200078e00ff */
[----:B------:R-:W-:Y:S02]  /*11b0*/  UISETP.NE.AND.EX UP0, UPT, UR5, URZ, UPT, UP0 ;  /* 0x0000003f0500728c */ /* 0x000fe4000bf05300 */
[----:B------:R-:W-:-:S04]  /*11c0*/  UISETP.NE.AND.EX UP1, UPT, UR7, URZ, UPT, UP1 ;  /* 0x0000003f0700728c */ /* 0x000fc8000bf25310 */
[----:B------:R-:W-:Y:S02]  /*11d0*/  PLOP3.LUT P0, PT, PT, PT, UP0, 0x80, 0x0 ;  /* 0x000000000000781c */ /* 0x000fe40003f0f008 */
[----:B------:R-:W-:-:S03]  /*11e0*/  PLOP3.LUT P1, PT, PT, PT, UP1, 0x80, 0x0 ;  /* 0x000000000000781c */ /* 0x000fc60003f2f018 */
[----:B------:R-:W-:Y:S02]  /*11f0*/  @UP0 USHF.R.S32.HI UR8, URZ, 0x1f, UR40 ;  /* 0x0000001f3f080899 */ /* 0x000fe40008011428 */
[----:B------:R-:W-:Y:S02]  /*1200*/  @UP1 USHF.R.S32.HI UR9, URZ, 0x1f, UR40 ;  /* 0x0000001f3f091899 */ /* 0x000fe40008011428 */
[----:B------:R-:W-:Y:S02]  /*1210*/  @UP0 UIADD3 UR16, -UR40, URZ, URZ ;  /* 0x0000003f28100290 */ /* 0x000fe4000fffe13f */
[----:B------:R-:W-:Y:S01]  /*1220*/  @UP1 UIADD3 UR20, -UR40, URZ, URZ ;  /* 0x0000003f28141290 */ /* 0x000fe2000fffe13f */
[----:B------:R-:W-:Y:S01]  /*1230*/  @UP0 ULDC.64 UR12, c[0x0][0x9a8] ;  /* 0x00026a00000c0ab9 */ /* 0x000fe20000000a00 */
[----:B------:R-:W-:Y:S01]  /*1240*/  @UP1 ULDC.64 UR14, c[0x0][0x9b8] ;  /* 0x00026e00000e1ab9 */ /* 0x000fe20000000a00 */
[----:B------:R-:W-:Y:S01]  /*1250*/  @UP0 ULDC UR17, c[0x0][0xc44] ;  /* 0x0003110000110ab9 */ /* 0x000fe20000000800 */
[----:B------:R-:W-:Y:S01]  /*1260*/  @UP1 ULDC UR21, c[0x0][0xc44] ;  /* 0x0003110000151ab9 */ /* 0x000fe20000000800 */
[----:B------:R-:W-:-:S02]  /*1270*/  @UP0 UIMAD UR8, UR8, UR12, URZ ;  /* 0x0000000c080802a4 */ /* 0x000fc4000f8e023f */
[----:B------:R-:W-:Y:S02]  /*1280*/  @UP1 UIMAD UR9, UR9, UR14, URZ ;  /* 0x0000000e090912a4 */ /* 0x000fe4000f8e023f */
[----:B------:R-:W-:Y:S02]  /*1290*/  @UP0 UIMAD UR16, UR17, UR16, UR42 ;  /* 0x00000010111002a4 */ /* 0x000fe4000f8e022a */
[----:B------:R-:W-:Y:S02]  /*12a0*/  @UP1 UIMAD UR20, UR21, UR20, UR42 ;  /* 0x00000014151412a4 */ /* 0x000fe4000f8e022a */
[----:B------:R-:W-:Y:S02]  /*12b0*/  @UP0 UIMAD.WIDE.U32 UR10, UR40, UR12, URZ ;  /* 0x0000000c280a02a5 */ /* 0x000fe4000f8e003f */
[----:B------:R-:W-:Y:S02]  /*12c0*/  @UP0 UIMAD UR18, UR40, UR13, UR8 ;  /* 0x0000000d281202a4 */ /* 0x000fe4000f8e0208 */
[----:B------:R-:W-:-:S02]  /*12d0*/  @UP0 USHF.R.S32.HI UR17, URZ, 0x1f, UR16 ;  /* 0x0000001f3f110899 */ /* 0x000fc40008011410 */
[----:B------:R-:W-:Y:S02]  /*12e0*/  @UP1 USHF.R.S32.HI UR21, URZ, 0x1f, UR20 ;  /* 0x0000001f3f151899 */ /* 0x000fe40008011414 */
[----:B------:R-:W-:Y:S02]  /*12f0*/  @UP1 UIMAD.WIDE.U32 UR12, UR40, UR14, URZ ;  /* 0x0000000e280c12a5 */ /* 0x000fe4000f8e003f */
[----:B------:R-:W-:Y:S02]  /*1300*/  @UP1 UIMAD UR19, UR40, UR15, UR9 ;  /* 0x0000000f281312a4 */ /* 0x000fe4000f8e0209 */
[----:B------:R-:W-:Y:S01]  /*1310*/  @UP0 UIADD3 UR11, UR11, UR18, URZ ;  /* 0x000000120b0b0290 */ /* 0x000fe2000fffe03f */
[----:B------:R-:W-:Y:S01]  /*1320*/  @UP0 ULDC.64 UR14, c[0x0][0x9b0] ;  /* 0x00026c00000e0ab9 */ /* 0x000fe20000000a00 */
[----:B------:R-:W-:Y:S01]  /*1330*/  @UP1 ULDC.64 UR8, c[0x0][0x9c0] ;  /* 0x0002700000081ab9 */ /* 0x000fe20000000a00 */
[----:B------:R-:W-:Y:S02]  /*1340*/  @UP0 UIMAD UR17, UR17, UR14, URZ ;  /* 0x0000000e111102a4 */ /* 0x000fe4000f8e023f */
[----:B------:R-:W-:-:S02]  /*1350*/  @UP1 UIMAD UR18, UR21, UR8, URZ ;  /* 0x00000008151212a4 */ /* 0x000fc4000f8e023f */
[----:B------:R-:W-:Y:S02]  /*1360*/  @UP1 UIADD3 UR13, UR13, UR19, URZ ;  /* 0x000000130d0d1290 */ /* 0x000fe4000fffe03f */
[----:B------:R-:W-:Y:S02]  /*1370*/  @UP0 UIMAD UR17, UR16, UR15, UR17 ;  /* 0x0000000f101102a4 */ /* 0x000fe4000f8e0211 */
[----:B------:R-:W-:Y:S02]  /*1380*/  @UP1 UIMAD UR18, UR20, UR9, UR18 ;  /* 0x00000009141212a4 */ /* 0x000fe4000f8e0212 */
[----:B------:R-:W-:Y:S02]  /*1390*/  @UP0 UIMAD.WIDE.U32 UR14, UR16, UR14, UR10 ;  /* 0x0000000e100e02a5 */ /* 0x000fe4000f8e000a */
[----:B------:R-:W-:Y:S02]  /*13a0*/  @UP1 UIMAD.WIDE.U32 UR8, UR20, UR8, UR12 ;  /* 0x00000008140812a5 */ /* 0x000fe4000f8e000c */
[----:B------:R-:W-:-:S02]  /*13b0*/  @UP0 UIADD3 UR10, UR15, UR17, URZ ;  /* 0x000000110f0a0290 */ /* 0x000fc4000fffe03f */
[----:B------:R-:W-:Y:S02]  /*13c0*/  @UP0 ULEA UR4, UP2, UR14, UR4, 0x2 ;  /* 0x000000040e040291 */ /* 0x000fe4000f84103f */
[----:B------:R-:W-:Y:S02]  /*13d0*/  @UP1 UIADD3 UR9, UR9, UR18, URZ ;  /* 0x0000001209091290 */ /* 0x000fe4000fffe03f */
[----:B------:R-:W-:Y:S02]  /*13e0*/  @UP1 ULEA UR6, UP3, UR8, UR6, 0x2 ;  /* 0x0000000608061291 */ /* 0x000fe4000f86103f */
[----:B------:R-:W-:Y:S01]  /*13f0*/  @UP0 ULEA.HI.X UR5, UR14, UR5, UR10, 0x2, UP2 ;  /* 0x000000050e050291 */ /* 0x000fe200090f140a */
[----:B------:R-:W-:Y:S01]  /*1400*/  IMAD.U32 R4, RZ, RZ, UR4 ;  /* 0x00000004ff047e24 */ /* 0x000fe2000f8e00ff */
[----:B------:R-:W-:Y:S02]  /*1410*/  @UP1 ULEA.HI.X UR7, UR8, UR7, UR9, 0x2, UP3 ;  /* 0x0000000708071291 */ /* 0x000fe400098f1409 */
[----:B------:R-:W-:-:S02]  /*1420*/  IMAD.U32 R6, RZ, RZ, UR6 ;  /* 0x00000006ff067e24 */ /* 0x000fc4000f8e00ff */
[----:B------:R-:W-:Y:S02]  /*1430*/  IMAD.U32 R5, RZ, RZ, UR5 ;  /* 0x00000005ff057e24 */ /* 0x000fe4000f8e00ff */
[----:B------:R-:W-:-:S03]  /*1440*/  IMAD.U32 R7, RZ, RZ, UR7 ;  /* 0x00000007ff077e24 */ /* 0x000fc6000f8e00ff */
[----:B------:R-:W2:Y:S04]  /*1450*/  @P0 LDG.E R3, desc[UR46][R4.64] ;  /* 0x0000002e04030981 */ /* 0x000ea8000c1e1900 */
[----:B------:R-:W2:Y:S01]  /*1460*/  @P1 LDG.E R0, desc[UR46][R6.64] ;  /* 0x0000002e06001981 */ /* 0x000ea2000c1e1900 */
[----:B------:R-:W-:Y:S01]  /*1470*/  ULOP3.LUT UR4, UR44, 0x1, URZ, 0xc0, !UPT ;  /* 0x000000012c047892 */ /* 0x000fe2000f8ec03f */
[----:B------:R-:W-:-:S05]  /*1480*/  IMAD.U32 R9, RZ, RZ, UR45 ;  /* 0x0000002dff097e24 */ /* 0x000fca000f8e00ff */
[----:B------:R-:W-:Y:S01]  /*1490*/  IMAD.U32 R8, RZ, RZ, UR4 ;  /* 0x00000004ff087e24 */ /* 0x000fe2000f8e00ff */
[----:B------:R-:W-:Y:S01]  /*14a0*/  ULDC UR4, c[0x0][0x9d8] ;  /* 0x0002760000047ab9 */ /* 0x000fe20000000800 */
[----:B------:R-:W-:-:S03]  /*14b0*/  ISETP.NE.AND P0, PT, R9, 0x3, PT ;  /* 0x000000030900780c */ /* 0x000fc60003f05270 */
[----:B------:R-:W-:-:S04]  /*14c0*/  SHF.L.U32 R8, R8, 0x1f, RZ ;  /* 0x0000001f08087819 */ /* 0x000fc800000006ff */
[----:B------:R-:W0:Y:S01]  /*14d0*/  SYNCS.PHASECHK.TRANS64.TRYWAIT P1, [UR39+0x38800], R8 ;  /* 0x03880008ff0075a7 */ /* 0x000e220008020167 */
[----:B--2---:R-:W-:-:S04]  /*14e0*/  FMUL.FTZ R0, R3, R0 ;  /* 0x0000000003007220 */ /* 0x004fc80000410000 */
[----:B------:R-:W-:Y:S01]  /*14f0*/  FMUL.FTZ R0, R0, UR4 ;  /* 0x0000000400007c20 */ /* 0x000fe20008410000 */
[----:B0-----:R-:W-:Y:S06]  /*1500*/  @!P1 BRA `(.L_x_10) ;  /* 0x000000d4004c9947 */ /* 0x001fec0003800000 */
.L_x_101:
[----:B------:R-:W-:Y:S05]  /*1510*/  @!P0 BRA `(.L_x_11) ;  /* 0x0000000000048947 */ /* 0x000fea0003800000 */
[----:B------:R-:W-:Y:S01]  /*1520*/  BPT.TRAP 0x1 ;  /* 0x000000040000795c */ /* 0x000fe20000300000 */
.L_x_11:
[----:B0-----:R-:W-:Y:S02]  /*1530*/  IMAD.U32 R3, RZ, RZ, UR51 ;  /* 0x00000033ff037e24 */ /* 0x001fe4000f8e00ff */
[----:B------:R-:W-:-:S03]  /*1540*/  IMAD.U32 R4, RZ, RZ, UR43 ;  /* 0x0000002bff047e24 */ /* 0x000fc6000f8e00ff */
[----:B------:R-:W-:Y:S02]  /*1550*/  LEA R3, R3, UR39, 0x3 ;  /* 0x0000002703037c11 */ /* 0x000fe4000f8e18ff */
[----:B------:R-:W-:-:S04]  /*1560*/  SHF.L.U32 R4, R4, 0x1f, RZ ;  /* 0x0000001f04047819 */ /* 0x000fc800000006ff */
[----:B------:R0:W1:Y:S01]  /*1570*/  SYNCS.PHASECHK.TRANS64.TRYWAIT P1, [R3+URZ+0x38830], R4 ;  /* 0x03883004030075a7 */ /* 0x000062000802017f */
[----:B------:R-:W-:Y:S05]  /*1580*/  @!P0 BRA `(.L_x_12) ;  /* 0x0000000000048947 */ /* 0x000fea0003800000 */
[----:B------:R-:W-:Y:S01]  /*1590*/  BPT.TRAP 0x1 ;  /* 0x000000040000795c */ /* 0x000fe20000300000 */
.L_x_12:
[----:B------:R-:W2:Y:S01]  /*15a0*/  S2R R5, SR_TID.X ;  /* 0x0000000000057919 */ /* 0x000ea20000002100 */
[----:B------:R-:W-:Y:S01]  /*15b0*/  IMAD.MOV.U32 R151, RZ, RZ, RZ ;  /* 0x000000ffff977224 */ /* 0x000fe200078e00ff */
[----:B--2---:R-:W-:Y:S01]  /*15c0*/  LOP3.LUT P2, RZ, R5, 0x7f, RZ, 0xc0, !PT ;  /* 0x0000007f05ff7812 */ /* 0x004fe2000784c0ff */
[----:B-1----:R-:W-:-:S12]  /*15d0*/  @P1 BRA `(.L_x_13) ;  /* 0x0000000000081947 */ /* 0x002fd80003800000 */
[----:B------:R-:W1:Y:S02]  /*15e0*/  SYNCS.PHASECHK.TRANS64.TRYWAIT P1, [R3+URZ+0x38830], R4 ;  /* 0x03883004030075a7 */ /* 0x000e64000802017f */
[----:B-1----:R-:W-:Y:S05]  /*15f0*/  @!P1 BRA `(.L_x_14) ;  /* 0x000000d400289947 */ /* 0x002fea0003800000 */
.L_x_13:
[----:B------:R-:W-:Y:S05]  /*1600*/  WARPSYNC.ALL ;  /* 0x0000000000007948 */ /* 0x000fea0003800000 */
[----:B------:R-:W-:Y:S01]  /*1610*/  UIADD3 UR4, UR39, 0x28400, URZ ;  /* 0x0002840027047890 */ /* 0x000fe2000fffe03f */
[----:B------:R-:W-:Y:S01]  /*1620*/  WARPGROUP.ARRIVE ;  /* 0x00000000000079c5 */ /* 0x000fe20000000000 */
[----:B------:R-:W-:-:S05]  /*1630*/  ULOP3.LUT UR32, UR52, 0x10000, URZ, 0xfc, !UPT ;  /* 0x0001000034207892 */ /* 0x000fca000f8efc3f */
[----:B------:R-:W2:Y:S01]  /*1640*/  S2R R89, SR_TID.X ;  /* 0x0000000000597919 */ /* 0x000ea20000002100 */
[----:B------:R-:W-:Y:S01]  /*1650*/  USHF.R.U32.HI UR4, URZ, 0x4, UR4 ;  /* 0x000000043f047899 */ /* 0x000fe20008011604 */
[--C-:B------:R-:W-:Y:S01]  /*1660*/  IMAD.MOV.U32 R150, RZ, RZ, R151.reuse ;  /* 0x000000ffff967224 */ /* 0x100fe200078e0097 */
[----:B------:R-:W-:Y:S01]  /*1670*/  UMOV UR33, 0x40000040 ;  /* 0x4000004000217882 */ /* 0x000fe20000000000 */
[----:B------:R-:W-:Y:S01]  /*1680*/  UMOV UR35, 0x40000040 ;  /* 0x4000004000237882 */ /* 0x000fe20000000000 */
[----:B------:R-:W-:Y:S01]  /*1690*/  ULOP3.LUT UR4, UR4, 0x3fff, URZ, 0xc0, !UPT ;  /* 0x00003fff04047892 */ /* 0x000fe2000f8ec03f */
[--C-:B------:R-:W-:Y:S01]  /*16a0*/  IMAD.MOV.U32 R149, RZ, RZ, R151.reuse ;  /* 0x000000ffff957224 */ /* 0x100fe200078e0097 */
[----:B------:R-:W-:Y:S01]  /*16b0*/  UMOV UR5, 0x40000040 ;  /* 0x4000004000057882 */ /* 0x000fe20000000000 */
[----:B------:R-:W-:Y:S01]  /*16c0*/  UMOV UR7, 0x40000040 ;  /* 0x4000004000077882 */ /* 0x000fe20000000000 */
[----:B------:R-:W-:Y:S01]  /*16d0*/  ULOP3.LUT UR48, UR4, 0x10000, URZ, 0xfc, !UPT ;  /* 0x0001000004307892 */ /* 0x000fe2000f8efc3f */
[--C-:B------:R-:W-:Y:S01]  /*16e0*/  IMAD.MOV.U32 R148, RZ, RZ, R151.reuse ;  /* 0x000000ffff947224 */ /* 0x100fe200078e0097 */
[----:B------:R-:W-:Y:S01]  /*16f0*/  UIADD3 UR4, UR32, 0x2, URZ ;  /* 0x0000000220047890 */ /* 0x000fe2000fffe03f */
[--C-:B------:R-:W-:Y:S01]  /*1700*/  IMAD.MOV.U32 R147, RZ, RZ, R151.reuse ;  /* 0x000000ffff937224 */ /* 0x100fe200078e0097 */
[----:B------:R-:W-:Y:S01]  /*1710*/  ULEA UR34, UR51, UR48, 0xb ;  /* 0x0000003033227291 */ /* 0x000fe2000f8e583f */
[--C-:B------:R-:W-:Y:S01]  /*1720*/  IMAD.MOV.U32 R146, RZ, RZ, R151.reuse ;  /* 0x000000ffff927224 */ /* 0x100fe200078e0097 */
[----:B------:R-:W-:Y:S01]  /*1730*/  UIADD3 UR8, UR32, 0x4, URZ ;  /* 0x0000000420087890 */ /* 0x000fe2000fffe03f */
[--C-:B------:R-:W-:Y:S01]  /*1740*/  IMAD.MOV.U32 R145, RZ, RZ, R151.reuse ;  /* 0x000000ffff917224 */ /* 0x100fe200078e0097 */
[----:B------:R-:W-:Y:S01]  /*1750*/  UIADD3 UR6, UR34, 0x2, URZ ;  /* 0x0000000222067890 */ /* 0x000fe2000fffe03f */
[--C-:B------:R-:W-:Y:S01]  /*1760*/  IMAD.MOV.U32 R144, RZ, RZ, R151.reuse ;  /* 0x000000ffff907224 */ /* 0x100fe200078e0097 */
[----:B------:R-:W-:Y:S01]  /*1770*/  UIADD3 UR10, UR34, 0x4, URZ ;  /* 0x00000004220a7890 */ /* 0x000fe2000fffe03f */
[--C-:B------:R-:W-:Y:S01]  /*1780*/  IMAD.MOV.U32 R143, RZ, RZ, R151.reuse ;  /* 0x000000ffff8f7224 */ /* 0x100fe200078e0097 */
[----:B------:R-:W-:Y:S01]  /*1790*/  UMOV UR9, 0x40000040 ;  /* 0x4000004000097882 */ /* 0x000fe20000000000 */
[----:B------:R-:W-:Y:S01]  /*17a0*/  QGMMA.64x128x32.F32.E4M3.E4M3 R24, gdesc[UR32], RZ, !UPT, gsb0 ;  /* 0x01e00000201879f3 */ /* 0x000fe2000c0008ff */
[----:B------:R-:W-:Y:S01]  /*17b0*/  UMOV UR11, 0x40000040 ;  /* 0x40000040000b7882 */ /* 0x000fe20000000000 */
[----:B------:R-:W-:Y:S01]  /*17c0*/  UIADD3 UR12, UR32, 0x6, URZ ;  /* 0x00000006200c7890 */ /* 0x000fe2000fffe03f */
[--C-:B------:R-:W-:Y:S01]  /*17d0*/  IMAD.MOV.U32 R142, RZ, RZ, R151.reuse ;  /* 0x000000ffff8e7224 */ /* 0x100fe200078e0097 */
[----:B------:R-:W-:Y:S01]  /*17e0*/  UIADD3 UR14, UR34, 0x6, URZ ;  /* 0x00000006220e7890 */ /* 0x000fe2000fffe03f */
[--C-:B------:R-:W-:Y:S01]  /*17f0*/  IMAD.MOV.U32 R141, RZ, RZ, R151.reuse ;  /* 0x000000ffff8d7224 */ /* 0x100fe200078e0097 */
[----:B------:R-:W-:Y:S01]  /*1800*/  UMOV UR13, 0x40000040 ;  /* 0x40000040000d7882 */ /* 0x000fe20000000000 */
        /* <DEDUP_REMOVED lines=25> */
[----:B------:R-:W-:Y:S01]  /*19a0*/  UISETP.GE.AND UP0, UPT, UR50, 0x81, UPT ;  /* 0x000000813200788c */ /* 0x000fe2000bf06270 */
[----:B------:R-:W-:-:S02]  /*19b0*/  IMAD.MOV.U32 R132, RZ, RZ, R151 ;  /* 0x000000ffff847224 */ /* 0x000fc400078e0097 */
[--C-:B------:R-:W-:Y:S02]  /*19c0*/  IMAD.MOV.U32 R131, RZ, RZ, R151.reuse ;  /* 0x000000ffff837224 */ /* 0x100fe400078e0097 */
[--C-:B------:R-:W-:Y:S02]  /*19d0*/  IMAD.MOV.U32 R130, RZ, RZ, R151.reuse ;  /* 0x000000ffff827224 */ /* 0x100fe400078e0097 */
[--C-:B------:R-:W-:Y:S02]  /*19e0*/  IMAD.MOV.U32 R129, RZ, RZ, R151.reuse ;  /* 0x000000ffff817224 */ /* 0x100fe400078e0097 */
[--C-:B------:R-:W-:Y:S02]  /*19f0*/  IMAD.MOV.U32 R128, RZ, RZ, R151.reuse ;  /* 0x000000ffff807224 */ /* 0x100fe400078e0097 */
[--C-:B------:R-:W-:Y:S02]  /*1a00*/  IMAD.MOV.U32 R127, RZ, RZ, R151.reuse ;  /* 0x000000ffff7f7224 */ /* 0x100fe400078e0097 */
        /* <DEDUP_REMOVED lines=36> */
[----:B------:R-:W-:Y:S01]  /*1c50*/  IMAD.MOV.U32 R90, RZ, RZ, R151 ;  /* 0x000000ffff5a7224 */ /* 0x000fe200078e0097 */
[----:B------:R-:W-:-:S02]  /*1c60*/  WARPGROUP.DEPBAR.LE gsb0, 0x0 ;  /* 0x00008000000079c5 */ /* 0x000fc40000010000 */
[----:B------:R-:W-:-:S06]  /*1c70*/  WARPGROUP.ARRIVE ;  /* 0x00000000000079c5 */ /* 0x000fcc0000000000 */
[----:B------:R-:W-:Y:S01]  /*1c80*/  QGMMA.64x128x32.F32.E4M3.E4M3 R24, gdesc[UR4], R24, gsb0 ;  /* 0x01e00000041879f3 */ /* 0x000fe20008000818 */
[----:B------:R-:W-:Y:S02]  /*1c90*/  ULDC UR6, c[0x0][0x988] ;  /* 0x0002620000067ab9 */ /* 0x000fe40000000800 */
[----:B------:R-:W-:Y:S02]  /*1ca0*/  WARPGROUP.DEPBAR.LE gsb0, 0x0 ;  /* 0x00008000000079c5 */ /* 0x000fe40000010000 */
[----:B------:R-:W-:-:S07]  /*1cb0*/  WARPGROUP.ARRIVE ;  /* 0x00000000000079c5 */ /* 0x000fce0000000000 */
[----:B------:R-:W-:Y:S03]  /*1cc0*/  QGMMA.64x128x32.F32.E4M3.E4M3 R24, gdesc[UR8], R24, gsb0 ;  /* 0x01e00000081879f3 */ /* 0x000fe60008000818 */
        /* <DEDUP_REMOVED lines=16> */
[C---:B------:R-:W-:Y:S01]  /*1dd0*/  FMUL.FTZ R24, R0.reuse, R24 ;  /* 0x0000001800187220 */ /* 0x040fe20000410000 */
[C---:B------:R-:W-:Y:S01]  /*1de0*/  FMUL.FTZ R25, R0.reuse, R25 ;  /* 0x0000001900197220 */ /* 0x040fe20000410000 */
[C---:B------:R-:W-:Y:S01]  /*1df0*/  FMUL.FTZ R28, R0.reuse, R28 ;  /* 0x0000001c001c7220 */ /* 0x040fe20000410000 */
[C---:B------:R-:W-:Y:S01]  /*1e00*/  FMUL.FTZ R34, R0.reuse, R34 ;  /* 0x0000002200227220 */ /* 0x040fe20000410000 */
[C---:B------:R-:W-:Y:S01]  /*1e10*/  FMUL.FTZ R35, R0.reuse, R35 ;  /* 0x0000002300237220 */ /* 0x040fe20000410000 */
[C---:B------:R-:W-:Y:S01]  /*1e20*/  FMUL.FTZ R29, R0.reuse, R29 ;  /* 0x0000001d001d7220 */ /* 0x040fe20000410000 */
[----:B------:R-:W-:Y:S01]  /*1e30*/  MUFU.TANH R24, R24 ;  /* 0x0000001800187308 */ /* 0x000fe20000002400 */
[C---:B------:R-:W-:Y:S01]  /*1e40*/  FMUL.FTZ R38, R0.reuse, R38 ;  /* 0x0000002600267220 */ /* 0x040fe20000410000 */
        /* <DEDUP_REMOVED lines=14> */
[----:B------:R3:W4:Y:S01]  /*1f30*/  MUFU.TANH R8, R34 ;  /* 0x0000002200087308 */ /* 0x0007220000002400 */
[C---:B------:R-:W-:Y:S01]  /*1f40*/  FMUL.FTZ R47, R0.reuse, R47 ;  /* 0x0000002f002f7220 */ /* 0x040fe20000410000 */
[C---:B------:R-:W-:Y:S01]  /*1f50*/  FMUL.FTZ R41, R0.reuse, R41 ;  /* 0x0000002900297220 */ /* 0x040fe20000410000 */
[C---:B------:R-:W-:Y:S01]  /*1f60*/  FMUL.FTZ R50, R0.reuse, R50 ;  /* 0x0000003200327220 */ /* 0x040fe20000410000 */
[C---:B------:R-:W-:Y:S01]  /*1f70*/  FMUL.FTZ R44, R0.reuse, R44 ;  /* 0x0000002c002c7220 */ /* 0x040fe20000410000 */
[C---:B------:R-:W-:Y:S01]  /*1f80*/  FMUL.FTZ R51, R0.reuse, R51 ;  /* 0x0000003300337220 */ /* 0x040fe20000410000 */
[C---:B------:R-:W-:Y:S01]  /*1f90*/  FMUL.FTZ R45, R0.reuse, R45 ;  /* 0x0000002d002d7220 */ /* 0x040fe20000410000 */
[----:B------:R-:W-:Y:S01]  /*1fa0*/  FMUL.FTZ R58, R0, R58 ;  /* 0x0000003a003a7220 */ /* 0x000fe20000410000 */
[----:B------:R5:W-:Y:S01]  /*1fb0*/  MUFU.TANH R9, R35 ;  /* 0x0000002300097308 */ /* 0x000be20000002400 */
[----:B---3--:R-:W-:-:S02]  /*1fc0*/  VIADD R34, R236, UR50 ;  /* 0x00000032ec227c36 */ /* 0x008fc40008000000 */
[C---:B------:R-:W-:Y:S01]  /*1fd0*/  FMUL.FTZ R48, R0.reuse, R48 ;  /* 0x0000003000307220 */ /* 0x040fe20000410000 */
[C---:B------:R-:W-:Y:S01]  /*1fe0*/  FMUL.FTZ R59, R0.reuse, R59 ;  /* 0x0000003b003b7220 */ /* 0x040fe20000410000 */
[C---:B------:R-:W-:Y:S01]  /*1ff0*/  FMUL.FTZ R49, R0.reuse, R49 ;  /* 0x0000003100317220 */ /* 0x040fe20000410000 */
[C---:B------:R-:W-:Y:S01]  /*2000*/  FMUL.FTZ R66, R0.reuse, R66 ;  /* 0x0000004200427220 */ /* 0x040fe20000410000 */
[C---:B------:R-:W-:Y:S01]  /*2010*/  FMUL.FTZ R52, R0.reuse, R52 ;  /* 0x0000003400347220 */ /* 0x040fe20000410000 */
[C---:B------:R-:W-:Y:S01]  /*2020*/  FMUL.FTZ R67, R0.reuse, R67 ;  /* 0x0000004300437220 */ /* 0x040fe20000410000 */
[----:B------:R-:W-:Y:S01]  /*2030*/  MUFU.TANH R28, R28 ;  /* 0x0000001c001c7308 */ /* 0x000fe20000002400 */
[----:B-----5:R-:W-:Y:S02]  /*2040*/  IMAD.U32 R35, RZ, RZ, UR49 ;  /* 0x00000031ff237e24 */ /* 0x020fe4000f8e00ff */
[C---:B------:R-:W-:Y:S01]  /*2050*/  FMUL.FTZ R53, R0.reuse, R53 ;  /* 0x0000003500357220 */ /* 0x040fe20000410000 */
[C---:B------:R-:W-:Y:S01]  /*2060*/  FMUL.FTZ R56, R0.reuse, R56 ;  /* 0x0000003800387220 */ /* 0x040fe20000410000 */
[C---:B------:R-:W-:Y:S01]  /*2070*/  FMUL.FTZ R57, R0.reuse, R57 ;  /* 0x0000003900397220 */ /* 0x040fe20000410000 */
[C---:B------:R-:W-:Y:S01]  /*2080*/  FMUL.FTZ R54, R0.reuse, R54 ;  /* 0x0000003600367220 */ /* 0x040fe20000410000 */
[C---:B------:R-:W-:Y:S01]  /*2090*/  FMUL.FTZ R60, R0.reuse, R60 ;  /* 0x0000003c003c7220 */ /* 0x040fe20000410000 */
[C---:B------:R-:W-:Y:S01]  /*20a0*/  FMUL.FTZ R55, R0.reuse, R55 ;  /* 0x0000003700377220 */ /* 0x040fe20000410000 */
[----:B------:R3:W-:Y:S01]  /*20b0*/  MUFU.TANH R10, R38 ;  /* 0x00000026000a7308 */ /* 0x0007e20000002400 */
[C---:B------:R-:W-:Y:S01]  /*20c0*/  FMUL.FTZ R61, R0.reuse, R61 ;  /* 0x0000003d003d7220 */ /* 0x040fe20000410000 */
[C---:B------:R-:W-:Y:S01]  /*20d0*/  FMUL.FTZ R64, R0.reuse, R64 ;  /* 0x0000004000407220 */ /* 0x040fe20000410000 */
[C---:B------:R-:W-:Y:S01]  /*20e0*/  FMUL.FTZ R65, R0.reuse, R65 ;  /* 0x0000004100417220 */ /* 0x040fe20000410000 */
[C---:B------:R-:W-:Y:S01]  /*20f0*/  FMUL.FTZ R62, R0.reuse, R62 ;  /* 0x0000003e003e7220 */ /* 0x040fe20000410000 */
[C---:B------:R-:W-:Y:S01]  /*2100*/  FMUL.FTZ R68, R0.reuse, R68 ;  /* 0x0000004400447220 */ /* 0x040fe20000410000 */
[C---:B------:R-:W-:Y:S01]  /*2110*/  FMUL.FTZ R63, R0.reuse, R63 ;  /* 0x0000003f003f7220 */ /* 0x040fe20000410000 */
[----:B------:R-:W-:Y:S01]  /*2120*/  FMUL.FTZ R69, R0, R69 ;  /* 0x0000004500457220 */ /* 0x000fe20000410000 */
[----:B------:R-:W-:Y:S01]  /*2130*/  MUFU.TANH R29, R29 ;  /* 0x0000001d001d7308 */ /* 0x000fe20000002400 */
[----:B---3--:R-:W-:-:S02]  /*2140*/  IMAD R38, R35, -0x80, R34 ;  /* 0xffffff8023267824 */ /* 0x008fc400078e0222 */
[C---:B------:R-:W-:Y:S01]  /*2150*/  FMUL.FTZ R72, R0.reuse, R72 ;  /* 0x0000004800487220 */ /* 0x040fe20000410000 */
[C---:B------:R-:W-:Y:S01]  /*2160*/  FMUL.FTZ R73, R0.reuse, R73 ;  /* 0x0000004900497220 */ /* 0x040fe20000410000 */
[C---:B------:R-:W-:Y:S01]  /*2170*/  FMUL.FTZ R70, R0.reuse, R70 ;  /* 0x0000004600467220 */ /* 0x040fe20000410000 */
[----:B------:R-:W-:Y:S01]  /*2180*/  FMUL.FTZ R76, R0, R76 ;  /* 0x0000004c004c7220 */ /* 0x000fe20000410000 */
[----:B------:R-:W-:Y:S01]  /*2190*/  ISETP.GT.AND P4, PT, R38, RZ, PT ;  /* 0x000000ff2600720c */ /* 0x000fe20003f84270 */
[----:B------:R-:W-:Y:S01]  /*21a0*/  FMUL.FTZ R71, R0, R71 ;  /* 0x0000004700477220 */ /* 0x000fe20000410000 */
[----:B01----:R-:W0:Y:S01]  /*21b0*/  MUFU.TANH R4, R26 ;  /* 0x0000001a00047308 */ /* 0x003e220000002400 */
[----:B------:R-:W-:Y:S01]  /*21c0*/  ISETP.GT.AND P5, PT, R38, 0x1, PT ;  /* 0x000000012600780c */ /* 0x000fe20003fa4270 */
[----:B------:R-:W-:Y:S01]  /*21d0*/  FMUL.FTZ R77, R0, R77 ;  /* 0x0000004d004d7220 */ /* 0x000fe20000410000 */
[----:B------:R-:W-:Y:S01]  /*21e0*/  ISETP.GT.AND P1, PT, R38, 0x8, PT ;  /* 0x000000082600780c */ /* 0x000fe20003f24270 */
[----:B------:R-:W-:Y:S01]  /*21f0*/  FMUL.FTZ R80, R0, R80 ;  /* 0x0000005000507220 */ /* 0x000fe20000410000 */
[----:B------:R-:W-:Y:S01]  /*2200*/  ISETP.GT.AND P2, PT, R38, 0x9, PT ;  /* 0x000000092600780c */ /* 0x000fe20003f44270 */
[----:B------:R-:W-:Y:S01]  /*2210*/  FMUL.FTZ R74, R0, R74 ;  /* 0x0000004a004a7220 */ /* 0x000fe20000410000 */
[----:B------:R-:W-:Y:S01]  /*2220*/  ISETP.GT.AND P3, PT, R38, 0x10, PT ;  /* 0x000000102600780c */ /* 0x000fe20003f64270 */
[----:B------:R-:W-:Y:S01]  /*2230*/  MUFU.TANH R32, R32 ;  /* 0x0000002000207308 */ /* 0x000fe20000002400 */
[C---:B------:R-:W-:Y:S01]  /*2240*/  FMUL.FTZ R81, R0.reuse, R81 ;  /* 0x0000005100517220 */ /* 0x040fe20000410000 */
[----:B------:R-:W-:Y:S01]  /*2250*/  FMUL.FTZ R75, R0, R75 ;  /* 0x0000004b004b7220 */ /* 0x000fe20000410000 */
[----:B----4-:R-:W-:Y:S01]  /*2260*/  FSEL R8, R8, -INF , P3 ;  /* 0xff80000008087808 */ /* 0x010fe20001800000 */
[C---:B------:R-:W-:Y:S01]  /*2270*/  FMUL.FTZ R84, R0.reuse, R84 ;  /* 0x0000005400547220 */ /* 0x040fe20000410000 */
[C---:B------:R-:W-:Y:S01]  /*2280*/  FMUL.FTZ R78, R0.reuse, R78 ;  /* 0x0000004e004e7220 */ /* 0x040fe20000410000 */
[C---:B------:R-:W-:Y:S01]  /*2290*/  FMUL.FTZ R85, R0.reuse, R85 ;  /* 0x0000005500557220 */ /* 0x040fe20000410000 */
[----:B------:R-:W-:Y:S01]  /*22a0*/  FMUL.FTZ R79, R0, R79 ;  /* 0x0000004f004f7220 */ /* 0x000fe20000410000 */
[----:B------:R-:W1:Y:S01]  /*22b0*/  MUFU.TANH R5, R27 ;  /* 0x0000001b00057308 */ /* 0x000e620000002400 */
[----:B0-----:R-:W-:Y:S01]  /*22c0*/  FSEL R4, R4, -INF , P4 ;  /* 0xff80000004047808 */ /* 0x001fe20002000000 */
[C---:B------:R-:W-:Y:S01]  /*22d0*/  FMUL.FTZ R82, R0.reuse, R82 ;  /* 0x0000005200527220 */ /* 0x040fe20000410000 */
[C---:B------:R-:W-:Y:S01]  /*22e0*/  FMUL.FTZ R83, R0.reuse, R83 ;  /* 0x0000005300537220 */ /* 0x040fe20000410000 */
[C---:B------:R-:W-:Y:S01]  /*22f0*/  FMUL.FTZ R86, R0.reuse, R86 ;  /* 0x0000005600567220 */ /* 0x040fe20000410000 */
[----:B------:R-:W-:-:S03]  /*2300*/  FMUL.FTZ R87, R0, R87 ;  /* 0x0000005700577220 */ /* 0x000fc60000410000 */
[----:B------:R-:W-:Y:S08]  /*2310*/  MUFU.TANH R33, R33 ;  /* 0x0000002100217308 */ /* 0x000ff00000002400 */
[----:B------:R0:W-:Y:S01]  /*2320*/  MUFU.TANH R11, R39 ;  /* 0x00000027000b7308 */ /* 0x0001e20000002400 */
[----:B-1----:R-:W-:-:S07]  /*2330*/  FSEL R5, R5, -INF , P5 ;  /* 0xff80000005057808 */ /* 0x002fce0002800000 */
[----:B------:R1:W-:Y:S01]  /*2340*/  MUFU.TANH R12, R42 ;  /* 0x0000002a000c7308 */ /* 0x0003e20000002400 */
[----:B0-----:R-:W-:Y:S02]  /*2350*/  FSEL R39, R24, -INF , P4 ;  /* 0xff80000018277808 */ /* 0x001fe40002000000 */
[----:B------:R-:W-:-:S04]  /*2360*/  ISETP.GT.AND P4, PT, R38, 0x11, PT ;  /* 0x000000112600780c */ /* 0x000fc80003f84270 */
[----:B------:R-:W-:Y:S01]  /*2370*/  FSEL R9, R9, -INF , P4 ;  /* 0xff80000009097808 */ /* 0x000fe20002000000 */
[----:B------:R-:W0:Y:S01]  /*2380*/  MUFU.TANH R6, R30 ;  /* 0x0000001e00067308 */ /* 0x000e220000002400 */
[----:B-1----:R-:W-:Y:S02]  /*2390*/  FSEL R42, R25, -INF , P5 ;  /* 0xff800000192a7808 */ /* 0x002fe40002800000 */
[----:B------:R-:W-:Y:S02]  /*23a0*/  ISETP.GT.AND P5, PT, R38, 0x18, PT ;  /* 0x000000182600780c */ /* 0x000fe40003fa4270 */
[----:B------:R-:W-:Y:S02]  /*23b0*/  FMNMX.FTZ R24, R39, R42, !PT ;  /* 0x0000002a27187209 */ /* 0x000fe40007810000 */
[----:B------:R-:W-:Y:S01]  /*23c0*/  FSEL R10, R10, -INF , P5 ;  /* 0xff8000000a0a7808 */ /* 0x000fe20002800000 */
[----:B------:R-:W-:Y:S08]  /*23d0*/  MUFU.TANH R36, R36 ;  /* 0x0000002400247308 */ /* 0x000ff00000002400 */
[----:B------:R1:W-:Y:S01]  /*23e0*/  MUFU.TANH R13, R43 ;  /* 0x0000002b000d7308 */ /* 0x0003e20000002400 */
[----:B0-----:R-:W-:-:S07]  /*23f0*/  FSEL R6, R6, -INF , P1 ;  /* 0xff80000006067808 */ /* 0x001fce0000800000 */
[----:B------:R-:W0:Y:S01]  /*2400*/  MUFU.TANH R7, R31 ;  /* 0x0000001f00077308 */ /* 0x000e220000002400 */
[----:B-1----:R-:W-:Y:S02]  /*2410*/  FSEL R43, R28, -INF , P1 ;  /* 0xff8000001c2b7808 */ /* 0x002fe40000800000 */
[----:B------:R-:W-:Y:S02]  /*2420*/  ISETP.GT.AND P1, PT, R38, 0x19, PT ;  /* 0x000000192600780c */ /* 0x000fe40003f24270 */
[----:B------:R-:W-:Y:S02]  /*2430*/  FMNMX.FTZ R25, R43, R24, !PT ;  /* 0x000000182b197209 */ /* 0x000fe40007810000 */
[----:B------:R-:W-:Y:S01]  /*2440*/  FSEL R11, R11, -INF , P1 ;  /* 0xff8000000b0b7808 */ /* 0x000fe20000800000 */
[----:B------:R-:W-:Y:S08]  /*2450*/  MUFU.TANH R37, R37 ;  /* 0x0000002500257308 */ /* 0x000ff00000002400 */
[----:B------:R1:W3:Y:S01]  /*2460*/  MUFU.TANH R14, R46 ;  /* 0x0000002e000e7308 */ /* 0x0002e20000002400 */
[----:B0-----:R-:W-:-:S07]  /*2470*/  FSEL R7, R7, -INF , P2 ;  /* 0xff80000007077808 */ /* 0x001fce0001000000 */
[----:B------:R-:W-:Y:S01]  /*2480*/  MUFU.TANH R40, R40 ;  /* 0x0000002800287308 */ /* 0x000fe20000002400 */
[----:B-1----:R-:W-:Y:S02]  /*2490*/  FSEL R46, R29, -INF , P2 ;  /* 0xff8000001d2e7808 */ /* 0x002fe40001000000 */
[----:B------:R-:W-:Y:S02]  /*24a0*/  ISETP.GT.AND P2, PT, R38, 0x20, PT ;  /* 0x000000202600780c */ /* 0x000fe40003f44270 */
[----:B------:R-:W-:Y:S02]  /*24b0*/  FMNMX.FTZ R24, R46, R25, !PT ;  /* 0x000000192e187209 */ /* 0x000fe40007810000 */
[----:B------:R-:W-:Y:S01]  /*24c0*/  FSEL R12, R12, -INF , P2 ;  /* 0xff8000000c0c7808 */ /* 0x000fe20001000000 */
[----:B------:R0:W1:Y:S08]  /*24d0*/  MUFU.TANH R15, R47 ;  /* 0x0000002f000f7308 */ /* 0x0000700000002400 */
[----:B------:R-:W-:Y:S01]  /*24e0*/  MUFU.TANH R41, R41 ;  /* 0x0000002900297308 */ /* 0x000fe20000002400 */
[----:B0-----:R-:W-:-:S02]  /*24f0*/  FSEL R47, R32, -INF , P3 ;  /* 0xff800000202f7808 */ /* 0x001fc40001800000 */
[----:B------:R-:W-:Y:S02]  /*2500*/  ISETP.GT.AND P3, PT, R38, 0x21, PT ;  /* 0x000000212600780c */ /* 0x000fe40003f64270 */
[----:B------:R-:W-:Y:S02]  /*2510*/  FMNMX.FTZ R25, R47, R24, !PT ;  /* 0x000000182f197209 */ /* 0x000fe40007810000 */
[----:B------:R-:W-:Y:S01]  /*2520*/  FSEL R13, R13, -INF , P3 ;  /* 0xff8000000d0d7808 */ /* 0x000fe20001800000 */
[----:B------:R0:W-:Y:S08]  /*2530*/  MUFU.TANH R20, R50 ;  /* 0x0000003200147308 */ /* 0x0001f00000002400 */
[----:B------:R-:W-:Y:S01]  /*2540*/  MUFU.TANH R44, R44 ;  /* 0x0000002c002c7308 */ /* 0x000fe20000002400 */
[----:B0-----:R-:W-:-:S02]  /*2550*/  FSEL R50, R33, -INF , P4 ;  /* 0xff80000021327808 */ /* 0x001fc40002000000 */
[----:B------:R-:W-:Y:S02]  /*2560*/  ISETP.GT.AND P4, PT, R38, 0x28, PT ;  /* 0x000000282600780c */ /* 0x000fe40003f84270 */
[----:B------:R-:W-:Y:S02]  /*2570*/  FMNMX.FTZ R24, R50, R25, !PT ;  /* 0x0000001932187209 */ /* 0x000fe40007810000 */
[----:B---3--:R-:W-:Y:S01]  /*2580*/  FSEL R14, R14, -INF , P4 ;  /* 0xff8000000e0e7808 */ /* 0x008fe20002000000 */
[----:B------:R0:W-:Y:S08]  /*2590*/  MUFU.TANH R21, R51 ;  /* 0x0000003300157308 */ /* 0x0001f00000002400 */
[----:B------:R-:W3:Y:S01]  /*25a0*/  MUFU.TANH R45, R45 ;  /* 0x0000002d002d7308 */ /* 0x000ee20000002400 */
[----:B0-----:R-:W-:-:S02]  /*25b0*/  FSEL R51, R36, -INF , P5 ;  /* 0xff80000024337808 */ /* 0x001fc40002800000 */
[----:B------:R-:W-:Y:S02]  /*25c0*/  ISETP.GT.AND P5, PT, R38, 0x29, PT ;  /* 0x000000292600780c */ /* 0x000fe40003fa4270 */
[----:B------:R-:W-:Y:S02]  /*25d0*/  FMNMX.FTZ R25, R51, R24, !PT ;  /* 0x0000001833197209 */ /* 0x000fe40007810000 */
[----:B-1----:R-:W-:Y:S01]  /*25e0*/  FSEL R15, R15, -INF , P5 ;  /* 0xff8000000f0f7808 */ /* 0x002fe20002800000 */
[----:B------:R0:W1:Y:S08]  /*25f0*/  MUFU.TANH R26, R58 ;  /* 0x0000003a001a7308 */ /* 0x0000700000002400 */
[----:B------:R-:W4:Y:S01]  /*2600*/  MUFU.TANH R48, R48 ;  /* 0x0000003000307308 */ /* 0x000f220000002400 */
[----:B0-----:R-:W-:-:S02]  /*2610*/  FSEL R58, R37, -INF , P1 ;  /* 0xff800000253a7808 */ /* 0x001fc40000800000 */
[----:B------:R-:W-:Y:S02]  /*2620*/  ISETP.GT.AND P1, PT, R38, 0x30, PT ;  /* 0x000000302600780c */ /* 0x000fe40003f24270 */
[----:B------:R-:W-:Y:S02]  /*2630*/  FMNMX.FTZ R24, R58, R25, !PT ;  /* 0x000000193a187209 */ /* 0x000fe40007810000 */
[----:B---3--:R-:W-:Y:S01]  /*2640*/  FSEL R88, R45, -INF , P5 ;  /* 0xff8000002d587808 */ /* 0x008fe20002800000 */
[----:B------:R0:W3:Y:S01]  /*2650*/  MUFU.TANH R27, R59 ;  /* 0x0000003b001b7308 */ /* 0x0000e20000002400 */
[----:B------:R-:W-:Y:S02]  /*2660*/  ISETP.GT.AND P5, PT, R38, 0x40, PT ;  /* 0x000000402600780c */ /* 0x000fe40003fa4270 */
[----:B------:R-:W-:Y:S02]  /*2670*/  FSEL R20, R20, -INF , P1 ;  /* 0xff80000014147808 */ /* 0x000fe40000800000 */
[----:B-1----:R-:W-:-:S03]  /*2680*/  FSEL R26, R26, -INF , P5 ;  /* 0xff8000001a1a7808 */ /* 0x002fc60002800000 */
[----:B------:R-:W1:Y:S01]  /*2690*/  MUFU.TANH R49, R49 ;  /* 0x0000003100317308 */ /* 0x000e620000002400 */
[----:B0-----:R-:W-:Y:S02]  /*26a0*/  FSEL R59, R40, -INF , P2 ;  /* 0xff800000283b7808 */ /* 0x001fe40001000000 */
[----:B------:R-:W-:Y:S02]  /*26b0*/  ISETP.GT.AND P2, PT, R38, 0x31, PT ;  /* 0x000000312600780c */ /* 0x000fe40003f44270 */
[----:B------:R-:W-:Y:S02]  /*26c0*/  FMNMX.FTZ R25, R59, R24, !PT ;  /* 0x000000183b197209 */ /* 0x000fe40007810000 */
[----:B----4-:R-:W-:Y:S01]  /*26d0*/  FSEL R48, R48, -INF , P1 ;  /* 0xff80000030307808 */ /* 0x010fe20000800000 */
[----:B------:R0:W-:Y:S01]  /*26e0*/  MUFU.TANH R30, R66 ;  /* 0x00000042001e7308 */ /* 0x0001e20000002400 */
[----:B------:R-:W-:Y:S02]  /*26f0*/  ISETP.GT.AND P1, PT, R38, 0x41, PT ;  /* 0x000000412600780c */ /* 0x000fe40003f24270 */
[----:B------:R-:W-:-:S02]  /*2700*/  FSEL R21, R21, -INF , P2 ;  /* 0xff80000015157808 */ /* 0x000fc40001000000 */
[----:B---3--:R-:W-:-:S03]  /*2710*/  FSEL R27, R27, -INF , P1 ;  /* 0xff8000001b1b7808 */ /* 0x008fc60000800000 */
[----:B------:R-:W3:Y:S01]  /*2720*/  MUFU.TANH R52, R52 ;  /* 0x0000003400347308 */ /* 0x000ee20000002400 */
[----:B0-----:R-:W-:Y:S01]  /*2730*/  FSEL R66, R41, -INF , P3 ;  /* 0xff80000029427808 */ /* 0x001fe20001800000 */
[----:B------:R-:W-:Y:S01]  /*2740*/  IMAD.U32 R41, RZ, RZ, UR6 ;  /* 0x00000006ff297e24 */ /* 0x000fe2000f8e00ff */
[----:B------:R-:W-:Y:S02]  /*2750*/  ISETP.GT.AND P3, PT, R38, 0x38, PT ;  /* 0x000000382600780c */ /* 0x000fe40003f64270 */
[----:B------:R-:W-:Y:S02]  /*2760*/  FMNMX.FTZ R24, R66, R25, !PT ;  /* 0x0000001942187209 */ /* 0x000fe40007810000 */
[----:B-1----:R-:W-:Y:S01]  /*2770*/  FSEL R49, R49, -INF , P2 ;  /* 0xff80000031317808 */ /* 0x002fe20001000000 */
[----:B------:R0:W-:Y:S01]  /*2780*/  MUFU.TANH R31, R67 ;  /* 0x00000043001f7308 */ /* 0x0001e20000002400 */
[----:B------:R-:W-:-:S07]  /*2790*/  ISETP.GT.AND P2, PT, R38, 0x48, PT ;  /* 0x000000482600780c */ /* 0x000fce0003f44270 */
[----:B------:R-:W1:Y:S01]  /*27a0*/  MUFU.TANH R53, R53 ;  /* 0x0000003500357308 */ /* 0x000e620000002400 */
[----:B0-----:R-:W-:Y:S02]  /*27b0*/  FSEL R67, R44, -INF , P4 ;  /* 0xff8000002c437808 */ /* 0x001fe40002000000 */
[----:B------:R-:W-:Y:S02]  /*27c0*/  ISETP.GT.AND P4, PT, R38, 0x39, PT ;  /* 0x000000392600780c */ /* 0x000fe40003f84270 */
[----:B------:R-:W-:Y:S02]  /*27d0*/  FMNMX.FTZ R25, R67, R24, !PT ;  /* 0x0000001843197209 */ /* 0x000fe40007810000 */
[----:B---3--:R-:W-:Y:S01]  /*27e0*/  FSEL R52, R52, -INF , P3 ;  /* 0xff80000034347808 */ /* 0x008fe20001800000 */
[----:B------:R-:W0:Y:S01]  /*27f0*/  MUFU.TANH R56, R56 ;  /* 0x0000003800387308 */ /* 0x000e220000002400 */
[----:B------:R-:W-:-:S04]  /*2800*/  FMNMX.FTZ R29, R88, R25, !PT ;  /* 0x00000019581d7209 */ /* 0x000fc80007810000 */
[----:B------:R-:W-:-:S03]  /*2810*/  FMNMX.FTZ R28, R48, R29, !PT ;  /* 0x0000001d301c7209 */ /* 0x000fc60007810000 */
[----:B------:R-:W3:Y:S01]  /*2820*/  MUFU.TANH R57, R57 ;  /* 0x0000003900397308 */ /* 0x000ee20000002400 */
[----:B------:R-:W-:Y:S02]  /*2830*/  FMNMX.FTZ R29, R49, R28, !PT ;  /* 0x0000001c311d7209 */ /* 0x000fe40007810000 */
[----:B-1----:R-:W-:Y:S02]  /*2840*/  FSEL R53, R53, -INF , P4 ;  /* 0xff80000035357808 */ /* 0x002fe40002000000 */
[----:B------:R-:W-:-:S03]  /*2850*/  FMNMX.FTZ R28, R52, R29, !PT ;  /* 0x0000001d341c7209 */ /* 0x000fc60007810000 */
[----:B------:R-:W1:Y:S01]  /*2860*/  MUFU.TANH R54, R54 ;  /* 0x0000003600367308 */ /* 0x000e620000002400 */
[----:B0-----:R-:W-:Y:S02]  /*2870*/  FSEL R56, R56, -INF , P5 ;  /* 0xff80000038387808 */ /* 0x001fe40002800000 */
[----:B------:R-:W-:Y:S02]  /*2880*/  FMNMX.FTZ R29, R53, R28, !PT ;  /* 0x0000001c351d7209 */ /* 0x000fe40007810000 */
[----:B------:R-:W-:Y:S02]  /*2890*/  ISETP.GT.AND P5, PT, R38, 0x51, PT ;  /* 0x000000512600780c */ /* 0x000fe40003fa4270 */
[----:B------:R-:W-:Y:S01]  /*28a0*/  FMNMX.FTZ R32, R56, R29, !PT ;  /* 0x0000001d38207209 */ /* 0x000fe20007810000 */
[----:B------:R-:W0:Y:S01]  /*28b0*/  MUFU.TANH R60, R60 ;  /* 0x0000003c003c7308 */ /* 0x000e220000002400 */
[----:B---3--:R-:W-:Y:S02]  /*28c0*/  FSEL R57, R57, -INF , P1 ;  /* 0xff80000039397808 */ /* 0x008fe40000800000 */
[----:B------:R-:W-:-:S02]  /*28d0*/  ISETP.GT.AND P1, PT, R38, 0x58, PT ;  /* 0x000000582600780c */ /* 0x000fc40003f24270 */
[----:B------:R-:W-:Y:S02]  /*28e0*/  FMNMX.FTZ R33, R57, R32, !PT ;  /* 0x0000002039217209 */ /* 0x000fe40007810000 */
[----:B------:R-:W-:Y:S01]  /*28f0*/  FSEL R31, R31, -INF , P5 ;  /* 0xff8000001f1f7808 */ /* 0x000fe20002800000 */
[----:B------:R-:W3:Y:S01]  /*2900*/  MUFU.TANH R55, R55 ;  /* 0x0000003700377308 */ /* 0x000ee20000002400 */
[----:B-1----:R-:W-:Y:S02]  /*2910*/  FSEL R24, R54, -INF , P3 ;  /* 0xff80000036187808 */ /* 0x002fe40001800000 */
[----:B------:R-:W-:-:S05]  /*2920*/  ISETP.GT.AND P3, PT, R38, 0x49, PT ;  /* 0x000000492600780c */ /* 0x000fca0003f64270 */
[----:B------:R-:W1:Y:S01]  /*2930*/  MUFU.TANH R61, R61 ;  /* 0x0000003d003d7308 */ /* 0x000e620000002400 */
[----:B0-----:R-:W-:-:S04]  /*2940*/  FSEL R60, R60, -INF , P2 ;  /* 0xff8000003c3c7808 */ /* 0x001fc80001000000 */
[----:B------:R-:W-:-:S03]  /*2950*/  FMNMX.FTZ R32, R60, R33, !PT ;  /* 0x000000213c207209 */ /* 0x000fc60007810000 */
[----:B------:R-:W0:Y:S01]  /*2960*/  MUFU.TANH R64, R64 ;  /* 0x0000004000407308 */ /* 0x000e220000002400 */
[----:B---3--:R-:W-:Y:S02]  /*2970*/  FSEL R25, R55, -INF , P4 ;  /* 0xff80000037197808 */ /* 0x008fe40002000000 */
[----:B------:R-:W-:-:S04]  /*2980*/  ISETP.GT.AND P4, PT, R38, 0x50, PT ;  /* 0x000000502600780c */ /* 0x000fc80003f84270 */
[----:B------:R-:W-:Y:S01]  /*2990*/  FSEL R30, R30, -INF , P4 ;  /* 0xff8000001e1e7808 */ /* 0x000fe20002000000 */
[----:B------:R-:W3:Y:S01]  /*29a0*/  MUFU.TANH R65, R65 ;  /* 0x0000004100417308 */ /* 0x000ee20000002400 */
[----:B-1----:R-:W-:-:S04]  /*29b0*/  FSEL R61, R61, -INF , P3 ;  /* 0xff8000003d3d7808 */ /* 0x002fc80001800000 */
[----:B------:R-:W-:-:S03]  /*29c0*/  FMNMX.FTZ R33, R61, R32, !PT ;  /* 0x000000203d217209 */ /* 0x000fc60007810000 */
[----:B------:R-:W1:Y:S01]  /*29d0*/  MUFU.TANH R62, R62 ;  /* 0x0000003e003e7308 */ /* 0x000e620000002400 */
[----:B0-----:R-:W-:Y:S02]  /*29e0*/  FSEL R64, R64, -INF , P4 ;  /* 0xff80000040407808 */ /* 0x001fe40002000000 */
[----:B------:R-:W-:Y:S02]  /*29f0*/  ISETP.GT.AND P4, PT, R38, 0x61, PT ;  /* 0x000000612600780c */ /* 0x000fe40003f84270 */
[----:B------:R-:W-:-:S03]  /*2a00*/  FMNMX.FTZ R32, R64, R33, !PT ;  /* 0x0000002140207209 */ /* 0x000fc60007810000 */
[----:B------:R-:W0:Y:S01]  /*2a10*/  MUFU.TANH R68, R68 ;  /* 0x0000004400447308 */ /* 0x000e220000002400 */
[----:B---3--:R-:W-:Y:S02]  /*2a20*/  FSEL R65, R65, -INF , P5 ;  /* 0xff80000041417808 */ /* 0x008fe40002800000 */
[----:B------:R-:W-:Y:S02]  /*2a30*/  ISETP.GT.AND P5, PT, R38, 0x68, PT ;  /* 0x000000682600780c */ /* 0x000fe40003fa4270 */
[----:B------:R-:W-:-:S03]  /*2a40*/  FMNMX.FTZ R33, R65, R32, !PT ;  /* 0x0000002041217209 */ /* 0x000fc60007810000 */
        /* <DEDUP_REMOVED lines=8> */
[----:B------:R-:W-:-:S05]  /*2ad0*/  ISETP.GT.AND P3, PT, R38, 0x60, PT ;  /* 0x000000602600780c */ /* 0x000fca0003f64270 */
[----:B------:R-:W3:Y:S01]  /*2ae0*/  MUFU.TANH R73, R73 ;  /* 0x0000004900497308 */ /* 0x000ee20000002400 */
[----:B-1----:R-:W-:-:S04]  /*2af0*/  FSEL R69, R69, -INF , P2 ;  /* 0xff80000045457808 */ /* 0x002fc80001000000 */
[----:B------:R-:W-:-:S03]  /*2b00*/  FMNMX.FTZ R33, R69, R40, !PT ;  /* 0x0000002845217209 */ /* 0x000fc60007810000 */
[----:B------:R-:W1:Y:S01]  /*2b10*/  MUFU.TANH R70, R70 ;  /* 0x0000004600467308 */ /* 0x000e620000002400 */
[----:B0-----:R-:W-:-:S04]  /*2b20*/  FSEL R72, R72, -INF , P3 ;  /* 0xff80000048487808 */ /* 0x001fc80001800000 */
[----:B------:R-:W-:-:S03]  /*2b30*/  FMNMX.FTZ R40, R72, R33, !PT ;  /* 0x0000002148287209 */ /* 0x000fc60007810000 */
[----:B------:R-:W0:Y:S01]  /*2b40*/  MUFU.TANH R76, R76 ;  /* 0x0000004c004c7308 */ /* 0x000e220000002400 */
[----:B---3--:R-:W-:-:S04]  /*2b50*/  FSEL R73, R73, -INF , P4 ;  /* 0xff80000049497808 */ /* 0x008fc80002000000 */
[----:B------:R-:W-:-:S03]  /*2b60*/  FMNMX.FTZ R37, R73, R40, !PT ;  /* 0x0000002849257209 */ /* 0x000fc60007810000 */
[----:B------:R-:W3:Y:S01]  /*2b70*/  MUFU.TANH R71, R71 ;  /* 0x0000004700477308 */ /* 0x000ee20000002400 */
[----:B-1----:R-:W-:Y:S02]  /*2b80*/  FSEL R32, R70, -INF , P1 ;  /* 0xff80000046207808 */ /* 0x002fe40000800000 */
[----:B------:R-:W-:-:S05]  /*2b90*/  ISETP.GT.AND P1, PT, R38, 0x69, PT ;  /* 0x000000692600780c */ /* 0x000fca0003f24270 */
[----:B------:R-:W1:Y:S01]  /*2ba0*/  MUFU.TANH R77, R77 ;  /* 0x0000004d004d7308 */ /* 0x000e620000002400 */
[----:B0-----:R-:W-:-:S04]  /*2bb0*/  FSEL R76, R76, -INF , P5 ;  /* 0xff8000004c4c7808 */ /* 0x001fc80002800000 */
[----:B------:R-:W-:-:S03]  /*2bc0*/  FMNMX.FTZ R40, R76, R37, !PT ;  /* 0x000000254c287209 */ /* 0x000fc60007810000 */
[----:B------:R0:W4:Y:S01]  /*2bd0*/  MUFU.TANH R34, R74 ;  /* 0x0000004a00227308 */ /* 0x0001220000002400 */
[----:B---3--:R-:W-:Y:S02]  /*2be0*/  FSEL R33, R71, -INF , P2 ;  /* 0xff80000047217808 */ /* 0x008fe40001000000 */
[----:B------:R-:W-:-:S05]  /*2bf0*/  ISETP.GT.AND P2, PT, R38, 0x70, PT ;  /* 0x000000702600780c */ /* 0x000fca0003f44270 */
[----:B------:R-:W3:Y:S01]  /*2c00*/  MUFU.TANH R80, R80 ;  /* 0x0000005000507308 */ /* 0x000ee20000002400 */
[----:B-1----:R-:W-:Y:S01]  /*2c10*/  FSEL R77, R77, -INF , P1 ;  /* 0xff8000004d4d7808 */ /* 0x002fe20000800000 */
[----:B0-----:R-:W-:-:S03]  /*2c20*/  IMAD.MOV.U32 R74, RZ, RZ, R151 ;  /* 0x000000ffff4a7224 */ /* 0x001fc600078e0097 */
[----:B------:R-:W-:-:S03]  /*2c30*/  FMNMX.FTZ R37, R77, R40, !PT ;  /* 0x000000284d257209 */ /* 0x000fc60007810000 */
[----:B------:R0:W1:Y:S01]  /*2c40*/  MUFU.TANH R35, R75 ;  /* 0x0000004b00237308 */ /* 0x0000620000002400 */
[----:B----4-:R-:W-:Y:S02]  /*2c50*/  FSEL R34, R34, -INF , P3 ;  /* 0xff80000022227808 */ /* 0x010fe40001800000 */
[----:B------:R-:W-:-:S05]  /*2c60*/  ISETP.GT.AND P3, PT, R38, 0x71, PT ;  /* 0x000000712600780c */ /* 0x000fca0003f64270 */
[----:B------:R-:W4:Y:S01]  /*2c70*/  MUFU.TANH R81, R81 ;  /* 0x0000005100517308 */ /* 0x000f220000002400 */
[----:B---3--:R-:W-:Y:S01]  /*2c80*/  FSEL R80, R80, -INF , P2 ;  /* 0xff80000050507808 */ /* 0x008fe20001000000 */
[----:B0-----:R-:W-:-:S03]  /*2c90*/  IMAD.MOV.U32 R75, RZ, RZ, R151 ;  /* 0x000000ffff4b7224 */ /* 0x001fc600078e0097 */
[----:B------:R-:W-:-:S03]  /*2ca0*/  FMNMX.FTZ R40, R80, R37, !PT ;  /* 0x0000002550287209 */ /* 0x000fc60007810000 */
[----:B------:R0:W3:Y:S01]  /*2cb0*/  MUFU.TANH R36, R78 ;  /* 0x0000004e00247308 */ /* 0x0000e20000002400 */
[----:B-1----:R-:W-:Y:S02]  /*2cc0*/  FSEL R35, R35, -INF , P4 ;  /* 0xff80000023237808 */ /* 0x002fe40002000000 */
[----:B------:R-:W-:-:S05]  /*2cd0*/  ISETP.GT.AND P4, PT, R38, 0x78, PT ;  /* 0x000000782600780c */ /* 0x000fca0003f84270 */
[----:B------:R-:W1:Y:S01]  /*2ce0*/  MUFU.TANH R84, R84 ;  /* 0x0000005400547308 */ /* 0x000e620000002400 */
[----:B----4-:R-:W-:Y:S01]  /*2cf0*/  FSEL R81, R81, -INF , P3 ;  /* 0xff80000051517808 */ /* 0x010fe20001800000 */
[----:B0-----:R-:W-:-:S03]  /*2d00*/  IMAD.MOV.U32 R78, RZ, RZ, R151 ;  /* 0x000000ffff4e7224 */ /* 0x001fc600078e0097 */
        /* <DEDUP_REMOVED lines=11> */
[----:B---3--:R-:W-:Y:S01]  /*2dc0*/  FSEL R79, R79, -INF , P1 ;  /* 0xff8000004f4f7808 */ /* 0x008fe20000800000 */
[----:B------:R-:W3:Y:S06]  /*2dd0*/  SHFL.BFLY PT, R37, R38, 0x2, 0x1f ;  /* 0x0c401f0026257f89 */ /* 0x000eec00000e0000 */
[----:B------:R-:W4:Y:S01]  /*2de0*/  MUFU.TANH R86, R86 ;  /* 0x0000005600567308 */ /* 0x000f220000002400 */
[----:B-1----:R-:W-:-:S07]  /*2df0*/  FSEL R82, R82, -INF , P2 ;  /* 0xff80000052527808 */ /* 0x002fce0001000000 */
[----:B------:R-:W1:Y:S01]  /*2e00*/  MUFU.TANH R87, R87 ;  /* 0x0000005700577308 */ /* 0x000e620000002400 */
[----:B0-----:R-:W-:Y:S02]  /*2e10*/  FSEL R83, R83, -INF , P3 ;  /* 0xff80000053537808 */ /* 0x001fe40001800000 */
[----:B----4-:R-:W-:Y:S02]  /*2e20*/  FSEL R86, R86, -INF , P4 ;  /* 0xff80000056567808 */ /* 0x010fe40002000000 */
[----:B---3--:R-:W-:-:S05]  /*2e30*/  FMNMX.FTZ R37, R38, R37, !PT ;  /* 0x0000002526257209 */ /* 0x008fca0007810000 */
[----:B------:R-:W0:Y:S01]  /*2e40*/  SHFL.BFLY PT, R188, R37, 0x1, 0x1f ;  /* 0x0c201f0025bc7f89 */ /* 0x000e2200000e0000 */
[----:B-1----:R-:W-:Y:S02]  /*2e50*/  FSEL R87, R87, -INF , P5 ;  /* 0xff80000057577808 */ /* 0x002fe40002800000 */
[----:B0-----:R-:W-:-:S04]  /*2e60*/  FMNMX.FTZ R188, R37, R188, !PT ;  /* 0x000000bc25bc7209 */ /* 0x001fc80007810000 */
[C---:B------:R-:W-:Y:S01]  /*2e70*/  FSETP.NEU.FTZ.AND P6, PT, R188.reuse, -INF , PT ;  /* 0xff800000bc00780b */ /* 0x040fe20003fdd000 */
[----:B------:R-:W-:-:S01]  /*2e80*/  FFMA.FTZ R40, R188, R41, -8 ;  /* 0xc1000000bc287423 */ /* 0x000fc20000010029 */
[----:B------:R-:W-:-:S04]  /*2e90*/  FMNMX.FTZ R41, R4, R5, !PT ;  /* 0x0000000504297209 */ /* 0x000fc80007810000 */
[----:B------:R-:W-:Y:S02]  /*2ea0*/  FSEL R62, R40, RZ, P6 ;  /* 0x000000ff283e7208 */ /* 0x000fe40003000000 */
[----:B--2---:R-:W-:Y:S01]  /*2eb0*/  LOP3.LUT P6, RZ, R89, 0x7f, RZ, 0xc0, !PT ;  /* 0x0000007f59ff7812 */ /* 0x004fe200078cc0ff */
[----:B------:R-:W-:Y:S02]  /*2ec0*/  IMAD.MOV.U32 R89, RZ, RZ, R151 ;  /* 0x000000ffff597224 */ /* 0x000fe400078e0097 */
[----:B------:R-:W-:-:S01]  /*2ed0*/  FFMA.FTZ R38, R42, UR6, -R62 ;  /* 0x000000062a267c23 */ /* 0x000fc2000801083e */
[----:B------:R-:W-:Y:S01]  /*2ee0*/  FMNMX.FTZ R42, R6, R41, !PT ;  /* 0x00000029062a7209 */ /* 0x000fe20007810000 */
[----:B------:R-:W-:-:S01]  /*2ef0*/  FFMA.FTZ R37, R39, UR6, -R62 ;  /* 0x0000000627257c23 */ /* 0x000fc2000801083e */
[--C-:B------:R-:W-:Y:S01]  /*2f00*/  FFMA.FTZ R39, R43, UR6, -R62.reuse ;  /* 0x000000062b277c23 */ /* 0x100fe2000801083e */
[----:B------:R-:W-:-:S01]  /*2f10*/  FFMA.FTZ R47, R47, UR6, -R62 ;  /* 0x000000062f2f7c23 */ /* 0x000fc2000801083e */
[----:B------:R-:W-:Y:S01]  /*2f20*/  FMNMX.FTZ R41, R7, R42, !PT ;  /* 0x0000002a07297209 */ /* 0x000fe20007810000 */
[----:B------:R-:W-:-:S01]  /*2f30*/  FFMA.FTZ R51, R51, UR6, -R62 ;  /* 0x0000000633337c23 */ /* 0x000fc2000801083e */
[--C-:B------:R-:W-:Y:S01]  /*2f40*/  FFMA.FTZ R55, R53, UR6, -R62.reuse ;  /* 0x0000000635377c23 */ /* 0x100fe2000801083e */
[----:B------:R-:W-:-:S01]  /*2f50*/  FFMA.FTZ R66, R66, UR6, -R62 ;  /* 0x0000000642427c23 */ /* 0x000fc2000801083e */
[----:B------:R-:W-:Y:S01]  /*2f60*/  FMNMX.FTZ R42, R8, R41, !PT ;  /* 0x00000029082a7209 */ /* 0x000fe20007810000 */
[----:B------:R-:W-:-:S01]  /*2f70*/  FFMA.FTZ R40, R46, UR6, -R62 ;  /* 0x000000062e287c23 */ /* 0x000fc2000801083e */
[----:B------:R-:W-:Y:S01]  /*2f80*/  MUFU.EX2 R41, R47 ;  /* 0x0000002f00297308 */ /* 0x000fe20000000800 */
        /* <DEDUP_REMOVED lines=19> */
[----:B------:R-:W-:-:S02]  /*30c0*/  @!P6 VIADD R3, R3, 0x38840 ;  /* 0x000388400303e836 */ /* 0x000fc40000000000 */
[----:B------:R-:W-:Y:S02]  /*30d0*/  FMNMX.FTZ R44, R14, R45, !PT ;  /* 0x0000002d0e2c7209 */ /* 0x000fe40007810000 */
[----:B------:R-:W-:Y:S01]  /*30e0*/  MUFU.EX2 R70, R61 ;  /* 0x0000003d00467308 */ /* 0x000fe20000000800 */
[----:B------:R-:W-:Y:S02]  /*30f0*/  @!P6 PRMT R3, RZ, 0x654, R3 ;  /* 0x00000654ff03e816 */ /* 0x000fe40000000003 */
[----:B------:R-:W-:Y:S01]  /*3100*/  FMNMX.FTZ R45, R15, R44, !PT ;  /* 0x0000002c0f2d7209 */ /* 0x000fe20007810000 */
[----:B------:R-:W-:-:S01]  /*3110*/  FFMA.FTZ R44, R59, UR6, -R62 ;  /* 0x000000063b2c7c23 */ /* 0x000fc2000801083e */
[----:B------:R-:W-:Y:S01]  /*3120*/  FFMA.FTZ R59, R85, UR6, -R62 ;  /* 0x00000006553b7c23 */ /* 0x000fe2000801083e */
[----:B------:R0:W-:Y:S01]  /*3130*/  @!P6 SYNCS.ARRIVE.TRANS64.RED.A1T0 RZ, [R3+URZ], RZ ;  /* 0x000000ff03ffe9a7 */ /* 0x0001e2000810043f */
[----:B------:R-:W-:Y:S01]  /*3140*/  FMNMX.FTZ R50, R20, R45, !PT ;  /* 0x0000002d14327209 */ /* 0x000fe20007810000 */
[----:B------:R1:W-:Y:S01]  /*3150*/  MUFU.EX2 R61, R72 ;  /* 0x00000048003d7308 */ /* 0x0003e20000000800 */
[----:B------:R-:W-:-:S02]  /*3160*/  IMAD.MOV.U32 R85, RZ, RZ, R151 ;  /* 0x000000ffff557224 */ /* 0x000fc400078e0097 */
[----:B------:R-:W-:-:S04]  /*3170*/  FMNMX.FTZ R45, R21, R50, !PT ;  /* 0x00000032152d7209 */ /* 0x000fc80007810000 */
[----:B------:R-:W-:Y:S01]  /*3180*/  FMNMX.FTZ R50, R24, R45, !PT ;  /* 0x0000002d18327209 */ /* 0x000fe20007810000 */
[----:B------:R-:W-:Y:S01]  /*3190*/  MUFU.EX2 R38, R38 ;  /* 0x0000002600267308 */ /* 0x000fe20000000800 */
[----:B-1----:R-:W-:Y:S02]  /*31a0*/  IMAD.U32 R72, RZ, RZ, UR6 ;  /* 0x00000006ff487e24 */ /* 0x002fe4000f8e00ff */
[----:B------:R-:W-:-:S04]  /*31b0*/  FMNMX.FTZ R47, R25, R50, !PT ;  /* 0x00000032192f7209 */ /* 0x000fc80007810000 */
[----:B------:R-:W-:Y:S01]  /*31c0*/  FMNMX.FTZ R50, R26, R47, !PT ;  /* 0x0000002f1a327209 */ /* 0x000fe20007810000 */
[----:B------:R-:W-:Y:S03]  /*31d0*/  MUFU.EX2 R45, R66 ;  /* 0x00000042002d7308 */ /* 0x000fe60000000800 */
[----:B------:R-:W-:Y:S01]  /*31e0*/  FMNMX.FTZ R51, R27, R50, !PT ;  /* 0x000000321b337209 */ /* 0x000fe20007810000 */
[----:B------:R-:W-:Y:S01]  /*31f0*/  FFMA.FTZ R50, R88, UR6, -R62 ;  /* 0x0000000658327c23 */ /* 0x000fe2000801083e */
[----:B------:R-:W-:Y:S02]  /*3200*/  IMAD.MOV.U32 R88, RZ, RZ, R151 ;  /* 0x000000ffff587224 */ /* 0x000fe400078e0097 */
[----:B------:R-:W-:Y:S01]  /*3210*/  FMNMX.FTZ R54, R28, R51, !PT ;  /* 0x000000331c367209 */ /* 0x000fe20007810000 */
[----:B------:R-:W-:Y:S03]  /*3220*/  MUFU.EX2 R66, R55 ;  /* 0x0000003700427308 */ /* 0x000fe60000000800 */
[----:B------:R-:W-:-:S04]  /*3230*/  FMNMX.FTZ R51, R29, R54, !PT ;  /* 0x000000361d337209 */ /* 0x000fc80007810000 */
[----:B------:R-:W-:Y:S01]  /*3240*/  FMNMX.FTZ R54, R30, R51, !PT ;  /* 0x000000331e367209 */ /* 0x000fe20007810000 */
[----:B------:R-:W-:Y:S03]  /*3250*/  MUFU.EX2 R39, R39 ;  /* 0x0000002700277308 */ /* 0x000fe60000000800 */
[----:B------:R-:W-:-:S04]  /*3260*/  FMNMX.FTZ R51, R31, R54, !PT ;  /* 0x000000361f337209 */ /* 0x000fc80007810000 */
[----:B------:R-:W-:Y:S01]  /*3270*/  FMNMX.FTZ R54, R32, R51, !PT ;  /* 0x0000003320367209 */ /* 0x000fe20007810000 */
[----:B------:R-:W1:Y:S03]  /*3280*/  MUFU.EX2 R40, R40 ;  /* 0x0000002800287308 */ /* 0x000e660000000800 */
[----:B------:R-:W-:Y:S01]  /*3290*/  FMNMX.FTZ R51, R33, R54, !PT ;  /* 0x0000003621337209 */ /* 0x000fe20007810000 */
[----:B------:R-:W-:-:S03]  /*32a0*/  FFMA.FTZ R54, R52, UR6, -R62 ;  /* 0x0000000634367c23 */ /* 0x000fc6000801083e */
[----:B------:R-:W-:Y:S01]  /*32b0*/  FMNMX.FTZ R52, R34, R51, !PT ;  /* 0x0000003322347209 */ /* 0x000fe20007810000 */
[----:B------:R-:W2:Y:S03]  /*32c0*/  MUFU.EX2 R63, R54 ;  /* 0x00000036003f7308 */ /* 0x000ea60000000800 */
[----:B------:R-:W-:-:S04]  /*32d0*/  FMNMX.FTZ R51, R35, R52, !PT ;  /* 0x0000003423337209 */ /* 0x000fc80007810000 */
[----:B------:R-:W-:Y:S01]  /*32e0*/  FMNMX.FTZ R52, R36, R51, !PT ;  /* 0x0000003324347209 */ /* 0x000fe20007810000 */
[----:B------:R-:W-:Y:S01]  /*32f0*/  MUFU.EX2 R47, R67 ;  /* 0x00000043002f7308 */ /* 0x000fe20000000800 */
[----:B-1----:R-:W-:Y:S02]  /*3300*/  F2FP.SATFINITE.E4M3.F32.PACK_AB_MERGE_C R228, R40, R39, RZ ;  /* 0x0000002728e4723e */ /* 0x002fe400048070ff */
[----:B------:R-:W-:Y:S02]  /*3310*/  FMNMX.FTZ R51, R79, R52, !PT ;  /* 0x000000344f337209 */ /* 0x000fe40007810000 */
[----:B------:R-:W-:Y:S02]  /*3320*/  F2FP.SATFINITE.E4M3.F32.PACK_AB_MERGE_C R228, R38, R37, R228 ;  /* 0x0000002526e4723e */ /* 0x000fe400048070e4 */
[----:B------:R-:W-:Y:S01]  /*3330*/  FMNMX.FTZ R52, R82, R51, !PT ;  /* 0x0000003352347209 */ /* 0x000fe20007810000 */
[----:B------:R1:W-:Y:S01]  /*3340*/  MUFU.EX2 R67, R60 ;  /* 0x0000003c00437308 */ /* 0x0003e20000000800 */
[----:B--2---:R-:W-:-:S02]  /*3350*/  F2FP.SATFINITE.E4M3.F32.PACK_AB_MERGE_C R218, R66, R63, RZ ;  /* 0x0000003f42da723e */ /* 0x004fc400048070ff */
[----:B------:R-:W-:Y:S01]  /*3360*/  FMNMX.FTZ R53, R83, R52, !PT ;  /* 0x0000003453357209 */ /* 0x000fe20007810000 */
[----:B------:R-:W-:-:S01]  /*3370*/  FFMA.FTZ R52, R57, UR6, -R62 ;  /* 0x0000000639347c23 */ /* 0x000fc2000801083e */
[--C-:B------:R-:W-:Y:S01]  /*3380*/  FFMA.FTZ R57, R77, UR6, -R62.reuse ;  /* 0x000000064d397c23 */ /* 0x100fe2000801083e */
[----:B------:R-:W-:Y:S01]  /*3390*/  IMAD.MOV.U32 R77, RZ, RZ, R151 ;  /* 0x000000ffff4d7224 */ /* 0x000fe200078e0097 */
[----:B------:R-:W-:Y:S01]  /*33a0*/  FMNMX.FTZ R54, R86, R53, !PT ;  /* 0x0000003556367209 */ /* 0x000fe20007810000 */
[----:B------:R2:W-:Y:S01]  /*33b0*/  MUFU.EX2 R51, R58 ;  /* 0x0000003a00337308 */ /* 0x0005e20000000800 */
[----:B------:R-:W-:-:S01]  /*33c0*/  FFMA.FTZ R53, R64, UR6, -R62 ;  /* 0x0000000640357c23 */ /* 0x000fc2000801083e */
[--C-:B-1----:R-:W-:Y:S01]  /*33d0*/  FFMA.FTZ R60, R76, UR6, -R62.reuse ;  /* 0x000000064c3c7c23 */ /* 0x102fe2000801083e */
[----:B------:R-:W-:Y:S01]  /*33e0*/  FMNMX.FTZ R55, R87, R54, !PT ;  /* 0x0000003657377209 */ /* 0x000fe20007810000 */
[----:B------:R-:W-:Y:S01]  /*33f0*/  FFMA.FTZ R54, R65, UR6, -R62 ;  /* 0x0000000641367c23 */ /* 0x000fe2000801083e */
[----:B------:R-:W-:-:S03]  /*3400*/  IMAD.MOV.U32 R76, RZ, RZ, R151 ;  /* 0x000000ffff4c7224 */ /* 0x000fc600078e0097 */
[----:B------:R-:W1:Y:S01]  /*3410*/  SHFL.BFLY PT, R56, R55, 0x2, 0x1f ;  /* 0x0c401f0037387f89 */ /* 0x000e6200000e0000 */
[----:B------:R-:W-:Y:S01]  /*3420*/  MUFU.EX2 R42, R42 ;  /* 0x0000002a002a7308 */ /* 0x000fe20000000800 */
[----:B--2---:R-:W-:-:S01]  /*3430*/  FFMA.FTZ R58, R81, UR6, -R62 ;  /* 0x00000006513a7c23 */ /* 0x004fc2000801083e */
[----:B------:R-:W-:-:S06]  /*3440*/  IMAD.MOV.U32 R81, RZ, RZ, R151 ;  /* 0x000000ffff517224 */ /* 0x000fcc00078e0097 */
[----:B------:R-:W-:Y:S08]  /*3450*/  MUFU.EX2 R64, R73 ;  /* 0x0000004900407308 */ /* 0x000ff00000000800 */
[----:B------:R-:W2:Y:S01]  /*3460*/  MUFU.EX2 R46, R46 ;  /* 0x0000002e002e7308 */ /* 0x000ea20000000800 */
[----:B-1----:R-:W-:Y:S01]  /*3470*/  FMNMX.FTZ R56, R55, R56, !PT ;  /* 0x0000003837387209 */ /* 0x002fe20007810000 */
[----:B------:R-:W-:-:S06]  /*3480*/  FFMA.FTZ R55, R80, UR6, -R62 ;  /* 0x0000000650377c23 */ /* 0x000fcc000801083e */
[----:B------:R-:W-:Y:S01]  /*3490*/  MUFU.EX2 R44, R44 ;  /* 0x0000002c002c7308 */ /* 0x000fe20000000800 */
[----:B------:R-:W-:Y:S01]  /*34a0*/  IMAD.MOV.U32 R80, RZ, RZ, R151 ;  /* 0x000000ffff507224 */ /* 0x000fe200078e0097 */
[----:B------:R-:W1:Y:S06]  /*34b0*/  SHFL.BFLY PT, R193, R56, 0x1, 0x1f ;  /* 0x0c201f0038c17f89 */ /* 0x000e6c00000e0000 */
[----:B------:R-:W3:Y:S01]  /*34c0*/  MUFU.EX2 R50, R50 ;  /* 0x0000003200327308 */ /* 0x000ee20000000800 */
[----:B--2---:R-:W-:-:S04]  /*34d0*/  F2FP.SATFINITE.E4M3.F32.PACK_AB_MERGE_C R230, R46, R43, RZ ;  /* 0x0000002b2ee6723e */ /* 0x004fc800048070ff */
[----:B------:R-:W-:-:S03]  /*34e0*/  F2FP.SATFINITE.E4M3.F32.PACK_AB_MERGE_C R230, R42, R41, R230 ;  /* 0x000000292ae6723e */ /* 0x000fc600048070e6 */
[----:B------:R-:W-:Y:S08]  /*34f0*/  MUFU.EX2 R48, R48 ;  /* 0x0000003000307308 */ /* 0x000ff00000000800 */
[----:B------:R-:W2:Y:S01]  /*3500*/  MUFU.EX2 R49, R49 ;  /* 0x0000003100317308 */ /* 0x000ea20000000800 */
[----:B---3--:R-:W-:Y:S02]  /*3510*/  F2FP.SATFINITE.E4M3.F32.PACK_AB_MERGE_C R216, R50, R47, RZ ;  /* 0x0000002f32d8723e */ /* 0x008fe400048070ff */
[----:B-1----:R-:W-:Y:S01]  /*3520*/  FMNMX.FTZ R193, R56, R193, !PT ;  /* 0x000000c138c17209 */ /* 0x002fe20007810000 */
[----:B------:R-:W-:-:S01]  /*3530*/  FFMA.FTZ R56, R84, UR6, -R62 ;  /* 0x0000000654387c23 */ /* 0x000fc2000801083e */
[----:B------:R-:W-:Y:S01]  /*3540*/  FADD.FTZ R62, R37, R38 ;  /* 0x00000026253e7221 */ /* 0x000fe20000010000 */
[----:B------:R-:W-:Y:S01]  /*3550*/  F2FP.SATFINITE.E4M3.F32.PACK_AB_MERGE_C R216, R45, R44, R216 ;  /* 0x0000002c2dd8723e */ /* 0x000fe200048070d8 */
[----:B------:R-:W-:-:S02]  /*3560*/  IMAD.MOV.U32 R84, RZ, RZ, R151 ;  /* 0x000000ffff547224 */ /* 0x000fc400078e0097 */
[----:B------:R-:W-:-:S01]  /*3570*/  FFMA.FTZ R65, R193, R72, -8 ;  /* 0xc1000000c1417423 */ /* 0x000fc20000010048 */
[----:B------:R-:W-:Y:S01]  /*3580*/  FSETP.NEU.FTZ.AND P1, PT, R193, -INF , PT ;  /* 0xff800000c100780b */ /* 0x000fe20003f3d000 */
[----:B------:R-:W-:-:S01]  /*3590*/  FADD.FTZ R73, R39, R62 ;  /* 0x0000003e27497221 */ /* 0x000fc20000010000 */
[----:B------:R-:W-:Y:S01]  /*35a0*/  MUFU.EX2 R52, R52 ;  /* 0x0000003400347308 */ /* 0x000fe20000000800 */
[----:B------:R-:W-:Y:S01]  /*35b0*/  IMAD.MOV.U32 R38, RZ, RZ, R151 ;  /* 0x000000ffff267224 */ /* 0x000fe200078e0097 */
[----:B------:R-:W-:Y:S01]  /*35c0*/  FSEL R65, R65, RZ, P1 ;  /* 0x000000ff41417208 */ /* 0x000fe20000800000 */
[----:B------:R-:W-:-:S01]  /*35d0*/  FADD.FTZ R72, R40, R73 ;  /* 0x0000004928487221 */ /* 0x000fc20000010000 */
[----:B------:R-:W-:Y:S01]  /*35e0*/  PLOP3.LUT P1, PT, PT, PT, UP0, 0x80, 0x0 ;  /* 0x000000000000781c */ /* 0x000fe20003f2f008 */
[----:B------:R-:W-:Y:S01]  /*35f0*/  IMAD.MOV.U32 R37, RZ, RZ, R151 ;  /* 0x000000ffff257224 */ /* 0x000fe200078e0097 */
[----:B--2---:R-:W-:Y:S01]  /*3600*/  F2FP.SATFINITE.E4M3.F32.PACK_AB_MERGE_C R218, R49, R48, R218 ;  /* 0x0000003031da723e */ /* 0x004fe200048070da */
[----:B------:R-:W-:-:S01]  /*3610*/  FFMA.FTZ R4, R4, UR6, -R65 ;  /* 0x0000000604047c23 */ /* 0x000fc20008010841 */
[--C-:B------:R-:W-:Y:S01]  /*3620*/  FFMA.FTZ R5, R5, UR6, -R65.reuse ;  /* 0x0000000605057c23 */ /* 0x100fe20008010841 */
[----:B------:R-:W-:-:S01]  /*3630*/  FFMA.FTZ R6, R6, UR6, -R65 ;  /* 0x0000000606067c23 */ /* 0x000fc20008010841 */
[--C-:B------:R-:W-:Y:S01]  /*3640*/  FFMA.FTZ R7, R7, UR6, -R65.reuse ;  /* 0x0000000607077c23 */ /* 0x100fe20008010841 */
[----:B------:R-:W-:-:S01]  /*3650*/  FFMA.FTZ R8, R8, UR6, -R65 ;  /* 0x0000000608087c23 */ /* 0x000fc20008010841 */
[--C-:B------:R-:W-:Y:S01]  /*3660*/  FFMA.FTZ R9, R9, UR6, -R65.reuse ;  /* 0x0000000609097c23 */ /* 0x100fe20008010841 */
[----:B------:R-:W-:Y:S01]  /*3670*/  MUFU.EX2 R4, R4 ;  /* 0x0000000400047308 */ /* 0x000fe20000000800 */
[----:B------:R-:W-:-:S01]  /*3680*/  FFMA.FTZ R10, R10, UR6, -R65 ;  /* 0x000000060a0a7c23 */ /* 0x000fc20008010841 */
[--C-:B------:R-:W-:Y:S01]  /*3690*/  FFMA.FTZ R11, R11, UR6, -R65.reuse ;  /* 0x000000060b0b7c23 */ /* 0x100fe20008010841 */
[----:B------:R-:W-:-:S01]  /*36a0*/  FFMA.FTZ R12, R12, UR6, -R65 ;  /* 0x000000060c0c7c23 */ /* 0x000fc20008010841 */
[----:B------:R-:W-:Y:S01]  /*36b0*/  FFMA.FTZ R13, R13, UR6, -R65 ;  /* 0x000000060d0d7c23 */ /* 0x000fe20008010841 */
[----:B------:R-:W-:-:S01]  /*36c0*/  FADD.FTZ R73, R41, R72 ;  /* 0x0000004829497221 */ /* 0x000fc20000010000 */
[--C-:B------:R-:W-:Y:S01]  /*36d0*/  FFMA.FTZ R14, R14, UR6, -R65.reuse ;  /* 0x000000060e0e7c23 */ /* 0x100fe20008010841 */
[----:B------:R-:W-:-:S01]  /*36e0*/  FFMA.FTZ R15, R15, UR6, -R65 ;  /* 0x000000060f0f7c23 */ /* 0x000fc20008010841 */
[----:B------:R-:W1:Y:S01]  /*36f0*/  MUFU.EX2 R5, R5 ;  /* 0x0000000500057308 */ /* 0x000e620000000800 */
[----:B------:R-:W-:-:S01]  /*3700*/  FADD.FTZ R72, R42, R73 ;  /* 0x000000492a487221 */ /* 0x000fc20000010000 */
[--C-:B------:R-:W-:Y:S01]  /*3710*/  FFMA.FTZ R20, R20, UR6, -R65.reuse ;  /* 0x0000000614147c23 */ /* 0x100fe20008010841 */
[----:B------:R-:W-:-:S01]  /*3720*/  FFMA.FTZ R21, R21, UR6, -R65 ;  /* 0x0000000615157c23 */ /* 0x000fc20008010841 */
[--C-:B------:R-:W-:Y:S01]  /*3730*/  FFMA.FTZ R24, R24, UR6, -R65.reuse ;  /* 0x0000000618187c23 */ /* 0x100fe20008010841 */
[----:B------:R-:W-:-:S01]  /*3740*/  FFMA.FTZ R25, R25, UR6, -R65 ;  /* 0x0000000619197c23 */ /* 0x000fc20008010841 */
[--C-:B------:R-:W-:Y:S01]  /*3750*/  FFMA.FTZ R26, R26, UR6, -R65.reuse ;  /* 0x000000061a1a7c23 */ /* 0x100fe20008010841 */
[----:B------:R-:W-:-:S01]  /*3760*/  FFMA.FTZ R27, R27, UR6, -R65 ;  /* 0x000000061b1b7c23 */ /* 0x000fc20008010841 */
[----:B------:R-:W2:Y:S01]  /*3770*/  MUFU.EX2 R6, R6 ;  /* 0x0000000600067308 */ /* 0x000ea20000000800 */
[----:B------:R-:W-:-:S01]  /*3780*/  FFMA.FTZ R28, R28, UR6, -R65 ;  /* 0x000000061c1c7c23 */ /* 0x000fc20008010841 */
[--C-:B------:R-:W-:Y:S01]  /*3790*/  FFMA.FTZ R29, R29, UR6, -R65.reuse ;  /* 0x000000061d1d7c23 */ /* 0x100fe20008010841 */
[----:B------:R-:W-:-:S01]  /*37a0*/  FFMA.FTZ R30, R30, UR6, -R65 ;  /* 0x000000061e1e7c23 */ /* 0x000fc20008010841 */
[--C-:B------:R-:W-:Y:S01]  /*37b0*/  FFMA.FTZ R31, R31, UR6, -R65.reuse ;  /* 0x000000061f1f7c23 */ /* 0x100fe20008010841 */
[----:B------:R-:W-:-:S01]  /*37c0*/  FFMA.FTZ R32, R32, UR6, -R65 ;  /* 0x0000000620207c23 */ /* 0x000fc20008010841 */
[--C-:B------:R-:W-:Y:S01]  /*37d0*/  FFMA.FTZ R33, R33, UR6, -R65.reuse ;  /* 0x0000000621217c23 */ /* 0x100fe20008010841 */
[----:B------:R-:W-:-:S01]  /*37e0*/  FFMA.FTZ R34, R34, UR6, -R65 ;  /* 0x0000000622227c23 */ /* 0x000fc20008010841 */
[----:B------:R-:W3:Y:S01]  /*37f0*/  MUFU.EX2 R7, R7 ;  /* 0x0000000700077308 */ /* 0x000ee20000000800 */
[----:B-1----:R-:W-:-:S01]  /*3800*/  FADD.FTZ R71, R4, R5 ;  /* 0x0000000504477221 */ /* 0x002fc20000010000 */
[--C-:B------:R-:W-:Y:S01]  /*3810*/  FFMA.FTZ R35, R35, UR6, -R65.reuse ;  /* 0x0000000623237c23 */ /* 0x100fe20008010841 */
[----:B------:R-:W-:-:S01]  /*3820*/  FFMA.FTZ R36, R36, UR6, -R65 ;  /* 0x0000000624247c23 */ /* 0x000fc20008010841 */
[--C-:B------:R-:W-:Y:S01]  /*3830*/  FFMA.FTZ R79, R79, UR6, -R65.reuse ;  /* 0x000000064f4f7c23 */ /* 0x100fe20008010841 */
[----:B------:R-:W-:-:S01]  /*3840*/  FFMA.FTZ R82, R82, UR6, -R65 ;  /* 0x0000000652527c23 */ /* 0x000fc20008010841 */
[--C-:B------:R-:W-:Y:S01]  /*3850*/  FFMA.FTZ R83, R83, UR6, -R65.reuse ;  /* 0x0000000653537c23 */ /* 0x100fe20008010841 */
[----:B------:R-:W-:-:S01]  /*3860*/  FFMA.FTZ R86, R86, UR6, -R65 ;  /* 0x0000000656567c23 */ /* 0x000fc20008010841 */
[----:B------:R-:W1:Y:S01]  /*3870*/  MUFU.EX2 R8, R8 ;  /* 0x0000000800087308 */ /* 0x000e620000000800 */
[----:B--2---:R-:W-:-:S01]  /*3880*/  FADD.FTZ R62, R6, R71 ;  /* 0x00000047063e7221 */ /* 0x004fc20000010000 */
[----:B------:R-:W-:Y:S01]  /*3890*/  FFMA.FTZ R65, R87, UR6, -R65 ;  /* 0x0000000657417c23 */ /* 0x000fe20008010841 */
[----:B------:R-:W-:-:S02]  /*38a0*/  IMAD.MOV.U32 R87, RZ, RZ, R151 ;  /* 0x000000ffff577224 */ /* 0x000fc400078e0097 */
[--C-:B------:R-:W-:Y:S02]  /*38b0*/  IMAD.MOV.U32 R73, RZ, RZ, R151.reuse ;  /* 0x000000ffff497224 */ /* 0x100fe400078e0097 */
[----:B------:R-:W-:Y:S01]  /*38c0*/  IMAD.MOV.U32 R42, RZ, RZ, R151 ;  /* 0x000000ffff2a7224 */ /* 0x000fe200078e0097 */
[----:B------:R-:W0:Y:S01]  /*38d0*/  MUFU.EX2 R9, R9 ;  /* 0x0000000900097308 */ /* 0x000e220000000800 */
[----:B---3--:R-:W-:-:S01]  /*38e0*/  FADD.FTZ R71, R7, R62 ;  /* 0x0000003e07477221 */ /* 0x008fc20000010000 */
[----:B------:R-:W-:-:S06]  /*38f0*/  IMAD.MOV.U32 R41, RZ, RZ, R151 ;  /* 0x000000ffff297224 */ /* 0x000fcc00078e0097 */
[----:B------:R-:W2:Y:S01]  /*3900*/  MUFU.EX2 R10, R10 ;  /* 0x0000000a000a7308 */ /* 0x000ea20000000800 */
[----:B-1----:R-:W-:-:S01]  /*3910*/  FADD.FTZ R62, R8, R71 ;  /* 0x00000047083e7221 */ /* 0x002fc20000010000 */
[----:B------:R-:W-:Y:S01]  /*3920*/  FADD.FTZ R71, R43, R72 ;  /* 0x000000482b477221 */ /* 0x000fe20000010000 */
[----:B------:R-:W-:-:S03]  /*3930*/  IMAD.MOV.U32 R43, RZ, RZ, R151 ;  /* 0x000000ffff2b7224 */ /* 0x000fc600078e0097 */
[----:B------:R-:W-:Y:S01]  /*3940*/  FADD.FTZ R71, R46, R71 ;  /* 0x000000472e477221 */ /* 0x000fe20000010000 */
[----:B------:R-:W-:Y:S01]  /*3950*/  IMAD.MOV.U32 R46, RZ, RZ, R151 ;  /* 0x000000ffff2e7224 */ /* 0x000fe200078e0097 */
[----:B------:R-:W1:Y:S01]  /*3960*/  MUFU.EX2 R11, R11 ;  /* 0x0000000b000b7308 */ /* 0x000e620000000800 */
[----:B0-----:R-:W-:-:S07]  /*3970*/  FADD.FTZ R3, R9, R62 ;  /* 0x0000003e09037221 */ /* 0x001fce0000010000 */
[----:B------:R-:W0:Y:S01]  /*3980*/  MUFU.EX2 R12, R12 ;  /* 0x0000000c000c7308 */ /* 0x000e220000000800 */
[----:B--2---:R-:W-:-:S07]  /*3990*/  FADD.FTZ R62, R10, R3 ;  /* 0x000000030a3e7221 */ /* 0x004fce0000010000 */
[----:B------:R-:W2:Y:S01]  /*39a0*/  MUFU.EX2 R13, R13 ;  /* 0x0000000d000d7308 */ /* 0x000ea20000000800 */
[----:B-1----:R-:W-:-:S01]  /*39b0*/  FADD.FTZ R3, R11, R62 ;  /* 0x0000003e0b037221 */ /* 0x002fc20000010000 */
[----:B------:R-:W-:Y:S01]  /*39c0*/  FADD.FTZ R62, R44, R71 ;  /* 0x000000472c3e7221 */ /* 0x000fe20000010000 */
[----:B------:R-:W-:Y:S01]  /*39d0*/  F2FP.SATFINITE.E4M3.F32.PACK_AB_MERGE_C R11, R11, R10, RZ ;  /* 0x0000000a0b0b723e */ /* 0x000fe200048070ff */
[----:B------:R-:W-:Y:S02]  /*39e0*/  IMAD.MOV.U32 R44, RZ, RZ, R151 ;  /* 0x000000ffff2c7224 */ /* 0x000fe400078e0097 */
[----:B------:R-:W-:-:S01]  /*39f0*/  FADD.FTZ R62, R45, R62 ;  /* 0x0000003e2d3e7221 */ /* 0x000fc20000010000 */
[----:B------:R-:W-:Y:S01]  /*3a00*/  F2FP.SATFINITE.E4M3.F32.PACK_AB_MERGE_C R231, R9, R8, R11 ;  /* 0x0000000809e7723e */ /* 0x000fe2000480700b */
[----:B------:R-:W1:Y:S01]  /*3a10*/  MUFU.EX2 R14, R14 ;  /* 0x0000000e000e7308 */ /* 0x000e620000000800 */
[----:B0-----:R-:W-:-:S01]  /*3a20*/  FADD.FTZ R72, R12, R3 ;  /* 0x000000030c487221 */ /* 0x001fc20000010000 */
[----:B------:R-:W-:Y:S01]  /*3a30*/  FADD.FTZ R71, R47, R62 ;  /* 0x0000003e2f477221 */ /* 0x000fe20000010000 */
[----:B------:R-:W-:-:S02]  /*3a40*/  IMAD.MOV.U32 R47, RZ, RZ, R151 ;  /* 0x000000ffff2f7224 */ /* 0x000fc400078e0097 */
[----:B------:R-:W-:Y:S02]  /*3a50*/  IMAD.MOV.U32 R45, RZ, RZ, R151 ;  /* 0x000000ffff2d7224 */ /* 0x000fe400078e0097 */
[----:B------:R-:W-:-:S01]  /*3a60*/  FADD.FTZ R71, R50, R71 ;  /* 0x0000004732477221 */ /* 0x000fc20000010000 */
[----:B------:R-:W-:Y:S01]  /*3a70*/  IMAD.MOV.U32 R50, RZ, RZ, R151 ;  /* 0x000000ffff327224 */ /* 0x000fe200078e0097 */
[----:B------:R-:W0:Y:S01]  /*3a80*/  MUFU.EX2 R15, R15 ;  /* 0x0000000f000f7308 */ /* 0x000e220000000800 */
[----:B--2---:R-:W-:-:S07]  /*3a90*/  FADD.FTZ R3, R13, R72 ;  /* 0x000000480d037221 */ /* 0x004fce0000010000 */
[----:B------:R-:W2:Y:S01]  /*3aa0*/  MUFU.EX2 R20, R20 ;  /* 0x0000001400147308 */ /* 0x000ea20000000800 */
[----:B-1----:R-:W-:-:S07]  /*3ab0*/  FADD.FTZ R62, R14, R3 ;  /* 0x000000030e3e7221 */ /* 0x002fce0000010000 */
[----:B------:R-:W1:Y:S01]  /*3ac0*/  MUFU.EX2 R21, R21 ;  /* 0x0000001500157308 */ /* 0x000e620000000800 */
[----:B0-----:R-:W-:-:S01]  /*3ad0*/  FADD.FTZ R3, R15, R62 ;  /* 0x0000003e0f037221 */ /* 0x001fc20000010000 */
[----:B------:R-:W-:Y:S01]  /*3ae0*/  FADD.FTZ R62, R48, R71 ;  /* 0x00000047303e7221 */ /* 0x000fe20000010000 */
[----:B------:R-:W-:Y:S01]  /*3af0*/  F2FP.SATFINITE.E4M3.F32.PACK_AB_MERGE_C R14, R15, R14, RZ ;  /* 0x0000000e0f0e723e */ /* 0x000fe200048070ff */
[----:B------:R-:W-:Y:S02]  /*3b00*/  IMAD.MOV.U32 R71, RZ, RZ, R151 ;  /* 0x000000ffff477224 */ /* 0x000fe400078e0097 */
[----:B------:R-:W-:-:S01]  /*3b10*/  FADD.FTZ R62, R49, R62 ;  /* 0x0000003e313e7221 */ /* 0x000fc20000010000 */
[----:B------:R-:W-:Y:S01]  /*3b20*/  F2FP.SATFINITE.E4M3.F32.PACK_AB_MERGE_C R217, R13, R12, R14 ;  /* 0x0000000c0dd9723e */ /* 0x000fe2000480700e */
[----:B------:R-:W0:Y:S01]  /*3b30*/  MUFU.EX2 R24, R24 ;  /* 0x0000001800187308 */ /* 0x000e220000000800 */
[----:B--2---:R-:W-:-:S01]  /*3b40*/  FADD.FTZ R72, R20, R3 ;  /* 0x0000000314487221 */ /* 0x004fc20000010000 */
[----:B------:R-:W-:Y:S01]  /*3b50*/  FADD.FTZ R39, R63, R62 ;  /* 0x0000003e3f277221 */ /* 0x000fe20000010000 */
[----:B------:R-:W-:-:S02]  /*3b60*/  IMAD.MOV.U32 R63, RZ, RZ, R151 ;  /* 0x000000ffff3f7224 */ /* 0x000fc400078e0097 */
[----:B------:R-:W-:Y:S02]  /*3b70*/  IMAD.MOV.U32 R62, RZ, RZ, R151 ;  /* 0x000000ffff3e7224 */ /* 0x000fe400078e0097 */
[----:B------:R-:W-:-:S01]  /*3b80*/  FADD.FTZ R66, R66, R39 ;  /* 0x0000002742427221 */ /* 0x000fc20000010000 */
[----:B------:R-:W-:Y:S01]  /*3b90*/  F2FP.SATFINITE.E4M3.F32.PACK_AB_MERGE_C R39, R7, R6, RZ ;  /* 0x000000060727723e */ /* 0x000fe200048070ff */
[----:B------:R-:W2:Y:S01]  /*3ba0*/  MUFU.EX2 R25, R25 ;  /* 0x0000001900197308 */ /* 0x000ea20000000800 */
[----:B-1----:R-:W-:-:S01]  /*3bb0*/  FADD.FTZ R3, R21, R72 ;  /* 0x0000004815037221 */ /* 0x002fc20000010000 */
[----:B------:R-:W-:Y:S01]  /*3bc0*/  FADD.FTZ R7, R51, R66 ;  /* 0x0000004233077221 */ /* 0x000fe20000010000 */
[----:B------:R-:W-:Y:S01]  /*3bd0*/  F2FP.SATFINITE.E4M3.F32.PACK_AB_MERGE_C R229, R5, R4, R39 ;  /* 0x0000000405e5723e */ /* 0x000fe20004807027 */
[----:B------:R-:W-:Y:S02]  /*3be0*/  IMAD.MOV.U32 R72, RZ, RZ, R151 ;  /* 0x000000ffff487224 */ /* 0x000fe400078e0097 */
[----:B------:R-:W-:-:S01]  /*3bf0*/  FADD.FTZ R10, R52, R7 ;  /* 0x00000007340a7221 */ /* 0x000fc20000010000 */
[----:B------:R-:W-:Y:S01]  /*3c00*/  IMAD.MOV.U32 R66, RZ, RZ, R151 ;  /* 0x000000ffff427224 */ /* 0x000fe200078e0097 */
[----:B------:R-:W1:Y:S01]  /*3c10*/  MUFU.EX2 R26, R26 ;  /* 0x0000001a001a7308 */ /* 0x000e620000000800 */
[----:B0-----:R-:W-:-:S01]  /*3c20*/  FADD.FTZ R40, R24, R3 ;  /* 0x0000000318287221 */ /* 0x001fc20000010000 */
[----:B------:R-:W-:Y:S01]  /*3c30*/  FADD.FTZ R7, R67, R10 ;  /* 0x0000000a43077221 */ /* 0x000fe20000010000 */
[----:B------:R-:W-:Y:S01]  /*3c40*/  F2FP.SATFINITE.E4M3.F32.PACK_AB_MERGE_C R67, R70, R67, RZ ;  /* 0x000000434643723e */ /* 0x000fe200048070ff */
[----:B------:R-:W-:-:S02]  /*3c50*/  IMAD.MOV.U32 R49, RZ, RZ, R151 ;  /* 0x000000ffff317224 */ /* 0x000fc400078e0097 */
[----:B------:R-:W-:-:S01]  /*3c60*/  FADD.FTZ R70, R70, R7 ;  /* 0x0000000746467221 */ /* 0x000fc20000010000 */
[----:B------:R-:W-:Y:S01]  /*3c70*/  F2FP.SATFINITE.E4M3.F32.PACK_AB_MERGE_C R220, R52, R51, R67 ;  /* 0x0000003334dc723e */ /* 0x000fe20004807043 */
[----:B------:R-:W0:Y:S01]  /*3c80*/  MUFU.EX2 R27, R27 ;  /* 0x0000001b001b7308 */ /* 0x000e220000000800 */
[----:B--2---:R-:W-:-:S01]  /*3c90*/  FADD.FTZ R3, R25, R40 ;  /* 0x0000002819037221 */ /* 0x004fc20000010000 */
[----:B------:R-:W-:Y:S01]  /*3ca0*/  F2FP.SATFINITE.E4M3.F32.PACK_AB_MERGE_C R24, R25, R24, RZ ;  /* 0x000000181918723e */ /* 0x000fe200048070ff */
[--C-:B------:R-:W-:Y:S02]  /*3cb0*/  IMAD.MOV.U32 R67, RZ, RZ, R151.reuse ;  /* 0x000000ffff437224 */ /* 0x100fe400078e0097 */
[--C-:B------:R-:W-:Y:S01]  /*3cc0*/  IMAD.MOV.U32 R52, RZ, RZ, R151.reuse ;  /* 0x000000ffff347224 */ /* 0x100fe200078e0097 */
[----:B------:R-:W-:Y:S01]  /*3cd0*/  F2FP.SATFINITE.E4M3.F32.PACK_AB_MERGE_C R219, R21, R20, R24 ;  /* 0x0000001415db723e */ /* 0x000fe20004807018 */
[----:B------:R-:W-:Y:S01]  /*3ce0*/  IMAD.MOV.U32 R51, RZ, RZ, R151 ;  /* 0x000000ffff337224 */ /* 0x000fe200078e0097 */
[----:B------:R-:W2:Y:S01]  /*3cf0*/  MUFU.EX2 R28, R28 ;  /* 0x0000001c001c7308 */ /* 0x000ea20000000800 */
[----:B-1----:R-:W-:-:S01]  /*3d00*/  FADD.FTZ R6, R26, R3 ;  /* 0x000000031a067221 */ /* 0x002fc20000010000 */
[----:B------:R-:W-:-:S02]  /*3d10*/  IMAD.MOV.U32 R48, RZ, RZ, R151 ;  /* 0x000000ffff307224 */ /* 0x000fc400078e0097 */
[--C-:B------:R-:W-:Y:S02]  /*3d20*/  IMAD.MOV.U32 R40, RZ, RZ, R151.reuse ;  /* 0x000000ffff287224 */ /* 0x100fe400078e0097 */
[----:B------:R-:W-:Y:S02]  /*3d30*/  IMAD.MOV.U32 R39, RZ, RZ, R151 ;  /* 0x000000ffff277224 */ /* 0x000fe400078e0097 */
[----:B------:R-:W1:Y:S01]  /*3d40*/  MUFU.EX2 R29, R29 ;  /* 0x0000001d001d7308 */ /* 0x000e620000000800 */
[----:B0-----:R-:W-:-:S01]  /*3d50*/  FADD.FTZ R3, R27, R6 ;  /* 0x000000061b037221 */ /* 0x001fc20000010000 */
[--C-:B------:R-:W-:Y:S02]  /*3d60*/  IMAD.MOV.U32 R25, RZ, RZ, R151.reuse ;  /* 0x000000ffff197224 */ /* 0x100fe400078e0097 */
[----:B------:R-:W-:-:S04]  /*3d70*/  IMAD.MOV.U32 R24, RZ, RZ, R151 ;  /* 0x000000ffff187224 */ /* 0x000fc800078e0097 */
[----:B------:R-:W0:Y:S01]  /*3d80*/  MUFU.EX2 R53, R53 ;  /* 0x0000003500357308 */ /* 0x000e220000000800 */
[----:B--2---:R-:W-:-:S07]  /*3d90*/  FADD.FTZ R6, R28, R3 ;  /* 0x000000031c067221 */ /* 0x004fce0000010000 */
[----:B------:R-:W2:Y:S01]  /*3da0*/  MUFU.EX2 R30, R30 ;  /* 0x0000001e001e7308 */ /* 0x000ea20000000800 */
[C---:B-1----:R-:W-:Y:S01]  /*3db0*/  F2FP.SATFINITE.E4M3.F32.PACK_AB_MERGE_C R28, R29.reuse, R28, RZ ;  /* 0x0000001c1d1c723e */ /* 0x042fe200048070ff */
[----:B------:R-:W-:-:S03]  /*3dc0*/  FADD.FTZ R29, R29, R6 ;  /* 0x000000061d1d7221 */ /* 0x000fc60000010000 */
[----:B------:R-:W-:Y:S01]  /*3dd0*/  F2FP.SATFINITE.E4M3.F32.PACK_AB_MERGE_C R221, R27, R26, R28 ;  /* 0x0000001a1bdd723e */ /* 0x000fe2000480701c */
[----:B------:R-:W-:Y:S02]  /*3de0*/  IMAD.MOV.U32 R28, RZ, RZ, R151 ;  /* 0x000000ffff1c7224 */ /* 0x000fe400078e0097 */
[----:B------:R-:W1:Y:S01]  /*3df0*/  MUFU.EX2 R54, R54 ;  /* 0x0000003600367308 */ /* 0x000e620000000800 */
[----:B0-----:R-:W-:-:S01]  /*3e00*/  FADD.FTZ R3, R53, R70 ;  /* 0x0000004635037221 */ /* 0x001fc20000010000 */
[--C-:B------:R-:W-:Y:S02]  /*3e10*/  IMAD.MOV.U32 R70, RZ, RZ, R151.reuse ;  /* 0x000000ffff467224 */ /* 0x100fe400078e0097 */
[--C-:B------:R-:W-:Y:S02]  /*3e20*/  IMAD.MOV.U32 R27, RZ, RZ, R151.reuse ;  /* 0x000000ffff1b7224 */ /* 0x100fe400078e0097 */
[----:B------:R-:W-:Y:S02]  /*3e30*/  IMAD.MOV.U32 R26, RZ, RZ, R151 ;  /* 0x000000ffff1a7224 */ /* 0x000fe400078e0097 */
[----:B------:R-:W0:Y:S01]  /*3e40*/  MUFU.EX2 R31, R31 ;  /* 0x0000001f001f7308 */ /* 0x000e220000000800 */
[----:B--2---:R-:W-:-:S01]  /*3e50*/  FADD.FTZ R6, R30, R29 ;  /* 0x0000001d1e067221 */ /* 0x004fc20000010000 */
[----:B------:R-:W-:-:S06]  /*3e60*/  IMAD.MOV.U32 R29, RZ, RZ, R151 ;  /* 0x000000ffff1d7224 */ /* 0x000fcc00078e0097 */
[----:B------:R-:W2:Y:S01]  /*3e70*/  MUFU.EX2 R68, R68 ;  /* 0x0000004400447308 */ /* 0x000ea20000000800 */
[----:B-1----:R-:W-:-:S07]  /*3e80*/  FADD.FTZ R3, R54, R3 ;  /* 0x0000000336037221 */ /* 0x002fce0000010000 */
[----:B------:R-:W1:Y:S01]  /*3e90*/  MUFU.EX2 R32, R32 ;  /* 0x0000002000207308 */ /* 0x000e620000000800 */
[----:B0-----:R-:W-:-:S07]  /*3ea0*/  FADD.FTZ R7, R31, R6 ;  /* 0x000000061f077221 */ /* 0x001fce0000010000 */
[----:B------:R-:W0:Y:S01]  /*3eb0*/  MUFU.EX2 R69, R69 ;  /* 0x0000004500457308 */ /* 0x000e220000000800 */
[----:B--2---:R-:W-:-:S07]  /*3ec0*/  FADD.FTZ R6, R68, R3 ;  /* 0x0000000344067221 */ /* 0x004fce0000010000 */
[----:B------:R-:W2:Y:S01]  /*3ed0*/  MUFU.EX2 R33, R33 ;  /* 0x0000002100217308 */ /* 0x000ea20000000800 */
[----:B-1----:R-:W-:-:S07]  /*3ee0*/  FADD.FTZ R10, R32, R7 ;  /* 0x00000007200a7221 */ /* 0x002fce0000010000 */
[----:B------:R-:W1:Y:S01]  /*3ef0*/  MUFU.EX2 R34, R34 ;  /* 0x0000002200227308 */ /* 0x000e620000000800 */
[----:B0-----:R-:W-:-:S01]  /*3f00*/  FADD.FTZ R6, R69, R6 ;  /* 0x0000000645067221 */ /* 0x001fc20000010000 */
[----:B------:R-:W-:Y:S01]  /*3f10*/  F2FP.SATFINITE.E4M3.F32.PACK_AB_MERGE_C R68, R69, R68, RZ ;  /* 0x000000444544723e */ /* 0x000fe200048070ff */
[--C-:B------:R-:W-:Y:S02]  /*3f20*/  IMAD.MOV.U32 R69, RZ, RZ, R151.reuse ;  /* 0x000000ffff457224 */ /* 0x100fe400078e0097 */
[----:B------:R-:W-:Y:S01]  /*3f30*/  FADD.FTZ R3, R61, R6 ;  /* 0x000000063d037221 */ /* 0x000fe20000010000 */
[----:B------:R-:W-:Y:S01]  /*3f40*/  F2FP.SATFINITE.E4M3.F32.PACK_AB_MERGE_C R222, R54, R53, R68 ;  /* 0x0000003536de723e */ /* 0x000fe20004807044 */
[----:B------:R-:W-:Y:S01]  /*3f50*/  IMAD.MOV.U32 R68, RZ, RZ, R151 ;  /* 0x000000ffff447224 */ /* 0x000fe200078e0097 */
[----:B------:R-:W0:Y:S01]  /*3f60*/  MUFU.EX2 R35, R35 ;  /* 0x0000002300237308 */ /* 0x000e220000000800 */
[C---:B--2---:R-:W-:Y:S01]  /*3f70*/  F2FP.SATFINITE.E4M3.F32.PACK_AB_MERGE_C R32, R33.reuse, R32, RZ ;  /* 0x000000202120723e */ /* 0x044fe200048070ff */
[----:B------:R-:W-:Y:S01]  /*3f80*/  FADD.FTZ R33, R33, R10 ;  /* 0x0000000a21217221 */ /* 0x000fe20000010000 */
[----:B------:R-:W-:-:S01]  /*3f90*/  FADD.FTZ R3, R64, R3 ;  /* 0x0000000340037221 */ /* 0x000fc20000010000 */
[--C-:B------:R-:W-:Y:S01]  /*3fa0*/  IMAD.MOV.U32 R54, RZ, RZ, R151.reuse ;  /* 0x000000ffff367224 */ /* 0x100fe200078e0097 */
[----:B------:R-:W-:Y:S01]  /*3fb0*/  F2FP.SATFINITE.E4M3.F32.PACK_AB_MERGE_C R223, R31, R30, R32 ;  /* 0x0000001e1fdf723e */ /* 0x000fe20004807020 */
[----:B------:R-:W-:-:S02]  /*3fc0*/  IMAD.MOV.U32 R53, RZ, RZ, R151 ;  /* 0x000000ffff357224 */ /* 0x000fc400078e0097 */
[----:B------:R-:W-:Y:S01]  /*3fd0*/  MUFU.EX2 R60, R60 ;  /* 0x0000003c003c7308 */ /* 0x000fe20000000800 */
[----:B-1----:R-:W-:-:S01]  /*3fe0*/  FADD.FTZ R6, R34, R33 ;  /* 0x0000002122067221 */ /* 0x002fc20000010000 */
[--C-:B------:R-:W-:Y:S02]  /*3ff0*/  IMAD.MOV.U32 R33, RZ, RZ, R151.reuse ;  /* 0x000000ffff217224 */ /* 0x100fe400078e0097 */
[--C-:B------:R-:W-:Y:S02]  /*4000*/  IMAD.MOV.U32 R32, RZ, RZ, R151.reuse ;  /* 0x000000ffff207224 */ /* 0x100fe400078e0097 */
[----:B------:R-:W-:Y:S02]  /*4010*/  IMAD.MOV.U32 R31, RZ, RZ, R151 ;  /* 0x000000ffff1f7224 */ /* 0x000fe400078e0097 */
[----:B------:R-:W1:Y:S01]  /*4020*/  MUFU.EX2 R57, R57 ;  /* 0x0000003900397308 */ /* 0x000e620000000800 */
[----:B0-----:R-:W-:-:S01]  /*4030*/  FADD.FTZ R5, R35, R6 ;  /* 0x0000000623057221 */ /* 0x001fc20000010000 */
[----:B------:R-:W-:-:S06]  /*4040*/  IMAD.MOV.U32 R30, RZ, RZ, R151 ;  /* 0x000000ffff1e7224 */ /* 0x000fcc00078e0097 */
[----:B------:R-:W0:Y:S08]  /*4050*/  MUFU.EX2 R36, R36 ;  /* 0x0000002400247308 */ /* 0x000e300000000800 */
[----:B------:R-:W2:Y:S01]  /*4060*/  MUFU.EX2 R79, R79 ;  /* 0x0000004f004f7308 */ /* 0x000ea20000000800 */
[----:B-1----:R-:W-:Y:S01]  /*4070*/  F2FP.SATFINITE.E4M3.F32.PACK_AB_MERGE_C R7, R57, R60, RZ ;  /* 0x0000003c3907723e */ /* 0x002fe200048070ff */
[----:B------:R-:W-:-:S03]  /*4080*/  FADD.FTZ R60, R60, R3 ;  /* 0x000000033c3c7221 */ /* 0x000fc60000010000 */
[----:B------:R-:W-:Y:S01]  /*4090*/  F2FP.SATFINITE.E4M3.F32.PACK_AB_MERGE_C R224, R64, R61, R7 ;  /* 0x0000003d40e0723e */ /* 0x000fe20004807007 */
[----:B------:R-:W-:-:S01]  /*40a0*/  FADD.FTZ R60, R57, R60 ;  /* 0x0000003c393c7221 */ /* 0x000fc20000010000 */
[----:B------:R-:W-:Y:S01]  /*40b0*/  IMAD.MOV.U32 R64, RZ, RZ, R151 ;  /* 0x000000ffff407224 */ /* 0x000fe200078e0097 */
[----:B------:R-:W-:Y:S01]  /*40c0*/  MUFU.EX2 R56, R56 ;  /* 0x0000003800387308 */ /* 0x000fe20000000800 */
[----:B0-----:R-:W-:-:S01]  /*40d0*/  FADD.FTZ R4, R36, R5 ;  /* 0x0000000524047221 */ /* 0x001fc20000010000 */
[--C-:B------:R-:W-:Y:S02]  /*40e0*/  IMAD.MOV.U32 R61, RZ, RZ, R151.reuse ;  /* 0x000000ffff3d7224 */ /* 0x100fe400078e0097 */
[----:B------:R-:W-:-:S04]  /*40f0*/  IMAD.MOV.U32 R57, RZ, RZ, R151 ;  /* 0x000000ffff397224 */ /* 0x000fc800078e0097 */
[----:B------:R-:W0:Y:S01]  /*4100*/  MUFU.EX2 R59, R59 ;  /* 0x0000003b003b7308 */ /* 0x000e220000000800 */
[C---:B--2---:R-:W-:Y:S01]  /*4110*/  F2FP.SATFINITE.E4M3.F32.PACK_AB_MERGE_C R36, R79.reuse, R36, RZ ;  /* 0x000000244f24723e */ /* 0x044fe200048070ff */
[----:B------:R-:W-:-:S03]  /*4120*/  FADD.FTZ R79, R79, R4 ;  /* 0x000000044f4f7221 */ /* 0x000fc60000010000 */
[----:B------:R-:W-:Y:S01]  /*4130*/  F2FP.SATFINITE.E4M3.F32.PACK_AB_MERGE_C R225, R35, R34, R36 ;  /* 0x0000002223e1723e */ /* 0x000fe20004807024 */
[--C-:B------:R-:W-:Y:S02]  /*4140*/  IMAD.MOV.U32 R36, RZ, RZ, R151.reuse ;  /* 0x000000ffff247224 */ /* 0x100fe400078e0097 */
[----:B------:R-:W1:Y:S01]  /*4150*/  MUFU.EX2 R55, R55 ;  /* 0x0000003700377308 */ /* 0x000e620000000800 */
[--C-:B------:R-:W-:Y:S02]  /*4160*/  IMAD.MOV.U32 R35, RZ, RZ, R151.reuse ;  /* 0x000000ffff237224 */ /* 0x100fe400078e0097 */
[----:B------:R-:W-:-:S05]  /*4170*/  IMAD.MOV.U32 R34, RZ, RZ, R151 ;  /* 0x000000ffff227224 */ /* 0x000fca00078e0097 */
[----:B------:R-:W2:Y:S01]  /*4180*/  MUFU.EX2 R82, R82 ;  /* 0x0000005200527308 */ /* 0x000ea20000000800 */
[----:B0-----:R-:W-:-:S07]  /*4190*/  F2FP.SATFINITE.E4M3.F32.PACK_AB_MERGE_C R5, R59, R56, RZ ;  /* 0x000000383b05723e */ /* 0x001fce00048070ff */
[----:B------:R-:W0:Y:S01]  /*41a0*/  MUFU.EX2 R58, R58 ;  /* 0x0000003a003a7308 */ /* 0x000e220000000800 */
[----:B-1----:R-:W-:-:S01]  /*41b0*/  FADD.FTZ R3, R55, R60 ;  /* 0x0000003c37037221 */ /* 0x002fc20000010000 */
[----:B------:R-:W-:-:S06]  /*41c0*/  IMAD.MOV.U32 R60, RZ, RZ, R151 ;  /* 0x000000ffff3c7224 */ /* 0x000fcc00078e0097 */
[----:B------:R-:W1:Y:S01]  /*41d0*/  MUFU.EX2 R83, R83 ;  /* 0x0000005300537308 */ /* 0x000e620000000800 */
[----:B--2---:R-:W-:-:S01]  /*41e0*/  FADD.FTZ R4, R82, R79 ;  /* 0x0000004f52047221 */ /* 0x004fc20000010000 */
[----:B------:R-:W-:-:S06]  /*41f0*/  IMAD.MOV.U32 R79, RZ, RZ, R151 ;  /* 0x000000ffff4f7224 */ /* 0x000fcc00078e0097 */
[----:B------:R-:W2:Y:S01]  /*4200*/  MUFU.EX2 R86, R86 ;  /* 0x0000005600567308 */ /* 0x000ea20000000800 */
[C---:B0-----:R-:W-:Y:S01]  /*4210*/  F2FP.SATFINITE.E4M3.F32.PACK_AB_MERGE_C R226, R58.reuse, R55, R5 ;  /* 0x000000373ae2723e */ /* 0x041fe20004807005 */
[----:B------:R-:W-:Y:S01]  /*4220*/  FADD.FTZ R3, R58, R3 ;  /* 0x000000033a037221 */ /* 0x000fe20000010000 */
[--C-:B------:R-:W-:Y:S02]  /*4230*/  IMAD.MOV.U32 R58, RZ, RZ, R151.reuse ;  /* 0x000000ffff3a7224 */ /* 0x100fe400078e0097 */
[----:B------:R-:W-:Y:S02]  /*4240*/  IMAD.MOV.U32 R55, RZ, RZ, R151 ;  /* 0x000000ffff377224 */ /* 0x000fe400078e0097 */
[----:B------:R-:W-:-:S01]  /*4250*/  FADD.FTZ R56, R56, R3 ;  /* 0x0000000338387221 */ /* 0x000fc20000010000 */
[----:B------:R-:W0:Y:S01]  /*4260*/  MUFU.EX2 R65, R65 ;  /* 0x0000004100417308 */ /* 0x000e220000000800 */
[----:B-1----:R-:W-:-:S04]  /*4270*/  FADD.FTZ R5, R83, R4 ;  /* 0x0000000453057221 */ /* 0x002fc80000010000 */
[----:B--2---:R-:W-:Y:S01]  /*4280*/  FADD.FTZ R4, R86, R5 ;  /* 0x0000000556047221 */ /* 0x004fe20000010000 */
[----:B------:R-:W-:-:S01]  /*4290*/  FADD.FTZ R5, R59, R56 ;  /* 0x000000383b057221 */ /* 0x000fc20000010000 */
[--C-:B------:R-:W-:Y:S02]  /*42a0*/  IMAD.MOV.U32 R59, RZ, RZ, R151.reuse ;  /* 0x000000ffff3b7224 */ /* 0x100fe400078e0097 */
[----:B------:R-:W-:Y:S01]  /*42b0*/  IMAD.MOV.U32 R56, RZ, RZ, R151 ;  /* 0x000000ffff387224 */ /* 0x000fe200078e0097 */
[C---:B0-----:R-:W-:Y:S01]  /*42c0*/  F2FP.SATFINITE.E4M3.F32.PACK_AB_MERGE_C R6, R65.reuse, R86, RZ ;  /* 0x000000564106723e */ /* 0x041fe200048070ff */
[----:B------:R-:W-:-:S01]  /*42d0*/  FADD.FTZ R4, R65, R4 ;  /* 0x0000000441047221 */ /* 0x000fc20000010000 */
[--C-:B------:R-:W-:Y:S02]  /*42e0*/  IMAD.MOV.U32 R86, RZ, RZ, R151.reuse ;  /* 0x000000ffff567224 */ /* 0x100fe400078e0097 */
[----:B------:R-:W-:Y:S01]  /*42f0*/  F2FP.SATFINITE.E4M3.F32.PACK_AB_MERGE_C R227, R83, R82, R6 ;  /* 0x0000005253e3723e */ /* 0x000fe20004807006 */
[----:B------:R-:W-:-:S02]  /*4300*/  IMAD.MOV.U32 R83, RZ, RZ, R151 ;  /* 0x000000ffff537224 */ /* 0x000fc400078e0097 */
[--C-:B------:R-:W-:Y:S02]  /*4310*/  IMAD.MOV.U32 R82, RZ, RZ, R151.reuse ;  /* 0x000000ffff527224 */ /* 0x100fe400078e0097 */
[----:B------:R-:W-:Y:S01]  /*4320*/  IMAD.MOV.U32 R65, RZ, RZ, R151 ;  /* 0x000000ffff417224 */ /* 0x000fe200078e0097 */
[----:B------:R-:W-:Y:S06]  /*4330*/  @!P1 BRA `(.L_x_15) ;  /* 0x0000002c00e49947 */ /* 0x000fec0003800000 */
[----:B------:R-:W-:Y:S01]  /*4340*/  IMAD.MOV.U32 R6, RZ, RZ, R193 ;  /* 0x000000ffff067224 */ /* 0x000fe200078e00c1 */
[----:B------:R-:W-:Y:S01]  /*4350*/  CS2R R150, SRZ ;  /* 0x0000000000967805 */ /* 0x000fe2000001ff00 */
[----:B------:R-:W-:Y:S01]  /*4360*/  IMAD.MOV.U32 R3, RZ, RZ, R188 ;  /* 0x000000ffff037224 */ /* 0x000fe200078e00bc */
[----:B------:R-:W-:Y:S02]  /*4370*/  CS2R R148, SRZ ;  /* 0x0000000000947805 */ /* 0x000fe4000001ff00 */
[----:B------:R-:W-:Y:S02]  /*4380*/  CS2R R146, SRZ ;  /* 0x0000000000927805 */ /* 0x000fe4000001ff00 */
[----:B------:R-:W-:Y:S02]  /*4390*/  CS2R R144, SRZ ;  /* 0x0000000000907805 */ /* 0x000fe4000001ff00 */
[----:B------:R-:W-:Y:S02]  /*43a0*/  CS2R R142, SRZ ;  /* 0x00000000008e7805 */ /* 0x000fe4000001ff00 */
[----:B------:R-:W-:-:S02]  /*43b0*/  CS2R R140, SRZ ;  /* 0x00000000008c7805 */ /* 0x000fc4000001ff00 */
[----:B------:R-:W-:Y:S02]  /*43c0*/  CS2R R138, SRZ ;  /* 0x00000000008a7805 */ /* 0x000fe4000001ff00 */
        /* <DEDUP_REMOVED lines=56> */
[----:B------:R-:W-:Y:S01]  /*4750*/  CS2R R24, SRZ ;  /* 0x0000000000187805 */ /* 0x000fe2000001ff00 */
[----:B------:R-:W-:Y:S01]  /*4760*/  UIADD3 UR49, UR49, -0x2, URZ ;  /* 0xfffffffe31317890 */ /* 0x000fe2000fffe03f */
[----:B------:R-:W-:Y:S01]  /*4770*/  UMOV UR53, UR43 ;  /* 0x0000002b00357c82 */ /* 0x000fe20008000000 */
[----:B------:R-:W-:Y:S01]  /*4780*/  UMOV UR52, UR51 ;  /* 0x0000003300347c82 */ /* 0x000fe20008000000 */
[----:B------:R-:W-:-:S09]  /*4790*/  ULDC UR50, c[0x0][0x988] ;  /* 0x0002620000327ab9 */ /* 0x000fd20000000800 */
.L_x_25:
[----:B------:R-:W-:Y:S01]  /*47a0*/  ISETP.NE.AND P2, PT, RZ, UR37, PT ;  /* 0x00000025ff007c0c */ /* 0x000fe2000bf45270 */
[----:B------:R-:W-:-:S04]  /*47b0*/  UISETP.NE.AND UP0, UPT, UR52, 0x1, UPT ;  /* 0x000000013400788c */ /* 0x000fc8000bf05270 */
[----:B------:R-:W-:-:S04]  /*47c0*/  USEL UR43, URZ, 0x1, UP0 ;  /* 0x000000013f2b7887 */ /* 0x000fc80008000000 */
[----:B------:R-:W-:-:S04]  /*47d0*/  ULOP3.LUT UR43, UR53, UR43, URZ, 0x3c, !UPT ;  /* 0x0000002b352b7292 */ /* 0x000fc8000f8e3c3f */
[----:B------:R-:W-:Y:S08]  /*47e0*/  @P2 BRA `(.L_x_16) ;  /* 0x0000000000382947 */ /* 0x000ff00003800000 */
[----:B------:R-:W-:Y:S05]  /*47f0*/  @!P0 BRA `(.L_x_17) ;  /* 0x0000000000048947 */ /* 0x000fea0003800000 */
[----:B------:R-:W-:Y:S01]  /*4800*/  BPT.TRAP 0x1 ;  /* 0x000000040000795c */ /* 0x000fe20000300000 */
.L_x_17:
[----:B------:R-:W-:Y:S01]  /*4810*/  UIADD3 UR6, UR52, 0x1, URZ ;  /* 0x0000000134067890 */ /* 0x000fe2000fffe03f */
[----:B------:R-:W-:-:S03]  /*4820*/  IMAD.U32 R7, RZ, RZ, UR43 ;  /* 0x0000002bff077e24 */ /* 0x000fc6000f8e00ff */
[----:B------:R-:W-:Y:S02]  /*4830*/  UISETP.NE.AND UP0, UPT, UR6, 0x2, UPT ;  /* 0x000000020600788c */ /* 0x000fe4000bf05270 */
[----:B------:R-:W-:Y:S02]  /*4840*/  SHF.L.U32 R7, R7, 0x1f, RZ ;  /* 0x0000001f07077819 */ /* 0x000fe400000006ff */
[----:B------:R-:W-:-:S04]  /*4850*/  USEL UR6, UR6, URZ, UP0 ;  /* 0x0000003f06067287 */ /* 0x000fc80008000000 */
[----:B------:R-:W-:-:S09]  /*4860*/  ULEA UR6, UR6, UR39, 0x3 ;  /* 0x0000002706067291 */ /* 0x000fd2000f8e183f */
[----:B------:R0:W1:Y:S01]  /*4870*/  SYNCS.PHASECHK.TRANS64.TRYWAIT P1, [UR6+0x38830], R7 ;  /* 0x03883007ff0075a7 */ /* 0x0000620008020146 */
[----:B------:R-:W-:Y:S05]  /*4880*/  @!P0 BRA `(.L_x_18) ;  /* 0x0000000000048947 */ /* 0x000fea0003800000 */
[----:B------:R-:W-:Y:S01]  /*4890*/  BPT.TRAP 0x1 ;  /* 0x000000040000795c */ /* 0x000fe20000300000 */
.L_x_18:
[----:B-1----:R-:W-:Y:S05]  /*48a0*/  @P1 BRA `(.L_x_16) ;  /* 0x0000000000081947 */ /* 0x002fea0003800000 */
[----:B------:R-:W1:Y:S02]  /*48b0*/  SYNCS.PHASECHK.TRANS64.TRYWAIT P1, [UR6+0x38830], R7 ;  /* 0x03883007ff0075a7 */ /* 0x000e640008020146 */
[----:B-1----:R-:W-:Y:S05]  /*48c0*/  @!P1 BRA `(.L_x_19) ;  /* 0x000000a000889947 */ /* 0x002fea0003800000 */
.L_x_16:
[----:B-1----:R-:W1:Y:S01]  /*48d0*/  S2R R8, SR_TID.X ;  /* 0x0000000000087919 */ /* 0x002e620000002100 */
[----:B------:R-:W-:Y:S01]  /*48e0*/  UIADD3 UR51, UR52, 0x1, URZ ;  /* 0x0000000134337890 */ /* 0x000fe2000fffe03f */
[----:B------:R-:W-:Y:S01]  /*48f0*/  UMOV UR35, 0x40000040 ;  /* 0x4000004000237882 */ /* 0x000fe20000000000 */
[----:B------:R-:W-:Y:S02]  /*4900*/  UMOV UR7, 0x40000040 ;  /* 0x4000004000077882 */ /* 0x000fe40000000000 */
[----:B------:R-:W-:Y:S01]  /*4910*/  UISETP.NE.AND UP0, UPT, UR51, 0x2, UPT ;  /* 0x000000023300788c */ /* 0x000fe2000bf05270 */
[----:B------:R-:W-:Y:S01]  /*4920*/  UMOV UR11, 0x40000040 ;  /* 0x40000040000b7882 */ /* 0x000fe20000000000 */
[----:B------:R-:W-:Y:S02]  /*4930*/  UMOV UR15, 0x40000040 ;  /* 0x40000040000f7882 */ /* 0x000fe40000000000 */
[----:B------:R-:W-:Y:S01]  /*4940*/  USEL UR51, UR51, URZ, UP0 ;  /* 0x0000003f33337287 */ /* 0x000fe20008000000 */
[----:B------:R-:W-:Y:S01]  /*4950*/  UMOV UR19, 0x40000040 ;  /* 0x4000004000137882 */ /* 0x000fe20000000000 */
[----:B------:R-:W-:-:S02]  /*4960*/  UMOV UR23, 0x40000040 ;  /* 0x4000004000177882 */ /* 0x000fc40000000000 */
[----:B------:R-:W-:Y:S01]  /*4970*/  ULEA UR34, UR51, UR48, 0xb ;  /* 0x0000003033227291 */ /* 0x000fe2000f8e583f */
[----:B------:R-:W-:Y:S01]  /*4980*/  UMOV UR27, 0x40000040 ;  /* 0x40000040001b7882 */ /* 0x000fe20000000000 */
[----:B------:R-:W-:Y:S02]  /*4990*/  UMOV UR31, 0x40000040 ;  /* 0x40000040001f7882 */ /* 0x000fe40000000000 */
[----:B------:R-:W-:Y:S02]  /*49a0*/  UIADD3 UR6, UR34, 0x2, URZ ;  /* 0x0000000222067890 */ /* 0x000fe4000fffe03f */
[----:B------:R-:W-:Y:S02]  /*49b0*/  UIADD3 UR10, UR34, 0x4, URZ ;  /* 0x00000004220a7890 */ /* 0x000fe4000fffe03f */
[----:B------:R-:W-:Y:S02]  /*49c0*/  UIADD3 UR14, UR34, 0x6, URZ ;  /* 0x00000006220e7890 */ /* 0x000fe4000fffe03f */
[----:B------:R-:W-:-:S02]  /*49d0*/  UIADD3 UR18, UR34, 0x400, URZ ;  /* 0x0000040022127890 */ /* 0x000fc4000fffe03f */
[----:B------:R-:W-:Y:S02]  /*49e0*/  UIADD3 UR22, UR34, 0x402, URZ ;  /* 0x0000040222167890 */ /* 0x000fe4000fffe03f */
[----:B------:R-:W-:Y:S02]  /*49f0*/  UIADD3 UR26, UR34, 0x404, URZ ;  /* 0x00000404221a7890 */ /* 0x000fe4000fffe03f */
[----:B------:R-:W-:Y:S01]  /*4a00*/  UIADD3 UR30, UR34, 0x406, URZ ;  /* 0x00000406221e7890 */ /* 0x000fe2000fffe03f */
[----:B-1----:R-:W-:-:S05]  /*4a10*/  SHF.R.U32.HI R8, RZ, 0x7, R8 ;  /* 0x00000007ff087819 */ /* 0x002fca0000011608 */
[----:B0-----:R-:W-:-:S05]  /*4a20*/  VIADD R7, R8, 0x8 ;  /* 0x0000000808077836 */ /* 0x001fca0000000000 */
[----:B------:R0:W-:Y:S06]  /*4a30*/  BAR.SYNC.DEFER_BLOCKING R7, 0x100 ;  /* 0x000400070000751d */ /* 0x0001ec0000010000 */
[----:B------:R-:W-:-:S06]  /*4a40*/  WARPGROUP.ARRIVE ;  /* 0x00000000000079c5 */ /* 0x000fcc0000000000 */
[----:B------:R-:W-:Y:S03]  /*4a50*/  QGMMA.64x128x32.F32.E4M3.E4M3 R152, gdesc[UR32], RZ, !UPT, gsb0 ;  /* 0x01e00000209879f3 */ /* 0x000fe6000c0008ff */
        /* <DEDUP_REMOVED lines=22> */
[----:B0-----:R-:W-:Y:S05]  /*4bc0*/  @P2 BRA `(.L_x_20) ;  /* 0x00000000002c2947 */ /* 0x001fea0003800000 */
[----:B------:R-:W-:Y:S05]  /*4bd0*/  @!P0 BRA `(.L_x_21) ;  /* 0x0000000000048947 */ /* 0x000fea0003800000 */
[----:B------:R-:W-:Y:S01]  /*4be0*/  BPT.TRAP 0x1 ;  /* 0x000000040000795c */ /* 0x000fe20000300000 */
.L_x_21:
[----:B------:R-:W-:Y:S01]  /*4bf0*/  ULEA UR6, UR52, UR39, 0x3 ;  /* 0x0000002734067291 */ /* 0x000fe2000f8e183f */
[----:B------:R-:W-:-:S05]  /*4c00*/  IMAD.U32 R7, RZ, RZ, UR53 ;  /* 0x00000035ff077e24 */ /* 0x000fca000f8e00ff */
[----:B------:R-:W-:-:S04]  /*4c10*/  SHF.L.U32 R7, R7, 0x1f, RZ ;  /* 0x0000001f07077819 */ /* 0x000fc800000006ff */
[----:B------:R0:W1:Y:S01]  /*4c20*/  SYNCS.PHASECHK.TRANS64.TRYWAIT P1, [UR6+0x38850], R7 ;  /* 0x03885007ff0075a7 */ /* 0x0000620008020146 */
[----:B------:R-:W-:Y:S05]  /*4c30*/  @!P0 BRA `(.L_x_22) ;  /* 0x0000000000048947 */ /* 0x000fea0003800000 */
[----:B------:R-:W-:Y:S01]  /*4c40*/  BPT.TRAP 0x1 ;  /* 0x000000040000795c */ /* 0x000fe20000300000 */
.L_x_22:
[----:B-1----:R-:W-:Y:S05]  /*4c50*/  @P1 BRA `(.L_x_20) ;  /* 0x0000000000081947 */ /* 0x002fea0003800000 */
[----:B------:R-:W1:Y:S02]  /*4c60*/  SYNCS.PHASECHK.TRANS64.TRYWAIT P1, [UR6+0x38850], R7 ;  /* 0x03885007ff0075a7 */ /* 0x000e640008020146 */
[----:B-1----:R-:W-:Y:S05]  /*4c70*/  @!P1 BRA `(.L_x_23) ;  /* 0x0000009c00b49947 */ /* 0x002fea0003800000 */
.L_x_20:
[----:B------:R-:W-:Y:S01]  /*4c80*/  UIADD3 UR6, UR39, 0x400, URZ ;  /* 0x0000040027067890 */ /* 0x000fe2000fffe03f */
[----:B------:R-:W-:Y:S01]  /*4c90*/  WARPGROUP.ARRIVE ;  /* 0x00000000000079c5 */ /* 0x000fe20000000000 */
[----:B------:R-:W-:Y:S01]  /*4ca0*/  UMOV UR7, 0x40000040 ;  /* 0x4000004000077882 */ /* 0x000fe20000000000 */
[C---:B-1----:R-:W-:Y:S01]  /*4cb0*/  FMUL.FTZ R8, R0.reuse, R152 ;  /* 0x0000009800087220 */ /* 0x042fe20000410000 */
[----:B------:R-:W-:Y:S01]  /*4cc0*/  USHF.R.U32.HI UR6, URZ, 0x4, UR6 ;  /* 0x000000043f067899 */ /* 0x000fe20008011606 */
[C---:B------:R-:W-:Y:S01]  /*4cd0*/  FMUL.FTZ R9, R0.reuse, R154 ;  /* 0x0000009a00097220 */ /* 0x040fe20000410000 */
[C---:B0-----:R-:W-:Y:S01]  /*4ce0*/  FMUL.FTZ R7, R0.reuse, R153 ;  /* 0x0000009900077220 */ /* 0x041fe20000410000 */
[C---:B------:R-:W-:Y:S01]  /*4cf0*/  FMUL.FTZ R10, R0.reuse, R155 ;  /* 0x0000009b000a7220 */ /* 0x040fe20000410000 */
[----:B------:R-:W-:Y:S01]  /*4d00*/  ULOP3.LUT UR6, UR6, 0x3fff, URZ, 0xc0, !UPT ;  /* 0x00003fff06067892 */ /* 0x000fe2000f8ec03f */
[----:B------:R-:W0:Y:S01]  /*4d10*/  MUFU.TANH R8, R8 ;  /* 0x0000000800087308 */ /* 0x000e220000002400 */
[C---:B------:R-:W-:Y:S01]  /*4d20*/  FMUL.FTZ R11, R0.reuse, R156 ;  /* 0x0000009c000b7220 */ /* 0x040fe20000410000 */
[C---:B------:R-:W-:Y:S01]  /*4d30*/  FMUL.FTZ R13, R0.reuse, R158 ;  /* 0x0000009e000d7220 */ /* 0x040fe20000410000 */
[----:B------:R-:W-:Y:S01]  /*4d40*/  ULOP3.LUT UR6, UR6, 0x10000, URZ, 0xfc, !UPT ;  /* 0x0001000006067892 */ /* 0x000fe2000f8efc3f */
[C---:B------:R-:W-:Y:S01]  /*4d50*/  FMUL.FTZ R12, R0.reuse, R157 ;  /* 0x0000009d000c7220 */ /* 0x040fe20000410000 */
[C---:B------:R-:W-:Y:S01]  /*4d60*/  FMUL.FTZ R14, R0.reuse, R159 ;  /* 0x0000009f000e7220 */ /* 0x040fe20000410000 */
[C---:B------:R-:W-:Y:S01]  /*4d70*/  FMUL.FTZ R15, R0.reuse, R160 ;  /* 0x000000a0000f7220 */ /* 0x040fe20000410000 */
[----:B------:R-:W-:Y:S01]  /*4d80*/  ULEA UR10, UR52, UR6, 0xb ;  /* 0x00000006340a7291 */ /* 0x000fe2000f8e583f */
[----:B------:R-:W1:Y:S01]  /*4d90*/  MUFU.TANH R9, R9 ;  /* 0x0000000900097308 */ /* 0x000e620000002400 */
[C---:B------:R-:W-:Y:S01]  /*4da0*/  FMUL.FTZ R21, R0.reuse, R162 ;  /* 0x000000a200157220 */ /* 0x040fe20000410000 */
[C---:B------:R-:W-:Y:S01]  /*4db0*/  FMUL.FTZ R20, R0.reuse, R161 ;  /* 0x000000a100147220 */ /* 0x040fe20000410000 */
[C---:B------:R-:W-:Y:S01]  /*4dc0*/  FMUL.FTZ R155, R0.reuse, R166 ;  /* 0x000000a6009b7220 */ /* 0x040fe20000410000 */
[C---:B------:R-:W-:Y:S01]  /*4dd0*/  FMUL.FTZ R166, R0.reuse, R177 ;  /* 0x000000b100a67220 */ /* 0x040fe20000410000 */
[C---:B------:R-:W-:Y:S01]  /*4de0*/  FMUL.FTZ R177, R0.reuse, R188 ;  /* 0x000000bc00b17220 */ /* 0x040fe20000410000 */
[----:B------:R-:W-:Y:S01]  /*4df0*/  UMOV UR6, UR10 ;  /* 0x0000000a00067c82 */ /* 0x000fe20008000000 */
[C---:B------:R-:W-:Y:S01]  /*4e00*/  FMUL.FTZ R152, R0.reuse, R163 ;  /* 0x000000a300987220 */ /* 0x040fe20000410000 */
[----:B------:R-:W-:Y:S01]  /*4e10*/  QGMMA.64x256x32.F32.E4M3.E4M3 R24, R228, gdesc[UR4], R24, gsb0 ;  /* 0x03e00004e4187df3 */ /* 0x000fe20008000818 */
[----:B------:R-:W-:Y:S01]  /*4e20*/  UIADD3 UR6, UR10, 0x2, URZ ;  /* 0x000000020a067890 */ /* 0x000fe2000fffe03f */
[----:B------:R-:W2:Y:S01]  /*4e30*/  MUFU.TANH R7, R7 ;  /* 0x0000000700077308 */ /* 0x000ea20000002400 */
[----:B------:R-:W-:Y:S01]  /*4e40*/  UMOV UR7, 0x40000040 ;  /* 0x4000004000077882 */ /* 0x000fe20000000000 */
[----:B------:R-:W-:Y:S01]  /*4e50*/  FMUL.FTZ R160, R0, R171 ;  /* 0x000000ab00a07220 */ /* 0x000fe20000410000 */
[----:B0-----:R-:W-:Y:S01]  /*4e60*/  FMNMX.FTZ R188, R8, R3, !PT ;  /* 0x0000000308bc7209 */ /* 0x001fe20007810000 */
[C---:B------:R-:W-:Y:S01]  /*4e70*/  FMUL.FTZ R153, R0.reuse, R164 ;  /* 0x000000a400997220 */ /* 0x040fe20000410000 */
[C---:B------:R-:W-:Y:S01]  /*4e80*/  FMUL.FTZ R171, R0.reuse, R182 ;  /* 0x000000b600ab7220 */ /* 0x040fe20000410000 */
[C---:B------:R-:W-:Y:S01]  /*4e90*/  FMUL.FTZ R182, R0.reuse, R193 ;  /* 0x000000c100b67220 */ /* 0x040fe20000410000 */
[----:B-1----:R-:W-:Y:S01]  /*4ea0*/  FMNMX.FTZ R193, R9, R6, !PT ;  /* 0x0000000609c17209 */ /* 0x002fe20007810000 */
[----:B------:R-:W0:Y:S01]  /*4eb0*/  MUFU.TANH R10, R10 ;  /* 0x0000000a000a7308 */ /* 0x000e220000002400 */
[C---:B------:R-:W-:Y:S01]  /*4ec0*/  FMUL.FTZ R163, R0.reuse, R174 ;  /* 0x000000ae00a37220 */ /* 0x040fe20000410000 */
[C---:B------:R-:W-:Y:S01]  /*4ed0*/  FMUL.FTZ R154, R0.reuse, R165 ;  /* 0x000000a5009a7220 */ /* 0x040fe20000410000 */
[C---:B------:R-:W-:Y:S01]  /*4ee0*/  FMUL.FTZ R174, R0.reuse, R185 ;  /* 0x000000b900ae7220 */ /* 0x040fe20000410000 */
[C---:B------:R-:W-:Y:S01]  /*4ef0*/  FMUL.FTZ R185, R0.reuse, R196 ;  /* 0x000000c400b97220 */ /* 0x040fe20000410000 */
[C---:B------:R-:W-:Y:S01]  /*4f00*/  FMUL.FTZ R156, R0.reuse, R167 ;  /* 0x000000a7009c7220 */ /* 0x040fe20000410000 */
[C---:B------:R-:W-:Y:S01]  /*4f10*/  FMUL.FTZ R162, R0.reuse, R173 ;  /* 0x000000ad00a27220 */ /* 0x040fe20000410000 */
[C---:B------:R-:W-:Y:S01]  /*4f20*/  FMUL.FTZ R157, R0.reuse, R168 ;  /* 0x000000a8009d7220 */ /* 0x040fe20000410000 */
[----:B------:R-:W1:Y:S01]  /*4f30*/  MUFU.TANH R11, R11 ;  /* 0x0000000b000b7308 */ /* 0x000e620000002400 */
[----:B--2---:R-:W-:Y:S01]  /*4f40*/  FMNMX.FTZ R188, R7, R188, !PT ;  /* 0x000000bc07bc7209 */ /* 0x004fe20007810000 */
[C---:B------:R-:W-:Y:S01]  /*4f50*/  FMUL.FTZ R173, R0.reuse, R184 ;  /* 0x000000b800ad7220 */ /* 0x040fe20000410000 */
[C---:B------:R-:W-:Y:S01]  /*4f60*/  FMUL.FTZ R184, R0.reuse, R195 ;  /* 0x000000c300b87220 */ /* 0x040fe20000410000 */
[C---:B------:R-:W-:Y:S01]  /*4f70*/  FMUL.FTZ R159, R0.reuse, R170 ;  /* 0x000000aa009f7220 */ /* 0x040fe20000410000 */
[C---:B------:R-:W-:Y:S01]  /*4f80*/  FMUL.FTZ R158, R0.reuse, R169 ;  /* 0x000000a9009e7220 */ /* 0x040fe20000410000 */
[C---:B------:R-:W-:Y:S01]  /*4f90*/  FMUL.FTZ R164, R0.reuse, R175 ;  /* 0x000000af00a47220 */ /* 0x040fe20000410000 */
[----:B------:R-:W-:Y:S01]  /*4fa0*/  FMUL.FTZ R161, R0, R172 ;  /* 0x000000ac00a17220 */ /* 0x000fe20000410000 */
[----:B------:R-:W2:Y:S01]  /*4fb0*/  MUFU.TANH R13, R13 ;  /* 0x0000000d000d7308 */ /* 0x000ea20000002400 */
[----:B0-----:R-:W-:Y:S01]  /*4fc0*/  FMNMX.FTZ R196, R10, R193, !PT ;  /* 0x000000c10ac47209 */ /* 0x001fe20007810000 */
[C---:B------:R-:W-:Y:S01]  /*4fd0*/  FMUL.FTZ R175, R0.reuse, R186 ;  /* 0x000000ba00af7220 */ /* 0x040fe20000410000 */
[C---:B------:R-:W-:Y:S01]  /*4fe0*/  FMUL.FTZ R186, R0.reuse, R197 ;  /* 0x000000c500ba7220 */ /* 0x040fe20000410000 */
[C---:B------:R-:W-:Y:S01]  /*4ff0*/  FMUL.FTZ R165, R0.reuse, R176 ;  /* 0x000000b000a57220 */ /* 0x040fe20000410000 */
[C---:B------:R-:W-:Y:S01]  /*5000*/  FMUL.FTZ R176, R0.reuse, R187 ;  /* 0x000000bb00b07220 */ /* 0x040fe20000410000 */
[C---:B------:R-:W-:Y:S01]  /*5010*/  FMUL.FTZ R187, R0.reuse, R198 ;  /* 0x000000c600bb7220 */ /* 0x040fe20000410000 */
[C---:B------:R-:W-:Y:S01]  /*5020*/  FMUL.FTZ R167, R0.reuse, R178 ;  /* 0x000000b200a77220 */ /* 0x040fe20000410000 */
[----:B------:R-:W0:Y:S01]  /*5030*/  MUFU.TANH R12, R12 ;  /* 0x0000000c000c7308 */ /* 0x000e220000002400 */
[----:B-1----:R-:W-:Y:S01]  /*5040*/  FMNMX.FTZ R193, R11, R188, !PT ;  /* 0x000000bc0bc17209 */ /* 0x002fe20007810000 */
        /* <DEDUP_REMOVED lines=17> */
[----:B------:R-:W-:-:S05]  /*5160*/  FMUL.FTZ R194, R0, R203 ;  /* 0x000000cb00c27220 */ /* 0x000fca0000410000 */
[----:B------:R-:W0:Y:S01]  /*5170*/  MUFU.TANH R21, R21 ;  /* 0x0000001500157308 */ /* 0x000e220000002400 */
[----:B-1----:R-:W-:Y:S01]  /*5180*/  FMNMX.FTZ R196, R14, R195, !PT ;  /* 0x000000c30ec47209 */ /* 0x002fe20007810000 */
[----:B------:R-:W-:-:S06]  /*5190*/  FMUL.FTZ R195, R0, R204 ;  /* 0x000000cc00c37220 */ /* 0x000fcc0000410000 */
[----:B------:R-:W1:Y:S01]  /*51a0*/  MUFU.TANH R20, R20 ;  /* 0x0000001400147308 */ /* 0x000e620000002400 */
[----:B--2---:R-:W-:-:S07]  /*51b0*/  FMNMX.FTZ R193, R15, R188, !PT ;  /* 0x000000bc0fc17209 */ /* 0x004fce0007810000 */
[----:B------:R-:W2:Y:S01]  /*51c0*/  MUFU.TANH R152, R152 ;  /* 0x0000009800987308 */ /* 0x000ea20000002400 */
[----:B0-----:R-:W-:Y:S01]  /*51d0*/  FMNMX.FTZ R197, R21, R196, !PT ;  /* 0x000000c415c57209 */ /* 0x001fe20007810000 */
[----:B------:R-:W-:-:S06]  /*51e0*/  FMUL.FTZ R196, R0, R205 ;  /* 0x000000cd00c47220 */ /* 0x000fcc0000410000 */
[----:B------:R-:W0:Y:S01]  /*51f0*/  MUFU.TANH R153, R153 ;  /* 0x0000009900997308 */ /* 0x000e220000002400 */
[----:B-1----:R-:W-:-:S07]  /*5200*/  FMNMX.FTZ R188, R20, R193, !PT ;  /* 0x000000c114bc7209 */ /* 0x002fce0007810000 */
[----:B------:R-:W1:Y:S01]  /*5210*/  MUFU.TANH R155, R155 ;  /* 0x0000009b009b7308 */ /* 0x000e620000002400 */
[----:B--2---:R-:W-:-:S07]  /*5220*/  FMNMX.FTZ R198, R152, R197, !PT ;  /* 0x000000c598c67209 */ /* 0x004fce0007810000 */
[----:B------:R-:W2:Y:S01]  /*5230*/  MUFU.TANH R154, R154 ;  /* 0x0000009a009a7308 */ /* 0x000ea20000002400 */
[----:B0-----:R-:W-:-:S07]  /*5240*/  FMNMX.FTZ R193, R153, R188, !PT ;  /* 0x000000bc99c17209 */ /* 0x001fce0007810000 */
[----:B------:R-:W0:Y:S01]  /*5250*/  MUFU.TANH R156, R156 ;  /* 0x0000009c009c7308 */ /* 0x000e220000002400 */
[----:B-1----:R-:W-:-:S07]  /*5260*/  FMNMX.FTZ R197, R155, R198, !PT ;  /* 0x000000c69bc57209 */ /* 0x002fce0007810000 */
        /* <DEDUP_REMOVED lines=8> */
[----:B--2---:R-:W-:Y:S01]  /*52f0*/  FMNMX.FTZ R199, R159, R198, !PT ;  /* 0x000000c69fc77209 */ /* 0x004fe20007810000 */
[----:B------:R-:W-:-:S06]  /*5300*/  FMUL.FTZ R198, R0, R207 ;  /* 0x000000cf00c67220 */ /* 0x000fcc0000410000 */
[----:B------:R-:W2:Y:S01]  /*5310*/  MUFU.TANH R161, R161 ;  /* 0x000000a100a17308 */ /* 0x000ea20000002400 */
[----:B0-----:R-:W-:-:S07]  /*5320*/  FMNMX.FTZ R188, R158, R193, !PT ;  /* 0x000000c19ebc7209 */ /* 0x001fce0007810000 */
        /* <DEDUP_REMOVED lines=14> */
[----:B-1----:R-:W-:Y:S01]  /*5410*/  FMNMX.FTZ R201, R167, R200, !PT ;  /* 0x000000c8a7c97209 */ /* 0x002fe20007810000 */
[----:B------:R-:W-:-:S06]  /*5420*/  FMUL.FTZ R200, R0, R209 ;  /* 0x000000d100c87220 */ /* 0x000fcc0000410000 */
        /* <DEDUP_REMOVED lines=16> */
[----:B0-----:R-:W-:Y:S01]  /*5530*/  FMNMX.FTZ R203, R175, R202, !PT ;  /* 0x000000caafcb7209 */ /* 0x001fe20007810000 */
[----:B------:R-:W-:Y:S01]  /*5540*/  FMUL.FTZ R202, R0, R211 ;  /* 0x000000d300ca7220 */ /* 0x000fe20000410000 */
[----:B------:R-:W-:Y:S02]  /*5550*/  WARPGROUP.DEPBAR.LE gsb0, 0x0 ;  /* 0x00008000000079c5 */ /* 0x000fe40000010000 */
[----:B------:R-:W-:-:S06]  /*5560*/  WARPGROUP.ARRIVE ;  /* 0x00000000000079c5 */ /* 0x000fcc0000000000 */
[----:B------:R-:W0:Y:S01]  /*5570*/  S2R R231, SR_TID.X ;  /* 0x0000000000e77919 */ /* 0x000e220000002100 */
[----:B------:R-:W3:Y:S01]  /*5580*/  MUFU.TANH R177, R177 ;  /* 0x000000b100b17308 */ /* 0x000ee20000002400 */
[----:B-1----:R-:W-:Y:S01]  /*5590*/  FMNMX.FTZ R188, R174, R193, !PT ;  /* 0x000000c1aebc7209 */ /* 0x002fe20007810000 */
[----:B------:R-:W-:Y:S01]  /*55a0*/  QGMMA.64x256x32.F32.E4M3.E4M3 R24, R216, gdesc[UR4], R24, gsb0 ;  /* 0x03e00004d8187df3 */ /* 0x000fe20008000818 */
[----:B------:R-:W-:Y:S01]  /*55b0*/  UIADD3 UR6, UR10, 0x4, URZ ;  /* 0x000000040a067890 */ /* 0x000fe2000fffe03f */
[----:B------:R-:W-:-:S04]  /*55c0*/  UMOV UR7, 0x40000040 ;  /* 0x4000004000077882 */ /* 0x000fc80000000000 */
[----:B------:R-:W1:Y:S01]  /*55d0*/  MUFU.TANH R179, R179 ;  /* 0x000000b300b37308 */ /* 0x000e620000002400 */
[----:B--2---:R-:W-:-:S07]  /*55e0*/  FMNMX.FTZ R204, R176, R203, !PT ;  /* 0x000000cbb0cc7209 */ /* 0x004fce0007810000 */
[----:B------:R-:W2:Y:S01]  /*55f0*/  MUFU.TANH R178, R178 ;  /* 0x000000b200b27308 */ /* 0x000ea20000002400 */
[----:B---3--:R-:W-:-:S07]  /*5600*/  FMNMX.FTZ R193, R177, R188, !PT ;  /* 0x000000bcb1c17209 */ /* 0x008fce0007810000 */
[----:B------:R-:W3:Y:S01]  /*5610*/  MUFU.TANH R180, R180 ;  /* 0x000000b400b47308 */ /* 0x000ee20000002400 */
[----:B-1----:R-:W-:Y:S02]  /*5620*/  FMNMX.FTZ R203, R179, R204, !PT ;  /* 0x000000ccb3cb7209 */ /* 0x002fe40007810000 */
[----:B0-----:R-:W-:-:S05]  /*5630*/  LOP3.LUT P1, RZ, R231, 0x7f, RZ, 0xc0, !PT ;  /* 0x0000007fe7ff7812 */ /* 0x001fca000782c0ff */
[----:B------:R-:W0:Y:S01]  /*5640*/  MUFU.TANH R181, R181 ;  /* 0x000000b500b57308 */ /* 0x000e220000002400 */
[----:B--2---:R-:W-:Y:S02]  /*5650*/  FMNMX.FTZ R188, R178, R193, !PT ;  /* 0x000000c1b2bc7209 */ /* 0x004fe40007810000 */
[----:B------:R-:W-:-:S05]  /*5660*/  SHF.R.U32.HI R231, RZ, 0x7, R231 ;  /* 0x00000007ffe77819 */ /* 0x000fca00000116e7 */
[----:B------:R-:W1:Y:S01]  /*5670*/  MUFU.TANH R183, R183 ;  /* 0x000000b700b77308 */ /* 0x000e620000002400 */
[----:B---3--:R-:W-:Y:S01]  /*5680*/  FMNMX.FTZ R204, R180, R203, !PT ;  /* 0x000000cbb4cc7209 */ /* 0x008fe20007810000 */
        /* <DEDUP_REMOVED lines=47> */
[----:B0-----:R-:W-:Y:S02]  /*5980*/  FMNMX.FTZ R207, R205, R208, !PT ;  /* 0x000000d0cdcf7209 */ /* 0x001fe40007810000 */
[----:B-1----:R-:W-:-:S05]  /*5990*/  FMNMX.FTZ R208, R204, R193, !PT ;  /* 0x000000c1ccd07209 */ /* 0x002fca0007810000 */
[----:B------:R-:W0:Y:S01]  /*59a0*/  SHFL.BFLY PT, R193, R208, 0x2, 0x1f ;  /* 0x0c401f00d0c17f89 */ /* 0x000e2200000e0000 */
[----:B--2---:R-:W-:-:S05]  /*59b0*/  FMNMX.FTZ R207, R206, R207, !PT ;  /* 0x000000cfcecf7209 */ /* 0x004fca0007810000 */
[----:B------:R-:W1:Y:S01]  /*59c0*/  SHFL.BFLY PT, R188, R207, 0x2, 0x1f ;  /* 0x0c401f00cfbc7f89 */ /* 0x000e6200000e0000 */
[----:B0-----:R-:W-:Y:S02]  /*59d0*/  FMNMX.FTZ R209, R208, R193, !PT ;  /* 0x000000c1d0d17209 */ /* 0x001fe40007810000 */
[----:B-1----:R-:W-:-:S03]  /*59e0*/  FMNMX.FTZ R210, R207, R188, !PT ;  /* 0x000000bccfd27209 */ /* 0x002fc60007810000 */
[----:B------:R-:W0:Y:S04]  /*59f0*/  SHFL.BFLY PT, R188, R209, 0x1, 0x1f ;  /* 0x0c201f00d1bc7f89 */ /* 0x000e2800000e0000 */
[----:B------:R-:W1:Y:S01]  /*5a00*/  SHFL.BFLY PT, R193, R210, 0x1, 0x1f ;  /* 0x0c201f00d2c17f89 */ /* 0x000e6200000e0000 */
[----:B------:R-:W-:Y:S02]  /*5a10*/  WARPGROUP.DEPBAR.LE gsb0, 0x0 ;  /* 0x00008000000079c5 */ /* 0x000fe40000010000 */
[----:B------:R-:W-:-:S06]  /*5a20*/  WARPGROUP.ARRIVE ;  /* 0x00000000000079c5 */ /* 0x000fcc0000000000 */
[----:B------:R-:W-:Y:S01]  /*5a30*/  QGMMA.64x256x32.F32.E4M3.E4M3 R24, R220, gdesc[UR4], R24, gsb0 ;  /* 0x03e00004dc187df3 */ /* 0x000fe20008000818 */
[----:B------:R-:W-:Y:S01]  /*5a40*/  UIADD3 UR6, UR10, 0x6, URZ ;  /* 0x000000060a067890 */ /* 0x000fe2000fffe03f */
[----:B------:R-:W-:Y:S01]  /*5a50*/  UMOV UR7, 0x40000040 ;  /* 0x4000004000077882 */ /* 0x000fe20000000000 */
[----:B0-----:R-:W-:Y:S02]  /*5a60*/  FMNMX.FTZ R188, R209, R188, !PT ;  /* 0x000000bcd1bc7209 */ /* 0x001fe40007810000 */
[----:B-1----:R-:W-:-:S03]  /*5a70*/  FMNMX.FTZ R193, R210, R193, !PT ;  /* 0x000000c1d2c17209 */ /* 0x002fc60007810000 */
[----:B------:R-:W-:Y:S01]  /*5a80*/  FADD.FTZ R3, -R188, R3 ;  /* 0x00000003bc037221 */ /* 0x000fe20000010100 */
[----:B------:R-:W-:Y:S02]  /*5a90*/  WARPGROUP.DEPBAR.LE gsb0, 0x0 ;  /* 0x00008000000079c5 */ /* 0x000fe40000010000 */
[----:B------:R-:W-:-:S15]  /*5aa0*/  WARPGROUP.ARRIVE ;  /* 0x00000000000079c5 */ /* 0x000fde0000000000 */
[----:B------:R-:W-:-:S02]  /*5ab0*/  NOP ;  /* 0x0000000000007918 */ /* 0x000fc40000000000 */
[----:B------:R-:W-:Y:S01]  /*5ac0*/  QGMMA.64x256x32.F32.E4M3.E4M3 R24, R224, gdesc[UR4], R24, gsb0 ;  /* 0x03e00004e0187df3 */ /* 0x000fe20008000818 */
[----:B------:R-:W-:Y:S02]  /*5ad0*/  UMOV UR6, UR50 ;  /* 0x0000003200067c82 */ /* 0x000fe40008000000 */
[----:B------:R-:W-:Y:S02]  /*5ae0*/  IMAD.U32 R207, RZ, RZ, UR6 ;  /* 0x00000006ffcf7e24 */ /* 0x000fe4000f8e00ff */
[----:B------:R-:W-:Y:S01]  /*5af0*/  FMUL.FTZ R208, R3, UR6 ;  /* 0x0000000603d07c20 */ /* 0x000fe20008410000 */
[----:B------:R-:W-:Y:S01]  /*5b00*/  FADD.FTZ R3, -R193, R6 ;  /* 0x00000006c1037221 */ /* 0x000fe20000010100 */
[----:B------:R-:W-:-:S02]  /*5b10*/  FFMA.FTZ R207, R188, R207, -8 ;  /* 0xc1000000bccf7423 */ /* 0x000fc400000100cf */
[----:B------:R0:W-:Y:S01]  /*5b20*/  MUFU.EX2 R6, R208 ;  /* 0x000000d000067308 */ /* 0x0001e20000000800 */
[----:B------:R-:W-:Y:S01]  /*5b30*/  FMUL.FTZ R3, R3, UR6 ;  /* 0x0000000603037c20 */ /* 0x000fe20008410000 */
[--C-:B------:R-:W-:Y:S01]  /*5b40*/  FFMA.FTZ R209, R8, UR6, -R207.reuse ;  /* 0x0000000608d17c23 */ /* 0x100fe200080108cf */
[----:B------:R-:W-:-:S01]  /*5b50*/  FFMA.FTZ R8, R7, UR6, -R207 ;  /* 0x0000000607087c23 */ /* 0x000fc200080108cf */
        /* <DEDUP_REMOVED lines=12> */
[----:B------:R-:W-:Y:S01]  /*5c20*/  FFMA.FTZ R190, R191, UR6, -R207 ;  /* 0x00000006bfbe7c23 */ /* 0x000fe200080108cf */
[----:B0-----:R-:W-:-:S02]  /*5c30*/  IMAD.U32 R208, RZ, RZ, UR6 ;  /* 0x00000006ffd07e24 */ /* 0x001fc4000f8e00ff */
[--C-:B------:R-:W-:Y:S01]  /*5c40*/  FFMA.FTZ R191, R195, UR6, -R207.reuse ;  /* 0x00000006c3bf7c23 */ /* 0x100fe200080108cf */
[----:B------:R-:W-:-:S01]  /*5c50*/  FFMA.FTZ R195, R199, UR6, -R207 ;  /* 0x00000006c7c37c23 */ /* 0x000fc200080108cf */
[----:B------:R-:W-:Y:S01]  /*5c60*/  FFMA.FTZ R199, R203, UR6, -R207 ;  /* 0x00000006cbc77c23 */ /* 0x000fe200080108cf */
[----:B------:R-:W-:-:S01]  /*5c70*/  FFMA.FTZ R203, R193, R208, -8 ;  /* 0xc1000000c1cb7423 */ /* 0x000fc200000100d0 */
[----:B------:R-:W0:Y:S01]  /*5c80*/  MUFU.EX2 R209, R209 ;  /* 0x000000d100d17308 */ /* 0x000e220000000800 */
[----:B------:R-:W-:-:S01]  /*5c90*/  FFMA.FTZ R12, R12, UR6, -R207 ;  /* 0x000000060c0c7c23 */ /* 0x000fc200080108cf */
[----:B------:R-:W-:Y:S01]  /*5ca0*/  FFMA.FTZ R20, R20, UR6, -R207 ;  /* 0x0000000614147c23 */ /* 0x000fe200080108cf */
[----:B------:R-:W-:-:S01]  /*5cb0*/  FFMA.FTZ R208, R9, UR6, -R203 ;  /* 0x0000000609d07c23 */ /* 0x000fc200080108cb */
[--C-:B------:R-:W-:Y:S01]  /*5cc0*/  FFMA.FTZ R9, R10, UR6, -R203.reuse ;  /* 0x000000060a097c23 */ /* 0x100fe200080108cb */
[----:B------:R-:W-:-:S01]  /*5cd0*/  FFMA.FTZ R10, R13, UR6, -R203 ;  /* 0x000000060d0a7c23 */ /* 0x000fc200080108cb */
[--C-:B------:R-:W-:Y:S01]  /*5ce0*/  FFMA.FTZ R13, R14, UR6, -R203.reuse ;  /* 0x000000060e0d7c23 */ /* 0x100fe200080108cb */
[----:B------:R-:W-:-:S01]  /*5cf0*/  FFMA.FTZ R14, R21, UR6, -R203 ;  /* 0x00000006150e7c23 */ /* 0x000fc200080108cb */
[----:B------:R-:W-:Y:S01]  /*5d00*/  MUFU.EX2 R3, R3 ;  /* 0x0000000300037308 */ /* 0x000fe20000000800 */
[----:B------:R-:W-:-:S01]  /*5d10*/  FFMA.FTZ R21, R152, UR6, -R203 ;  /* 0x0000000698157c23 */ /* 0x000fc200080108cb */
[--C-:B------:R-:W-:Y:S01]  /*5d20*/  FFMA.FTZ R152, R155, UR6, -R203.reuse ;  /* 0x000000069b987c23 */ /* 0x100fe200080108cb */
[----:B------:R-:W-:-:S01]  /*5d30*/  FFMA.FTZ R155, R156, UR6, -R203 ;  /* 0x000000069c9b7c23 */ /* 0x000fc200080108cb */
[--C-:B------:R-:W-:Y:S01]  /*5d40*/  FFMA.FTZ R156, R159, UR6, -R203.reuse ;  /* 0x000000069f9c7c23 */ /* 0x100fe200080108cb */
[----:B------:R-:W-:-:S01]  /*5d50*/  FFMA.FTZ R159, R160, UR6, -R203 ;  /* 0x00000006a09f7c23 */ /* 0x000fc200080108cb */
[----:B------:R-:W-:Y:S01]  /*5d60*/  FFMA.FTZ R154, R154, UR6, -R207 ;  /* 0x000000069a9a7c23 */ /* 0x000fe200080108cf */
[----:B------:R-:W-:-:S01]  /*5d70*/  FFMA.FTZ R160, R163, UR6, -R203 ;  /* 0x00000006a3a07c23 */ /* 0x000fc200080108cb */
[----:B------:R-:W1:Y:S01]  /*5d80*/  MUFU.EX2 R208, R208 ;  /* 0x000000d000d07308 */ /* 0x000e620000000800 */
[----:B0-----:R-:W-:-:S01]  /*5d90*/  FFMA.FTZ R5, R6, R5, R209 ;  /* 0x0000000506057223 */ /* 0x001fc200000100d1 */
[----:B------:R-:W-:Y:S01]  /*5da0*/  FFMA.FTZ R163, R164, UR6, -R203 ;  /* 0x00000006a4a37c23 */ /* 0x000fe200080108cb */
[----:B------:R-:W-:-:S01]  /*5db0*/  FFMA.FTZ R158, R158, UR6, -R207 ;  /* 0x000000069e9e7c23 */ /* 0x000fc200080108cf */
[--C-:B------:R-:W-:Y:S01]  /*5dc0*/  FFMA.FTZ R162, R162, UR6, -R207.reuse ;  /* 0x00000006a2a27c23 */ /* 0x100fe200080108cf */
[----:B------:R-:W-:-:S01]  /*5dd0*/  FFMA.FTZ R166, R166, UR6, -R207 ;  /* 0x00000006a6a67c23 */ /* 0x000fc200080108cf */
[--C-:B------:R-:W-:Y:S01]  /*5de0*/  FFMA.FTZ R170, R170, UR6, -R207.reuse ;  /* 0x00000006aaaa7c23 */ /* 0x100fe200080108cf */
[----:B------:R-:W-:-:S01]  /*5df0*/  FFMA.FTZ R174, R174, UR6, -R207 ;  /* 0x00000006aeae7c23 */ /* 0x000fc200080108cf */
[----:B------:R-:W0:Y:S01]  /*5e00*/  MUFU.EX2 R8, R8 ;  /* 0x0000000800087308 */ /* 0x000e220000000800 */
[----:B------:R-:W-:-:S01]  /*5e10*/  FFMA.FTZ R178, R178, UR6, -R207 ;  /* 0x00000006b2b27c23 */ /* 0x000fc200080108cf */
[--C-:B------:R-:W-:Y:S01]  /*5e20*/  FFMA.FTZ R182, R182, UR6, -R207.reuse ;  /* 0x00000006b6b67c23 */ /* 0x100fe200080108cf */
[----:B------:R-:W-:-:S01]  /*5e30*/  FFMA.FTZ R186, R186, UR6, -R207 ;  /* 0x00000006baba7c23 */ /* 0x000fc200080108cf */
[--C-:B------:R-:W-:Y:S01]  /*5e40*/  FFMA.FTZ R196, R196, UR6, -R207.reuse ;  /* 0x00000006c4c47c23 */ /* 0x100fe200080108cf */
[----:B------:R-:W-:-:S01]  /*5e50*/  FFMA.FTZ R200, R200, UR6, -R207 ;  /* 0x00000006c8c87c23 */ /* 0x000fc200080108cf */
[----:B------:R-:W-:Y:S01]  /*5e60*/  FFMA.FTZ R204, R204, UR6, -R207 ;  /* 0x00000006cccc7c23 */ /* 0x000fe200080108cf */
[----:B------:R-:W-:-:S01]  /*5e70*/  FFMA.FTZ R164, R167, UR6, -R203 ;  /* 0x00000006a7a47c23 */ /* 0x000fc200080108cb */
[----:B------:R-:W2:Y:S01]  /*5e80*/  MUFU.EX2 R9, R9 ;  /* 0x0000000900097308 */ /* 0x000ea20000000800 */
[----:B-1----:R-:W-:-:S01]  /*5e90*/  FFMA.FTZ R4, R3, R4, R208 ;  /* 0x0000000403047223 */ /* 0x002fc200000100d0 */
[--C-:B------:R-:W-:Y:S01]  /*5ea0*/  FFMA.FTZ R167, R168, UR6, -R203.reuse ;  /* 0x00000006a8a77c23 */ /* 0x100fe200080108cb */
[----:B------:R-:W-:-:S01]  /*5eb0*/  FFMA.FTZ R168, R171, UR6, -R203 ;  /* 0x00000006aba87c23 */ /* 0x000fc200080108cb */
[--C-:B------:R-:W-:Y:S01]  /*5ec0*/  FFMA.FTZ R171, R172, UR6, -R203.reuse ;  /* 0x00000006acab7c23 */ /* 0x100fe200080108cb */
[----:B------:R-:W-:-:S01]  /*5ed0*/  FFMA.FTZ R172, R175, UR6, -R203 ;  /* 0x00000006afac7c23 */ /* 0x000fc200080108cb */
[--C-:B------:R-:W-:Y:S01]  /*5ee0*/  FFMA.FTZ R175, R176, UR6, -R203.reuse ;  /* 0x00000006b0af7c23 */ /* 0x100fe200080108cb */
[----:B------:R-:W-:-:S01]  /*5ef0*/  FFMA.FTZ R176, R179, UR6, -R203 ;  /* 0x00000006b3b07c23 */ /* 0x000fc200080108cb */
[----:B------:R-:W1:Y:S01]  /*5f00*/  MUFU.EX2 R7, R7 ;  /* 0x0000000700077308 */ /* 0x000e620000000800 */
[----:B0-----:R-:W-:-:S01]  /*5f10*/  FADD.FTZ R210, R8, R5 ;  /* 0x0000000508d27221 */ /* 0x001fc20000010000 */
[--C-:B------:R-:W-:Y:S01]  /*5f20*/  FFMA.FTZ R179, R180, UR6, -R203.reuse ;  /* 0x00000006b4b37c23 */ /* 0x100fe200080108cb */
[----:B------:R-:W-:-:S05]  /*5f30*/  FFMA.FTZ R180, R183, UR6, -R203 ;  /* 0x00000006b7b47c23 */ /* 0x000fca00080108cb */
[----:B------:R-:W0:Y:S01]  /*5f40*/  MUFU.EX2 R10, R10 ;  /* 0x0000000a000a7308 */ /* 0x000e220000000800 */
[----:B--2---:R-:W-:-:S07]  /*5f50*/  FADD.FTZ R5, R9, R4 ;  /* 0x0000000409057221 */ /* 0x004fce0000010000 */
        /* <DEDUP_REMOVED lines=13> */
[----:B-1----:R-:W-:-:S01]  /*6030*/  FADD.FTZ R210, R20, R183 ;  /* 0x000000b714d27221 */ /* 0x002fc20000010000 */
[--C-:B------:R-:W-:Y:S01]  /*6040*/  FFMA.FTZ R183, R184, UR6, -R203.reuse ;  /* 0x00000006b8b77c23 */ /* 0x100fe200080108cb */
[----:B------:R-:W-:-:S05]  /*6050*/  FFMA.FTZ R184, R187, UR6, -R203 ;  /* 0x00000006bbb87c23 */ /* 0x000fca00080108cb */
        /* <DEDUP_REMOVED lines=15> */
[----:B--2---:R-:W-:-:S01]  /*6150*/  FADD.FTZ R210, R158, R187 ;  /* 0x000000bb9ed27221 */ /* 0x004fc20000010000 */
[----:B------:R-:W-:-:S06]  /*6160*/  FFMA.FTZ R187, R189, UR6, -R203 ;  /* 0x00000006bdbb7c23 */ /* 0x000fcc00080108cb */
        /* <DEDUP_REMOVED lines=9> */
[----:B------:R-:W-:-:S01]  /*6200*/  FFMA.FTZ R192, R194, UR6, -R203 ;  /* 0x00000006c2c07c23 */ /* 0x000fc200080108cb */
[----:B------:R-:W-:-:S04]  /*6210*/  FFMA.FTZ R194, R197, UR6, -R203 ;  /* 0x00000006c5c27c23 */ /* 0x000fc800080108cb */
        /* <DEDUP_REMOVED lines=8> */
[----:B------:R-:W-:-:S06]  /*62a0*/  WARPGROUP.DEPBAR.LE gsb0, 0x0 ;  /* 0x00008000000079c5 */ /* 0x000fcc0000010000 */
        /* <DEDUP_REMOVED lines=28> */
[----:B------:R-:W-:-:S06]  /*6470*/  IADD3 R4, -R231, 0xb, RZ ;  /* 0x0000000be7047810 */ /* 0x000fcc0007ffe1ff */
        /* <DEDUP_REMOVED lines=8> */
[----:B------:R-:W-:-:S06]  /*6500*/  FFMA.FTZ R201, R202, UR6, -R203 ;  /* 0x00000006cac97c23 */ /* 0x000fcc00080108cb */
[----:B------:R-:W1:Y:S01]  /*6510*/  MUFU.EX2 R186, R186 ;  /* 0x000000ba00ba7308 */ /* 0x000e620000000800 */
[----:B0-----:R-:W-:-:S01]  /*6520*/  FADD.FTZ R202, R184, R5 ;  /* 0x00000005b8ca7221 */ /* 0x001fc20000010000 */
[----:B------:R-:W-:-:S06]  /*6530*/  IMAD.U32 R5, RZ, RZ, UR51 ;  /* 0x00000033ff057e24 */ /* 0x000fcc000f8e00ff */
[----:B------:R-:W0:Y:S01]  /*6540*/  MUFU.EX2 R187, R187 ;  /* 0x000000bb00bb7308 */ /* 0x000e220000000800 */
[----:B--2---:R-:W-:-:S07]  /*6550*/  FADD.FTZ R207, R181, R212 ;  /* 0x000000d4b5cf7221 */ /* 0x004fce0000010000 */
[----:B------:R-:W2:Y:S01]  /*6560*/  MUFU.EX2 R185, R185 ;  /* 0x000000b900b97308 */ /* 0x000ea20000000800 */
[----:B-1----:R-:W-:-:S01]  /*6570*/  FADD.FTZ R210, R186, R207 ;  /* 0x000000cfbad27221 */ /* 0x002fc20000010000 */
[----:B------:R-:W-:Y:S01]  /*6580*/  @!P1 LEA R207, R5, UR39, 0x3 ;  /* 0x0000002705cf9c11 */ /* 0x000fe2000f8e18ff */
[----:B------:R1:W-:Y:S06]  /*6590*/  BAR.ARV R4, 0x100 ;  /* 0x000400040000751d */ /* 0x0003ec0000002000 */
[----:B------:R-:W3:Y:S01]  /*65a0*/  MUFU.EX2 R189, R189 ;  /* 0x000000bd00bd7308 */ /* 0x000ee20000000800 */
[----:B0-----:R-:W-:-:S01]  /*65b0*/  FADD.FTZ R212, R187, R202 ;  /* 0x000000cabbd47221 */ /* 0x001fc20000010000 */
[----:B------:R-:W-:Y:S01]  /*65c0*/  FFMA.FTZ R202, R205, UR6, -R203 ;  /* 0x00000006cdca7c23 */ /* 0x000fe200080108cb */
[----:B-1----:R-:W-:-:S02]  /*65d0*/  @!P1 VIADD R4, R207, 0x38840 ;  /* 0x00038840cf049836 */ /* 0x002fc40000000000 */
[----:B------:R-:W-:-:S03]  /*65e0*/  FFMA.FTZ R203, R206, UR6, -R203 ;  /* 0x00000006cecb7c23 */ /* 0x000fc600080108cb */
[----:B------:R-:W0:Y:S01]  /*65f0*/  MUFU.EX2 R190, R190 ;  /* 0x000000be00be7308 */ /* 0x000e220000000800 */
[----:B--2---:R-:W-:-:S01]  /*6600*/  FADD.FTZ R5, R185, R210 ;  /* 0x000000d2b9057221 */ /* 0x004fc20000010000 */
[----:B------:R-:W-:-:S04]  /*6610*/  @!P1 PRMT R4, RZ, 0x654, R4 ;  /* 0x00000654ff049816 */ /* 0x000fc80000000004 */
[----:B------:R1:W-:Y:S02]  /*6620*/  @!P1 SYNCS.ARRIVE.TRANS64.RED.A1T0 RZ, [R4+URZ], RZ ;  /* 0x000000ff04ff99a7 */ /* 0x0003e4000810043f */
[----:B------:R-:W2:Y:S01]  /*6630*/  MUFU.EX2 R192, R192 ;  /* 0x000000c000c07308 */ /* 0x000ea20000000800 */
[----:B---3--:R-:W-:-:S07]  /*6640*/  FADD.FTZ R205, R189, R212 ;  /* 0x000000d4bdcd7221 */ /* 0x008fce0000010000 */
[----:B------:R-:W3:Y:S01]  /*6650*/  MUFU.EX2 R191, R191 ;  /* 0x000000bf00bf7308 */ /* 0x000ee20000000800 */
[----:B0-----:R-:W-:-:S07]  /*6660*/  FADD.FTZ R210, R190, R5 ;  /* 0x00000005bed27221 */ /* 0x001fce0000010000 */
[----:B------:R-:W0:Y:S01]  /*6670*/  MUFU.EX2 R194, R194 ;  /* 0x000000c200c27308 */ /* 0x000e220000000800 */
[----:B--2---:R-:W-:-:S07]  /*6680*/  FADD.FTZ R205, R192, R205 ;  /* 0x000000cdc0cd7221 */ /* 0x004fce0000010000 */
[----:B------:R-:W1:Y:S01]  /*6690*/  MUFU.EX2 R196, R196 ;  /* 0x000000c400c47308 */ /* 0x000e620000000800 */
[----:B---3--:R-:W-:-:S07]  /*66a0*/  FADD.FTZ R5, R191, R210 ;  /* 0x000000d2bf057221 */ /* 0x008fce0000010000 */
[----:B------:R-:W2:Y:S01]  /*66b0*/  MUFU.EX2 R197, R197 ;  /* 0x000000c500c57308 */ /* 0x000ea20000000800 */
[----:B0-----:R-:W-:-:S07]  /*66c0*/  FADD.FTZ R206, R194, R205 ;  /* 0x000000cdc2ce7221 */ /* 0x001fce0000010000 */
[----:B------:R-:W0:Y:S01]  /*66d0*/  MUFU.EX2 R195, R195 ;  /* 0x000000c300c37308 */ /* 0x000e220000000800 */
[----:B-1----:R-:W-:-:S07]  /*66e0*/  FADD.FTZ R4, R196, R5 ;  /* 0x00000005c4047221 */ /* 0x002fce0000010000 */
[----:B------:R-:W1:Y:S01]  /*66f0*/  MUFU.EX2 R198, R198 ;  /* 0x000000c600c67308 */ /* 0x000e620000000800 */
[----:B--2---:R-:W-:-:S07]  /*6700*/  FADD.FTZ R5, R197, R206 ;  /* 0x000000cec5057221 */ /* 0x004fce0000010000 */
        /* <DEDUP_REMOVED lines=11> */
[----:B--2---:R-:W-:-:S01]  /*67c0*/  FADD.FTZ R4, R202, R5 ;  /* 0x00000005ca047221 */ /* 0x004fc20000010000 */
[----:B0-----:R-:W-:-:S03]  /*67d0*/  FADD.FTZ R5, R204, R205 ;  /* 0x000000cdcc057221 */ /* 0x001fc60000010000 */
[----:B-1----:R-:W-:Y:S01]  /*67e0*/  FADD.FTZ R4, R203, R4 ;  /* 0x00000004cb047221 */ /* 0x002fe20000010000 */
[----:B------:R-:W-:Y:S06]  /*67f0*/  @!P0 BRA `(.L_x_24) ;  /* 0x0000000000048947 */ /* 0x000fec0003800000 */
[----:B------:R-:W-:Y:S01]  /*6800*/  BPT.TRAP 0x1 ;  /* 0x000000040000795c */ /* 0x000fe20000300000 */
.L_x_24:
[----:B------:R-:W-:Y:S01]  /*6810*/  ULEA UR7, UR52, UR39, 0x3 ;  /* 0x0000002734077291 */ /* 0x000fe2000f8e183f */
[----:B------:R-:W-:Y:S01]  /*6820*/  ISETP.LT.AND P1, PT, RZ, UR49, PT ;  /* 0x00000031ff007c0c */ /* 0x000fe2000bf21270 */
[----:B------:R-:W-:Y:S01]  /*6830*/  UIADD3 UR10, UR49, -0x1, URZ ;  /* 0xffffffff310a7890 */ /* 0x000fe2000fffe03f */
[----:B------:R-:W-:Y:S01]  /*6840*/  F2FP.SATFINITE.E4M3.F32.PACK_AB_MERGE_C R7, R12, R7, RZ ;  /* 0x000000070c07723e */ /* 0x000fe200048070ff */
[----:B------:R-:W-:Y:S01]  /*6850*/  UIADD3 UR7, UR7, 0x38860, URZ ;  /* 0x0003886007077890 */ /* 0x000fe2000fffe03f */
[----:B------:R-:W-:Y:S01]  /*6860*/  F2FP.SATFINITE.E4M3.F32.PACK_AB_MERGE_C R10, R13, R10, RZ ;  /* 0x0000000a0d0a723e */ /* 0x000fe200048070ff */
[----:B------:R-:W-:Y:S01]  /*6870*/  UMOV UR53, UR43 ;  /* 0x0000002b00357c82 */ /* 0x000fe20008000000 */
[----:B------:R-:W-:Y:S01]  /*6880*/  F2FP.SATFINITE.E4M3.F32.PACK_AB_MERGE_C R15, R154, R15, RZ ;  /* 0x0000000f9a0f723e */ /* 0x000fe200048070ff */
[----:B------:R-:W-:Y:S01]  /*6890*/  UPRMT UR7, UR36, 0x654, UR7 ;  /* 0x0000065424077896 */ /* 0x000fe20008000007 */
[----:B------:R-:W-:Y:S01]  /*68a0*/  F2FP.SATFINITE.E4M3.F32.PACK_AB_MERGE_C R152, R155, R152, RZ ;  /* 0x000000989b98723e */ /* 0x000fe200048070ff */
[----:B------:R-:W-:Y:S01]  /*68b0*/  UMOV UR49, UR10 ;  /* 0x0000000a00317c82 */ /* 0x000fe20008000000 */
[----:B------:R-:W-:Y:S01]  /*68c0*/  F2FP.SATFINITE.E4M3.F32.PACK_AB_MERGE_C R157, R162, R157, RZ ;  /* 0x0000009da29d723e */ /* 0x000fe200048070ff */
[----:B------:R-:W-:Y:S01]  /*68d0*/  UMOV UR52, UR51 ;  /* 0x0000003300347c82 */ /* 0x000fe20008000000 */
[----:B------:R-:W-:Y:S01]  /*68e0*/  F2FP.SATFINITE.E4M3.F32.PACK_AB_MERGE_C R160, R163, R160, RZ ;  /* 0x000000a0a3a0723e */ /* 0x000fe200048070ff */
[-C--:B------:R-:W-:Y:S01]  /*68f0*/  FMUL.FTZ R24, R24, R6.reuse ;  /* 0x0000000618187220 */ /* 0x080fe20000410000 */
[----:B------:R-:W-:Y:S01]  /*6900*/  F2FP.SATFINITE.E4M3.F32.PACK_AB_MERGE_C R165, R170, R165, RZ ;  /* 0x000000a5aaa5723e */ /* 0x000fe200048070ff */
[----:B------:R-:W-:Y:S01]  /*6910*/  FMUL.FTZ R25, R25, R6 ;  /* 0x0000000619197220 */ /* 0x000fe20000410000 */
[----:B------:R-:W-:Y:S01]  /*6920*/  F2FP.SATFINITE.E4M3.F32.PACK_AB_MERGE_C R168, R171, R168, RZ ;  /* 0x000000a8aba8723e */ /* 0x000fe200048070ff */
[----:B------:R-:W-:Y:S01]  /*6930*/  SYNCS.ARRIVE.TRANS64.RED.A1T0 RZ, [UR7], RZ ;  /* 0x000000ffffff79a7 */ /* 0x000fe20008100407 */
[----:B------:R-:W-:Y:S01]  /*6940*/  F2FP.SATFINITE.E4M3.F32.PACK_AB_MERGE_C R173, R178, R173, RZ ;  /* 0x000000adb2ad723e */ /* 0x000fe200048070ff */
[----:B------:R-:W-:Y:S01]  /*6950*/  FMUL.FTZ R28, R28, R6 ;  /* 0x000000061c1c7220 */ /* 0x000fe20000410000 */
[----:B------:R-:W-:Y:S01]  /*6960*/  F2FP.SATFINITE.E4M3.F32.PACK_AB_MERGE_C R176, R179, R176, RZ ;  /* 0x000000b0b3b0723e */ /* 0x000fe200048070ff */
[-C--:B------:R-:W-:Y:S01]  /*6970*/  FMUL.FTZ R29, R29, R6.reuse ;  /* 0x000000061d1d7220 */ /* 0x080fe20000410000 */
        /* <DEDUP_REMOVED lines=65> */
[----:B------:R-:W-:Y:S01]  /*6d90*/  FMUL.FTZ R149, R149, R6 ;  /* 0x0000000695957220 */ /* 0x000fe20000410000 */
        /* <DEDUP_REMOVED lines=64> */
[----:B------:R-:W-:Y:S01]  /*71a0*/  F2FP.SATFINITE.E4M3.F32.PACK_AB_MERGE_C R228, R8, R209, R7 ;  /* 0x000000d108e4723e */ /* 0x000fe20004807007 */
[----:B------:R-:W-:Y:S01]  /*71b0*/  IMAD.MOV.U32 R6, RZ, RZ, R193 ;  /* 0x000000ffff067224 */ /* 0x000fe200078e00c1 */
[----:B------:R-:W-:Y:S01]  /*71c0*/  F2FP.SATFINITE.E4M3.F32.PACK_AB_MERGE_C R229, R9, R208, R10 ;  /* 0x000000d009e5723e */ /* 0x000fe2000480700a */
[----:B------:R-:W-:Y:S01]  /*71d0*/  IMAD.MOV.U32 R3, RZ, RZ, R188 ;  /* 0x000000ffff037224 */ /* 0x000fe200078e00bc */
[----:B------:R-:W-:-:S02]  /*71e0*/  F2FP.SATFINITE.E4M3.F32.PACK_AB_MERGE_C R230, R20, R11, R15 ;  /* 0x0000000b14e6723e */ /* 0x000fc4000480700f */
[----:B------:R-:W-:Y:S02]  /*71f0*/  F2FP.SATFINITE.E4M3.F32.PACK_AB_MERGE_C R231, R21, R14, R152 ;  /* 0x0000000e15e7723e */ /* 0x000fe40004807098 */
[----:B------:R-:W-:Y:S02]  /*7200*/  F2FP.SATFINITE.E4M3.F32.PACK_AB_MERGE_C R216, R158, R153, R157 ;  /* 0x000000999ed8723e */ /* 0x000fe4000480709d */
[----:B------:R-:W-:Y:S02]  /*7210*/  F2FP.SATFINITE.E4M3.F32.PACK_AB_MERGE_C R217, R159, R156, R160 ;  /* 0x0000009c9fd9723e */ /* 0x000fe400048070a0 */
[----:B------:R-:W-:Y:S02]  /*7220*/  F2FP.SATFINITE.E4M3.F32.PACK_AB_MERGE_C R218, R166, R161, R165 ;  /* 0x000000a1a6da723e */ /* 0x000fe400048070a5 */
[----:B------:R-:W-:Y:S02]  /*7230*/  F2FP.SATFINITE.E4M3.F32.PACK_AB_MERGE_C R219, R167, R164, R168 ;  /* 0x000000a4a7db723e */ /* 0x000fe400048070a8 */
[----:B------:R-:W-:-:S02]  /*7240*/  F2FP.SATFINITE.E4M3.F32.PACK_AB_MERGE_C R220, R174, R169, R173 ;  /* 0x000000a9aedc723e */ /* 0x000fc400048070ad */
[----:B------:R-:W-:Y:S02]  /*7250*/  F2FP.SATFINITE.E4M3.F32.PACK_AB_MERGE_C R221, R175, R172, R176 ;  /* 0x000000acafdd723e */ /* 0x000fe400048070b0 */
[----:B------:R-:W-:Y:S02]  /*7260*/  F2FP.SATFINITE.E4M3.F32.PACK_AB_MERGE_C R222, R182, R177, R181 ;  /* 0x000000b1b6de723e */ /* 0x000fe400048070b5 */
[----:B------:R-:W-:Y:S02]  /*7270*/  F2FP.SATFINITE.E4M3.F32.PACK_AB_MERGE_C R223, R183, R180, R184 ;  /* 0x000000b4b7df723e */ /* 0x000fe400048070b8 */
[----:B------:R-:W-:Y:S02]  /*7280*/  F2FP.SATFINITE.E4M3.F32.PACK_AB_MERGE_C R224, R190, R185, R191 ;  /* 0x000000b9bee0723e */ /* 0x000fe400048070bf */
[----:B------:R-:W-:Y:S02]  /*7290*/  F2FP.SATFINITE.E4M3.F32.PACK_AB_MERGE_C R225, R192, R189, R194 ;  /* 0x000000bdc0e1723e */ /* 0x000fe400048070c2 */
[----:B------:R-:W-:-:S02]  /*72a0*/  F2FP.SATFINITE.E4M3.F32.PACK_AB_MERGE_C R226, R200, R195, R199 ;  /* 0x000000c3c8e2723e */ /* 0x000fc400048070c7 */
[----:B------:R-:W-:Y:S01]  /*72b0*/  F2FP.SATFINITE.E4M3.F32.PACK_AB_MERGE_C R227, R201, R198, R202 ;  /* 0x000000c6c9e3723e */ /* 0x000fe200048070ca */
[----:B------:R-:W-:Y:S06]  /*72c0*/  @P1 BRA `(.L_x_25) ;  /* 0xffffffd400341947 */ /* 0x000fec000383ffff */
.L_x_15:
[----:B------:R-:W-:Y:S06]  /*72d0*/  BAR.ARV 0x8, 0x180 ;  /* 0x0206000000007b1d */ /* 0x000fec0000002000 */
[----:B------:R-:W-:Y:S05]  /*72e0*/  @!P0 BRA `(.L_x_26) ;  /* 0x0000000000048947 */ /* 0x000fea0003800000 */
[----:B------:R-:W-:Y:S01]  /*72f0*/  BPT.TRAP 0x1 ;  /* 0x000000040000795c */ /* 0x000fe20000300000 */
.L_x_26:
[----:B------:R-:W-:Y:S01]  /*7300*/  ULEA UR7, UR51, UR39, 0x3 ;  /* 0x0000002733077291 */ /* 0x000fe2000f8e183f */
[----:B------:R-:W-:-:S05]  /*7310*/  IMAD.U32 R0, RZ, RZ, UR43 ;  /* 0x0000002bff007e24 */ /* 0x000fca000f8e00ff */
[----:B------:R-:W-:-:S04]  /*7320*/  SHF.L.U32 R0, R0, 0x1f, RZ ;  /* 0x0000001f00007819 */ /* 0x000fc800000006ff */
[----:B------:R0:W1:Y:S01]  /*7330*/  SYNCS.PHASECHK.TRANS64.TRYWAIT P1, [UR7+0x38850], R0 ;  /* 0x03885000ff0075a7 */ /* 0x0000620008020147 */
[----:B------:R-:W-:Y:S05]  /*7340*/  @!P0 BRA `(.L_x_27) ;  /* 0x0000000000048947 */ /* 0x000fea0003800000 */
[----:B------:R-:W-:Y:S01]  /*7350*/  BPT.TRAP 0x1 ;  /* 0x000000040000795c */ /* 0x000fe20000300000 */
.L_x_27:
[----:B-1----:R-:W-:Y:S05]  /*7360*/  @P1 BRA `(.L_x_28) ;  /* 0x0000000000081947 */ /* 0x002fea0003800000 */
[----:B------:R-:W1:Y:S02]  /*7370*/  SYNCS.PHASECHK.TRANS64.TRYWAIT P1, [UR7+0x38850], R0 ;  /* 0x03885000ff0075a7 */ /* 0x000e640008020147 */
[----:B-1----:R-:W-:Y:S05]  /*7380*/  @!P1 BRA `(.L_x_29) ;  /* 0x0000007800089947 */ /* 0x002fea0003800000 */
.L_x_28:
[----:B------:R-:W-:Y:S01]  /*7390*/  UIADD3 UR4, UR39, 0x400, URZ ;  /* 0x0000040027047890 */ /* 0x000fe2000fffe03f */
[----:B------:R-:W-:Y:S01]  /*73a0*/  WARPGROUP.ARRIVE ;  /* 0x00000000000079c5 */ /* 0x000fe20000000000 */
[----:B------:R-:W-:Y:S01]  /*73b0*/  UMOV UR11, 0x40000040 ;  /* 0x40000040000b7882 */ /* 0x000fe20000000000 */
[----:B------:R-:W-:Y:S01]  /*73c0*/  IMAD.MOV.U32 R8, RZ, RZ, 0x3f800000 ;  /* 0x3f800000ff087424 */ /* 0x000fe200078e00ff */
[----:B------:R-:W-:-:S04]  /*73d0*/  USHF.R.U32.HI UR4, URZ, 0x4, UR4 ;  /* 0x000000043f047899 */ /* 0x000fc80008011604 */
[----:B------:R-:W-:-:S04]  /*73e0*/  ULOP3.LUT UR4, UR4, 0x3fff, URZ, 0xc0, !UPT ;  /* 0x00003fff04047892 */ /* 0x000fc8000f8ec03f */
[----:B------:R-:W-:-:S04]  /*73f0*/  ULOP3.LUT UR4, UR4, 0x10000, URZ, 0xfc, !UPT ;  /* 0x0001000004047892 */ /* 0x000fc8000f8efc3f */
[----:B------:R-:W-:-:S03]  /*7400*/  ULEA UR12, UR51, UR4, 0xb ;  /* 0x00000004330c7291 */ /* 0x000fc6000f8e583f */
[----:B------:R-:W-:Y:S02]  /*7410*/  ULDC.64 UR4, c[0x0][0x9a0] ;  /* 0x0002680000047ab9 */ /* 0x000fe40000000a00 */
[----:B------:R-:W-:Y:S02]  /*7420*/  UISETP.NE.U32.AND UP0, UPT, UR4, URZ, UPT ;  /* 0x0000003f0400728c */ /* 0x000fe4000bf05070 */
[----:B------:R-:W-:Y:S02]  /*7430*/  UMOV UR10, UR12 ;  /* 0x0000000c000a7c82 */ /* 0x000fe40008000000 */
[----:B------:R-:W-:Y:S01]  /*7440*/  QGMMA.64x256x32.F32.E4M3.E4M3 R24, R228, gdesc[UR8], R24, gsb0 ;  /* 0x03e00008e4187df3 */ /* 0x000fe20008000818 */
[----:B------:R-:W-:Y:S01]  /*7450*/  UIADD3 UR10, UR12, 0x2, URZ ;  /* 0x000000020c0a7890 */ /* 0x000fe2000fffe03f */
[----:B------:R-:W-:Y:S01]  /*7460*/  UMOV UR11, 0x40000040 ;  /* 0x40000040000b7882 */ /* 0x000fe20000000000 */
[----:B------:R-:W-:-:S06]  /*7470*/  UISETP.NE.AND.EX UP0, UPT, UR5, URZ, UPT, UP0 ;  /* 0x0000003f0500728c */ /* 0x000fcc000bf05300 */
[----:B------:R-:W-:-:S05]  /*7480*/  PLOP3.LUT P1, PT, PT, PT, UP0, 0x80, 0x0 ;  /* 0x000000000000781c */ /* 0x000fca0003f2f008 */
[----:B------:R-:W-:Y:S01]  /*7490*/  @UP0 UIADD3 UR8, -UR40, URZ, URZ ;  /* 0x0000003f28080290 */ /* 0x000fe2000fffe13f */
[----:B------:R-:W-:Y:S01]  /*74a0*/  @UP0 ULDC.64 UR14, c[0x0][0x9c8] ;  /* 0x00027200000e0ab9 */ /* 0x000fe20000000a00 */
[----:B------:R-:W-:Y:S02]  /*74b0*/  @UP0 ULDC UR9, c[0x0][0xc44] ;  /* 0x0003110000090ab9 */ /* 0x000fe40000000800 */
[----:B------:R-:W-:Y:S02]  /*74c0*/  @UP0 UIMAD UR16, UR9, UR8, UR42 ;  /* 0x00000008091002a4 */ /* 0x000fe4000f8e022a */
[----:B------:R-:W-:Y:S01]  /*74d0*/  @UP0 UIMAD.WIDE.U32 UR8, UR40, UR14, URZ ;  /* 0x0000000e280802a5 */ /* 0x000fe2000f8e003f */
[----:B------:R-:W-:Y:S02]  /*74e0*/  WARPGROUP.DEPBAR.LE gsb0, 0x0 ;  /* 0x00008000000079c5 */ /* 0x000fe40000010000 */
[----:B------:R-:W-:-:S06]  /*74f0*/  WARPGROUP.ARRIVE ;  /* 0x00000000000079c5 */ /* 0x000fcc0000000000 */
[----:B------:R-:W-:Y:S01]  /*7500*/  QGMMA.64x256x32.F32.E4M3.E4M3 R24, R216, gdesc[UR8], R24, gsb0 ;  /* 0x03e00008d8187df3 */ /* 0x000fe20008000818 */
[----:B------:R-:W-:Y:S02]  /*7510*/  @UP0 USHF.R.S32.HI UR10, URZ, 0x1f, UR40 ;  /* 0x0000001f3f0a0899 */ /* 0x000fe40008011428 */
[----:B------:R-:W-:Y:S02]  /*7520*/  @UP0 USHF.R.S32.HI UR11, URZ, 0x1f, UR16 ;  /* 0x0000001f3f0b0899 */ /* 0x000fe40008011410 */
[----:B------:R-:W-:-:S04]  /*7530*/  @UP0 UIMAD UR10, UR10, UR14, URZ ;  /* 0x0000000e0a0a02a4 */ /* 0x000fc8000f8e023f */
[----:B------:R-:W-:-:S03]  /*7540*/  @UP0 UIMAD UR10, UR40, UR15, UR10 ;  /* 0x0000000f280a02a4 */ /* 0x000fc6000f8e020a */
[----:B------:R-:W-:Y:S01]  /*7550*/  @UP0 ULDC.64 UR14, c[0x0][0x9d0] ;  /* 0x00027400000e0ab9 */ /* 0x000fe20000000a00 */
[----:B------:R-:W-:Y:S02]  /*7560*/  @UP0 UIADD3 UR9, UR9, UR10, URZ ;  /* 0x0000000a09090290 */ /* 0x000fe4000fffe03f */
[----:B------:R-:W-:Y:S02]  /*7570*/  @UP0 UIMAD UR11, UR11, UR14, URZ ;  /* 0x0000000e0b0b02a4 */ /* 0x000fe4000f8e023f */
[----:B------:R-:W-:Y:S02]  /*7580*/  UIADD3 UR10, UR12, 0x4, URZ ;  /* 0x000000040c0a7890 */ /* 0x000fe4000fffe03f */
[----:B------:R-:W-:Y:S02]  /*7590*/  @UP0 UIMAD UR13, UR16, UR15, UR11 ;  /* 0x0000000f100d02a4 */ /* 0x000fe4000f8e020b */
[----:B------:R-:W-:Y:S01]  /*75a0*/  @UP0 UIMAD.WIDE.U32 UR8, UR16, UR14, UR8 ;  /* 0x0000000e100802a5 */ /* 0x000fe2000f8e0008 */
[----:B------:R-:W-:-:S03]  /*75b0*/  UMOV UR11, 0x40000040 ;  /* 0x40000040000b7882 */ /* 0x000fc60000000000 */
[----:B------:R-:W-:Y:S02]  /*75c0*/  @UP0 UIADD3 UR9, UR9, UR13, URZ ;  /* 0x0000000d09090290 */ /* 0x000fe4000fffe03f */
[----:B------:R-:W-:-:S04]  /*75d0*/  @UP0 ULEA UR4, UP1, UR8, UR4, 0x2 ;  /* 0x0000000408040291 */ /* 0x000fc8000f82103f */
[----:B------:R-:W-:Y:S02]  /*75e0*/  @UP0 ULEA.HI.X UR5, UR8, UR5, UR9, 0x2, UP1 ;  /* 0x0000000508050291 */ /* 0x000fe400088f1409 */
[----:B------:R-:W-:-:S04]  /*75f0*/  IMAD.U32 R6, RZ, RZ, UR4 ;  /* 0x00000004ff067e24 */ /* 0x000fc8000f8e00ff */
[----:B------:R-:W-:-:S05]  /*7600*/  IMAD.U32 R7, RZ, RZ, UR5 ;  /* 0x00000005ff077e24 */ /* 0x000fca000f8e00ff */
[----:B------:R2:W3:Y:S01]  /*7610*/  @P1 LDG.E R8, desc[UR46][R6.64] ;  /* 0x0000002e06081981 */ /* 0x0004e2000c1e1900 */
[----:B------:R-:W-:Y:S02]  /*7620*/  WARPGROUP.DEPBAR.LE gsb0, 0x0 ;  /* 0x00008000000079c5 */ /* 0x000fe40000010000 */
[----:B------:R-:W-:-:S06]  /*7630*/  WARPGROUP.ARRIVE ;  /* 0x00000000000079c5 */ /* 0x000fcc0000000000 */
[----:B------:R-:W-:Y:S01]  /*7640*/  QGMMA.64x256x32.F32.E4M3.E4M3 R24, R220, gdesc[UR8], R24, gsb0 ;  /* 0x03e00008dc187df3 */ /* 0x000fe20008000818 */
[----:B------:R-:W-:Y:S01]  /*7650*/  UIADD3 UR10, UR12, 0x6, URZ ;  /* 0x000000060c0a7890 */ /* 0x000fe2000fffe03f */
[----:B------:R-:W-:Y:S01]  /*7660*/  UMOV UR11, 0x40000040 ;  /* 0x40000040000b7882 */ /* 0x000fe20000000000 */
[----:B01----:R-:W0:Y:S04]  /*7670*/  SHFL.BFLY PT, R0, R5, 0x2, 0x1f ;  /* 0x0c401f0005007f89 */ /* 0x003e2800000e0000 */
[----:B------:R-:W1:Y:S01]  /*7680*/  SHFL.BFLY PT, R9, R4, 0x2, 0x1f ;  /* 0x0c401f0004097f89 */ /* 0x000e6200000e0000 */
[----:B0-----:R-:W-:-:S01]  /*7690*/  FADD.FTZ R0, R0, R5 ;  /* 0x0000000500007221 */ /* 0x001fc20000010000 */
[----:B-1----:R-:W-:-:S04]  /*76a0*/  FADD.FTZ R9, R9, R4 ;  /* 0x0000000409097221 */ /* 0x002fc80000010000 */
[----:B------:R-:W0:Y:S04]  /*76b0*/  SHFL.BFLY PT, R3, R0, 0x1, 0x1f ;  /* 0x0c201f0000037f89 */ /* 0x000e2800000e0000 */
[----:B------:R-:W1:Y:S01]  /*76c0*/  SHFL.BFLY PT, R10, R9, 0x1, 0x1f ;  /* 0x0c201f00090a7f89 */ /* 0x000e6200000e0000 */
[----:B------:R-:W-:Y:S02]  /*76d0*/  IMAD.MOV.U32 R5, RZ, RZ, RZ ;  /* 0x000000ffff057224 */ /* 0x000fe400078e00ff */
[----:B0-----:R-:W-:Y:S01]  /*76e0*/  FADD.FTZ R11, R0, R3 ;  /* 0x00000003000b7221 */ /* 0x001fe20000010000 */
[----:B-1----:R-:W-:-:S04]  /*76f0*/  FADD.FTZ R10, R9, R10 ;  /* 0x0000000a090a7221 */ /* 0x002fc80000010000 */
[C---:B------:R-:W-:Y:S01]  /*7700*/  FSETP.NE.FTZ.AND P1, PT, R11.reuse, RZ, PT ;  /* 0x000000ff0b00720b */ /* 0x040fe20003f35000 */
[----:B------:R-:W-:Y:S01]  /*7710*/  FMUL.FTZ R12, R11, 0.00390625 ;  /* 0x3b8000000b0c7820 */ /* 0x000fe20000410000 */
[----:B------:R-:W-:-:S04]  /*7720*/  FMUL.FTZ R13, R10, 0.00390625 ;  /* 0x3b8000000a0d7820 */ /* 0x000fc80000410000 */
[----:B------:R-:W-:Y:S02]  /*7730*/  FSETP.NE.FTZ.AND P2, PT, R12, RZ, PT ;  /* 0x000000ff0c00720b */ /* 0x000fe40003f55000 */
[----:B------:R-:W-:-:S05]  /*7740*/  FSETP.NE.FTZ.AND P3, PT, R13, RZ, PT ;  /* 0x000000ff0d00720b */ /* 0x000fca0003f75000 */
[----:B------:R0:W-:Y:S01]  /*7750*/  @P1 MUFU.RCP R5, R11 ;  /* 0x0000000b00051308 */ /* 0x0001e20000001000 */
[----:B------:R-:W-:Y:S01]  /*7760*/  FSETP.NE.FTZ.AND P1, PT, R10, RZ, PT ;  /* 0x000000ff0a00720b */ /* 0x000fe20003f35000 */
[----:B------:R-:W-:-:S06]  /*7770*/  IMAD.MOV.U32 R9, RZ, RZ, RZ ;  /* 0x000000ffff097224 */ /* 0x000fcc00078e00ff */
[----:B------:R-:W1:Y:S08]  /*7780*/  @P2 MUFU.LG2 R4, R12 ;  /* 0x0000000c00042308 */ /* 0x000e700000000c00 */
[----:B--2---:R-:W2:Y:S08]  /*7790*/  @P3 MUFU.LG2 R6, R13 ;  /* 0x0000000d00063308 */ /* 0x004eb00000000c00 */
[----:B------:R-:W4:Y:S01]  /*77a0*/  @P1 MUFU.RCP R9, R10 ;  /* 0x0000000a00091308 */ /* 0x000f220000001000 */
[----:B------:R-:W-:-:S02]  /*77b0*/  IMAD.U32 R7, RZ, RZ, UR6 ;  /* 0x00000006ff077e24 */ /* 0x000fc4000f8e00ff */
[----:B------:R-:W-:Y:S01]  /*77c0*/  IMAD.U32 R14, RZ, RZ, UR6 ;  /* 0x00000006ff0e7e24 */ /* 0x000fe2000f8e00ff */
[----:B------:R-:W-:Y:S02]  /*77d0*/  WARPGROUP.DEPBAR.LE gsb0, 0x0 ;  /* 0x00008000000079c5 */ /* 0x000fe40000010000 */
[----:B------:R-:W-:-:S06]  /*77e0*/  WARPGROUP.ARRIVE ;  /* 0x00000000000079c5 */ /* 0x000fcc0000000000 */
[----:B------:R-:W-:Y:S01]  /*77f0*/  QGMMA.64x256x32.F32.E4M3.E4M3 R24, R224, gdesc[UR8], R24, gsb0 ;  /* 0x03e00008e0187df3 */ /* 0x000fe20008000818 */
[----:B------:R-:W-:Y:S01]  /*7800*/  @P2 FMUL.FTZ R7, R7, 0.69314718246459960938 ;  /* 0x3f31721807072820 */ /* 0x000fe20000410000 */
[----:B0-----:R-:W-:Y:S01]  /*7810*/  @P3 FMUL.FTZ R11, R14, 0.69314718246459960938 ;  /* 0x3f3172180e0b3820 */ /* 0x001fe20000410000 */
[----:B-1----:R-:W-:Y:S01]  /*7820*/  @P2 FMUL.FTZ R4, R4, 0.69314718246459960938 ;  /* 0x3f31721804042820 */ /* 0x002fe20000410000 */
[----:B--2---:R-:W-:Y:S01]  /*7830*/  @P3 FMUL.FTZ R6, R6, 0.69314718246459960938 ;  /* 0x3f31721806063820 */ /* 0x004fe20000410000 */
[----:B------:R-:W-:Y:S02]  /*7840*/  IMAD.MOV.U32 R3, RZ, RZ, -0x800000 ;  /* 0xff800000ff037424 */ /* 0x000fe400078e00ff */
[----:B---3--:R-:W-:Y:S01]  /*7850*/  FMUL.FTZ R158, R5, R8 ;  /* 0x00000008059e7220 */ /* 0x008fe20000410000 */
[----:B------:R-:W-:Y:S02]  /*7860*/  IMAD.MOV.U32 R0, RZ, RZ, -0x800000 ;  /* 0xff800000ff007424 */ /* 0x000fe400078e00ff */
[----:B------:R-:W-:Y:S01]  /*7870*/  @P2 FFMA.FTZ R3, R7, R188, R4 ;  /* 0x000000bc07032223 */ /* 0x000fe20000010004 */
[----:B------:R-:W-:-:S01]  /*7880*/  @P3 FFMA.FTZ R0, R11, R193, R6 ;  /* 0x000000c10b003223 */ /* 0x000fc20000010006 */
[----:B----4-:R-:W-:Y:S01]  /*7890*/  FMUL.FTZ R8, R9, R8 ;  /* 0x0000000809087220 */ /* 0x010fe20000410000 */
[----:B------:R-:W-:-:S02]  /*78a0*/  WARPGROUP.DEPBAR.LE gsb0, 0x0 ;  /* 0x00008000000079c5 */ /* 0x000fc40000010000 */
[----:B------:R-:W-:Y:S05]  /*78b0*/  @!P0 BRA `(.L_x_30) ;  /* 0x0000000000048947 */ /* 0x000fea0003800000 */
[----:B------:R-:W-:Y:S01]  /*78c0*/  BPT.TRAP 0x1 ;  /* 0x000000040000795c */ /* 0x000fe20000300000 */
.L_x_30:
[----:B------:R-:W0:Y:S01]  /*78d0*/  S2R R159, SR_TID.X ;  /* 0x00000000009f7919 */ /* 0x000e220000002100 */
[----:B------:R-:W-:Y:S01]  /*78e0*/  FMUL.FTZ R14, R73, R158 ;  /* 0x0000009e490e7220 */ /* 0x000fe20000410000 */
[-C--:B------:R-:W-:Y:S01]  /*78f0*/  FMUL.FTZ R73, R26, R8.reuse ;  /* 0x000000081a497220 */ /* 0x080fe20000410000 */
[-C--:B------:R-:W-:Y:S01]  /*7900*/  FMUL.FTZ R26, R31, R8.reuse ;  /* 0x000000081f1a7220 */ /* 0x080fe20000410000 */
[-C--:B------:R-:W-:Y:S01]  /*7910*/  FMUL.FTZ R31, R38, R8.reuse ;  /* 0x00000008261f7220 */ /* 0x080fe20000410000 */
[-C--:B------:R-:W-:Y:S01]  /*7920*/  FMUL.FTZ R38, R39, R8.reuse ;  /* 0x0000000827267220 */ /* 0x080fe20000410000 */
[----:B------:R-:W-:Y:S01]  /*7930*/  FMUL.FTZ R39, R46, R8 ;  /* 0x000000082e277220 */ /* 0x000fe20000410000 */
[----:B------:R-:W-:Y:S01]  /*7940*/  FMUL.FTZ R157, R24, R158 ;  /* 0x0000009e189d7220 */ /* 0x000fe20000410000 */
[----:B------:R-:W-:Y:S01]  /*7950*/  FMUL.FTZ R46, R47, R8 ;  /* 0x000000082f2e7220 */ /* 0x000fe20000410000 */
[----:B------:R-:W-:Y:S01]  /*7960*/  FMUL.FTZ R24, R45, R158 ;  /* 0x0000009e2d187220 */ /* 0x000fe20000410000 */
[----:B------:R-:W-:Y:S01]  /*7970*/  FMUL.FTZ R47, R54, R8 ;  /* 0x00000008362f7220 */ /* 0x000fe20000410000 */
[----:B------:R-:W-:Y:S01]  /*7980*/  FMUL.FTZ R45, R41, R158 ;  /* 0x0000009e292d7220 */ /* 0x000fe20000410000 */
[----:B------:R-:W-:Y:S01]  /*7990*/  FMUL.FTZ R54, R55, R8 ;  /* 0x0000000837367220 */ /* 0x000fe20000410000 */
[-C--:B------:R-:W-:Y:S01]  /*79a0*/  FMUL.FTZ R20, R53, R158.reuse ;  /* 0x0000009e35147220 */ /* 0x080fe20000410000 */
[----:B------:R-:W-:Y:S01]  /*79b0*/  FMUL.FTZ R41, R49, R158 ;  /* 0x0000009e31297220 */ /* 0x000fe20000410000 */
[-C--:B------:R-:W-:Y:S01]  /*79c0*/  FMUL.FTZ R55, R62, R8.reuse ;  /* 0x000000083e377220 */ /* 0x080fe20000410000 */
[-C--:B------:R-:W-:Y:S01]  /*79d0*/  FMUL.FTZ R62, R63, R8.reuse ;  /* 0x000000083f3e7220 */ /* 0x080fe20000410000 */
[-C--:B------:R-:W-:Y:S01]  /*79e0*/  FMUL.FTZ R63, R70, R8.reuse ;  /* 0x00000008463f7220 */ /* 0x080fe20000410000 */
[-C--:B------:R-:W-:Y:S01]  /*79f0*/  FMUL.FTZ R70, R71, R8.reuse ;  /* 0x0000000847467220 */ /* 0x080fe20000410000 */
[----:B------:R-:W-:Y:S01]  /*7a00*/  FMUL.FTZ R71, R78, R8 ;  /* 0x000000084e477220 */ /* 0x000fe20000410000 */
[----:B------:R-:W-:Y:S01]  /*7a10*/  F2FP.BF16.F32.PACK_AB R78, R20, R41 ;  /* 0x00000029144e723e */ /* 0x000fe200000010ff */
[----:B------:R-:W-:Y:S01]  /*7a20*/  ULDC.64 UR4, c[0x4][0x38] ;  /* 0x01000e0000047ab9 */ /* 0x000fe20000000a00 */
        /* <DEDUP_REMOVED lines=9> */
[----:B------:R-:W-:Y:S01]  /*7ac0*/  FMUL.FTZ R116, R75, R8 ;  /* 0x000000084b747220 */ /* 0x000fe20000410000 */
[----:B0-----:R-:W-:-:S02]  /*7ad0*/  IMAD.SHL.U32 R20, R159, 0x4, RZ ;  /* 0x000000049f147824 */ /* 0x001fc400078e00ff */
[----:B------:R-:W-:Y:S01]  /*7ae0*/  FMUL.FTZ R117, R106, R8 ;  /* 0x000000086a757220 */ /* 0x000fe20000410000 */
[----:B------:R-:W-:Y:S01]  /*7af0*/  FMUL.FTZ R36, R44, R158 ;  /* 0x0000009e2c247220 */ /* 0x000fe20000410000 */
[-C--:B------:R-:W-:Y:S01]  /*7b00*/  FMUL.FTZ R75, R86, R8.reuse ;  /* 0x00000008564b7220 */ /* 0x080fe20000410000 */
[----:B------:R-:W-:Y:S01]  /*7b10*/  FMUL.FTZ R106, R111, R8 ;  /* 0x000000086f6a7220 */ /* 0x000fe20000410000 */
[----:B------:R-:W-:Y:S01]  /*7b20*/  LOP3.LUT R20, R20, 0xc, RZ, 0xc0, !PT ;  /* 0x0000000c14147812 */ /* 0x000fe200078ec0ff */
[-C--:B------:R-:W-:Y:S01]  /*7b30*/  FMUL.FTZ R155, R25, R158.reuse ;  /* 0x0000009e199b7220 */ /* 0x080fe20000410000 */
[-C--:B------:R-:W-:Y:S01]  /*7b40*/  FMUL.FTZ R156, R32, R158.reuse ;  /* 0x0000009e209c7220 */ /* 0x080fe20000410000 */
[-C--:B------:R-:W-:Y:S01]  /*7b50*/  FMUL.FTZ R44, R56, R158.reuse ;  /* 0x0000009e382c7220 */ /* 0x080fe20000410000 */
[----:B------:R-:W-:Y:S01]  /*7b60*/  IADD3 R20, P0, R20, UR4, RZ ;  /* 0x0000000414147c10 */ /* 0x000fe2000ff1e0ff */
[----:B------:R-:W-:Y:S01]  /*7b70*/  FMUL.FTZ R12, R84, R158 ;  /* 0x0000009e540c7220 */ /* 0x000fe20000410000 */
[-C--:B------:R-:W-:Y:S01]  /*7b80*/  FMUL.FTZ R30, R30, R8.reuse ;  /* 0x000000081e1e7220 */ /* 0x080fe20000410000 */
[-C--:B------:R-:W-:Y:S01]  /*7b90*/  FMUL.FTZ R86, R87, R8.reuse ;  /* 0x0000000857567220 */ /* 0x080fe20000410000 */
[----:B------:R-:W-:Y:S01]  /*7ba0*/  FMUL.FTZ R111, R118, R8 ;  /* 0x00000008766f7220 */ /* 0x000fe20000410000 */
[----:B------:R-:W-:Y:S01]  /*7bb0*/  F2FP.BF16.F32.PACK_AB R154, R21, R154 ;  /* 0x0000009a159a723e */ /* 0x000fe200000010ff */
        /* <DEDUP_REMOVED lines=8> */
[----:B------:R-:W-:Y:S01]  /*7c40*/  FMUL.FTZ R118, R119, R8 ;  /* 0x0000000877767220 */ /* 0x000fe20000410000 */
[----:B------:R-:W-:-:S02]  /*7c50*/  IMAD.X R21, RZ, RZ, UR5, P0 ;  /* 0x00000005ff157e24 */ /* 0x000fc400080e06ff */
        /* <DEDUP_REMOVED lines=56> */
[----:B------:R-:W-:Y:S01]  /*7fe0*/  F2FP.BF16.F32.PACK_AB R8, R30, R73 ;  /* 0x000000491e08723e */ /* 0x000fe200000010ff */
[----:B------:R-:W0:Y:S01]  /*7ff0*/  S2UR UR6, SR_SWINHI ;  /* 0x00000000000679c3 */ /* 0x000e220000002f00 */
[----:B------:R1:W2:Y:S01]  /*8000*/  LDG.E.CONSTANT R73, desc[UR46][R20.64] ;  /* 0x0000002e14497981 */ /* 0x0002a2000c1e9900 */
        /* <DEDUP_REMOVED lines=13> */
[----:B------:R-:W-:Y:S01]  /*80e0*/  F2FP.BF16.F32.PACK_AB R12, R12, R13 ;  /* 0x0000000d0c0c723e */ /* 0x000fe200000010ff */
[-C--:B------:R-:W-:Y:S01]  /*80f0*/  FMUL.FTZ R5, R68, R158.reuse ;  /* 0x0000009e44057220 */ /* 0x080fe20000410000 */
[----:B------:R-:W-:Y:S01]  /*8100*/  LOP3.LUT P0, R13, R159, 0x3, RZ, 0xc0, !PT ;  /* 0x000000039f0d7812 */ /* 0x000fe2000780c0ff */
[----:B------:R-:W-:Y:S01]  /*8110*/  FMUL.FTZ R48, R48, R158 ;  /* 0x0000009e30307220 */ /* 0x000fe20000410000 */
[----:B------:R-:W-:Y:S01]  /*8120*/  F2FP.BF16.F32.PACK_AB R15, R15, R40 ;  /* 0x000000280f0f723e */ /* 0x000fe200000010ff */
[-C--:B------:R-:W-:Y:S01]  /*8130*/  FMUL.FTZ R9, R72, R158.reuse ;  /* 0x0000009e48097220 */ /* 0x080fe20000410000 */
[----:B------:R-:W-:Y:S01]  /*8140*/  F2FP.BF16.F32.PACK_AB R108, R108, R109 ;  /* 0x0000006d6c6c723e */ /* 0x000fe200000010ff */
[----:B------:R-:W-:Y:S01]  /*8150*/  FMUL.FTZ R72, R105, R158 ;  /* 0x0000009e69487220 */ /* 0x000fe20000410000 */
[----:B------:R-:W-:Y:S01]  /*8160*/  ISETP.EQ.OR P0, PT, R13, 0x3, !P0 ;  /* 0x000000030d00780c */ /* 0x000fe20004702670 */
[----:B------:R-:W-:Y:S01]  /*8170*/  UMOV UR4, UR39 ;  /* 0x0000002700047c82 */ /* 0x000fe20008000000 */
[----:B0-----:R-:W-:Y:S01]  /*8180*/  UMOV UR5, UR6 ;  /* 0x0000000600057c82 */ /* 0x001fe20008000000 */
[----:B------:R-:W-:Y:S01]  /*8190*/  F2FP.BF16.F32.PACK_AB R113, R112, R113 ;  /* 0x000000717071723e */ /* 0x000fe200000010ff */
[----:B------:R-:W-:Y:S01]  /*81a0*/  IMAD.U32 R40, RZ, RZ, UR4 ;  /* 0x00000004ff287e24 */ /* 0x000fe2000f8e00ff */
[----:B------:R-:W-:Y:S01]  /*81b0*/  F2FP.BF16.F32.PACK_AB R99, R87, R90 ;  /* 0x0000005a5763723e */ /* 0x000fe200000010ff */
[----:B------:R-:W-:Y:S01]  /*81c0*/  IMAD.U32 R41, RZ, RZ, UR5 ;  /* 0x00000005ff297e24 */ /* 0x000fe2000f8e00ff */
[----:B------:R-:W-:Y:S01]  /*81d0*/  F2FP.BF16.F32.PACK_AB R87, R84, R85 ;  /* 0x000000555457723e */ /* 0x000fe200000010ff */
[-C--:B------:R-:W-:Y:S01]  /*81e0*/  FMUL.FTZ R37, R57, R158.reuse ;  /* 0x0000009e39257220 */ /* 0x080fe20000410000 */
[----:B------:R-:W-:Y:S01]  /*81f0*/  F2FP.BF16.F32.PACK_AB R88, R88, R89 ;  /* 0x000000595858723e */ /* 0x000fe200000010ff */
[----:B------:R-:W-:Y:S01]  /*8200*/  FMUL.FTZ R57, R100, R158 ;  /* 0x0000009e64397220 */ /* 0x000fe20000410000 */
[----:B------:R-:W-:Y:S01]  /*8210*/  F2FP.BF16.F32.PACK_AB R5, R5, R10 ;  /* 0x0000000a0505723e */ /* 0x000fe200000010ff */
[-C--:B------:R-:W-:Y:S01]  /*8220*/  FMUL.FTZ R68, R104, R158.reuse ;  /* 0x0000009e68447220 */ /* 0x080fe20000410000 */
[----:B------:R-:W-:Y:S01]  /*8230*/  F2FP.BF16.F32.PACK_AB R92, R92, R93 ;  /* 0x0000005d5c5c723e */ /* 0x000fe200000010ff */
[-C--:B------:R-:W-:Y:S01]  /*8240*/  FMUL.FTZ R100, R140, R158.reuse ;  /* 0x0000009e8c647220 */ /* 0x080fe20000410000 */
[----:B------:R-:W-:Y:S01]  /*8250*/  F2FP.BF16.F32.PACK_AB R97, R96, R97 ;  /* 0x000000616061723e */ /* 0x000fe200000010ff */
[-C--:B------:R-:W-:Y:S01]  /*8260*/  FMUL.FTZ R104, R141, R158.reuse ;  /* 0x0000009e8d687220 */ /* 0x080fe20000410000 */
[----:B------:R-:W-:Y:S01]  /*8270*/  SEL R142, R108, R113, P0 ;  /* 0x000000716c8e7207 */ /* 0x000fe20000000000 */
[----:B------:R-:W-:Y:S01]  /*8280*/  FMUL.FTZ R105, R137, R158 ;  /* 0x0000009e89697220 */ /* 0x000fe20000410000 */
[----:B------:R-:W-:Y:S01]  /*8290*/  SEL R90, R113, R108, P0 ;  /* 0x0000006c715a7207 */ /* 0x000fe20000000000 */
[----:B------:R-:W-:Y:S01]  /*82a0*/  IMAD.WIDE R112, R235, 0x2, R40 ;  /* 0x00000002eb707825 */ /* 0x000fe200078e0228 */
[----:B------:R-:W-:Y:S01]  /*82b0*/  F2FP.BF16.F32.PACK_AB R71, R71, R74 ;  /* 0x0000004a4747723e */ /* 0x000fe200000010ff */
[----:B------:R-:W-:Y:S01]  /*82c0*/  UIADD3 UR7, UR7, 0x38860, URZ ;  /* 0x0003886007077890 */ /* 0x000fe2000fffe03f */
[----:B------:R-:W-:Y:S01]  /*82d0*/  F2FP.BF16.F32.PACK_AB R10, R79, R116 ;  /* 0x000000744f0a723e */ /* 0x000fe200000010ff */
[----:B------:R-:W-:Y:S01]  /*82e0*/  ULDC.64 UR8, c[0x0][0xb90] ;  /* 0x0002e40000087ab9 */ /* 0x000fe20000000a00 */
[----:B------:R-:W-:-:S02]  /*82f0*/  F2FP.BF16.F32.PACK_AB R30, R133, R136 ;  /* 0x00000088851e723e */ /* 0x000fc400000010ff */
[----:B------:R-:W-:Y:S02]  /*8300*/  F2FP.BF16.F32.PACK_AB R29, R29, R156 ;  /* 0x0000009c1d1d723e */ /* 0x000fe400000010ff */
[----:B------:R-:W-:Y:S02]  /*8310*/  F2FP.BF16.F32.PACK_AB R63, R63, R66 ;  /* 0x000000423f3f723e */ /* 0x000fe400000010ff */
[----:B------:R-:W-:Y:S02]  /*8320*/  F2FP.BF16.F32.PACK_AB R70, R70, R67 ;  /* 0x000000434646723e */ /* 0x000fe400000010ff */
[----:B------:R-:W-:Y:S02]  /*8330*/  F2FP.BF16.F32.PACK_AB R98, R75, R82 ;  /* 0x000000524b62723e */ /* 0x000fe400000010ff */
[----:B------:R-:W-:Y:S02]  /*8340*/  F2FP.BF16.F32.PACK_AB R111, R111, R114 ;  /* 0x000000726f6f723e */ /* 0x000fe400000010ff */
[----:B------:R-:W-:-:S02]  /*8350*/  F2FP.BF16.F32.PACK_AB R25, R25, R48 ;  /* 0x000000301919723e */ /* 0x000fc400000010ff */
[----:B------:R-:W-:Y:S02]  /*8360*/  F2FP.BF16.F32.PACK_AB R27, R26, R27 ;  /* 0x0000001b1a1b723e */ /* 0x000fe400000010ff */
[----:B------:R-:W-:Y:S02]  /*8370*/  F2FP.BF16.F32.PACK_AB R4, R4, R11 ;  /* 0x0000000b0404723e */ /* 0x000fe400000010ff */
[----:B-1----:R-:W-:Y:S02]  /*8380*/  F2FP.BF16.F32.PACK_AB R20, R118, R115 ;  /* 0x000000737614723e */ /* 0x002fe400000010ff */
[----:B------:R-:W-:Y:S02]  /*8390*/  F2FP.BF16.F32.PACK_AB R102, R95, R102 ;  /* 0x000000665f66723e */ /* 0x000fe400000010ff */
[----:B------:R-:W-:Y:S02]  /*83a0*/  F2FP.BF16.F32.PACK_AB R119, R119, R122 ;  /* 0x0000007a7777723e */ /* 0x000fe400000010ff */
        /* <DEDUP_REMOVED lines=24> */
[----:B------:R-:W-:Y:S01]  /*8530*/  F2FP.BF16.F32.PACK_AB R110, R110, R117 ;  /* 0x000000756e6e723e */ /* 0x000fe200000010ff */
[----:B------:R-:W-:Y:S01]  /*8540*/  UIADD3 UR4, -UR40, URZ, URZ ;  /* 0x0000003f28047290 */ /* 0x000fe2000fffe13f */
[----:B------:R-:W-:Y:S01]  /*8550*/  SEL R136, R87, R88, P0 ;  /* 0x0000005857887207 */ /* 0x000fe20000000000 */
[----:B------:R-:W-:Y:S01]  /*8560*/  ULDC UR5, c[0x0][0xc44] ;  /* 0x0003110000057ab9 */ /* 0x000fe20000000800 */
[----:B------:R-:W-:-:S02]  /*8570*/  SEL R87, R88, R87, P0 ;  /* 0x0000005758577207 */ /* 0x000fc40000000000 */
[----:B------:R-:W-:Y:S02]  /*8580*/  SEL R138, R92, R97, P0 ;  /* 0x000000615c8a7207 */ /* 0x000fe40000000000 */
[----:B------:R-:W-:Y:S02]  /*8590*/  SEL R88, R97, R92, P0 ;  /* 0x0000005c61587207 */ /* 0x000fe40000000000 */
[----:B------:R-:W-:Y:S02]  /*85a0*/  SEL R156, R71, R10, P0 ;  /* 0x0000000a479c7207 */ /* 0x000fe40000000000 */
[----:B------:R-:W-:Y:S02]  /*85b0*/  SEL R97, R10, R71, P0 ;  /* 0x000000470a617207 */ /* 0x000fe40000000000 */
[----:B------:R-:W-:Y:S02]  /*85c0*/  IADD3 R71, P4, R112, 0xc060, RZ ;  /* 0x0000c06070477810 */ /* 0x000fe40007f9e0ff */
[----:B------:R-:W-:-:S02]  /*85d0*/  SEL R114, R29, R154, P0 ;  /* 0x0000009a1d727207 */ /* 0x000fc40000000000 */
[----:B------:R-:W-:Y:S02]  /*85e0*/  SEL R75, R154, R29, P0 ;  /* 0x0000001d9a4b7207 */ /* 0x000fe40000000000 */
[----:B------:R-:W-:Y:S02]  /*85f0*/  SEL R154, R63, R70, P0 ;  /* 0x000000463f9a7207 */ /* 0x000fe40000000000 */
[----:B------:R-:W-:Y:S02]  /*8600*/  SEL R96, R70, R63, P0 ;  /* 0x0000003f46607207 */ /* 0x000fe40000000000 */
[----:B------:R-:W-:Y:S02]  /*8610*/  LOP3.LUT R70, R71, 0x380, RZ, 0xc0, !PT ;  /* 0x0000038047467812 */ /* 0x000fe400078ec0ff */
[----:B------:R-:W-:Y:S02]  /*8620*/  F2FP.BF16.F32.PACK_AB R11, R80, R81 ;  /* 0x00000051500b723e */ /* 0x000fe400000010ff */
[----:B------:R-:W-:-:S02]  /*8630*/  SEL R118, R25, R78, P0 ;  /* 0x0000004e19767207 */ /* 0x000fc40000000000 */
[----:B------:R-:W-:Y:S02]  /*8640*/  SEL R78, R78, R25, P0 ;  /* 0x000000194e4e7207 */ /* 0x000fe40000000000 */
[----:B------:R-:W-:Y:S02]  /*8650*/  SEL R122, R5, R4, P0 ;  /* 0x00000004057a7207 */ /* 0x000fe40000000000 */
[----:B------:R-:W-:Y:S01]  /*8660*/  SEL R80, R4, R5, P0 ;  /* 0x0000000504507207 */ /* 0x000fe20000000000 */
[----:B------:R-:W-:Y:S01]  /*8670*/  IMAD R5, R22, 0x40, R2 ;  /* 0x0000004016057824 */ /* 0x000fe200078e0202 */
[----:B------:R-:W-:Y:S02]  /*8680*/  SEL R144, R8, R27, P0 ;  /* 0x0000001b08907207 */ /* 0x000fe40000000000 */
[----:B------:R-:W-:Y:S02]  /*8690*/  SEL R95, R27, R8, P0 ;  /* 0x000000081b5f7207 */ /* 0x000fe40000000000 */
[----:B------:R-:W-:-:S02]  /*86a0*/  F2FP.BF16.F32.PACK_AB R14, R94, R91 ;  /* 0x0000005b5e0e723e */ /* 0x000fc400000010ff */
[----:B------:R-:W-:Y:S02]  /*86b0*/  SHF.R.U64 R70, R70, 0x3, RZ ;  /* 0x0000000346467819 */ /* 0x000fe400000012ff */
[C---:B------:R-:W-:Y:S02]  /*86c0*/  IADD3 R29, P3, R112.reuse, 0xc040, RZ ;  /* 0x0000c040701d7810 */ /* 0x040fe40007f7e0ff */
[C---:B------:R-:W-:Y:S02]  /*86d0*/  IADD3 R27, P2, R112.reuse, 0xc020, RZ ;  /* 0x0000c020701b7810 */ /* 0x040fe40007f5e0ff */
[----:B------:R-:W-:Y:S01]  /*86e0*/  IADD3 R25, P6, R112, 0x8060, RZ ;  /* 0x0000806070197810 */ /* 0x000fe20007fde0ff */
[----:B------:R-:W-:Y:S01]  /*86f0*/  IMAD.WIDE R40, R5, 0x2, R40 ;  /* 0x0000000205287825 */ /* 0x000fe200078e0228 */
[----:B------:R-:W-:Y:S02]  /*8700*/  F2FP.BF16.F32.PACK_AB R106, R121, R124 ;  /* 0x0000007c796a723e */ /* 0x000fe400000010ff */
[----:B------:R-:W-:Y:S01]  /*8710*/  SEL R160, R99, R14, P0 ;  /* 0x0000000e63a07207 */ /* 0x000fe20000000000 */
[--C-:B------:R-:W-:Y:S01]  /*8720*/  IMAD.X R69, RZ, RZ, R113.reuse, P3 ;  /* 0x000000ffff457224 */ /* 0x100fe200018e0671 */
[----:B------:R-:W-:Y:S01]  /*8730*/  LOP3.LUT R70, R70, R71, RZ, 0x3c, !PT ;  /* 0x0000004746467212 */ /* 0x000fe200078e3cff */
[--C-:B------:R-:W-:Y:S01]  /*8740*/  IMAD.X R71, RZ, RZ, R113.reuse, P4 ;  /* 0x000000ffff477224 */ /* 0x100fe200020e0671 */
[----:B------:R-:W-:Y:S01]  /*8750*/  LOP3.LUT R4, R25, 0x380, RZ, 0xc0, !PT ;  /* 0x0000038019047812 */ /* 0x000fe200078ec0ff */
[----:B------:R-:W-:Y:S01]  /*8760*/  IMAD.X R67, RZ, RZ, R113, P2 ;  /* 0x000000ffff437224 */ /* 0x000fe200010e0671 */
[----:B------:R-:W-:-:S02]  /*8770*/  SEL R124, R6, R7, P0 ;  /* 0x00000007067c7207 */ /* 0x000fc40000000000 */
[----:B------:R-:W-:Y:S02]  /*8780*/  SEL R81, R7, R6, P0 ;  /* 0x0000000607517207 */ /* 0x000fe40000000000 */
[----:B------:R-:W-:Y:S02]  /*8790*/  SEL R126, R12, R15, P0 ;  /* 0x0000000f0c7e7207 */ /* 0x000fe40000000000 */
[----:B------:R-:W-:Y:S02]  /*87a0*/  SEL R82, R15, R12, P0 ;  /* 0x0000000c0f527207 */ /* 0x000fe40000000000 */
[----:B------:R-:W-:Y:S02]  /*87b0*/  SEL R99, R14, R99, P0 ;  /* 0x000000630e637207 */ /* 0x000fe40000000000 */
[----:B------:R-:W-:Y:S02]  /*87c0*/  LOP3.LUT R5, R112, 0x380, RZ, 0xc0, !PT ;  /* 0x0000038070057812 */ /* 0x000fe400078ec0ff */
[----:B------:R-:W-:-:S02]  /*87d0*/  F2FP.BF16.F32.PACK_AB R9, R86, R83 ;  /* 0x000000535609723e */ /* 0x000fc400000010ff */
[----:B------:R-:W-:Y:S02]  /*87e0*/  F2FP.BF16.F32.PACK_AB R57, R57, R60 ;  /* 0x0000003c3939723e */ /* 0x000fe400000010ff */
[----:B------:R-:W-:Y:S02]  /*87f0*/  F2FP.BF16.F32.PACK_AB R65, R65, R68 ;  /* 0x000000444141723e */ /* 0x000fe400000010ff */
[C---:B------:R-:W-:Y:S02]  /*8800*/  IADD3 R14, P1, R112.reuse, 0xc000, RZ ;  /* 0x0000c000700e7810 */ /* 0x040fe40007f3e0ff */
[C---:B------:R-:W-:Y:S02]  /*8810*/  IADD3 R7, P5, R112.reuse, 0x20, RZ ;  /* 0x0000002070077810 */ /* 0x040fe40007fbe0ff */
[C---:B------:R-:W-:Y:S02]  /*8820*/  IADD3 R21, P4, R112.reuse, 0x8040, RZ ;  /* 0x0000804070157810 */ /* 0x040fe40007f9e0ff */
[----:B------:R-:W-:-:S02]  /*8830*/  IADD3 R15, P3, R112, 0x8020, RZ ;  /* 0x00008020700f7810 */ /* 0x000fc40007f7e0ff */
[----:B------:R-:W-:Y:S02]  /*8840*/  IADD3 R12, P2, R112, 0x8000, RZ ;  /* 0x00008000700c7810 */ /* 0x000fe40007f5e0ff */
[----:B------:R-:W-:Y:S02]  /*8850*/  F2FP.BF16.F32.PACK_AB R101, R100, R101 ;  /* 0x000000656465723e */ /* 0x000fe400000010ff */
[----:B------:R-:W-:Y:S02]  /*8860*/  SHF.R.U64 R4, R4, 0x3, RZ ;  /* 0x0000000304047819 */ /* 0x000fe400000012ff */
[----:B------:R-:W-:Y:S02]  /*8870*/  F2FP.BF16.F32.PACK_AB R28, R129, R132 ;  /* 0x00000084811c723e */ /* 0x000fe400000010ff */
[----:B------:R-:W-:Y:S02]  /*8880*/  SEL R100, R152, R155, P0 ;  /* 0x0000009b98647207 */ /* 0x000fe40000000000 */
[----:B------:R-:W-:-:S02]  /*8890*/  SEL R74, R155, R152, P0 ;  /* 0x000000989b4a7207 */ /* 0x000fc40000000000 */
[----:B------:R-:W-:Y:S01]  /*88a0*/  SHF.R.U64 R5, R5, 0x3, RZ ;  /* 0x0000000305057819 */ /* 0x000fe200000012ff */
[--C-:B------:R-:W-:Y:S01]  /*88b0*/  IMAD.X R63, RZ, RZ, R113.reuse, P6 ;  /* 0x000000ffff3f7224 */ /* 0x100fe200030e0671 */
[----:B------:R-:W-:Y:S01]  /*88c0*/  SEL R130, R57, R64, P0 ;  /* 0x0000004039827207 */ /* 0x000fe20000000000 */
[--C-:B------:R-:W-:Y:S01]  /*88d0*/  IMAD.X R59, RZ, RZ, R113.reuse, P5 ;  /* 0x000000ffff3b7224 */ /* 0x100fe200028e0671 */
[----:B------:R-:W-:Y:S01]  /*88e0*/  SEL R84, R64, R57, P0 ;  /* 0x0000003940547207 */ /* 0x000fe20000000000 */
[--C-:B------:R-:W-:Y:S01]  /*88f0*/  IMAD.X R61, RZ, RZ, R113.reuse, P4 ;  /* 0x000000ffff3d7224 */ /* 0x100fe200020e0671 */
[----:B------:R-:W-:Y:S01]  /*8900*/  SEL R132, R65, R72, P0 ;  /* 0x0000004841847207 */ /* 0x000fe20000000000 */
[--C-:B------:R-:W-:Y:S01]  /*8910*/  IMAD.X R57, RZ, RZ, R113.reuse, P3 ;  /* 0x000000ffff397224 */ /* 0x100fe200018e0671 */
[----:B------:R-:W-:Y:S01]  /*8920*/  SEL R85, R72, R65, P0 ;  /* 0x0000004148557207 */ /* 0x000fe20000000000 */
[----:B------:R-:W-:Y:S01]  /*8930*/  IMAD.X R65, RZ, RZ, R113, P1 ;  /* 0x000000ffff417224 */ /* 0x000fe200008e0671 */
[----:B------:R-:W-:-:S02]  /*8940*/  SEL R152, R55, R62, P0 ;  /* 0x0000003e37987207 */ /* 0x000fc40000000000 */
[----:B------:R-:W-:Y:S01]  /*8950*/  SEL R94, R62, R55, P0 ;  /* 0x000000373e5e7207 */ /* 0x000fe20000000000 */
[----:B------:R-:W-:Y:S01]  /*8960*/  IMAD.X R55, RZ, RZ, R113, P2 ;  /* 0x000000ffff377224 */ /* 0x000fe200010e0671 */
[----:B------:R-:W-:Y:S02]  /*8970*/  SEL R158, R98, R9, P0 ;  /* 0x00000009629e7207 */ /* 0x000fe40000000000 */
[----:B------:R-:W-:Y:S02]  /*8980*/  SEL R134, R76, R11, P0 ;  /* 0x0000000b4c867207 */ /* 0x000fe40000000000 */
[----:B------:R-:W-:Y:S02]  /*8990*/  SEL R86, R11, R76, P0 ;  /* 0x0000004c0b567207 */ /* 0x000fe40000000000 */
[----:B------:R-:W-:Y:S02]  /*89a0*/  SEL R98, R9, R98, P0 ;  /* 0x0000006209627207 */ /* 0x000fe40000000000 */
[----:B------:R-:W-:-:S02]  /*89b0*/  IADD3 R13, P1, R112, 0x4060, RZ ;  /* 0x00004060700d7810 */ /* 0x000fc40007f3e0ff */
[C---:B------:R-:W-:Y:S02]  /*89c0*/  IADD3 R9, P6, R112.reuse, 0x40, RZ ;  /* 0x0000004070097810 */ /* 0x040fe40007fde0ff */
[C---:B------:R-:W-:Y:S02]  /*89d0*/  IADD3 R10, P5, R112.reuse, 0x4040, RZ ;  /* 0x00004040700a7810 */ /* 0x040fe40007fbe0ff */
[C---:B------:R-:W-:Y:S02]  /*89e0*/  IADD3 R8, P4, R112.reuse, 0x4020, RZ ;  /* 0x0000402070087810 */ /* 0x040fe40007f9e0ff */
[C---:B------:R-:W-:Y:S02]  /*89f0*/  IADD3 R6, P3, R112.reuse, 0x4000, RZ ;  /* 0x0000400070067810 */ /* 0x040fe40007f7e0ff */
[----:B------:R-:W-:Y:S02]  /*8a00*/  IADD3 R11, P2, R112, 0x60, RZ ;  /* 0x00000060700b7810 */ /* 0x000fe40007f5e0ff */
[----:B------:R-:W-:-:S02]  /*8a10*/  LOP3.LUT R62, R4, R25, RZ, 0x3c, !PT ;  /* 0x00000019043e7212 */ /* 0x000fc400078e3cff */
[----:B------:R-:W-:Y:S02]  /*8a20*/  LOP3.LUT R112, R5, R112, RZ, 0x3c, !PT ;  /* 0x0000007005707212 */ /* 0x000fe400078e3cff */
[----:B------:R-:W-:Y:S02]  /*8a30*/  LOP3.LUT R4, R7, 0x380, RZ, 0xc0, !PT ;  /* 0x0000038007047812 */ /* 0x000fe400078ec0ff */
[----:B------:R-:W-:Y:S02]  /*8a40*/  LOP3.LUT R5, R14, 0x380, RZ, 0xc0, !PT ;  /* 0x000003800e057812 */ /* 0x000fe400078ec0ff */
[----:B------:R-:W-:Y:S02]  /*8a50*/  F2FP.BF16.F32.PACK_AB R24, R125, R128 ;  /* 0x000000807d18723e */ /* 0x000fe400000010ff */
[----:B------:R-:W-:Y:S02]  /*8a60*/  SEL R128, R49, R56, P0 ;  /* 0x0000003831807207 */ /* 0x000fe40000000000 */
[----:B------:R-:W-:Y:S01]  /*8a70*/  SEL R83, R56, R49, P0 ;  /* 0x0000003138537207 */ /* 0x000fe20000000000 */
[----:B------:R-:W-:Y:S01]  /*8a80*/  IMAD.X R49, RZ, RZ, R113, P3 ;  /* 0x000000ffff317224 */ /* 0x000fe200018e0671 */
[----:B------:R-:W-:-:S02]  /*8a90*/  F2FP.BF16.F32.PACK_AB R32, R32, R37 ;  /* 0x000000252020723e */ /* 0x000fc400000010ff */
[----:B------:R-:W-:Y:S02]  /*8aa0*/  SHF.R.U64 R4, R4, 0x3, RZ ;  /* 0x0000000304047819 */ /* 0x000fe400000012ff */
[----:B------:R-:W-:Y:S02]  /*8ab0*/  SHF.R.U64 R5, R5, 0x3, RZ ;  /* 0x0000000305057819 */ /* 0x000fe400000012ff */
[----:B------:R-:W-:Y:S02]  /*8ac0*/  IADD3 R37, P3, R40, 0x2000, RZ ;  /* 0x0000200028257810 */ /* 0x000fe40007f7e0ff */
[----:B------:R-:W-:Y:S02]  /*8ad0*/  SEL R116, R36, R45, P0 ;  /* 0x0000002d24747207 */ /* 0x000fe40000000000 */
[----:B------:R-:W-:Y:S02]  /*8ae0*/  SEL R77, R45, R36, P0 ;  /* 0x000000242d4d7207 */ /* 0x000fe40000000000 */
[----:B------:R-:W-:-:S02]  /*8af0*/  LOP3.LUT R58, R4, R7, RZ, 0x3c, !PT ;  /* 0x00000007043a7212 */ /* 0x000fc400078e3cff */
[----:B------:R-:W-:Y:S02]  /*8b00*/  LOP3.LUT R64, R5, R14, RZ, 0x3c, !PT ;  /* 0x0000000e05407212 */ /* 0x000fe400078e3cff */
[----:B------:R-:W-:Y:S02]  /*8b10*/  LOP3.LUT R4, R9, 0x380, RZ, 0xc0, !PT ;  /* 0x0000038009047812 */ /* 0x000fe400078ec0ff */
[----:B------:R-:W-:Y:S02]  /*8b20*/  LOP3.LUT R36, R37, 0x380, RZ, 0xc0, !PT ;  /* 0x0000038025247812 */ /* 0x000fe400078ec0ff */
[----:B------:R-:W-:Y:S02]  /*8b30*/  LOP3.LUT R14, R15, 0x380, RZ, 0xc0, !PT ;  /* 0x000003800f0e7812 */ /* 0x000fe400078ec0ff */
[----:B------:R-:W-:Y:S02]  /*8b40*/  SHF.R.U64 R4, R4, 0x3, RZ ;  /* 0x0000000304047819 */ /* 0x000fe400000012ff */
[----:B------:R-:W-:-:S02]  /*8b50*/  SHF.R.U64 R36, R36, 0x3, RZ ;  /* 0x0000000324247819 */ /* 0x000fc400000012ff */
[----:B------:R-:W-:Y:S01]  /*8b60*/  SHF.R.U64 R14, R14, 0x3, RZ ;  /* 0x000000030e0e7819 */ /* 0x000fe200000012ff */
[----:B------:R-:W-:Y:S01]  /*8b70*/  IMAD.X R43, RZ, RZ, R113, P6 ;  /* 0x000000ffff2b7224 */ /* 0x000fe200030e0671 */
[----:B------:R-:W-:Y:S02]  /*8b80*/  LOP3.LUT R42, R4, R9, RZ, 0x3c, !PT ;  /* 0x00000009042a7212 */ /* 0x000fe400078e3cff */
[----:B------:R-:W-:Y:S01]  /*8b90*/  LOP3.LUT R36, R36, R37, RZ, 0x3c, !PT ;  /* 0x0000002524247212 */ /* 0x000fe200078e3cff */
[----:B------:R-:W-:Y:S01]  /*8ba0*/  IMAD.X R37, RZ, RZ, R41, P3 ;  /* 0x000000ffff257224 */ /* 0x000fe200018e0629 */
[----:B------:R-:W-:Y:S02]  /*8bb0*/  LOP3.LUT R56, R14, R15, RZ, 0x3c, !PT ;  /* 0x0000000f0e387212 */ /* 0x000fe400078e3cff */
[----:B------:R-:W-:Y:S02]  /*8bc0*/  F2FP.BF16.F32.PACK_AB R104, R104, R105 ;  /* 0x000000696868723e */ /* 0x000fe400000010ff */
[----:B------:R-:W-:-:S02]  /*8bd0*/  LOP3.LUT R5, R12, 0x380, RZ, 0xc0, !PT ;  /* 0x000003800c057812 */ /* 0x000fc400078ec0ff */
[----:B------:R-:W-:Y:S02]  /*8be0*/  IADD3 R15, P3, R40, 0x8000, RZ ;  /* 0x00008000280f7810 */ /* 0x000fe40007f7e0ff */
[----:B------:R-:W-:Y:S02]  /*8bf0*/  MOV R135, R42 ;  /* 0x0000002a00877202 */ /* 0x000fe40000000f00 */
[----:B------:R-:W-:Y:S01]  /*8c00*/  SEL R140, R101, R104, P0 ;  /* 0x00000068658c7207 */ /* 0x000fe20000000000 */
[----:B------:R-:W0:Y:S01]  /*8c10*/  LDC R42, c[0x0][0xbe8] ;  /* 0x0002fa00ff2a7b82 */ /* 0x000e220000000800 */
[----:B------:R-:W-:Y:S02]  /*8c20*/  SEL R89, R104, R101, P0 ;  /* 0x0000006568597207 */ /* 0x000fe40000000000 */
[----:B------:R-:W-:Y:S02]  /*8c30*/  SHF.R.U64 R5, R5, 0x3, RZ ;  /* 0x0000000305057819 */ /* 0x000fe400000012ff */
[----:B------:R-:W-:-:S02]  /*8c40*/  LOP3.LUT R14, R15, 0x380, RZ, 0xc0, !PT ;  /* 0x000003800f0e7812 */ /* 0x000fc400078ec0ff */
[----:B------:R-:W-:Y:S02]  /*8c50*/  F2FP.BF16.F32.PACK_AB R26, R31, R34 ;  /* 0x000000221f1a723e */ /* 0x000fe400000010ff */
[----:B------:R-:W-:Y:S02]  /*8c60*/  SEL R166, R111, R20, P0 ;  /* 0x000000146fa67207 */ /* 0x000fe40000000000 */
[----:B------:R-:W-:Y:S02]  /*8c70*/  SEL R104, R20, R111, P0 ;  /* 0x0000006f14687207 */ /* 0x000fe40000000000 */
[----:B------:R-:W-:Y:S02]  /*8c80*/  LOP3.LUT R20, R27, 0x380, RZ, 0xc0, !PT ;  /* 0x000003801b147812 */ /* 0x000fe400078ec0ff */
[----:B------:R-:W-:Y:S02]  /*8c90*/  SEL R150, R47, R54, P0 ;  /* 0x000000362f967207 */ /* 0x000fe40000000000 */
[----:B------:R-:W-:Y:S01]  /*8ca0*/  SEL R93, R54, R47, P0 ;  /* 0x0000002f365d7207 */ /* 0x000fe20000000000 */
[----:B------:R-:W-:Y:S01]  /*8cb0*/  IMAD.X R51, RZ, RZ, R113, P2 ;  /* 0x000000ffff337224 */ /* 0x000fe200010e0671 */
[----:B------:R-:W-:-:S02]  /*8cc0*/  LOP3.LUT R54, R5, R12, RZ, 0x3c, !PT ;  /* 0x0000000c05367212 */ /* 0x000fc400078e3cff */
[----:B------:R-:W-:Y:S02]  /*8cd0*/  SHF.R.U64 R14, R14, 0x3, RZ ;  /* 0x000000030e0e7819 */ /* 0x000fe400000012ff */
[----:B------:R-:W-:Y:S02]  /*8ce0*/  SEL R146, R26, R35, P0 ;  /* 0x000000231a927207 */ /* 0x000fe40000000000 */
[----:B------:R-:W-:Y:S02]  /*8cf0*/  SEL R91, R35, R26, P0 ;  /* 0x0000001a235b7207 */ /* 0x000fe40000000000 */
[----:B------:R-:W-:Y:S02]  /*8d00*/  LOP3.LUT R5, R8, 0x380, RZ, 0xc0, !PT ;  /* 0x0000038008057812 */ /* 0x000fe400078ec0ff */
[----:B------:R-:W-:Y:S02]  /*8d10*/  SHF.R.U64 R20, R20, 0x3, RZ ;  /* 0x0000000314147819 */ /* 0x000fe400000012ff */
[----:B------:R-:W-:-:S02]  /*8d20*/  IADD3 R35, P2, R40, 0x3000, RZ ;  /* 0x0000300028237810 */ /* 0x000fc40007f5e0ff */
[----:B------:R-:W-:Y:S01]  /*8d30*/  LOP3.LUT R14, R14, R15, RZ, 0x3c, !PT ;  /* 0x0000000f0e0e7212 */ /* 0x000fe200078e3cff */
[----:B------:R-:W-:Y:S01]  /*8d40*/  IMAD.X R15, RZ, RZ, R41, P3 ;  /* 0x000000ffff0f7224 */ /* 0x000fe200018e0629 */
[----:B------:R-:W-:Y:S02]  /*8d50*/  SHF.R.U64 R5, R5, 0x3, RZ ;  /* 0x0000000305057819 */ /* 0x000fe400000012ff */
[----:B------:R-:W-:Y:S02]  /*8d60*/  LOP3.LUT R66, R20, R27, RZ, 0x3c, !PT ;  /* 0x0000001b14427212 */ /* 0x000fe400078e3cff */
[----:B------:R-:W-:Y:S02]  /*8d70*/  LOP3.LUT R34, R35, 0x380, RZ, 0xc0, !PT ;  /* 0x0000038023227812 */ /* 0x000fe400078ec0ff */
[----:B------:R-:W-:Y:S02]  /*8d80*/  IADD3 R9, P3, R40, 0xe000, RZ ;  /* 0x0000e00028097810 */ /* 0x000fe40007f7e0ff */
[----:B------:R-:W-:-:S02]  /*8d90*/  LOP3.LUT R20, R21, 0x380, RZ, 0xc0, !PT ;  /* 0x0000038015147812 */ /* 0x000fc400078ec0ff */
[----:B------:R-:W-:Y:S02]  /*8da0*/  SEL R148, R39, R46, P0 ;  /* 0x0000002e27947207 */ /* 0x000fe40000000000 */
[----:B------:R-:W-:Y:S02]  /*8db0*/  SEL R92, R46, R39, P0 ;  /* 0x000000272e5c7207 */ /* 0x000fe40000000000 */
[----:B--2---:R-:W-:Y:S02]  /*8dc0*/  LOP3.LUT R43, R73, 0x2, RZ, 0x3c, !PT ;  /* 0x00000002492b7812 */ /* 0x004fe400078e3cff */
[----:B------:R-:W-:Y:S02]  /*8dd0*/  LOP3.LUT R46, R5, R8, RZ, 0x3c, !PT ;  /* 0x00000008052e7212 */ /* 0x000fe400078e3cff */
[----:B------:R-:W-:Y:S02]  /*8de0*/  SHF.R.U64 R34, R34, 0x3, RZ ;  /* 0x0000000322227819 */ /* 0x000fe400000012ff */
[----:B------:R-:W-:-:S02]  /*8df0*/  LOP3.LUT R8, R9, 0x380, RZ, 0xc0, !PT ;  /* 0x0000038009087812 */ /* 0x000fc400078ec0ff */
[----:B------:R-:W-:Y:S01]  /*8e00*/  SHF.R.U64 R20, R20, 0x3, RZ ;  /* 0x0000000314147819 */ /* 0x000fe200000012ff */
[----:B------:R-:W-:Y:S01]  /*8e10*/  SHFL.IDX PT, R114, R114, R73, 0x1c1f ;  /* 0x001c1f4972727589 */ /* 0x000fe200000e0000 */
[----:B------:R-:W-:Y:S02]  /*8e20*/  LOP3.LUT R7, R10, 0x380, RZ, 0xc0, !PT ;  /* 0x000003800a077812 */ /* 0x000fe400078ec0ff */
[----:B------:R-:W-:Y:S01]  /*8e30*/  LOP3.LUT R34, R34, R35, RZ, 0x3c, !PT ;  /* 0x0000002322227212 */ /* 0x000fe200078e3cff */
[----:B------:R-:W1:Y:S01]  /*8e40*/  SHFL.IDX PT, R75, R75, R43, 0x1c1f ;  /* 0x001c1f2b4b4b7589 */ /* 0x000e6200000e0000 */
[----:B------:R-:W-:Y:S01]  /*8e50*/  SHF.R.U64 R8, R8, 0x3, RZ ;  /* 0x0000000308087819 */ /* 0x000fe200000012ff */
[----:B------:R-:W-:Y:S01]  /*8e60*/  IMAD.X R35, RZ, RZ, R41, P2 ;  /* 0x000000ffff237224 */ /* 0x000fe200010e0629 */
[----:B------:R-:W-:Y:S02]  /*8e70*/  LOP3.LUT R60, R20, R21, RZ, 0x3c, !PT ;  /* 0x00000015143c7212 */ /* 0x000fe400078e3cff */
[----:B------:R-:W-:-:S02]  /*8e80*/  SHF.R.U64 R7, R7, 0x3, RZ ;  /* 0x0000000307077819 */ /* 0x000fc400000012ff */
[----:B------:R-:W-:Y:S01]  /*8e90*/  IADD3 R21, P2, R40, 0x9000, RZ ;  /* 0x0000900028157810 */ /* 0x000fe20007f5e0ff */
[--C-:B------:R-:W-:Y:S01]  /*8ea0*/  IMAD.X R45, RZ, RZ, R113.reuse, P5 ;  /* 0x000000ffff2d7224 */ /* 0x100fe200028e0671 */
[----:B------:R-:W-:Y:S01]  /*8eb0*/  LOP3.LUT R8, R8, R9, RZ, 0x3c, !PT ;  /* 0x0000000908087212 */ /* 0x000fe200078e3cff */
[----:B------:R-:W-:Y:S01]  /*8ec0*/  IMAD.X R47, RZ, RZ, R113, P4 ;  /* 0x000000ffff2f7224 */ /* 0x000fe200020e0671 */
[----:B------:R-:W-:Y:S01]  /*8ed0*/  LOP3.LUT R44, R7, R10, RZ, 0x3c, !PT ;  /* 0x0000000a072c7212 */ /* 0x000fe200078e3cff */
[----:B------:R-:W-:Y:S01]  /*8ee0*/  IMAD.X R9, RZ, RZ, R41, P3 ;  /* 0x000000ffff097224 */ /* 0x000fe200018e0629 */
[----:B------:R-:W-:Y:S02]  /*8ef0*/  LOP3.LUT R20, R21, 0x380, RZ, 0xc0, !PT ;  /* 0x0000038015147812 */ /* 0x000fe400078ec0ff */
[----:B0-----:R-:W-:Y:S01]  /*8f00*/  ISETP.NE.AND P3, PT, R42, 0x1, PT ;  /* 0x000000012a00780c */ /* 0x001fe20003f65270 */
[----:B------:R-:W-:Y:S01]  /*8f10*/  UPRMT UR7, UR36, 0x654, UR7 ;  /* 0x0000065424077896 */ /* 0x000fe20008000007 */
[----:B------:R-:W-:Y:S01]  /*8f20*/  IMAD.X R53, RZ, RZ, R113, P1 ;  /* 0x000000ffff357224 */ /* 0x000fe200008e0671 */
[----:B------:R-:W-:-:S02]  /*8f30*/  MOV R105, R112 ;  /* 0x0000007000697202 */ /* 0x000fc40000000f00 */
[----:B------:R-:W-:Y:S02]  /*8f40*/  MOV R60, R60 ;  /* 0x0000003c003c7202 */ /* 0x000fe40000000f00 */
[----:B------:R-:W-:Y:S02]  /*8f50*/  LOP3.LUT R5, R6, 0x380, RZ, 0xc0, !PT ;  /* 0x0000038006057812 */ /* 0x000fe400078ec0ff */
[----:B------:R-:W-:Y:S01]  /*8f60*/  LOP3.LUT R4, R11, 0x380, RZ, 0xc0, !PT ;  /* 0x000003800b047812 */ /* 0x000fe200078ec0ff */
[----:B------:R-:W-:Y:S01]  /*8f70*/  SHFL.IDX PT, R144, R144, R73, 0x1c1f ;  /* 0x001c1f4990907589 */ /* 0x000fe200000e0000 */
[----:B------:R-:W-:Y:S01]  /*8f80*/  SHF.R.U64 R20, R20, 0x3, RZ ;  /* 0x0000000314147819 */ /* 0x000fe200000012ff */
[----:B------:R-:W-:Y:S01]  /*8f90*/  SYNCS.ARRIVE.TRANS64.RED.A1T0 RZ, [UR7], RZ ;  /* 0x000000ffffff79a7 */ /* 0x000fe20008100407 */
[----:B------:R-:W-:Y:S02]  /*8fa0*/  MOV R61, R56 ;  /* 0x00000038003d7202 */ /* 0x000fe40000000f00 */
[----:B------:R-:W-:-:S02]  /*8fb0*/  MOV R112, R44 ;  /* 0x0000002c00707202 */ /* 0x000fc40000000f00 */
[----:B------:R-:W-:Y:S01]  /*8fc0*/  MOV R113, R46 ;  /* 0x0000002e00717202 */ /* 0x000fe20000000f00 */
[----:B------:R0:W-:Y:S01]  /*8fd0*/  SHFL.IDX PT, R45, R74, R43, 0x1c1f ;  /* 0x001c1f2b4a2d7589 */ /* 0x0001e200000e0000 */
[----:B------:R-:W2:Y:S03]  /*8fe0*/  LDC R56, c[0x0][0xc38] ;  /* 0x00030e00ff387b82 */ /* 0x000ea60000000800 */
[----:B------:R-:W3:Y:S01]  /*8ff0*/  SHFL.IDX PT, R46, R100, R73, 0x1c1f ;  /* 0x001c1f49642e7589 */ /* 0x000ee200000e0000 */
[----:B------:R-:W-:Y:S02]  /*9000*/  SEL R172, R123, R24, P0 ;  /* 0x000000187bac7207 */ /* 0x000fe40000000000 */
[----:B------:R-:W-:Y:S01]  /*9010*/  SEL R108, R24, R123, P0 ;  /* 0x0000007b186c7207 */ /* 0x000fe20000000000 */
[----:B------:R-:W4:Y:S01]  /*9020*/  SHFL.IDX PT, R95, R95, R43, 0x1c1f ;  /* 0x001c1f2b5f5f7589 */ /* 0x000f2200000e0000 */
[----:B------:R-:W-:Y:S01]  /*9030*/  LOP3.LUT R24, R29, 0x380, RZ, 0xc0, !PT ;  /* 0x000003801d187812 */ /* 0x000fe200078ec0ff */
[----:B0-----:R-:W0:Y:S01]  /*9040*/  @P3 LDC R74, c[0x0][0xbec] ;  /* 0x0002fb00ff4a3b82 */ /* 0x001e220000000800 */
[----:B------:R-:W-:Y:S01]  /*9050*/  SHF.R.U64 R5, R5, 0x3, RZ ;  /* 0x0000000305057819 */ /* 0x000fe200000012ff */
[----:B------:R-:W-:Y:S01]  /*9060*/  SHFL.IDX PT, R116, R116, R73, 0x1c1f ;  /* 0x001c1f4974747589 */ /* 0x000fe200000e0000 */
[----:B------:R-:W-:-:S02]  /*9070*/  SHF.R.U64 R4, R4, 0x3, RZ ;  /* 0x0000000304047819 */ /* 0x000fc400000012ff */
[----:B------:R-:W-:Y:S01]  /*9080*/  LOP3.LUT R20, R20, R21, RZ, 0x3c, !PT ;  /* 0x0000001514147212 */ /* 0x000fe200078e3cff */
[----:B------:R-:W4:Y:S01]  /*9090*/  SHFL.IDX PT, R77, R77, R43, 0x1c1f ;  /* 0x001c1f2b4d4d7589 */ /* 0x000f2200000e0000 */
[----:B------:R-:W-:Y:S01]  /*90a0*/  IMAD.X R21, RZ, RZ, R41, P2 ;  /* 0x000000ffff157224 */ /* 0x000fe200010e0629 */
[----:B------:R-:W-:Y:S02]  /*90b0*/  IADD3 R101, P2, R40, 0xf000, RZ ;  /* 0x0000f00028657810 */ /* 0x000fe40007f5e0ff */
[----:B------:R-:W-:Y:S02]  /*90c0*/  SHF.R.U64 R24, R24, 0x3, RZ ;  /* 0x0000000318187819 */ /* 0x000fe400000012ff */
[----:B------:R-:W-:Y:S02]  /*90d0*/  LOP3.LUT R48, R5, R6, RZ, 0x3c, !PT ;  /* 0x0000000605307212 */ /* 0x000fe400078e3cff */
[----:B------:R-:W-:Y:S02]  /*90e0*/  LOP3.LUT R50, R4, R11, RZ, 0x3c, !PT ;  /* 0x0000000b04327212 */ /* 0x000fe400078e3cff */
[----:B------:R-:W-:-:S02]  /*90f0*/  LOP3.LUT R10, R101, 0x380, RZ, 0xc0, !PT ;  /* 0x00000380650a7812 */ /* 0x000fc400078ec0ff */
[----:B------:R-:W-:Y:S02]  /*9100*/  SEL R162, R102, R103, P0 ;  /* 0x0000006766a27207 */ /* 0x000fe40000000000 */
[----:B------:R-:W-:Y:S02]  /*9110*/  SEL R174, R131, R30, P0 ;  /* 0x0000001e83ae7207 */ /* 0x000fe40000000000 */
[----:B------:R-:W-:Y:S02]  /*9120*/  SEL R111, R30, R131, P0 ;  /* 0x000000831e6f7207 */ /* 0x000fe40000000000 */
[----:B------:R-:W-:Y:S02]  /*9130*/  SEL R102, R103, R102, P0 ;  /* 0x0000006667667207 */ /* 0x000fe40000000000 */
[----:B------:R-:W-:Y:S02]  /*9140*/  LOP3.LUT R68, R24, R29, RZ, 0x3c, !PT ;  /* 0x0000001d18447212 */ /* 0x000fe400078e3cff */
[----:B------:R-:W-:-:S02]  /*9150*/  MOV R131, R48 ;  /* 0x0000003000837202 */ /* 0x000fc40000000f00 */
[----:B------:R-:W-:Y:S02]  /*9160*/  MOV R133, R50 ;  /* 0x0000003200857202 */ /* 0x000fe40000000f00 */
[----:B------:R-:W-:Y:S02]  /*9170*/  SEL R120, R33, R32, P0 ;  /* 0x0000002021787207 */ /* 0x000fe40000000000 */
[----:B------:R-:W-:Y:S02]  /*9180*/  SEL R164, R110, R107, P0 ;  /* 0x0000006b6ea47207 */ /* 0x000fe40000000000 */
[----:B------:R-:W-:Y:S02]  /*9190*/  SEL R103, R107, R110, P0 ;  /* 0x0000006e6b677207 */ /* 0x000fe40000000000 */
[----:B------:R-:W-:Y:S02]  /*91a0*/  SEL R168, R119, R106, P0 ;  /* 0x0000006a77a87207 */ /* 0x000fe40000000000 */
[----:B------:R-:W-:-:S02]  /*91b0*/  MOV R62, R62 ;  /* 0x0000003e003e7202 */ /* 0x000fc40000000f00 */
[----:B-1----:R-:W-:Y:S02]  /*91c0*/  SEL R48, R114, R75, P0 ;  /* 0x0000004b72307207 */ /* 0x002fe40000000000 */
[----:B------:R-:W-:Y:S01]  /*91d0*/  SEL R50, R75, R114, P0 ;  /* 0x000000724b327207 */ /* 0x000fe20000000000 */
[----:B------:R-:W-:Y:S01]  /*91e0*/  SHFL.IDX PT, R146, R146, R73, 0x1c1f ;  /* 0x001c1f4992927589 */ /* 0x000fe200000e0000 */
[----:B------:R-:W-:Y:S01]  /*91f0*/  SEL R79, R32, R33, P0 ;  /* 0x00000021204f7207 */ /* 0x000fe20000000000 */
[----:B------:R-:W1:Y:S01]  /*9200*/  @P3 LDC R75, c[0x0][0xbf0] ;  /* 0x0002fc00ff4b3b82 */ /* 0x000e620000000800 */
[----:B------:R-:W-:Y:S01]  /*9210*/  SEL R106, R106, R119, P0 ;  /* 0x000000776a6a7207 */ /* 0x000fe20000000000 */
[----:B------:R-:W-:Y:S01]  /*9220*/  SHFL.IDX PT, R148, R148, R73, 0x1c1f ;  /* 0x001c1f4994947589 */ /* 0x000fe200000e0000 */
[----:B------:R-:W-:Y:S02]  /*9230*/  SEL R170, R127, R28, P0 ;  /* 0x0000001c7faa7207 */ /* 0x000fe40000000000 */
[----:B------:R-:W-:Y:S01]  /*9240*/  SEL R110, R28, R127, P0 ;  /* 0x0000007f1c6e7207 */ /* 0x000fe20000000000 */
[----:B------:R-:W0:Y:S01]  /*9250*/  SHFL.IDX PT, R91, R91, R43, 0x1c1f ;  /* 0x001c1f2b5b5b7589 */ /* 0x000e2200000e0000 */
[----:B------:R-:W-:-:S02]  /*9260*/  SHF.R.U64 R10, R10, 0x3, RZ ;  /* 0x000000030a0a7819 */ /* 0x000fc400000012ff */
[----:B------:R-:W-:Y:S02]  /*9270*/  MOV R63, R54 ;  /* 0x00000036003f7202 */ /* 0x000fe40000000f00 */
[----:B------:R-:W-:Y:S01]  /*9280*/  LOP3.LUT R12, R13, 0x380, RZ, 0xc0, !PT ;  /* 0x000003800d0c7812 */ /* 0x000fe200078ec0ff */
[----:B------:R-:W0:Y:S01]  /*9290*/  SHFL.IDX PT, R55, R92, R43, 0x1c1f ;  /* 0x001c1f2b5c377589 */ /* 0x000e2200000e0000 */
[----:B------:R-:W-:Y:S02]  /*92a0*/  IADD3 R39, P4, R40, 0x1000, RZ ;  /* 0x0000100028277810 */ /* 0x000fe40007f9e0ff */
[----:B------:R-:W-:Y:S01]  /*92b0*/  MOV R76, R68 ;  /* 0x00000044004c7202 */ /* 0x000fe20000000f00 */
[----:B------:R-:W-:Y:S01]  /*92c0*/  SHFL.IDX PT, R118, R118, R73, 0x1c1f ;  /* 0x001c1f4976767589 */ /* 0x000fe200000e0000 */
[----:B------:R-:W-:Y:S02]  /*92d0*/  MOV R68, R66 ;  /* 0x0000004200447202 */ /* 0x000fe40000000f00 */
[----:B------:R-:W-:Y:S01]  /*92e0*/  LOP3.LUT R10, R10, R101, RZ, 0x3c, !PT ;  /* 0x000000650a0a7212 */ /* 0x000fe200078e3cff */
[----:B------:R-:W-:Y:S01]  /*92f0*/  SHFL.IDX PT, R67, R132, R73, 0x1c1f ;  /* 0x001c1f4984437589 */ /* 0x000fe200000e0000 */
[----:B------:R-:W-:-:S02]  /*9300*/  MOV R72, R70 ;  /* 0x0000004600487202 */ /* 0x000fc40000000f00 */
[----:B------:R-:W-:Y:S01]  /*9310*/  MOV R69, R64 ;  /* 0x0000004000457202 */ /* 0x000fe20000000f00 */
[----:B------:R-:W-:Y:S01]  /*9320*/  SHFL.IDX PT, R100, R134, R73, 0x1c1f ;  /* 0x001c1f4986647589 */ /* 0x000fe200000e0000 */
[----:B------:R-:W-:Y:S02]  /*9330*/  SHF.R.U64 R12, R12, 0x3, RZ ;  /* 0x000000030c0c7819 */ /* 0x000fe400000012ff */
[----:B------:R-:W-:Y:S01]  /*9340*/  LOP3.LUT R38, R39, 0x380, RZ, 0xc0, !PT ;  /* 0x0000038027267812 */ /* 0x000fe200078ec0ff */
[----:B------:R-:W1:Y:S04]  /*9350*/  SHFL.IDX PT, R57, R78, R43, 0x1c1f ;  /* 0x001c1f2b4e397589 */ /* 0x000e6800000e0000 */
[----:B------:R-:W-:Y:S04]  /*9360*/  SHFL.IDX PT, R120, R120, R73, 0x1c1f ;  /* 0x001c1f4978787589 */ /* 0x000fe800000e0000 */
        /* <DEDUP_REMOVED lines=24> */
[----:B------:R-:W1:Y:S01]  /*94f0*/  SHFL.IDX PT, R93, R93, R43, 0x1c1f ;  /* 0x001c1f2b5d5d7589 */ /* 0x000e6200000e0000 */
[----:B------:R-:W-:-:S03]  /*9500*/  LOP3.LUT R52, R12, R13, RZ, 0x3c, !PT ;  /* 0x0000000d0c347212 */ /* 0x000fc600078e3cff */
[----:B------:R-:W1:Y:S01]  /*9510*/  SHFL.IDX PT, R79, R79, R43, 0x1c1f ;  /* 0x001c1f2b4f4f7589 */ /* 0x000e6200000e0000 */
[----:B------:R-:W-:-:S03]  /*9520*/  SHF.R.U64 R38, R38, 0x3, RZ ;  /* 0x0000000326267819 */ /* 0x000fc600000012ff */
        /* <DEDUP_REMOVED lines=9> */
[----:B------:R-:W1:Y:S04]  /*95c0*/  SHFL.IDX PT, R125, R94, R43, 0x1c1f ;  /* 0x001c1f2b5e7d7589 */ /* 0x000e6800000e0000 */
[----:B------:R-:W1:Y:S04]  /*95d0*/  SHFL.IDX PT, R85, R96, R43, 0x1c1f ;  /* 0x001c1f2b60557589 */ /* 0x000e6800000e0000 */
[----:B------:R-:W1:Y:S04]  /*95e0*/  SHFL.IDX PT, R97, R97, R43, 0x1c1f ;  /* 0x001c1f2b61617589 */ /* 0x000e6800000e0000 */
[----:B------:R-:W1:Y:S04]  /*95f0*/  SHFL.IDX PT, R127, R98, R43, 0x1c1f ;  /* 0x001c1f2b627f7589 */ /* 0x000e6800000e0000 */
[----:B------:R-:W1:Y:S04]  /*9600*/  SHFL.IDX PT, R99, R99, R43, 0x1c1f ;  /* 0x001c1f2b63637589 */ /* 0x000e6800000e0000 */
[----:B------:R-:W1:Y:S04]  /*9610*/  SHFL.IDX PT, R87, R102, R43, 0x1c1f ;  /* 0x001c1f2b66577589 */ /* 0x000e6800000e0000 */
[----:B------:R-:W1:Y:S04]  /*9620*/  SHFL.IDX PT, R103, R103, R43, 0x1c1f ;  /* 0x001c1f2b67677589 */ /* 0x000e6800000e0000 */
[----:B------:R-:W1:Y:S04]  /*9630*/  SHFL.IDX PT, R129, R104, R43, 0x1c1f ;  /* 0x001c1f2b68817589 */ /* 0x000e6800000e0000 */
[----:B------:R-:W-:Y:S04]  /*9640*/  SHFL.IDX PT, R106, R106, R43, 0x1c1f ;  /* 0x001c1f2b6a6a7589 */ /* 0x000fe800000e0000 */
[----:B------:R-:W1:Y:S04]  /*9650*/  SHFL.IDX PT, R108, R108, R43, 0x1c1f ;  /* 0x001c1f2b6c6c7589 */ /* 0x000e6800000e0000 */
[----:B------:R-:W1:Y:S04]  /*9660*/  SHFL.IDX PT, R110, R110, R43, 0x1c1f ;  /* 0x001c1f2b6e6e7589 */ /* 0x000e6800000e0000 */
[----:B------:R4:W1:Y:S01]  /*9670*/  SHFL.IDX PT, R111, R111, R43, 0x1c1f ;  /* 0x001c1f2b6f6f7589 */ /* 0x00086200000e0000 */
[----:B------:R-:W-:Y:S01]  /*9680*/  IADD3 R31, P1, R40, 0x4000, RZ ;  /* 0x00004000281f7810 */ /* 0x000fe20007f3e0ff */
[----:B------:R-:W-:Y:S01]  /*9690*/  UIMAD UR10, UR5, UR4, UR42 ;  /* 0x00000004050a72a4 */ /* 0x000fe2000f8e022a */
[----:B---3--:R-:W-:-:S02]  /*96a0*/  SEL R44, R46, R45, P0 ;  /* 0x0000002d2e2c7207 */ /* 0x008fc40000000000 */
[----:B------:R-:W-:Y:S01]  /*96b0*/  SEL R46, R45, R46, P0 ;  /* 0x0000002e2d2e7207 */ /* 0x000fe20000000000 */
[----:B----4-:R-:W-:Y:S01]  /*96c0*/  IMAD R43, RZ, RZ, -UR42 ;  /* 0x8000002aff2b7e24 */ /* 0x010fe2000f8e02ff */
[----:B------:R-:W-:-:S03]  /*96d0*/  LOP3.LUT R38, R38, R39, RZ, 0x3c, !PT ;  /* 0x0000002726267212 */ /* 0x000fc600078e3cff */
[----:B--2---:R-:W-:Y:S01]  /*96e0*/  IMAD R43, R56, R43, UR41 ;  /* 0x00000029382b7e24 */ /* 0x004fe2000f8e022b */
[----:B------:R-:W-:Y:S01]  /*96f0*/  MOV R65, R52 ;  /* 0x0000003400417202 */ /* 0x000fe20000000f00 */
[----:B------:R-:W-:Y:S01]  /*9700*/  IMAD.X R39, RZ, RZ, R41, P4 ;  /* 0x000000ffff277224 */ /* 0x000fe200020e0629 */
[----:B------:R-:W-:Y:S01]  /*9710*/  SEL R45, R144, R95, P0 ;  /* 0x0000005f902d7207 */ /* 0x000fe20000000000 */
[----:B------:R-:W-:Y:S01]  /*9720*/  USHF.R.S32.HI UR7, URZ, 0x1f, UR10 ;  /* 0x0000001f3f077899 */ /* 0x000fe2000801140a */
[----:B------:R-:W-:Y:S01]  /*9730*/  SEL R47, R95, R144, P0 ;  /* 0x000000905f2f7207 */ /* 0x000fe20000000000 */
[----:B------:R-:W-:Y:S01]  /*9740*/  BAR.SYNC.DEFER_BLOCKING 0x1, 0x100 ;  /* 0x0044000000007b1d */ /* 0x000fe20000010000 */
[----:B------:R-:W-:Y:S02]  /*9750*/  LOP3.LUT R30, R31, 0x380, RZ, 0xc0, !PT ;  /* 0x000003801f1e7812 */ /* 0x000fe400078ec0ff */
[----:B------:R-:W-:Y:S02]  /*9760*/  SEL R52, R116, R77, P0 ;  /* 0x0000004d74347207 */ /* 0x000fe40000000000 */
[----:B------:R-:W-:Y:S01]  /*9770*/  SEL R54, R77, R116, P0 ;  /* 0x000000744d367207 */ /* 0x000fe20000000000 */
[----:B------:R-:W-:Y:S01]  /*9780*/  IMAD R77, R43, 0x80, R234 ;  /* 0x000000802b4d7824 */ /* 0x000fe200078e02ea */
[----:B------:R-:W-:Y:S01]  /*9790*/  IADD3 R27, P4, R40, 0x7000, RZ ;  /* 0x00007000281b7810 */ /* 0x000fe20007f9e0ff */
[----:B------:R-:W-:Y:S01]  /*97a0*/  UIMAD UR6, UR7, UR8, URZ ;  /* 0x00000008070672a4 */ /* 0x000fe2000f8e023f */
[----:B------:R-:W-:-:S02]  /*97b0*/  SHF.R.U64 R30, R30, 0x3, RZ ;  /* 0x000000031e1e7819 */ /* 0x000fc400000012ff */
[----:B------:R-:W-:Y:S01]  /*97c0*/  LOP3.LUT R26, R27, 0x380, RZ, 0xc0, !PT ;  /* 0x000003801b1a7812 */ /* 0x000fe200078ec0ff */
[----:B------:R-:W-:Y:S01]  /*97d0*/  UIMAD.WIDE.U32 UR4, UR10, UR8, URZ ;  /* 0x000000080a0472a5 */ /* 0x000fe2000f8e003f */
[----:B------:R-:W-:Y:S01]  /*97e0*/  LOP3.LUT R30, R30, R31, RZ, 0x3c, !PT ;  /* 0x0000001f1e1e7212 */ /* 0x000fe200078e3cff */
[----:B------:R-:W-:Y:S01]  /*97f0*/  UIMAD UR6, UR10, UR9, UR6 ;  /* 0x000000090a0672a4 */ /* 0x000fe2000f8e0206 */
[----:B------:R-:W-:Y:S01]  /*9800*/  IMAD.X R31, RZ, RZ, R41, P1 ;  /* 0x000000ffff1f7224 */ /* 0x000fe200008e0629 */
[----:B------:R-:W-:Y:S01]  /*9810*/  SHF.R.U64 R26, R26, 0x3, RZ ;  /* 0x000000031a1a7819 */ /* 0x000fe200000012ff */
[----:B------:R-:W-:Y:S01]  /*9820*/  USHF.R.S32.HI UR11, URZ, 0x1f, UR40 ;  /* 0x0000001f3f0b7899 */ /* 0x000fe20008011428 */
[----:B------:R-:W-:Y:S01]  /*9830*/  IADD3 R25, P1, R40, 0xa000, RZ ;  /* 0x0000a00028197810 */ /* 0x000fe20007f3e0ff */
[----:B------:R-:W-:Y:S01]  /*9840*/  ULDC.64 UR8, c[0x0][0xb98] ;  /* 0x0002e60000087ab9 */ /* 0x000fe20000000a00 */
[----:B------:R2:W-:Y:S01]  /*9850*/  STSM.16.M88.4 [R105], R44 ;  /* 0x0000002c69007844 */ /* 0x0005e20000000200 */
[----:B------:R-:W-:Y:S01]  /*9860*/  MOV R137, R58 ;  /* 0x0000003a00897202 */ /* 0x000fe20000000f00 */
[----:B------:R-:W-:Y:S01]  /*9870*/  UIADD3 UR5, UR5, UR6, URZ ;  /* 0x0000000605057290 */ /* 0x000fe2000fffe03f */
[----:B0-----:R-:W-:-:S02]  /*9880*/  SEL R49, R146, R91, P0 ;  /* 0x0000005b92317207 */ /* 0x001fc40000000000 */
[----:B------:R-:W-:Y:S02]  /*9890*/  SEL R51, R91, R146, P0 ;  /* 0x000000925b337207 */ /* 0x000fe40000000000 */
[----:B------:R-:W-:Y:S01]  /*98a0*/  SEL R53, R148, R55, P0 ;  /* 0x0000003794357207 */ /* 0x000fe20000000000 */
[----:B------:R-:W-:Y:S01]  /*98b0*/  UIMAD UR6, UR11, UR8, URZ ;  /* 0x000000080b0672a4 */ /* 0x000fe2000f8e023f */
[----:B------:R-:W-:Y:S01]  /*98c0*/  SEL R55, R55, R148, P0 ;  /* 0x0000009437377207 */ /* 0x000fe20000000000 */
[----:B--2---:R-:W-:-:S04]  /*98d0*/  @P3 IMAD.HI.U32 R44, R77, R74, RZ ;  /* 0x0000004a4d2c3227 */ /* 0x004fc800078e00ff */
[----:B------:R-:W-:Y:S01]  /*98e0*/  IMAD.MOV.U32 R74, RZ, RZ, R77 ;  /* 0x000000ffff4a7224 */ /* 0x000fe200078e004d */
[----:B-1----:R-:W-:Y:S02]  /*98f0*/  @P3 SHF.R.U32.HI R74, RZ, R75, R44 ;  /* 0x0000004bff4a3219 */ /* 0x002fe4000001162c */
[----:B------:R-:W-:Y:S01]  /*9900*/  LOP3.LUT R26, R26, R27, RZ, 0x3c, !PT ;  /* 0x0000001b1a1a7212 */ /* 0x000fe200078e3cff */
[----:B------:R-:W-:Y:S01]  /*9910*/  IMAD.X R27, RZ, RZ, R41, P4 ;  /* 0x000000ffff1b7224 */ /* 0x000fe200020e0629 */
[----:B------:R-:W-:Y:S01]  /*9920*/  LOP3.LUT R24, R25, 0x380, RZ, 0xc0, !PT ;  /* 0x0000038019187812 */ /* 0x000fe200078ec0ff */
[----:B------:R-:W-:Y:S01]  /*9930*/  IMAD.MOV R75, RZ, RZ, -R74 ;  /* 0x000000ffff4b7224 */ /* 0x000fe200078e0a4a */
[----:B------:R-:W-:Y:S02]  /*9940*/  SEL R56, R118, R57, P0 ;  /* 0x0000003976387207 */ /* 0x000fe40000000000 */
[----:B------:R-:W-:Y:S01]  /*9950*/  SEL R58, R57, R118, P0 ;  /* 0x00000076393a7207 */ /* 0x000fe20000000000 */
[----:B------:R0:W-:Y:S01]  /*9960*/  STSM.16.M88.4 [R137], R48 ;  /* 0x0000003089007844 */ /* 0x0001e20000000200 */
[----:B------:R-:W-:-:S02]  /*9970*/  IADD3 R7, P4, R40, 0xd000, RZ ;  /* 0x0000d00028077810 */ /* 0x000fc40007f9e0ff */
[----:B------:R-:W-:Y:S02]  /*9980*/  SEL R57, R150, R93, P0 ;  /* 0x0000005d96397207 */ /* 0x000fe40000000000 */
[----:B------:R-:W-:Y:S01]  /*9990*/  SEL R59, R93, R150, P0 ;  /* 0x000000965d3b7207 */ /* 0x000fe20000000000 */
[----:B------:R1:W-:Y:S01]  /*99a0*/  STSM.16.M88.4 [R135], R52 ;  /* 0x0000003487007844 */ /* 0x0003e20000000200 */
[----:B------:R-:W-:Y:S01]  /*99b0*/  SEL R44, R120, R79, P0 ;  /* 0x0000004f782c7207 */ /* 0x000fe20000000000 */
[----:B------:R-:W-:Y:S01]  /*99c0*/  UIMAD UR6, UR40, UR9, UR6 ;  /* 0x00000009280672a4 */ /* 0x000fe2000f8e0206 */
[----:B------:R-:W-:Y:S02]  /*99d0*/  SEL R46, R79, R120, P0 ;  /* 0x000000784f2e7207 */ /* 0x000fe40000000000 */
[----:B------:R-:W-:Y:S02]  /*99e0*/  SEL R45, R152, R125, P0 ;  /* 0x0000007d982d7207 */ /* 0x000fe40000000000 */
[----:B------:R-:W-:Y:S01]  /*99f0*/  SEL R47, R125, R152, P0 ;  /* 0x000000987d2f7207 */ /* 0x000fe20000000000 */
[----:B------:R-:W-:Y:S01]  /*9a00*/  UIMAD.WIDE.U32 UR4, UR40, UR8, UR4 ;  /* 0x00000008280472a5 */ /* 0x000fe2000f8e0004 */
[----:B------:R-:W-:-:S02]  /*9a10*/  SHF.R.U64 R24, R24, 0x3, RZ ;  /* 0x0000000318187819 */ /* 0x000fc400000012ff */
[----:B0-----:R-:W-:Y:S02]  /*9a20*/  SEL R48, R122, R115, P0 ;  /* 0x000000737a307207 */ /* 0x001fe40000000000 */
[----:B------:R-:W-:Y:S02]  /*9a30*/  SEL R50, R115, R122, P0 ;  /* 0x0000007a73327207 */ /* 0x000fe40000000000 */
[----:B------:R-:W-:Y:S02]  /*9a40*/  SEL R49, R154, R85, P0 ;  /* 0x000000559a317207 */ /* 0x000fe40000000000 */
[----:B------:R-:W-:Y:S01]  /*9a50*/  SEL R51, R85, R154, P0 ;  /* 0x0000009a55337207 */ /* 0x000fe20000000000 */
[----:B------:R-:W-:Y:S01]  /*9a60*/  IMAD R75, R42, R75, R77 ;  /* 0x0000004b2a4b7224 */ /* 0x000fe200078e024d */
[----:B-1----:R-:W-:Y:S02]  /*9a70*/  SEL R52, R124, R81, P0 ;  /* 0x000000517c347207 */ /* 0x002fe40000000000 */
[----:B------:R-:W-:-:S02]  /*9a80*/  SEL R54, R81, R124, P0 ;  /* 0x0000007c51367207 */ /* 0x000fc40000000000 */
[----:B------:R-:W-:Y:S02]  /*9a90*/  SEL R53, R156, R97, P0 ;  /* 0x000000619c357207 */ /* 0x000fe40000000000 */
[----:B------:R-:W-:Y:S01]  /*9aa0*/  SEL R55, R97, R156, P0 ;  /* 0x0000009c61377207 */ /* 0x000fe20000000000 */
[----:B------:R-:W-:Y:S01]  /*9ab0*/  STSM.16.M88.4 [R133], R56 ;  /* 0x0000003885007844 */ /* 0x000fe20000000200 */
[----:B------:R-:W-:Y:S02]  /*9ac0*/  LOP3.LUT R6, R7, 0x380, RZ, 0xc0, !PT ;  /* 0x0000038007067812 */ /* 0x000fe400078ec0ff */
[C---:B------:R-:W-:Y:S01]  /*9ad0*/  IADD3 R33, P6, R40.reuse, 0x5000, RZ ;  /* 0x0000500028217810 */ /* 0x040fe20007fde0ff */
[----:B------:R-:W-:Y:S01]  /*9ae0*/  STSM.16.M88.4 [R131], R44 ;  /* 0x0000002c83007844 */ /* 0x000fe20000000200 */
[----:B------:R-:W-:Y:S01]  /*9af0*/  IADD3 R29, P5, R40, 0x6000, RZ ;  /* 0x00006000281d7810 */ /* 0x000fe20007fbe0ff */
[----:B------:R-:W-:Y:S01]  /*9b00*/  IMAD.U32 R78, RZ, RZ, UR6 ;  /* 0x00000006ff4e7e24 */ /* 0x000fe2000f8e00ff */
[----:B------:R-:W-:Y:S01]  /*9b10*/  LOP3.LUT R24, R24, R25, RZ, 0x3c, !PT ;  /* 0x0000001918187212 */ /* 0x000fe200078e3cff */
[----:B------:R-:W-:Y:S01]  /*9b20*/  STSM.16.M88.4 [R113], R48 ;  /* 0x0000003071007844 */ /* 0x000fe20000000200 */
[----:B------:R-:W-:Y:S01]  /*9b30*/  SHF.R.U64 R6, R6, 0x3, RZ ;  /* 0x0000000306067819 */ /* 0x000fe200000012ff */
[----:B------:R-:W-:Y:S01]  /*9b40*/  IMAD.X R25, RZ, RZ, R41, P1 ;  /* 0x000000ffff197224 */ /* 0x000fe200008e0629 */
[----:B------:R-:W-:Y:S01]  /*9b50*/  LOP3.LUT R32, R33, 0x380, RZ, 0xc0, !PT ;  /* 0x0000038021207812 */ /* 0x000fe200078ec0ff */
[----:B------:R0:W-:Y:S01]  /*9b60*/  STSM.16.M88.4 [R112], R52 ;  /* 0x0000003470007844 */ /* 0x0001e20000000200 */
[----:B------:R-:W-:Y:S01]  /*9b70*/  LOP3.LUT R28, R29, 0x380, RZ, 0xc0, !PT ;  /* 0x000003801d1c7812 */ /* 0x000fe200078ec0ff */
[----:B------:R-:W-:Y:S01]  /*9b80*/  ULDC.64 UR8, c[0x0][0xb88] ;  /* 0x0002e20000087ab9 */ /* 0x000fe20000000a00 */
[----:B------:R-:W-:Y:S01]  /*9b90*/  LOP3.LUT R6, R6, R7, RZ, 0x3c, !PT ;  /* 0x0000000706067212 */ /* 0x000fe200078e3cff */
[----:B------:R-:W-:Y:S01]  /*9ba0*/  ULDC UR6, c[0x0][0xa88] ;  /* 0x0002a20000067ab9 */ /* 0x000fe20000000800 */
[----:B------:R-:W-:-:S02]  /*9bb0*/  LOP3.LUT R7, R40, 0x380, RZ, 0xc0, !PT ;  /* 0x0000038028077812 */ /* 0x000fc400078ec0ff */
[----:B------:R-:W-:Y:S02]  /*9bc0*/  SHF.R.U64 R32, R32, 0x3, RZ ;  /* 0x0000000320207819 */ /* 0x000fe400000012ff */
[----:B------:R-:W-:Y:S02]  /*9bd0*/  SHF.R.U64 R28, R28, 0x3, RZ ;  /* 0x000000031c1c7819 */ /* 0x000fe400000012ff */
[----:B0-----:R-:W-:Y:S02]  /*9be0*/  SHF.R.S32.HI R53, RZ, 0x1f, R74 ;  /* 0x0000001fff357819 */ /* 0x001fe4000001144a */
[----:B------:R-:W-:Y:S02]  /*9bf0*/  SHF.R.S32.HI R54, RZ, 0x1f, R75 ;  /* 0x0000001fff367819 */ /* 0x000fe4000001144b */
[----:B------:R-:W-:Y:S02]  /*9c00*/  IADD3 R52, P1, R74, UR4, RZ ;  /* 0x000000044a347c10 */ /* 0x000fe4000ff3e0ff */
[----:B------:R-:W-:Y:S01]  /*9c10*/  SEL R56, R126, R117, P0 ;  /* 0x000000757e387207 */ /* 0x000fe20000000000 */
[----:B------:R-:W-:Y:S01]  /*9c20*/  IMAD R54, R54, UR8, RZ ;  /* 0x0000000836367c24 */ /* 0x000fe2000f8e02ff */
[----:B------:R-:W-:Y:S01]  /*9c30*/  IADD3.X R53, R53, UR5, R78, P1, !PT ;  /* 0x0000000535357c10 */ /* 0x000fe20008ffe44e */
[----:B------:R-:W-:Y:S01]  /*9c40*/  ULDC.64 UR4, c[0x0][0xb50] ;  /* 0x0002d40000047ab9 */ /* 0x000fe20000000a00 */
[----:B------:R-:W-:-:S02]  /*9c50*/  SEL R58, R117, R126, P0 ;  /* 0x0000007e753a7207 */ /* 0x000fc40000000000 */
[----:B------:R-:W-:Y:S02]  /*9c60*/  SEL R57, R158, R127, P0 ;  /* 0x0000007f9e397207 */ /* 0x000fe40000000000 */
[----:B------:R-:W-:Y:S02]  /*9c70*/  SEL R59, R127, R158, P0 ;  /* 0x0000009e7f3b7207 */ /* 0x000fe40000000000 */
[----:B------:R-:W-:Y:S02]  /*9c80*/  SEL R44, R128, R83, P0 ;  /* 0x00000053802c7207 */ /* 0x000fe40000000000 */
[----:B------:R-:W-:Y:S02]  /*9c90*/  SEL R46, R83, R128, P0 ;  /* 0x00000080532e7207 */ /* 0x000fe40000000000 */
[----:B------:R-:W-:Y:S02]  /*9ca0*/  SEL R45, R160, R99, P0 ;  /* 0x00000063a02d7207 */ /* 0x000fe40000000000 */
[----:B------:R-:W-:Y:S01]  /*9cb0*/  SEL R47, R99, R160, P0 ;  /* 0x000000a0632f7207 */ /* 0x000fe20000000000 */
[----:B------:R-:W-:Y:S01]  /*9cc0*/  IMAD R55, R75, UR9, R54 ;  /* 0x000000094b377c24 */ /* 0x000fe2000f8e0236 */
[----:B------:R-:W-:Y:S01]  /*9cd0*/  SHF.R.U64 R7, R7, 0x3, RZ ;  /* 0x0000000307077819 */ /* 0x000fe200000012ff */
[----:B------:R-:W-:Y:S01]  /*9ce0*/  IMAD.WIDE.U32 R52, R75, UR8, R52 ;  /* 0x000000084b347c25 */ /* 0x000fe2000f8e0034 */
[----:B------:R-:W-:-:S02]  /*9cf0*/  LOP3.LUT R32, R32, R33, RZ, 0x3c, !PT ;  /* 0x0000002120207212 */ /* 0x000fc400078e3cff */
[----:B------:R-:W-:Y:S01]  /*9d00*/  LOP3.LUT R28, R28, R29, RZ, 0x3c, !PT ;  /* 0x0000001d1c1c7212 */ /* 0x000fe200078e3cff */
[--C-:B------:R-:W-:Y:S01]  /*9d10*/  IMAD.X R33, RZ, RZ, R41.reuse, P6 ;  /* 0x000000ffff217224 */ /* 0x100fe200030e0629 */
[C---:B------:R-:W-:Y:S01]  /*9d20*/  IADD3 R13, P6, R40.reuse, 0xb000, RZ ;  /* 0x0000b000280d7810 */ /* 0x040fe20007fde0ff */
[--C-:B------:R-:W-:Y:S01]  /*9d30*/  IMAD.X R29, RZ, RZ, R41.reuse, P5 ;  /* 0x000000ffff1d7224 */ /* 0x100fe200028e0629 */
[----:B------:R-:W-:Y:S01]  /*9d40*/  IADD3 R5, P5, R40, 0xc000, RZ ;  /* 0x0000c00028057810 */ /* 0x000fe20007fbe0ff */
[----:B------:R-:W-:Y:S01]  /*9d50*/  STSM.16.M88.4 [R65], R56 ;  /* 0x0000003841007844 */ /* 0x000fe20000000200 */
[----:B------:R-:W-:Y:S01]  /*9d60*/  LOP3.LUT R40, R7, R40, RZ, 0x3c, !PT ;  /* 0x0000002807287212 */ /* 0x000fe200078e3cff */
[----:B------:R-:W-:Y:S01]  /*9d70*/  IMAD.X R7, RZ, RZ, R41, P4 ;  /* 0x000000ffff077224 */ /* 0x000fe200020e0629 */
[----:B------:R-:W-:Y:S01]  /*9d80*/  SEL R48, R130, R119, P0 ;  /* 0x0000007782307207 */ /* 0x000fe20000000000 */
[----:B------:R0:W-:Y:S01]  /*9d90*/  STSM.16.M88.4 [R63], R44 ;  /* 0x0000002c3f007844 */ /* 0x0001e20000000200 */
[----:B------:R-:W-:-:S02]  /*9da0*/  SEL R50, R119, R130, P0 ;  /* 0x0000008277327207 */ /* 0x000fc40000000000 */
[----:B------:R-:W-:Y:S02]  /*9db0*/  SEL R49, R162, R87, P0 ;  /* 0x00000057a2317207 */ /* 0x000fe40000000000 */
[----:B------:R-:W-:Y:S02]  /*9dc0*/  SEL R51, R87, R162, P0 ;  /* 0x000000a257337207 */ /* 0x000fe40000000000 */
[----:B------:R-:W-:Y:S02]  /*9dd0*/  SEL R80, R67, R132, P0 ;  /* 0x0000008443507207 */ /* 0x000fe40000000000 */
[----:B------:R-:W-:Y:S02]  /*9de0*/  SEL R82, R132, R67, P0 ;  /* 0x0000004384527207 */ /* 0x000fe40000000000 */
[----:B------:R-:W-:Y:S02]  /*9df0*/  SEL R81, R164, R103, P0 ;  /* 0x00000067a4517207 */ /* 0x000fe40000000000 */
[----:B------:R-:W-:Y:S01]  /*9e00*/  SEL R83, R103, R164, P0 ;  /* 0x000000a467537207 */ /* 0x000fe20000000000 */
[----:B------:R-:W-:Y:S01]  /*9e10*/  IMAD R104, R42, UR6, RZ ;  /* 0x000000062a687c24 */ /* 0x000fe2000f8e02ff */
[----:B------:R-:W-:Y:S01]  /*9e20*/  LOP3.LUT P1, RZ, R23, 0x3, RZ, 0xc0, !PT ;  /* 0x0000000317ff7812 */ /* 0x000fe2000782c0ff */
[----:B0-----:R-:W-:Y:S01]  /*9e30*/  IMAD.IADD R47, R53, 0x1, R55 ;  /* 0x00000001352f7824 */ /* 0x001fe200078e0237 */
[C---:B------:R-:W-:Y:S01]  /*9e40*/  LEA R44, P4, R52.reuse, UR4, 0x2 ;  /* 0x00000004342c7c11 */ /* 0x040fe2000f8810ff */
[----:B------:R-:W-:Y:S01]  /*9e50*/  IMAD R67, R43, 0x80, R233 ;  /* 0x000000802b437824 */ /* 0x000fe200078e02e9 */
[----:B------:R-:W-:Y:S01]  /*9e60*/  STSM.16.M88.4 [R61], R48 ;  /* 0x000000303d007844 */ /* 0x000fe20000000200 */
[----:B------:R-:W-:Y:S01]  /*9e70*/  SEL R54, R121, R100, P0 ;  /* 0x0000006479367207 */ /* 0x000fe20000000000 */
[----:B------:R-:W-:Y:S01]  /*9e80*/  IMAD.X R11, RZ, RZ, R41, P2 ;  /* 0x000000ffff0b7224 */ /* 0x000fe200010e0629 */
[----:B------:R-:W-:Y:S01]  /*9e90*/  LEA.HI.X R47, R52, UR5, R47, 0x2, P4 ;  /* 0x00000005342f7c11 */ /* 0x000fe2000a0f142f */
[----:B------:R0:W-:Y:S01]  /*9ea0*/  STSM.16.M88.4 [R60], R80 ;  /* 0x000000503c007844 */ /* 0x0001e20000000200 */
[----:B------:R-:W-:Y:S01]  /*9eb0*/  SEL R52, R100, R121, P0 ;  /* 0x0000007964347207 */ /* 0x000fe20000000000 */
[----:B------:R-:W-:Y:S01]  /*9ec0*/  ULDC.64 UR8, c[0x0][0xae8] ;  /* 0x0002ba0000087ab9 */ /* 0x000fe20000000a00 */
[----:B------:R-:W-:-:S02]  /*9ed0*/  SEL R53, R166, R129, P0 ;  /* 0x00000081a6357207 */ /* 0x000fc40000000000 */
[----:B------:R-:W-:Y:S01]  /*9ee0*/  SEL R55, R129, R166, P0 ;  /* 0x000000a681377207 */ /* 0x000fe20000000000 */
[----:B------:R-:W-:Y:S01]  /*9ef0*/  VIADD R45, R67, 0x8 ;  /* 0x00000008432d7836 */ /* 0x000fe20000000000 */
[----:B------:R-:W-:Y:S02]  /*9f00*/  SEL R84, R70, R123, P0 ;  /* 0x0000007b46547207 */ /* 0x000fe40000000000 */
[----:B------:R-:W-:Y:S02]  /*9f10*/  SEL R86, R123, R70, P0 ;  /* 0x000000467b567207 */ /* 0x000fe40000000000 */
[----:B------:R-:W-:Y:S02]  /*9f20*/  SEL R85, R107, R108, P0 ;  /* 0x0000006c6b557207 */ /* 0x000fe40000000000 */
[----:B------:R-:W-:Y:S02]  /*9f30*/  SEL R87, R108, R107, P0 ;  /* 0x0000006b6c577207 */ /* 0x000fe40000000000 */
[----:B------:R-:W-:-:S02]  /*9f40*/  SEL R88, R64, R89, P0 ;  /* 0x0000005940587207 */ /* 0x000fc40000000000 */
[----:B0-----:R-:W-:Y:S02]  /*9f50*/  SEL R80, R71, R134, P0 ;  /* 0x0000008647507207 */ /* 0x001fe40000000000 */
[----:B------:R-:W-:Y:S02]  /*9f60*/  SEL R82, R134, R71, P0 ;  /* 0x0000004786527207 */ /* 0x000fe40000000000 */
[----:B------:R-:W-:Y:S02]  /*9f70*/  SEL R81, R109, R106, P0 ;  /* 0x0000006a6d517207 */ /* 0x000fe40000000000 */
[----:B------:R-:W-:Y:S02]  /*9f80*/  SEL R83, R106, R109, P0 ;  /* 0x0000006d6a537207 */ /* 0x000fe40000000000 */
[----:B------:R-:W-:Y:S02]  /*9f90*/  SEL R90, R89, R64, P0 ;  /* 0x00000040595a7207 */ /* 0x000fe40000000000 */
[----:B------:R-:W-:-:S02]  /*9fa0*/  ISETP.GE.OR P2, PT, R67, R104, P1 ;  /* 0x000000684300720c */ /* 0x000fc40000f46670 */
[----:B------:R-:W-:Y:S02]  /*9fb0*/  SEL R89, R101, R110, P0 ;  /* 0x0000006e65597207 */ /* 0x000fe40000000000 */
[----:B------:R-:W-:Y:S02]  /*9fc0*/  SEL R91, R110, R101, P0 ;  /* 0x000000656e5b7207 */ /* 0x000fe40000000000 */
[----:B------:R-:W-:Y:S01]  /*9fd0*/  SEL R64, R66, R73, P0 ;  /* 0x0000004942407207 */ /* 0x000fe20000000000 */
[----:B------:R-:W-:Y:S01]  /*9fe0*/  STSM.16.M88.4 [R62], R52 ;  /* 0x000000343e007844 */ /* 0x000fe20000000200 */
[----:B------:R-:W-:Y:S02]  /*9ff0*/  SEL R65, R174, R111, P0 ;  /* 0x0000006fae417207 */ /* 0x000fe40000000000 */
[----:B------:R-:W-:Y:S02]  /*a000*/  SEL R67, R111, R174, P0 ;  /* 0x000000ae6f437207 */ /* 0x000fe40000000000 */
[----:B------:R-:W-:Y:S01]  /*a010*/  SEL R66, R73, R66, P0 ;  /* 0x0000004249427207 */ /* 0x000fe20000000000 */
[----:B------:R-:W-:Y:S04]  /*a020*/  STSM.16.M88.4 [R69], R80 ;  /* 0x0000005045007844 */ /* 0x000fe80000000200 */
[----:B------:R-:W-:Y:S04]  /*a030*/  STSM.16.M88.4 [R68], R84 ;  /* 0x0000005444007844 */ /* 0x000fe80000000200 */
[----:B------:R-:W-:Y:S04]  /*a040*/  STSM.16.M88.4 [R76], R88 ;  /* 0x000000584c007844 */ /* 0x000fe80000000200 */
[----:B------:R-:W-:Y:S04]  /*a050*/  STSM.16.M88.4 [R72], R64 ;  /* 0x0000004048007844 */ /* 0x000fe80000000200 */
[----:B------:R-:W-:Y:S04]  /*a060*/  SHFL.IDX PT, R74, R44, RZ, 0x1c1f ;  /* 0x001c1fff2c4a7589 */ /* 0x000fe800000e0000 */
[----:B------:R-:W0:Y:S01]  /*a070*/  SHFL.IDX PT, R75, R47, RZ, 0x1c1f ;  /* 0x001c1fff2f4b7589 */ /* 0x000e2200000e0000 */
[----:B------:R-:W-:Y:S06]  /*a080*/  BAR.SYNC.DEFER_BLOCKING 0x1, 0x100 ;  /* 0x0044000000007b1d */ /* 0x000fec0000010000 */
[----:B------:R-:W-:Y:S04]  /*a090*/  SHFL.IDX PT, R78, R44, 0x1, 0x1c1f ;  /* 0x003c1f002c4e7f89 */ /* 0x000fe800000e0000 */
[----:B------:R-:W1:Y:S01]  /*a0a0*/  SHFL.IDX PT, R79, R47, 0x1, 0x1c1f ;  /* 0x003c1f002f4f7f89 */ /* 0x000e6200000e0000 */
[----:B------:R-:W-:-:S03]  /*a0b0*/  ISETP.GE.OR P1, PT, R45, R104, P1 ;  /* 0x000000682d00720c */ /* 0x000fc60000f26670 */
[----:B0-----:R-:W-:Y:S10]  /*a0c0*/  @!P2 ST.E desc[UR46][R74.64], R3 ;  /* 0x000000034a00a985 */ /* 0x001ff4000c10192e */
[----:B-1----:R0:W-:Y:S04]  /*a0d0*/  @!P1 ST.E desc[UR46][R78.64], R0 ;  /* 0x000000004e009985 */ /* 0x0021e8000c10192e */
[----:B------:R1:W5:Y:S04]  /*a0e0*/  LD.E.128 R80, desc[UR46][R30.64] ;  /* 0x0000002e1e507980 */ /* 0x000368000c101d00 */
[----:B------:R2:W5:Y:S01]  /*a0f0*/  LD.E.128 R60, desc[UR46][R28.64] ;  /* 0x0000002e1c3c7980 */ /* 0x000562000c101d00 */
[----:B------:R-:W-:Y:S01]  /*a100*/  UIMAD UR6, UR7, UR8, URZ ;  /* 0x00000008070672a4 */ /* 0x000fe2000f8e023f */
[----:B0-----:R-:W-:-:S02]  /*a110*/  IMAD R0, R19, 0x20, R22 ;  /* 0x0000002013007824 */ /* 0x001fc400078e0216 */
[----:B------:R0:W5:Y:S01]  /*a120*/  LD.E.128 R96, desc[UR46][R6.64] ;  /* 0x0000002e06607980 */ /* 0x000162000c101d00 */
[----:B-1----:R-:W1:Y:S01]  /*a130*/  @P3 LDC R31, c[0x0][0xbec] ;  /* 0x0002fb00ff1f3b82 */ /* 0x002e620000000800 */
[----:B------:R-:W-:Y:S01]  /*a140*/  UIMAD.WIDE.U32 UR4, UR10, UR8, URZ ;  /* 0x000000080a0472a5 */ /* 0x000fe2000f8e003f */
[----:B------:R-:W-:Y:S01]  /*a150*/  LOP3.LUT R4, R5, 0x380, RZ, 0xc0, !PT ;  /* 0x0000038005047812 */ /* 0x000fe200078ec0ff */
[----:B------:R-:W5:Y:S01]  /*a160*/  LD.E.128 R44, desc[UR46][R38.64] ;  /* 0x0000002e262c7980 */ /* 0x000f62000c101d00 */
[----:B------:R-:W-:-:S03]  /*a170*/  LOP3.LUT R12, R13, 0x380, RZ, 0xc0, !PT ;  /* 0x000003800d0c7812 */ /* 0x000fc600078ec0ff */
[----:B------:R-:W5:Y:S01]  /*a180*/  LD.E.128 R48, desc[UR46][R36.64] ;  /* 0x0000002e24307980 */ /* 0x000f62000c101d00 */
[----:B--2---:R-:W2:Y:S01]  /*a190*/  @P3 LDC R29, c[0x0][0xbf0] ;  /* 0x0002fc00ff1d3b82 */ /* 0x004ea20000000800 */
[----:B0-----:R-:W-:Y:S01]  /*a1a0*/  IMAD R6, R43, 0x80, R0 ;  /* 0x000000802b067824 */ /* 0x001fe200078e0200 */
[----:B------:R-:W-:Y:S01]  /*a1b0*/  UIMAD UR6, UR10, UR9, UR6 ;  /* 0x000000090a0672a4 */ /* 0x000fe2000f8e0206 */
[----:B------:R-:W5:Y:S02]  /*a1c0*/  LD.E.128 R56, desc[UR46][R40.64] ;  /* 0x0000002e28387980 */ /* 0x000f64000c101d00 */
[----:B------:R-:W-:Y:S01]  /*a1d0*/  ULDC.64 UR8, c[0x0][0xaf0] ;  /* 0x0002bc0000087ab9 */ /* 0x000fe20000000a00 */
[----:B------:R-:W-:Y:S01]  /*a1e0*/  UIADD3 UR5, UR5, UR6, URZ ;  /* 0x0000000605057290 */ /* 0x000fe2000fffe03f */
[----:B------:R-:W5:Y:S01]  /*a1f0*/  LD.E.128 R52, desc[UR46][R34.64] ;  /* 0x0000002e22347980 */ /* 0x000f62000c101d00 */
[----:B------:R-:W-:Y:S01]  /*a200*/  UIMAD UR7, UR11, UR8, URZ ;  /* 0x000000080b0772a4 */ /* 0x000fe2000f8e023f */
[----:B------:R-:W-:Y:S01]  /*a210*/  SHF.R.U64 R4, R4, 0x3, RZ ;  /* 0x0000000304047819 */ /* 0x000fe200000012ff */
[----:B------:R-:W-:Y:S01]  /*a220*/  IMAD.MOV.U32 R3, RZ, RZ, R6 ;  /* 0x000000ffff037224 */ /* 0x000fe200078e0006 */
[----:B------:R-:W-:Y:S01]  /*a230*/  SHF.R.U64 R12, R12, 0x3, RZ ;  /* 0x000000030c0c7819 */ /* 0x000fe200000012ff */
[----:B------:R-:W5:Y:S01]  /*a240*/  LD.E.128 R68, desc[UR46][R32.64] ;  /* 0x0000002e20447980 */ /* 0x000f62000c101d00 */
[----:B-1----:R-:W-:Y:S01]  /*a250*/  @P3 IMAD.HI.U32 R0, R6, R31, RZ ;  /* 0x0000001f06003227 */ /* 0x002fe200078e00ff */
[----:B------:R-:W-:-:S02]  /*a260*/  UIMAD UR6, UR40, UR9, UR7 ;  /* 0x00000009280672a4 */ /* 0x000fc4000f8e0207 */
[----:B------:R-:W5:Y:S01]  /*a270*/  LD.E.128 R64, desc[UR46][R26.64] ;  /* 0x0000002e1a407980 */ /* 0x000f62000c101d00 */
[----:B------:R-:W-:Y:S01]  /*a280*/  UIMAD.WIDE.U32 UR4, UR40, UR8, UR4 ;  /* 0x00000008280472a5 */ /* 0x000fe2000f8e0004 */
[----:B------:R-:W-:Y:S02]  /*a290*/  LOP3.LUT R4, R4, R5, RZ, 0x3c, !PT ;  /* 0x0000000504047212 */ /* 0x000fe400078e3cff */
[----:B------:R-:W5:Y:S01]  /*a2a0*/  LD.E.128 R92, desc[UR46][R14.64] ;  /* 0x0000002e0e5c7980 */ /* 0x000f62000c101d00 */
[----:B--2---:R-:W-:Y:S01]  /*a2b0*/  @P3 SHF.R.U32.HI R3, RZ, R29, R0 ;  /* 0x0000001dff033219 */ /* 0x004fe20000011600 */
[----:B------:R-:W-:Y:S01]  /*a2c0*/  IMAD.X R5, RZ, RZ, R41, P5 ;  /* 0x000000ffff057224 */ /* 0x000fe200028e0629 */
[----:B------:R-:W-:Y:S01]  /*a2d0*/  UIADD3 UR6, UR5, UR6, URZ ;  /* 0x0000000605067290 */ /* 0x000fe2000fffe03f */
[----:B------:R-:W5:Y:S01]  /*a2e0*/  LD.E.128 R84, desc[UR46][R20.64] ;  /* 0x0000002e14547980 */ /* 0x000f62000c101d00 */
[--C-:B------:R-:W-:Y:S01]  /*a2f0*/  SHF.R.S32.HI R0, RZ, 0x1f, R3.reuse ;  /* 0x0000001fff007819 */ /* 0x100fe20000011403 */
[----:B------:R-:W-:Y:S01]  /*a300*/  IMAD.MOV R7, RZ, RZ, -R3 ;  /* 0x000000ffff077224 */ /* 0x000fe200078e0a03 */
[----:B------:R-:W-:Y:S01]  /*a310*/  LOP3.LUT R12, R12, R13, RZ, 0x3c, !PT ;  /* 0x0000000d0c0c7212 */ /* 0x000fe200078e3cff */
[----:B------:R-:W-:Y:S01]  /*a320*/  IMAD.X R13, RZ, RZ, R41, P6 ;  /* 0x000000ffff0d7224 */ /* 0x000fe200030e0629 */
[----:B------:R-:W-:Y:S01]  /*a330*/  ULDC.64 UR8, c[0x0][0xae0] ;  /* 0x0002b80000087ab9 */ /* 0x000fe20000000a00 */
[----:B------:R0:W5:Y:S01]  /*a340*/  LD.E.128 R100, desc[UR46][R4.64] ;  /* 0x0000002e04647980 */ /* 0x000162000c101d00 */
[----:B------:R-:W-:-:S02]  /*a350*/  IMAD R0, R0, UR8, RZ ;  /* 0x0000000800007c24 */ /* 0x000fc4000f8e02ff */
[----:B------:R-:W-:Y:S01]  /*a360*/  IMAD R7, R42, R7, R6 ;  /* 0x000000072a077224 */ /* 0x000fe200078e0206 */
[----:B------:R-:W5:Y:S04]  /*a370*/  LD.E.128 R76, desc[UR46][R24.64] ;  /* 0x0000002e184c7980 */ /* 0x000f68000c101d00 */
[----:B------:R-:W5:Y:S01]  /*a380*/  LD.E.128 R72, desc[UR46][R12.64] ;  /* 0x0000002e0c487980 */ /* 0x000f62000c101d00 */
[----:B0-----:R-:W-:Y:S02]  /*a390*/  IMAD.U32 R5, RZ, RZ, UR5 ;  /* 0x00000005ff057e24 */ /* 0x001fe4000f8e00ff */
[----:B------:R-:W-:Y:S01]  /*a3a0*/  IMAD.U32 R4, RZ, RZ, UR4 ;  /* 0x00000004ff047e24 */ /* 0x000fe2000f8e00ff */
[----:B------:R0:W5:Y:S01]  /*a3b0*/  LD.E.128 R88, desc[UR46][R8.64] ;  /* 0x0000002e08587980 */ /* 0x000162000c101d00 */
[----:B------:R-:W-:Y:S01]  /*a3c0*/  IMAD.U32 R5, RZ, RZ, UR6 ;  /* 0x00000006ff057e24 */ /* 0x000fe2000f8e00ff */
[----:B------:R-:W-:-:S02]  /*a3d0*/  ULDC.64 UR6, c[0x0][0xad8] ;  /* 0x0002b60000067ab9 */ /* 0x000fc40000000a00 */
[----:B------:R1:W5:Y:S01]  /*a3e0*/  LD.E.128 R36, desc[UR46][R10.64] ;  /* 0x0000002e0a247980 */ /* 0x000362000c101d00 */
[C---:B------:R-:W-:Y:S01]  /*a3f0*/  IMAD.WIDE.U32 R4, R3.reuse, UR8, R4 ;  /* 0x0000000803047c25 */ /* 0x040fe2000f8e0004 */
[----:B------:R-:W-:Y:S01]  /*a400*/  @!PT LDS RZ, [RZ] ;  /* 0x00000000fffff984 */ /* 0x000fe20000000800 */
[----:B------:R-:W-:Y:S01]  /*a410*/  @!PT LDS RZ, [RZ] ;  /* 0x00000000fffff984 */ /* 0x000fe20000000800 */
[----:B------:R-:W-:Y:S01]  /*a420*/  @!PT LDS RZ, [RZ] ;  /* 0x00000000fffff984 */ /* 0x000fe20000000800 */
[----:B------:R-:W-:Y:S01]  /*a430*/  @!PT LDS RZ, [RZ] ;  /* 0x00000000fffff984 */ /* 0x000fe20000000800 */
[----:B------:R2:W-:Y:S06]  /*a440*/  MEMBAR.ALL.CTA ;  /* 0x0000000000007992 */ /* 0x0005ec0000008000 */
[----:B--2---:R-:W2:Y:S01]  /*a450*/  FENCE.VIEW.ASYNC.S ;  /* 0x00000000000073c6 */ /* 0x004ea20000000000 */
[----:B0-----:R-:W-:Y:S01]  /*a460*/  IMAD R9, R3, UR9, R0 ;  /* 0x0000000903097c24 */ /* 0x001fe2000f8e0200 */
[----:B------:R-:W-:Y:S01]  /*a470*/  SHF.R.S32.HI R0, RZ, 0x1f, R7 ;  /* 0x0000001fff007819 */ /* 0x000fe20000011407 */
[----:B------:R-:W-:-:S02]  /*a480*/  IMAD R43, R43, 0x80, R22 ;  /* 0x000000802b2b7824 */ /* 0x000fc400078e0216 */
[----:B------:R-:W-:Y:S02]  /*a490*/  IMAD.IADD R5, R5, 0x1, R9 ;  /* 0x0000000105057824 */ /* 0x000fe400078e0209 */
[----:B------:R-:W-:Y:S01]  /*a4a0*/  IMAD R0, R0, UR6, RZ ;  /* 0x0000000600007c24 */ /* 0x000fe2000f8e02ff */
[----:B------:R-:W-:Y:S01]  /*a4b0*/  UIADD3 UR39, UR39, 0x38820, URZ ;  /* 0x0003882027277890 */ /* 0x000fe2000fffe03f */
[----:B------:R-:W-:Y:S01]  /*a4c0*/  IMAD.WIDE.U32 R4, R7, UR6, R4 ;  /* 0x0000000607047c25 */ /* 0x000fe2000f8e0004 */
[----:B------:R-:W-:Y:S01]  /*a4d0*/  UIADD3 UR51, UR51, 0x1, URZ ;  /* 0x0000000133337890 */ /* 0x000fe2000fffe03f */
[----:B------:R-:W-:Y:S02]  /*a4e0*/  ISETP.GE.AND P2, PT, R43, R104, PT ;  /* 0x000000682b00720c */ /* 0x000fe40003f46270 */
[----:B------:R-:W-:Y:S01]  /*a4f0*/  IMAD R9, R7, UR7, R0 ;  /* 0x0000000707097c24 */ /* 0x000fe2000f8e0200 */
[----:B------:R-:W-:Y:S01]  /*a500*/  ULDC.64 UR6, c[0x0][0xa80] ;  /* 0x0002a00000067ab9 */ /* 0x000fe20000000a00 */
[----:B------:R-:W-:Y:S01]  /*a510*/  UPRMT UR39, URZ, 0x654, UR39 ;  /* 0x000006543f277896 */ /* 0x000fe20008000027 */
[----:B------:R-:W-:Y:S01]  /*a520*/  LEA R0, P3, R4, UR6, 0x1 ;  /* 0x0000000604007c11 */ /* 0x000fe2000f8608ff */
[----:B------:R-:W-:Y:S01]  /*a530*/  IMAD.IADD R5, R5, 0x1, R9 ;  /* 0x0000000105057824 */ /* 0x000fe200078e0209 */
[----:B------:R-:W-:Y:S01]  /*a540*/  UISETP.NE.AND UP0, UPT, UR51, 0x2, UPT ;  /* 0x000000023300788c */ /* 0x000fe2000bf05270 */
[----:B------:R-:W-:-:S03]  /*a550*/  VIADD R3, R43, 0x20 ;  /* 0x000000202b037836 */ /* 0x000fc60000000000 */
[----:B------:R-:W-:Y:S01]  /*a560*/  LEA.HI.X R14, R4, UR7, R5, 0x1, P3 ;  /* 0x00000007040e7c11 */ /* 0x000fe200098f0c05 */
[----:B------:R-:W-:Y:S01]  /*a570*/  USEL UR5, URZ, 0x1, UP0 ;  /* 0x000000013f057887 */ /* 0x000fe20008000000 */
[-C--:B------:R-:W-:Y:S01]  /*a580*/  ISETP.GE.AND P1, PT, R3, R104.reuse, PT ;  /* 0x000000680300720c */ /* 0x080fe20003f26270 */
[----:B------:R-:W-:Y:S01]  /*a590*/  ULDC UR4, c[0x0][0xc] ;  /* 0x0000030000047ab9 */ /* 0x000fe20000000800 */
[----:B------:R-:W-:Y:S01]  /*a5a0*/  VIADD R3, R43, 0x40 ;  /* 0x000000402b037836 */ /* 0x000fe20000000000 */
[----:B------:R-:W-:Y:S01]  /*a5b0*/  UIADD3 UR41, UR4, UR41, URZ ;  /* 0x0000002904297290 */ /* 0x000fe2000fffe03f */
[----:B--2---:R1:W0:Y:S01]  /*a5c0*/  SHFL.IDX PT, R6, R0, RZ, 0x181f ;  /* 0x00181fff00067589 */ /* 0x00422200000e0000 */
[----:B------:R-:W-:Y:S01]  /*a5d0*/  USEL UR51, UR51, URZ, UP0 ;  /* 0x0000003f33337287 */ /* 0x000fe20008000000 */
[----:B------:R-:W-:Y:S01]  /*a5e0*/  SYNCS.ARRIVE.TRANS64.RED.A1T0 RZ, [UR39], RZ ;  /* 0x000000ffffff79a7 */ /* 0x000fe20008100427 */
[----:B------:R-:W-:Y:S01]  /*a5f0*/  ULOP3.LUT UR43, UR43, UR5, URZ, 0x3c, !UPT ;  /* 0x000000052b2b7292 */ /* 0x000fe2000f8e3c3f */
[----:B------:R1:W2:Y:S01]  /*a600*/  SHFL.IDX PT, R7, R14, RZ, 0x181f ;  /* 0x00181fff0e077589 */ /* 0x0002a200000e0000 */
[----:B------:R-:W-:Y:S01]  /*a610*/  BSSY B0, `(.L_x_31) ;  /* 0x0000015000007945 */ /* 0x000fe20003800000 */
[----:B------:R-:W-:-:S02]  /*a620*/  ISETP.GE.AND P0, PT, R3, R104, PT ;  /* 0x000000680300720c */ /* 0x000fc40003f06270 */
[----:B------:R-:W-:Y:S02]  /*a630*/  SHF.R.S32.HI R139, RZ, 0x1f, R17 ;  /* 0x0000001fff8b7819 */ /* 0x000fe40000011411 */
[----:B------:R-:W-:Y:S01]  /*a640*/  SHF.R.S32.HI R141, RZ, 0x1f, R18 ;  /* 0x0000001fff8d7819 */ /* 0x000fe20000011412 */
[----:B------:R-:W-:Y:S08]  /*a650*/  @P2 BRA `(.L_x_32) ;  /* 0x0000000000402947 */ /* 0x000ff00003800000 */
[----:B------:R-:W-:Y:S02]  /*a660*/  ULDC UR4, c[0x0][0xac8] ;  /* 0x0002b20000047ab9 */ /* 0x000fe40000000800 */
[----:B------:R-:W-:Y:S02]  /*a670*/  ISETP.GE.AND P4, PT, R18, UR4, PT ;  /* 0x0000000412007c0c */ /* 0x000fe4000bf86270 */
[----:B------:R-:W-:Y:S02]  /*a680*/  ISETP.GE.AND P3, PT, R17, UR4, PT ;  /* 0x0000000411007c0c */ /* 0x000fe4000bf66270 */
[----:B------:R-:W-:Y:S02]  /*a690*/  ISETP.GE.AND P2, PT, R16, UR4, PT ;  /* 0x0000000410007c0c */ /* 0x000fe4000bf46270 */
[----:B------:R-:W-:-:S07]  /*a6a0*/  ISETP.GE.AND P5, PT, R2, UR4, PT ;  /* 0x0000000402007c0c */ /* 0x000fce000bfa6270 */
[----:B0-----:R-:W-:-:S04]  /*a6b0*/  @!P4 LEA R8, P6, R18, R6, 0x1 ;  /* 0x000000061208c211 */ /* 0x001fc800078c08ff */
[----:B--2---:R-:W-:Y:S02]  /*a6c0*/  @!P4 LEA.HI.X R9, R18, R7, R141, 0x1, P6 ;  /* 0x000000071209c211 */ /* 0x004fe400030f0c8d */
[----:B-1----:R-:W-:Y:S01]  /*a6d0*/  @!P3 LEA R10, P6, R17, R6, 0x1 ;  /* 0x00000006110ab211 */ /* 0x002fe200078c08ff */
[----:B------:R-:W-:-:S03]  /*a6e0*/  @!P5 IMAD.WIDE R4, R2, 0x2, R6 ;  /* 0x000000020204d825 */ /* 0x000fc600078e0206 */
[-C--:B------:R-:W-:Y:S02]  /*a6f0*/  @!P3 LEA.HI.X R11, R17, R7.reuse, R139, 0x1, P6 ;  /* 0x00000007110bb211 */ /* 0x080fe400030f0c8b */
[C---:B------:R-:W-:Y:S01]  /*a700*/  @!P2 LEA R12, P6, R16.reuse, R6, 0x1 ;  /* 0x00000006100ca211 */ /* 0x040fe200078c08ff */
[----:B-----5:R3:W-:Y:S03]  /*a710*/  @!P5 ST.E.128 desc[UR46][R4.64], R56 ;  /* 0x000000380400d985 */ /* 0x0207e6000c101d2e */
[----:B------:R-:W-:Y:S01]  /*a720*/  @!P2 LEA.HI.X R13, R16, R7, R237, 0x1, P6 ;  /* 0x00000007100da211 */ /* 0x000fe200030f0ced */
[----:B------:R3:W-:Y:S04]  /*a730*/  @!P4 ST.E.128 desc[UR46][R8.64], R80 ;  /* 0x000000500800c985 */ /* 0x0007e8000c101d2e */
[----:B------:R3:W-:Y:S04]  /*a740*/  @!P3 ST.E.128 desc[UR46][R10.64], R92 ;  /* 0x0000005c0a00b985 */ /* 0x0007e8000c101d2e */
[----:B------:R3:W-:Y:S02]  /*a750*/  @!P2 ST.E.128 desc[UR46][R12.64], R100 ;  /* 0x000000640c00a985 */ /* 0x0007e4000c101d2e */
.L_x_32:
[----:B------:R-:W-:Y:S05]  /*a760*/  BSYNC B0 ;  /* 0x0000000000007941 */ /* 0x000fea0003800000 */
.L_x_31:
[----:B--2---:R2:W4:Y:S01]  /*a770*/  SHFL.IDX PT, R7, R14, 0x1, 0x181f ;  /* 0x00381f000e077f89 */ /* 0x00452200000e0000 */
[----:B------:R-:W-:Y:S03]  /*a780*/  BSSY B0, `(.L_x_33) ;  /* 0x0000013000007945 */ /* 0x000fe60003800000 */
[----:B0-----:R2:W0:Y:S01]  /*a790*/  SHFL.IDX PT, R6, R0, 0x1, 0x181f ;  /* 0x00381f0000067f89 */ /* 0x00142200000e0000 */
[----:B------:R-:W-:Y:S05]  /*a7a0*/  @P1 BRA `(.L_x_34) ;  /* 0x0000000000401947 */ /* 0x000fea0003800000 */
[----:B------:R-:W-:Y:S02]  /*a7b0*/  ULDC UR4, c[0x0][0xac8] ;  /* 0x0002b20000047ab9 */ /* 0x000fe40000000800 */
[----:B------:R-:W-:Y:S02]  /*a7c0*/  ISETP.GE.AND P3, PT, R18, UR4, PT ;  /* 0x0000000412007c0c */ /* 0x000fe4000bf66270 */
[----:B------:R-:W-:Y:S02]  /*a7d0*/  ISETP.GE.AND P2, PT, R17, UR4, PT ;  /* 0x0000000411007c0c */ /* 0x000fe4000bf46270 */
[----:B------:R-:W-:Y:S02]  /*a7e0*/  ISETP.GE.AND P1, PT, R16, UR4, PT ;  /* 0x0000000410007c0c */ /* 0x000fe4000bf26270 */
[----:B------:R-:W-:-:S07]  /*a7f0*/  ISETP.GE.AND P4, PT, R2, UR4, PT ;  /* 0x0000000402007c0c */ /* 0x000fce000bf86270 */
[CC--:B0--3--:R-:W-:Y:S02]  /*a800*/  @!P3 LEA R8, P6, R18.reuse, R6.reuse, 0x1 ;  /* 0x000000061208b211 */ /* 0x0c9fe400078c08ff */
[CC--:B-1----:R-:W-:Y:S02]  /*a810*/  @!P2 LEA R10, P5, R17.reuse, R6.reuse, 0x1 ;  /* 0x00000006110aa211 */ /* 0x0c2fe400078a08ff */
[-C--:B----4-:R-:W-:Y:S02]  /*a820*/  @!P3 LEA.HI.X R9, R18, R7.reuse, R141, 0x1, P6 ;  /* 0x000000071209b211 */ /* 0x090fe400030f0c8d */
[----:B------:R-:W-:Y:S01]  /*a830*/  @!P1 LEA R12, P6, R16, R6, 0x1 ;  /* 0x00000006100c9211 */ /* 0x000fe200078c08ff */
[----:B------:R-:W-:Y:S01]  /*a840*/  @!P4 IMAD.WIDE R4, R2, 0x2, R6 ;  /* 0x000000020204c825 */ /* 0x000fe200078e0206 */
[-C--:B------:R-:W-:Y:S02]  /*a850*/  @!P2 LEA.HI.X R11, R17, R7.reuse, R139, 0x1, P5 ;  /* 0x00000007110ba211 */ /* 0x080fe400028f0c8b */
[----:B------:R-:W-:-:S02]  /*a860*/  @!P1 LEA.HI.X R13, R16, R7, R237, 0x1, P6 ;  /* 0x00000007100d9211 */ /* 0x000fc400030f0ced */
[----:B-----5:R0:W-:Y:S04]  /*a870*/  @!P4 ST.E.128 desc[UR46][R4.64], R44 ;  /* 0x0000002c0400c985 */ /* 0x0201e8000c101d2e */
[----:B------:R0:W-:Y:S04]  /*a880*/  @!P3 ST.E.128 desc[UR46][R8.64], R68 ;  /* 0x000000440800b985 */ /* 0x0001e8000c101d2e */
[----:B------:R0:W-:Y:S04]  /*a890*/  @!P2 ST.E.128 desc[UR46][R10.64], R84 ;  /* 0x000000540a00a985 */ /* 0x0001e8000c101d2e */
[----:B------:R0:W-:Y:S02]  /*a8a0*/  @!P1 ST.E.128 desc[UR46][R12.64], R96 ;  /* 0x000000600c009985 */ /* 0x0001e4000c101d2e */
.L_x_34:
[----:B------:R-:W-:Y:S05]  /*a8b0*/  BSYNC B0 ;  /* 0x0000000000007941 */ /* 0x000fea0003800000 */
.L_x_33:
[----:B----4-:R4:W1:Y:S01]  /*a8c0*/  SHFL.IDX PT, R7, R14, 0x2, 0x181f ;  /* 0x00581f000e077f89 */ /* 0x01086200000e0000 */
        /* <DEDUP_REMOVED lines=8> */
[-C--:B0--3--:R-:W-:Y:S02]  /*a950*/  @!P4 LEA R8, P0, R18, R6.reuse, 0x1 ;  /* 0x000000061208c211 */ /* 0x089fe400078008ff */
[CC--:B-1----:R-:W-:Y:S02]  /*a960*/  @!P5 LEA R10, P1, R17.reuse, R6.reuse, 0x1 ;  /* 0x00000006110ad211 */ /* 0x0c2fe400078208ff */
[----:B------:R-:W-:Y:S02]  /*a970*/  @!P6 LEA R12, P2, R16, R6, 0x1 ;  /* 0x00000006100ce211 */ /* 0x000fe400078408ff */
[----:B------:R-:W-:Y:S01]  /*a980*/  @!P3 IMAD.WIDE R4, R2, 0x2, R6 ;  /* 0x000000020204b825 */ /* 0x000fe200078e0206 */
[-C--:B------:R-:W-:Y:S02]  /*a990*/  @!P4 LEA.HI.X R9, R18, R7.reuse, R141, 0x1, P0 ;  /* 0x000000071209c211 */ /* 0x080fe400000f0c8d */
[-C--:B------:R-:W-:Y:S02]  /*a9a0*/  @!P5 LEA.HI.X R11, R17, R7.reuse, R139, 0x1, P1 ;  /* 0x00000007110bd211 */ /* 0x080fe400008f0c8b */
[----:B------:R-:W-:Y:S01]  /*a9b0*/  @!P6 LEA.HI.X R13, R16, R7, R237, 0x1, P2 ;  /* 0x00000007100de211 */ /* 0x000fe200010f0ced */
[----:B-----5:R0:W-:Y:S04]  /*a9c0*/  @!P3 ST.E.128 desc[UR46][R4.64], R48 ;  /* 0x000000300400b985 */ /* 0x0201e8000c101d2e */
[----:B------:R0:W-:Y:S04]  /*a9d0*/  @!P4 ST.E.128 desc[UR46][R8.64], R60 ;  /* 0x0000003c0800c985 */ /* 0x0001e8000c101d2e */
[----:B------:R0:W-:Y:S04]  /*a9e0*/  @!P5 ST.E.128 desc[UR46][R10.64], R76 ;  /* 0x0000004c0a00d985 */ /* 0x0001e8000c101d2e */
[----:B------:R0:W-:Y:S02]  /*a9f0*/  @!P6 ST.E.128 desc[UR46][R12.64], R88 ;  /* 0x000000580c00e985 */ /* 0x0001e4000c101d2e */
.L_x_36:
[----:B------:R-:W-:Y:S05]  /*aa00*/  BSYNC B0 ;  /* 0x0000000000007941 */ /* 0x000fea0003800000 */
.L_x_35:
[----:B------:R-:W-:Y:S01]  /*aa10*/  VIADD R3, R43, 0x60 ;  /* 0x000000602b037836 */ /* 0x000fe20000000000 */
[----:B-1----:R1:W1:Y:S01]  /*aa20*/  SHFL.IDX PT, R7, R14, 0x3, 0x181f ;  /* 0x00781f000e077f89 */ /* 0x00226200000e0000 */
[----:B------:R-:W-:Y:S01]  /*aa30*/  UIADD3 UR44, UR44, 0x1, URZ ;  /* 0x000000012c2c7890 */ /* 0x000fe2000fffe03f */
[----:B------:R-:W-:Y:S02]  /*aa40*/  BSSY B0, `(.L_x_37) ;  /* 0x0000014000007945 */ /* 0x000fe40003800000 */
[----:B------:R-:W-:Y:S01]  /*aa50*/  ISETP.GE.AND P0, PT, R3, R104, PT ;  /* 0x000000680300720c */ /* 0x000fe20003f06270 */
[----:B0-----:R0:W0:-:S12]  /*aa60*/  SHFL.IDX PT, R6, R0, 0x3, 0x181f ;  /* 0x00781f0000067f89 */ /* 0x00101800000e0000 */
[----:B------:R-:W-:Y:S05]  /*aa70*/  @P0 BRA `(.L_x_38) ;  /* 0x0000000000400947 */ /* 0x000fea0003800000 */
[----:B------:R-:W-:Y:S02]  /*aa80*/  ULDC UR4, c[0x0][0xac8] ;  /* 0x0002b20000047ab9 */ /* 0x000fe40000000800 */
[----:B------:R-:W-:Y:S02]  /*aa90*/  ISETP.GE.AND P4, PT, R18, UR4, PT ;  /* 0x0000000412007c0c */ /* 0x000fe4000bf86270 */
[----:B------:R-:W-:Y:S02]  /*aaa0*/  ISETP.GE.AND P5, PT, R17, UR4, PT ;  /* 0x0000000411007c0c */ /* 0x000fe4000bfa6270 */
[----:B------:R-:W-:Y:S02]  /*aab0*/  ISETP.GE.AND P6, PT, R16, UR4, PT ;  /* 0x0000000410007c0c */ /* 0x000fe4000bfc6270 */
[----:B------:R-:W-:-:S07]  /*aac0*/  ISETP.GE.AND P3, PT, R2, UR4, PT ;  /* 0x0000000402007c0c */ /* 0x000fce000bf66270 */
[-C--:B0--3--:R-:W-:Y:S02]  /*aad0*/  @!P4 LEA R8, P0, R18, R6.reuse, 0x1 ;  /* 0x000000061208c211 */ /* 0x089fe400078008ff */
[CC--:B------:R-:W-:Y:S02]  /*aae0*/  @!P5 LEA R10, P1, R17.reuse, R6.reuse, 0x1 ;  /* 0x00000006110ad211 */ /* 0x0c0fe400078208ff */
[----:B------:R-:W-:Y:S02]  /*aaf0*/  @!P6 LEA R12, P2, R16, R6, 0x1 ;  /* 0x00000006100ce211 */ /* 0x000fe400078408ff */
[----:B-1----:R-:W-:Y:S01]  /*ab00*/  @!P3 IMAD.WIDE R4, R2, 0x2, R6 ;  /* 0x000000020204b825 */ /* 0x002fe200078e0206 */
[-C--:B------:R-:W-:Y:S02]  /*ab10*/  @!P4 LEA.HI.X R9, R18, R7.reuse, R141, 0x1, P0 ;  /* 0x000000071209c211 */ /* 0x080fe400000f0c8d */
[-C--:B------:R-:W-:Y:S02]  /*ab20*/  @!P5 LEA.HI.X R11, R17, R7.reuse, R139, 0x1, P1 ;  /* 0x00000007110bd211 */ /* 0x080fe400008f0c8b */
[----:B------:R-:W-:Y:S01]  /*ab30*/  @!P6 LEA.HI.X R13, R16, R7, R237, 0x1, P2 ;  /* 0x00000007100de211 */ /* 0x000fe200010f0ced */
[----:B-----5:R0:W-:Y:S04]  /*ab40*/  @!P3 ST.E.128 desc[UR46][R4.64], R52 ;  /* 0x000000340400b985 */ /* 0x0201e8000c101d2e */
[----:B------:R0:W-:Y:S04]  /*ab50*/  @!P4 ST.E.128 desc[UR46][R8.64], R64 ;  /* 0x000000400800c985 */ /* 0x0001e8000c101d2e */
[----:B------:R0:W-:Y:S04]  /*ab60*/  @!P5 ST.E.128 desc[UR46][R10.64], R72 ;  /* 0x000000480a00d985 */ /* 0x0001e8000c101d2e */
[----:B------:R0:W-:Y:S02]  /*ab70*/  @!P6 ST.E.128 desc[UR46][R12.64], R36 ;  /* 0x000000240c00e985 */ /* 0x0001e4000c101d2e */
.L_x_38:
[----:B------:R-:W-:Y:S05]  /*ab80*/  BSYNC B0 ;  /* 0x0000000000007941 */ /* 0x000fea0003800000 */
.L_x_37:
[----:B0-2-4-:R-:W0:Y:S02]  /*ab90*/  LDC R0, c[0x0][0xc34] ;  /* 0x00030d00ff007b82 */ /* 0x015e240000000800 */
[----:B0-----:R-:W-:-:S13]  /*aba0*/  ISETP.LE.AND P0, PT, R0, UR41, PT ;  /* 0x0000002900007c0c */ /* 0x001fda000bf03270 */
[----:B------:R-:W-:Y:S05]  /*abb0*/  @!P0 BRA `(.L_x_39) ;  /* 0xffffff6000888947 */ /* 0x000fea000383ffff */
[----:B------:R-:W-:Y:S05]  /*abc0*/  EXIT ;  /* 0x000000000000794d */ /* 0x000fea0003800000 */
.L_x_7:
[----:B------:R-:W-:-:S08]  /*abd0*/  NOP ;  /* 0x0000000000007918 */ /* 0x000fd00000000000 */
[----:B------:R-:W0:-:S00]  /*abe0*/  USETMAXREG.DEALLOC.CTAPOOL 0x18 ;  /* 0x00000018000079c8 */ /* 0x000e0000080e0500 */
[----:B------:R-:W1:Y:S01]  /*abf0*/  S2UR UR50, SR_CTAID.X ;  /* 0x00000000003279c3 */ /* 0x000e620000002500 */
[----:B0-----:R-:W-:Y:S01]  /*ac00*/  IMAD.MOV.U32 R0, RZ, RZ, 0x1 ;  /* 0x00000001ff007424 */ /* 0x001fe200078e00ff */
[----:B------:R0:W-:Y:S01]  /*ac10*/  STL [R1], RZ ;  /* 0x000000ff01007387 */ /* 0x0001e20000100800 */
[----:B------:R-:W-:-:S03]  /*ac20*/  UMOV UR48, 0x1 ;  /* 0x0000000100307882 */ /* 0x000fc60000000000 */
[----:B------:R0:W-:Y:S02]  /*ac30*/  STL [R1+0x4], R0 ;  /* 0x0000040001007387 */ /* 0x0001e40000100800 */
[----:B------:R-:W1:Y:S02]  /*ac40*/  LDC R2, c[0x0][0xc34] ;  /* 0x00030d00ff027b82 */ /* 0x000e640000000800 */
[----:B-1----:R-:W-:-:S13]  /*ac50*/  ISETP.LE.AND P0, PT, R2, UR50, PT ;  /* 0x0000003202007c0c */ /* 0x002fda000bf03270 */
[----:B0-----:R-:W-:Y:S05]  /*ac60*/  @P0 BRA `(.L_x_40) ;  /* 0x00000038008c0947 */ /* 0x001fea0003800000 */
[----:B------:R-:W0:Y:S01]  /*ac70*/  S2R R7, SR_TID.X ;  /* 0x0000000000077919 */ /* 0x000e220000002100 */
[----:B------:R-:W1:Y:S01]  /*ac80*/  S2UR UR4, SR_CgaCtaId ;  /* 0x00000000000479c3 */ /* 0x000e620000008800 */
[----:B------:R-:W-:Y:S01]  /*ac90*/  UMOV UR41, 0x400 ;  /* 0x0000040000297882 */ /* 0x000fe20000000000 */
[----:B------:R-:W-:Y:S01]  /*aca0*/  ULDC.64 UR52, c[0x0][0x198] ;  /* 0x0000660000347ab9 */ /* 0x000fe20000000a00 */
[----:B------:R-:W-:Y:S02]  /*acb0*/  ULOP3.LUT UR42, UR38, 0x1, URZ, 0xfc, !UPT ;  /* 0x00000001262a7892 */ /* 0x000fe4000f8efc3f */
[----:B------:R-:W-:Y:S01]  /*acc0*/  ULOP3.LUT UR49, UR38, 0x2, URZ, 0xfc, !UPT ;  /* 0x0000000226317892 */ /* 0x000fe2000f8efc3f */
[----:B------:R-:W-:Y:S01]  /*acd0*/  ULDC UR43, c[0x0][0xc] ;  /* 0x00000300002b7ab9 */ /* 0x000fe20000000800 */
[----:B------:R-:W-:Y:S01]  /*ace0*/  UMOV UR48, URZ ;  /* 0x0000003f00307c82 */ /* 0x000fe20008000000 */
[----:B-1----:R-:W-:Y:S01]  /*acf0*/  ULEA UR41, UR4, UR41, 0x18 ;  /* 0x0000002904297291 */ /* 0x002fe2000f8ec03f */
[C---:B0-----:R-:W-:Y:S01]  /*ad00*/  IMAD.SHL.U32 R2, R7.reuse, 0x80, RZ ;  /* 0x0000008007027824 */ /* 0x041fe200078e00ff */
[----:B------:R-:W-:-:S02]  /*ad10*/  LOP3.LUT R6, R7, 0x7f, RZ, 0xc0, !PT ;  /* 0x0000007f07067812 */ /* 0x000fc400078ec0ff */
[----:B------:R-:W-:Y:S02]  /*ad20*/  R2P PR, R7, 0x6 ;  /* 0x0000000607007804 */ /* 0x000fe40000000000 */
[----:B------:R-:W-:Y:S02]  /*ad30*/  SHF.R.U32.HI R0, RZ, 0x5, R6 ;  /* 0x00000005ff007819 */ /* 0x000fe40000011606 */
[C---:B------:R-:W-:Y:S02]  /*ad40*/  LOP3.LUT R5, R2.reuse, 0x400, RZ, 0xc0, !PT ;  /* 0x0000040002057812 */ /* 0x040fe400078ec0ff */
[----:B------:R-:W-:-:S03]  /*ad50*/  LOP3.LUT R3, R2, 0x380, RZ, 0xc0, !PT ;  /* 0x0000038002037812 */ /* 0x000fc600078ec0ff */
[C---:B------:R-:W-:Y:S02]  /*ad60*/  IMAD R4, R0.reuse, 0x800, R5 ;  /* 0x0000080000047824 */ /* 0x040fe400078e0205 */
[----:B------:R-:W-:Y:S01]  /*ad70*/  IMAD R5, R0, 0x10, R3 ;  /* 0x0000001000057824 */ /* 0x000fe200078e0203 */
[----:B------:R-:W-:Y:S01]  /*ad80*/  LOP3.LUT R3, R3, 0x10, R7, 0xf8, !PT ;  /* 0x0000001003037812 */ /* 0x000fe200078ef807 */
[----:B------:R-:W-:-:S05]  /*ad90*/  IMAD.SHL.U32 R0, R7, 0x10, RZ ;  /* 0x0000001007007824 */ /* 0x000fca00078e00ff */
[--C-:B------:R-:W-:Y:S02]  /*ada0*/  LOP3.LUT R5, R5, 0x70, R0.reuse, 0x78, !PT ;  /* 0x0000007005057812 */ /* 0x100fe400078e7800 */
[----:B------:R-:W-:Y:S02]  /*adb0*/  LOP3.LUT R3, R3, 0x70, R0, 0x78, !PT ;  /* 0x0000007003037812 */ /* 0x000fe400078e7800 */
[----:B------:R-:W-:-:S03]  /*adc0*/  LOP3.LUT R5, R5, 0xc00, R2, 0xf8, !PT ;  /* 0x00000c0005057812 */ /* 0x000fc600078ef802 */
[----:B------:R-:W-:Y:S02]  /*add0*/  IMAD.IADD R2, R4, 0x1, R3 ;  /* 0x0000000104027824 */ /* 0x000fe400078e0203 */
[----:B------:R0:W-:Y:S01]  /*ade0*/  STL [R1+0x20], R5 ;  /* 0x0000200501007387 */ /* 0x0001e20000100800 */
[----:B------:R-:W-:-:S03]  /*adf0*/  IMAD.SHL.U32 R3, R7, 0x2, RZ ;  /* 0x0000000207037824 */ /* 0x000fc600078e00ff */
[----:B------:R1:W-:Y:S01]  /*ae00*/  STL [R1+0x1c], R2 ;  /* 0x00001c0201007387 */ /* 0x0003e20000100800 */
[----:B0-----:R-:W-:Y:S02]  /*ae10*/  SHF.R.U32.HI R5, RZ, 0x3, R6 ;  /* 0x00000003ff057819 */ /* 0x001fe40000011606 */
[----:B-1----:R-:W-:-:S04]  /*ae20*/  LOP3.LUT R2, R0, 0x3f0, RZ, 0xc0, !PT ;  /* 0x000003f000027812 */ /* 0x002fc800078ec0ff */
[----:B------:R-:W-:Y:S01]  /*ae30*/  LOP3.LUT R3, R2, 0x70, R3, 0x78, !PT ;  /* 0x0000007002037812 */ /* 0x000fe200078e7803 */
[----:B------:R-:W-:-:S05]  /*ae40*/  IMAD.SHL.U32 R2, R6, 0x10, RZ ;  /* 0x0000001006027824 */ /* 0x000fca00078e00ff */
[----:B------:R-:W-:Y:S01]  /*ae50*/  LOP3.LUT R2, R3, 0x400, R2, 0xf8, !PT ;  /* 0x0000040003027812 */ /* 0x000fe200078ef802 */
[----:B------:R-:W-:-:S05]  /*ae60*/  IMAD.MOV.U32 R3, RZ, RZ, 0x40 ;  /* 0x00000040ff037424 */ /* 0x000fca00078e00ff */
[----:B------:R-:W-:Y:S01]  /*ae70*/  SEL R4, R3, 0xffffffc0, !P2 ;  /* 0xffffffc003047807 */ /* 0x000fe20005000000 */
[----:B------:R-:W-:-:S04]  /*ae80*/  IMAD.MOV.U32 R3, RZ, RZ, 0x20 ;  /* 0x00000020ff037424 */ /* 0x000fc800078e00ff */
[----:B------:R0:W-:Y:S01]  /*ae90*/  STL [R1+0x14], R4 ;  /* 0x0000140401007387 */ /* 0x0001e20000100800 */
[----:B------:R-:W-:Y:S02]  /*aea0*/  SEL R6, R3, 0xffffffe0, !P1 ;  /* 0xffffffe003067807 */ /* 0x000fe40004800000 */
[----:B------:R-:W-:-:S03]  /*aeb0*/  LOP3.LUT R3, R5, 0x70, R0, 0xf8, !PT ;  /* 0x0000007005037812 */ /* 0x000fc600078ef800 */
[----:B------:R-:W-:Y:S01]  /*aec0*/  STL [R1+0x10], R6 ;  /* 0x0000100601007387 */ /* 0x000fe20000100800 */
[----:B0-----:R-:W-:Y:S01]  /*aed0*/  LOP3.LUT R4, R0, 0x70, RZ, 0xc0, !PT ;  /* 0x0000007000047812 */ /* 0x001fe200078ec0ff */
[----:B------:R-:W-:Y:S02]  /*aee0*/  VIADD R0, R2, UR41 ;  /* 0x0000002902007c36 */ /* 0x000fe40008000000 */
[----:B------:R-:W-:Y:S01]  /*aef0*/  STL [R1], RZ ;  /* 0x000000ff01007387 */ /* 0x000fe20000100800 */
[----:B------:R-:W-:-:S03]  /*af00*/  IMAD.MOV.U32 R2, RZ, RZ, 0x1 ;  /* 0x00000001ff027424 */ /* 0x000fc600078e00ff */
[----:B------:R0:W-:Y:S04]  /*af10*/  STL [R1+0x24], R0 ;  /* 0x0000240001007387 */ /* 0x0001e80000100800 */
[----:B------:R1:W-:Y:S01]  /*af20*/  STL [R1+0x4], R2 ;  /* 0x0000040201007387 */ /* 0x0003e20000100800 */
[----:B0-----:R-:W-:-:S07]  /*af30*/  LOP3.LUT R0, R4, 0x80, RZ, 0xfc, !PT ;  /* 0x0000008004007812 */ /* 0x001fce00078efcff */
.L_x_87:
[----:B------:R-:W-:Y:S01]  /*af40*/  ULDC UR4, c[0x0][0xc38] ;  /* 0x00030e0000047ab9 */ /* 0x000fe20000000800 */
[----:B------:R-:W-:Y:S01]  /*af50*/  ULDC UR6, c[0x0][0xc44] ;  /* 0x0003110000067ab9 */ /* 0x000fe20000000800 */
[----:B------:R-:W-:Y:S02]  /*af60*/  UISETP.NE.AND UP2, UPT, UR4, 0x1, UPT ;  /* 0x000000010400788c */ /* 0x000fe4000bf45270 */
[----:B------:R-:W-:Y:S01]  /*af70*/  UISETP.NE.AND UP1, UPT, UR6, 0x1, UPT ;  /* 0x000000010600788c */ /* 0x000fe2000bf25270 */
[----:B------:R-:W-:Y:S01]  /*af80*/  ULDC.64 UR4, c[0x0][0x418] ;  /* 0x0001060000047ab9 */ /* 0x000fe20000000a00 */
[----:B------:R-:W-:Y:S02]  /*af90*/  UIADD3 UR10, UR41, 0x28400, URZ ;  /* 0x00028400290a7890 */ /* 0x000fe4000fffe03f */
[----:B------:R-:W-:Y:S01]  /*afa0*/  UISETP.NE.U32.AND UP0, UPT, UR4, URZ, UPT ;  /* 0x0000003f0400728c */ /* 0x000fe2000bf05070 */
[----:B------:R-:W-:Y:S01]  /*afb0*/  ULDC UR7, c[0x0][0x424] ;  /* 0x0001090000077ab9 */ /* 0x000fe20000000800 */
[----:B------:R-:W-:-:S02]  /*afc0*/  UMOV UR45, UR50 ;  /* 0x00000032002d7c82 */ /* 0x000fc40008000000 */
[----:B------:R-:W-:Y:S01]  /*afd0*/  UISETP.NE.AND.EX UP0, UPT, UR5, URZ, UPT, UP0 ;  /* 0x0000003f0500728c */ /* 0x000fe2000bf05300 */
[----:B------:R-:W-:Y:S01]  /*afe0*/  @UP2 ULDC UR4, c[0x0][0xc3c] ;  /* 0x00030f0000042ab9 */ /* 0x000fe20000000800 */
[----:B------:R-:W-:Y:S01]  /*aff0*/  @UP2 ULDC UR8, c[0x0][0xc40] ;  /* 0x0003100000082ab9 */ /* 0x000fe20000000800 */
[----:B------:R-:W-:Y:S02]  /*b000*/  UIMAD.WIDE.U32 UR4, UR50, UR4, URZ ;  /* 0x00000004320472a5 */ /* 0x000fe4000f8e003f */
[----:B------:R-:W-:Y:S02]  /*b010*/  USEL UR7, UR7, 0x1, UP0 ;  /* 0x0000000107077887 */ /* 0x000fe40008000000 */
[----:B------:R-:W-:Y:S02]  /*b020*/  ULOP3.LUT UP0, URZ, UR10, 0x3ff, URZ, 0xc0, !UPT ;  /* 0x000003ff0a3f7892 */ /* 0x000fe4000f80c03f */
[----:B------:R-:W-:Y:S01]  /*b030*/  @UP2 USHF.R.U32.HI UR45, URZ, UR8, UR5 ;  /* 0x000000083f2d2299 */ /* 0x000fe20008011605 */
[----:B------:R-:W-:-:S02]  /*b040*/  ULDC UR40, c[0x0][0x2f0] ;  /* 0x0000bc0000287ab9 */ /* 0x000fc40000000800 */
[----:B------:R-:W-:Y:S01]  /*b050*/  @UP1 ULDC.64 UR8, c[0x0][0xc48] ;  /* 0x0003120000081ab9 */ /* 0x000fe20000000a00 */
[----:B------:R-:W-:Y:S01]  /*b060*/  UIMAD UR40, UR7, UR40, URZ ;  /* 0x00000028072872a4 */ /* 0x000fe2000f8e023f */
[----:B------:R-:W-:Y:S01]  /*b070*/  PLOP3.LUT P0, PT, PT, PT, UP0, 0x80, 0x0 ;  /* 0x000000000000781c */ /* 0x000fe20003f0f008 */
[----:B------:R-:W-:Y:S02]  /*b080*/  UIMAD.WIDE.U32 UR4, UR45, UR8, URZ ;  /* 0x000000082d0472a5 */ /* 0x000fe4000f8e003f */
[----:B------:R-:W-:Y:S01]  /*b090*/  UMOV UR44, UR45 ;  /* 0x0000002d002c7c82 */ /* 0x000fe20008000000 */
[----:B------:R-:W-:Y:S02]  /*b0a0*/  UIADD3 UR39, UR40, 0x7f, URZ ;  /* 0x0000007f28277890 */ /* 0x000fe4000fffe03f */
[----:B------:R-:W-:Y:S02]  /*b0b0*/  @UP1 USHF.R.U32.HI UR44, URZ, UR9, UR5 ;  /* 0x000000093f2c1299 */ /* 0x000fe40008011605 */
[----:B------:R-:W-:-:S02]  /*b0c0*/  USHF.R.S32.HI UR4, URZ, 0x1f, UR39 ;  /* 0x0000001f3f047899 */ /* 0x000fc40008011427 */
[----:B------:R-:W-:Y:S02]  /*b0d0*/  UIADD3 UR36, -UR44, URZ, URZ ;  /* 0x0000003f2c247290 */ /* 0x000fe4000fffe13f */
[----:B------:R-:W-:Y:S02]  /*b0e0*/  ULEA.HI UR39, UR4, UR39, URZ, 0x7 ;  /* 0x0000002704277291 */ /* 0x000fe4000f8f383f */
[----:B------:R-:W-:Y:S01]  /*b0f0*/  UIMAD UR36, UR6, UR36, UR45 ;  /* 0x00000024062472a4 */ /* 0x000fe2000f8e022d */
[----:B0-----:R-:W-:Y:S11]  /*b100*/  @!P0 BRA `(.L_x_41) ;  /* 0x0000000000408947 */ /* 0x001ff60003800000 */
[----:B-1----:R-:W-:Y:S01]  /*b110*/  MOV R2, 0x0 ;  /* 0x0000000000027802 */ /* 0x002fe20000000f00 */
[----:B------:R-:W-:Y:S01]  /*b120*/  ULDC.64 UR6, c[0x4][0xc0] ;  /* 0x0100300000067ab9 */ /* 0x000fe20000000a00 */
[----:B------:R-:W-:Y:S01]  /*b130*/  ULDC.64 UR8, c[0x4][0xc8] ;  /* 0x0100320000087ab9 */ /* 0x000fe20000000a00 */
[----:B------:R-:W-:Y:S01]  /*b140*/  ULDC.64 UR4, c[0x4][0x8] ;  /* 0x0100020000047ab9 */ /* 0x000fe20000000a00 */
[----:B------:R-:W-:Y:S02]  /*b150*/  IMAD.U32 R4, RZ, RZ, UR6 ;  /* 0x00000006ff047e24 */ /* 0x000fe4000f8e00ff */
[----:B------:R-:W0:Y:S01]  /*b160*/  LDC.64 R2, c[0x4][R2] ;  /* 0x0100000002027b82 */ /* 0x000e220000000a00 */
[----:B------:R-:W-:Y:S02]  /*b170*/  IMAD.U32 R5, RZ, RZ, UR7 ;  /* 0x00000007ff057e24 */ /* 0x000fe4000f8e00ff */
[----:B------:R-:W-:Y:S02]  /*b180*/  IMAD.U32 R6, RZ, RZ, UR8 ;  /* 0x00000008ff067e24 */ /* 0x000fe4000f8e00ff */
[----:B------:R-:W-:-:S02]  /*b190*/  IMAD.U32 R7, RZ, RZ, UR9 ;  /* 0x00000009ff077e24 */ /* 0x000fc4000f8e00ff */
[----:B------:R-:W-:Y:S02]  /*b1a0*/  IMAD.U32 R10, RZ, RZ, UR4 ;  /* 0x00000004ff0a7e24 */ /* 0x000fe4000f8e00ff */
[----:B------:R-:W-:Y:S02]  /*b1b0*/  IMAD.U32 R11, RZ, RZ, UR5 ;  /* 0x00000005ff0b7e24 */ /* 0x000fe4000f8e00ff */
[----:B------:R-:W-:Y:S02]  /*b1c0*/  IMAD.MOV.U32 R8, RZ, RZ, 0x70 ;  /* 0x00000070ff087424 */ /* 0x000fe400078e00ff */
[----:B------:R-:W-:Y:S02]  /*b1d0*/  IMAD.MOV.U32 R12, RZ, RZ, 0x1 ;  /* 0x00000001ff0c7424 */ /* 0x000fe400078e00ff */
[----:B------:R-:W-:-:S07]  /*b1e0*/  IMAD.MOV.U32 R13, RZ, RZ, RZ ;  /* 0x000000ffff0d7224 */ /* 0x000fce00078e00ff */
[----:B------:R-:W-:-:S07]  /*b1f0*/  LEPC R20, `(.L_x_41) ;  /* 0x000000001014794e */ /* 0x000fce0000000000 */
[----:B0-----:R-:W-:Y:S05]  /*b200*/  CALL.ABS.NOINC R2 ;  /* 0x0000000002007343 */ /* 0x001fea0003c00000 */
.L_x_41:
[----:B------:R-:W-:-:S06]  /*b210*/  UIADD3 UR4, UR41, 0x10400, URZ ;  /* 0x0001040029047890 */ /* 0x000fcc000fffe03f */
[----:B------:R-:W-:-:S05]  /*b220*/  IMAD.U32 R16, RZ, RZ, UR4 ;  /* 0x00000004ff107e24 */ /* 0x000fca000f8e00ff */
[----:B------:R-:W-:-:S13]  /*b230*/  LOP3.LUT P0, RZ, R16, 0x3ff, RZ, 0xc0, !PT ;  /* 0x000003ff10ff7812 */ /* 0x000fda000780c0ff */
[----:B------:R-:W-:Y:S05]  /*b240*/  @!P0 BRA `(.L_x_42) ;  /* 0x0000000000408947 */ /* 0x000fea0003800000 */
        /* <DEDUP_REMOVED lines=16> */
.L_x_42:
[----:B------:R-:W-:-:S04]  /*b350*/  UIADD3 UR4, UR41, 0x400, URZ ;  /* 0x0000040029047890 */ /* 0x000fc8000fffe03f */
[----:B------:R-:W-:-:S06]  /*b360*/  ULOP3.LUT UP0, URZ, UR4, 0x3ff, URZ, 0xc0, !UPT ;  /* 0x000003ff043f7892 */ /* 0x000fcc000f80c03f */
[----:B------:R-:W-:-:S13]  /*b370*/  PLOP3.LUT P0, PT, PT, PT, UP0, 0x80, 0x0 ;  /* 0x000000000000781c */ /* 0x000fda0003f0f008 */
        /* <DEDUP_REMOVED lines=17> */
.L_x_43:
        /* <DEDUP_REMOVED lines=18> */
.L_x_44:
[----:B------:R-:W-:Y:S01]  /*b5b0*/  ULDC.64 UR4, c[0x0][0x9f8] ;  /* 0x00027e0000047ab9 */ /* 0x000fe20000000a00 */
[----:B------:R-:W2:Y:S01]  /*b5c0*/  LDL.LU R17, [R1+0xc] ;  /* 0x00000c0001117983 */ /* 0x000ea20000300800 */
[----:B------:R-:W-:Y:S01]  /*b5d0*/  UISETP.NE.U32.AND UP0, UPT, UR4, URZ, UPT ;  /* 0x0000003f0400728c */ /* 0x000fe2000bf05070 */
[----:B------:R-:W-:-:S03]  /*b5e0*/  IMAD.U32 R8, RZ, RZ, UR44 ;  /* 0x0000002cff087e24 */ /* 0x000fc6000f8e00ff */
[----:B------:R-:W-:-:S06]  /*b5f0*/  UISETP.NE.AND.EX UP0, UPT, UR5, URZ, UPT, UP0 ;  /* 0x0000003f0500728c */ /* 0x000fcc000bf05300 */
[----:B------:R-:W-:-:S05]  /*b600*/  PLOP3.LUT P0, PT, PT, PT, UP0, 0x80, 0x0 ;  /* 0x000000000000781c */ /* 0x000fca0003f0f008 */
[----:B------:R-:W-:Y:S02]  /*b610*/  @UP0 ULDC.64 UR4, c[0x0][0x9f8] ;  /* 0x00027e0000040ab9 */ /* 0x000fe40000000a00 */
[----:B------:R-:W-:-:S06]  /*b620*/  @UP0 UIMAD.WIDE UR4, UR44, 0x4, UR4 ;  /* 0x000000042c0408a5 */ /* 0x000fcc000f8e0204 */
[----:B-1----:R-:W-:Y:S02]  /*b630*/  IMAD.U32 R2, RZ, RZ, UR4 ;  /* 0x00000004ff027e24 */ /* 0x002fe4000f8e00ff */
[----:B------:R-:W-:-:S05]  /*b640*/  IMAD.U32 R3, RZ, RZ, UR5 ;  /* 0x00000005ff037e24 */ /* 0x000fca000f8e00ff */
[----:B------:R0:W3:Y:S01]  /*b650*/  @P0 LDG.E R8, desc[UR46][R2.64] ;  /* 0x0000002e02080981 */ /* 0x0000e2000c1e1900 */
[----:B------:R-:W-:Y:S01]  /*b660*/  UMOV UR4, 0xffffffff ;  /* 0xffffffff00047882 */ /* 0x000fe20000000000 */
[----:B------:R-:W1:Y:S01]  /*b670*/  S2R R18, SR_TID.X ;  /* 0x0000000000127919 */ /* 0x000e620000002100 */
[----:B0-----:R-:W0:Y:S02]  /*b680*/  LDC.64 R2, c[0x0][0x418] ;  /* 0x00010600ff027b82 */ /* 0x001e240000000a00 */
[----:B0-----:R-:W-:Y:S02]  /*b690*/  ISETP.NE.U32.AND P0, PT, R2, RZ, PT ;  /* 0x000000ff0200720c */ /* 0x001fe40003f05070 */
[----:B-1----:R-:W-:Y:S02]  /*b6a0*/  SHF.R.U32.HI R18, RZ, 0x5, R18 ;  /* 0x00000005ff127819 */ /* 0x002fe40000011612 */
[----:B------:R-:W-:Y:S02]  /*b6b0*/  ISETP.NE.AND.EX P1, PT, R3, RZ, PT, P0 ;  /* 0x000000ff0300720c */ /* 0x000fe40003f25300 */
[----:B------:R-:W-:-:S02]  /*b6c0*/  LOP3.LUT R18, R18, 0x3, RZ, 0xc0, !PT ;  /* 0x0000000312127812 */ /* 0x000fc400078ec0ff */
[----:B--2---:R-:W-:-:S09]  /*b6d0*/  LOP3.LUT R17, R17, 0xfffffffe, RZ, 0xc0, !PT ;  /* 0xfffffffe11117812 */ /* 0x004fd200078ec0ff */
[----:B------:R-:W-:Y:S02]  /*b6e0*/  @P1 LOP3.LUT R17, R17, 0x1, RZ, 0xfc, !PT ;  /* 0x0000000111111812 */ /* 0x000fe400078efcff */
[----:B---3--:R-:W-:Y:S01]  /*b6f0*/  SHF.R.S32.HI R9, RZ, 0x1f, R8 ;  /* 0x0000001fff097819 */ /* 0x008fe20000011408 */
[----:B------:R0:W-:Y:S01]  /*b700*/  STL [R1+0x8], R8 ;  /* 0x0000080801007387 */ /* 0x0001e20000100800 */
[----:B------:R-:W-:-:S03]  /*b710*/  SEL R16, R8, RZ, !P1 ;  /* 0x000000ff08107207 */ /* 0x000fc60004800000 */
[----:B------:R0:W-:Y:S04]  /*b720*/  STL [R1+0x18], R9 ;  /* 0x0000180901007387 */ /* 0x0001e80000100800 */
[----:B------:R0:W-:Y:S01]  /*b730*/  STL [R1+0xc], R17 ;  /* 0x00000c1101007387 */ /* 0x0001e20000100800 */
[----:B------:R-:W-:Y:S05]  /*b740*/  BRA.DIV UR4, `(.L_x_45) ;  /* 0x0000003604307947 */ /* 0x000fea000b800000 */
[----:B------:R1:W2:Y:S02]  /*b750*/  SHFL.IDX PT, R14, R18, RZ, 0x1f ;  /* 0x00001fff120e7589 */ /* 0x0002a400000e0000 */
.L_x_103:
[----:B------:R-:W-:Y:S01]  /*b760*/  PLOP3.LUT P2, PT, PT, PT, PT, 0x8, 0x0 ;  /* 0x000000000000781c */ /* 0x000fe20003f4e170 */
[----:B------:R-:W-:Y:S01]  /*b770*/  IMAD.MOV.U32 R0, RZ, RZ, R17 ;  /* 0x000000ffff007224 */ /* 0x000fe200078e0011 */
[----:B--2---:R-:W-:-:S04]  /*b780*/  ISETP.NE.AND P0, PT, R14, RZ, PT ;  /* 0x000000ff0e00720c */ /* 0x004fc80003f05270 */
[----:B------:R-:W-:-:S07]  /*b790*/  LOP3.LUT R0, R0, 0xfffffffd, RZ, 0xc0, !PT ;  /* 0xfffffffd00007812 */ /* 0x000fce00078ec0ff */
[----:B------:R-:W-:-:S05]  /*b7a0*/  @P2 LOP3.LUT R0, R0, 0x2, RZ, 0xfc, !PT ;  /* 0x0000000200002812 */ /* 0x000fca00078efcff */
[----:B------:R2:W-:Y:S01]  /*b7b0*/  STL [R1+0xc], R0 ;  /* 0x00000c0001007387 */ /* 0x0005e20000100800 */
[----:B------:R-:W-:Y:S05]  /*b7c0*/  @P0 BRA `(.L_x_46) ;  /* 0x0000000400900947 */ /* 0x000fea0003800000 */
[----:B------:R-:W-:-:S06]  /*b7d0*/  ULEA.HI.SX32 UR4, UR39, 0xffffffff, 0x19 ;  /* 0xffffffff27047891 */ /* 0x000fcc000f8fca3f */
[----:B--2---:R-:W-:Y:S01]  /*b7e0*/  IMAD.U32 R0, RZ, RZ, UR4 ;  /* 0x00000004ff007e24 */ /* 0x004fe2000f8e00ff */
[----:B------:R-:W-:-:S03]  /*b7f0*/  UMOV UR4, 0xffffffff ;  /* 0xffffffff00047882 */ /* 0x000fc60000000000 */
[----:B------:R-:W-:Y:S05]  /*b800*/  BRA.DIV UR4, `(.L_x_47) ;  /* 0x0000003604207947 */ /* 0x000fea000b800000 */
[----:B------:R-:W-:-:S13]  /*b810*/  ELECT P6, URZ, PT ;  /* 0x00000000003f782f */ /* 0x000fda00038c0000 */
.L_x_106:
[----:B------:R-:W-:Y:S05]  /*b820*/  @!P6 BRA `(.L_x_46) ;  /* 0x000000040078e947 */ /* 0x000fea0003800000 */
[----:B------:R-:W-:Y:S01]  /*b830*/  IMAD.MOV.U32 R16, RZ, RZ, R8 ;  /* 0x000000ffff107224 */ /* 0x000fe200078e0008 */
[----:B------:R-:W-:Y:S06]  /*b840*/  @!P1 BRA `(.L_x_48) ;  /* 0x0000000000449947 */ /* 0x000fec0003800000 */
[----:B------:R-:W2:Y:S01]  /*b850*/  LDC R7, c[0x0][0x43c] ;  /* 0x00010f00ff077b82 */ /* 0x000ea20000000800 */
[----:B------:R-:W-:Y:S01]  /*b860*/  ULDC.64 UR4, c[0x0][0x428] ;  /* 0x00010a0000047ab9 */ /* 0x000fe20000000a00 */
[----:B--2---:R-:W-:-:S13]  /*b870*/  ISETP.NE.AND P0, PT, R7, 0x1, PT ;  /* 0x000000010700780c */ /* 0x004fda0003f05270 */
[----:B------:R-:W2:Y:S02]  /*b880*/  @P0 LDC.64 R4, c[0x0][0x440] ;  /* 0x00011000ff040b82 */ /* 0x000ea40000000a00 */
[----:B--2---:R-:W-:-:S04]  /*b890*/  @P0 IMAD.HI.U32 R6, R0, R4, RZ ;  /* 0x0000000400060227 */ /* 0x004fc800078e00ff */
[----:B------:R-:W-:Y:S01]  /*b8a0*/  IMAD.MOV.U32 R4, RZ, RZ, R0 ;  /* 0x000000ffff047224 */ /* 0x000fe200078e0000 */
[----:B------:R-:W-:Y:S01]  /*b8b0*/  @P0 SHF.R.U32.HI R4, RZ, R5, R6 ;  /* 0x00000005ff040219 */ /* 0x000fe20000011606 */
[----:B------:R-:W-:-:S04]  /*b8c0*/  IMAD R6, R9, UR4, RZ ;  /* 0x0000000409067c24 */ /* 0x000fc8000f8e02ff */
[----:B------:R-:W-:Y:S02]  /*b8d0*/  IMAD.MOV R5, RZ, RZ, -R4 ;  /* 0x000000ffff057224 */ /* 0x000fe400078e0a04 */
[----:B------:R-:W-:Y:S02]  /*b8e0*/  IMAD R6, R8, UR5, R6 ;  /* 0x0000000508067c24 */ /* 0x000fe4000f8e0206 */
[----:B------:R-:W-:Y:S01]  /*b8f0*/  IMAD R0, R7, R5, R0 ;  /* 0x0000000507007224 */ /* 0x000fe200078e0200 */
[----:B------:R-:W-:-:S03]  /*b900*/  SHF.R.S32.HI R5, RZ, 0x1f, R4 ;  /* 0x0000001fff057819 */ /* 0x000fc60000011404 */
[----:B------:R-:W-:-:S04]  /*b910*/  IMAD.WIDE.U32 R4, R8, UR4, R4 ;  /* 0x0000000408047c25 */ /* 0x000fc8000f8e0004 */
[----:B------:R-:W-:Y:S01]  /*b920*/  IMAD.IADD R6, R5, 0x1, R6 ;  /* 0x0000000105067824 */ /* 0x000fe200078e0206 */
[----:B------:R-:W-:-:S04]  /*b930*/  LEA R2, P0, R4, R2, 0x2 ;  /* 0x0000000204027211 */ /* 0x000fc800078010ff */
[----:B------:R-:W-:-:S05]  /*b940*/  LEA.HI.X R3, R4, R3, R6, 0x2, P0 ;  /* 0x0000000304037211 */ /* 0x000fca00000f1406 */
[----:B------:R2:W5:Y:S04]  /*b950*/  LDG.E R16, desc[UR46][R2.64] ;  /* 0x0000002e02107981 */ /* 0x000568000c1e1900 */
.L_x_48:
[----:B------:R-:W3:Y:S04]  /*b960*/  LDL R4, [R1] ;  /* 0x0000000001047983 */ /* 0x000ee80000100800 */
[----:B--2---:R-:W2:Y:S01]  /*b970*/  LDL R3, [R1+0x4] ;  /* 0x0000040001037983 */ /* 0x004ea20000100800 */
[----:B------:R-:W4:Y:S02]  /*b980*/  S2R R2, SR_TID.X ;  /* 0x0000000000027919 */ /* 0x000f240000002100 */
[----:B----4-:R-:W-:-:S04]  /*b990*/  LOP3.LUT R2, R2, 0x7f, RZ, 0xc0, !PT ;  /* 0x0000007f02027812 */ /* 0x010fc800078ec0ff */
[----:B------:R-:W-:Y:S02]  /*b9a0*/  ISETP.NE.AND P1, PT, R2, RZ, PT ;  /* 0x000000ff0200720c */ /* 0x000fe40003f25270 */
[----:B---3--:R-:W-:Y:S02]  /*b9b0*/  LEA R4, R4, UR41, 0x3 ;  /* 0x0000002904047c11 */ /* 0x008fe4000f8e18ff */
[----:B--2---:R-:W-:-:S04]  /*b9c0*/  SHF.L.U32 R3, R3, 0x1f, RZ ;  /* 0x0000001f03037819 */ /* 0x004fc800000006ff */
[----:B------:R-:W2:Y:S02]  /*b9d0*/  SYNCS.PHASECHK.TRANS64.TRYWAIT P0, [R4+URZ+0x38880], R3 ;  /* 0x03888003040075a7 */ /* 0x000ea4000800017f */
[----:B--2---:R-:W-:Y:S05]  /*b9e0*/  @!P0 BRA `(.L_x_49) ;  /* 0x0000003000c88947 */ /* 0x004fea0003800000 */
.L_x_107:
[----:B------:R-:W-:Y:S05]  /*b9f0*/  @P1 BRA `(.L_x_50) ;  /* 0x00000000001c1947 */ /* 0x000fea0003800000 */
[----:B------:R-:W3:Y:S02]  /*ba00*/  S2R R2, SR_TID.X ;  /* 0x0000000000027919 */ /* 0x000ee40000002100 */
[----:B---3--:R-:W-:Y:S01]  /*ba10*/  LOP3.LUT R5, R2, 0x1f, RZ, 0xc0, !PT ;  /* 0x0000001f02057812 */ /* 0x008fe200078ec0ff */
[----:B------:R-:W-:-:S03]  /*ba20*/  IMAD.MOV.U32 R2, RZ, RZ, 0x8000 ;  /* 0x00008000ff027424 */ /* 0x000fc600078e00ff */
[----:B------:R-:W-:Y:S01]  /*ba30*/  ISETP.NE.AND P0, PT, R5, RZ, PT ;  /* 0x000000ff0500720c */ /* 0x000fe20003f05270 */
[----:B------:R3:W-:-:S12]  /*ba40*/  SYNCS.ARRIVE.TRANS64 RZ, [R4+URZ+0x38870], R2 ;  /* 0x0388700204ff79a7 */ /* 0x0007d8000800003f */
[----:B---3--:R-:W-:Y:S05]  /*ba50*/  @!P0 BRA `(.L_x_50) ;  /* 0x0000000000048947 */ /* 0x008fea0003800000 */
[----:B------:R-:W-:Y:S01]  /*ba60*/  BPT.TRAP 0x1 ;  /* 0x000000040000795c */ /* 0x000fe20000300000 */
.L_x_50:
[----:B------:R-:W3:Y:S01]  /*ba70*/  LDL R2, [R1] ;  /* 0x0000000001027983 */ /* 0x000ee20000100800 */
[----:B------:R-:W-:Y:S01]  /*ba80*/  R2UR UR33, R4 ;  /* 0x00000000042172ca */ /* 0x000fe200000e0000 */
[----:B------:R-:W-:Y:S01]  /*ba90*/  IMAD.SHL.U32 R0, R0, 0x80, RZ ;  /* 0x0000008000007824 */ /* 0x000fe200078e00ff */
[----:B-----5:R-:W-:Y:S01]  /*baa0*/  R2UR UR37, R16 ;  /* 0x00000000102572ca */ /* 0x020fe200000e0000 */
[----:B------:R-:W-:Y:S01]  /*bab0*/  UIADD3 UR4, UP0, UR52, 0x470, URZ ;  /* 0x0000047034047890 */ /* 0x000fe2000ff1e03f */
[----:B------:R-:W-:Y:S02]  /*bac0*/  UMOV UR6, 0x0 ;  /* 0x0000000000067882 */ /* 0x000fe40000000000 */
[----:B------:R-:W-:Y:S01]  /*bad0*/  R2UR UR35, R0 ;  /* 0x00000000002372ca */ /* 0x000fe200000e0000 */
[----:B------:R-:W-:Y:S01]  /*bae0*/  UIADD3.X UR5, URZ, UR53, URZ, UP0, !UPT ;  /* 0x000000353f057290 */ /* 0x000fe200087fe43f */
[----:B------:R-:W-:Y:S01]  /*baf0*/  UMOV UR7, 0x14f00000 ;  /* 0x14f0000000077882 */ /* 0x000fe20000000000 */
[----:B------:R-:W-:Y:S01]  /*bb00*/  UMOV UR34, URZ ;  /* 0x0000003f00227c82 */ /* 0x000fe20008000000 */
[----:B------:R-:W-:Y:S01]  /*bb10*/  UMOV UR10, 0x80 ;  /* 0x00000080000a7882 */ /* 0x000fe20000000000 */
[----:B------:R-:W-:-:S02]  /*bb20*/  UMOV UR12, UR36 ;  /* 0x00000024000c7c82 */ /* 0x000fc40008000000 */
[----:B------:R-:W-:Y:S02]  /*bb30*/  UIADD3 UR33, UR33, 0x38870, URZ ;  /* 0x0003887021217890 */ /* 0x000fe4000fffe03f */
[----:B------:R-:W-:-:S04]  /*bb40*/  UMOV UR13, UR37 ;  /* 0x00000025000d7c82 */ /* 0x000fc80008000000 */
[----:B------:R-:W-:Y:S01]  /*bb50*/  UMOV UR11, UR35 ;  /* 0x00000023000b7c82 */ /* 0x000fe20008000000 */
[----:B------:R-:W-:Y:S01]  /*bb60*/  UMOV UR9, UR33 ;  /* 0x0000002100097c82 */ /* 0x000fe20008000000 */
[----:B---3--:R-:W-:-:S04]  /*bb70*/  LEA R2, R2, UR41, 0xf ;  /* 0x0000002902027c11 */ /* 0x008fc8000f8e78ff */
[----:B------:R-:W-:-:S13]  /*bb80*/  R2UR UR8, R2 ;  /* 0x00000000020872ca */ /* 0x000fda00000e0000 */
[----:B------:R-:W-:Y:S02]  /*bb90*/  UIADD3 UR32, UR8, 0x10400, URZ ;  /* 0x0001040008207890 */ /* 0x000fe4000fffe03f */
[----:B------:R-:W-:-:S07]  /*bba0*/  UIADD3 UR8, UR8, 0x14400, URZ ;  /* 0x0001440008087890 */ /* 0x000fce000fffe03f */
[----:B------:R3:W-:Y:S02]  /*bbb0*/  UTMALDG.4D [UR32], [UR4], desc[UR6] ;  /* 0x00000620040075b4 */ /* 0x0007e40008019000 */
[----:B------:R3:W-:Y:S01]  /*bbc0*/  UTMALDG.4D [UR8], [UR4], desc[UR6] ;  /* 0x00000608040075b4 */ /* 0x0007e20008019000 */
[----:B------:R-:W4:Y:S02]  /*bbd0*/  SYNCS.PHASECHK.TRANS64.TRYWAIT P0, [R4+URZ+0x38840], R3 ;  /* 0x03884003040075a7 */ /* 0x000f24000800017f */
[----:B---34-:R-:W-:Y:S05]  /*bbe0*/  @!P0 BRA `(.L_x_51) ;  /* 0x00000030005c8947 */ /* 0x018fea0003800000 */
.L_x_108:
[----:B------:R-:W-:Y:S05]  /*bbf0*/  @P1 BRA `(.L_x_52) ;  /* 0x00000000001c1947 */ /* 0x000fea0003800000 */
[----:B------:R-:W4:Y:S01]  /*bc00*/  S2R R5, SR_TID.X ;  /* 0x0000000000057919 */ /* 0x000f220000002100 */
[----:B--23--:R-:W-:-:S04]  /*bc10*/  IMAD.MOV.U32 R3, RZ, RZ, 0x8000 ;  /* 0x00008000ff037424 */ /* 0x00cfc800078e00ff */
[----:B------:R2:W-:Y:S01]  /*bc20*/  SYNCS.ARRIVE.TRANS64 RZ, [R4+URZ+0x38830], R3 ;  /* 0x0388300304ff79a7 */ /* 0x0005e2000800003f */
[----:B----4-:R-:W-:-:S04]  /*bc30*/  LOP3.LUT R5, R5, 0x1f, RZ, 0xc0, !PT ;  /* 0x0000001f05057812 */ /* 0x010fc800078ec0ff */
[----:B------:R-:W-:-:S13]  /*bc40*/  ISETP.NE.AND P0, PT, R5, RZ, PT ;  /* 0x000000ff0500720c */ /* 0x000fda0003f05270 */
[----:B--2---:R-:W-:Y:S05]  /*bc50*/  @!P0 BRA `(.L_x_52) ;  /* 0x0000000000048947 */ /* 0x004fea0003800000 */
[----:B------:R-:W-:Y:S01]  /*bc60*/  BPT.TRAP 0x1 ;  /* 0x000000040000795c */ /* 0x000fe20000300000 */
.L_x_52:
[----:B--23--:R-:W2:Y:S01]  /*bc70*/  LDL.LU R3, [R1+0xc] ;  /* 0x00000c0001037983 */ /* 0x00cea20000300800 */
[----:B------:R-:W-:Y:S01]  /*bc80*/  R2UR UR8, R2 ;  /* 0x00000000020872ca */ /* 0x000fe200000e0000 */
[----:B------:R-:W-:Y:S01]  /*bc90*/  UIADD3 UR4, UP0, UR52, 0x370, URZ ;  /* 0x0000037034047890 */ /* 0x000fe2000ff1e03f */
[----:B------:R-:W-:Y:S01]  /*bca0*/  R2UR UR17, R4 ;  /* 0x00000000041172ca */ /* 0x000fe200000e0000 */
[----:B------:R-:W-:Y:S01]  /*bcb0*/  UMOV UR6, 0x0 ;  /* 0x0000000000067882 */ /* 0x000fe20000000000 */
[----:B------:R-:W-:Y:S01]  /*bcc0*/  PLOP3.LUT P0, PT, PT, PT, PT, 0x80, 0x0 ;  /* 0x000000000000781c */ /* 0x000fe20003f0f070 */
[----:B------:R-:W-:Y:S01]  /*bcd0*/  UIADD3.X UR5, URZ, UR53, URZ, UP0, !UPT ;  /* 0x000000353f057290 */ /* 0x000fe200087fe43f */
[----:B------:R-:W-:Y:S01]  /*bce0*/  R2UR UR19, R0 ;  /* 0x00000000001372ca */ /* 0x000fe200000e0000 */
[----:B------:R-:W-:Y:S01]  /*bcf0*/  UMOV UR7, 0x14f00000 ;  /* 0x14f0000000077882 */ /* 0x000fe20000000000 */
[----:B------:R-:W-:Y:S01]  /*bd00*/  R2UR UR21, R16 ;  /* 0x00000000101572ca */ /* 0x000fe200000e0000 */
[----:B------:R-:W-:Y:S01]  /*bd10*/  UMOV UR18, URZ ;  /* 0x0000003f00127c82 */ /* 0x000fe20008000000 */
[----:B------:R-:W-:Y:S01]  /*bd20*/  UMOV UR20, UR36 ;  /* 0x0000002400147c82 */ /* 0x000fe20008000000 */
[----:B------:R-:W-:Y:S01]  /*bd30*/  UMOV UR10, 0x80 ;  /* 0x00000080000a7882 */ /* 0x000fe20000000000 */
[----:B------:R-:W-:Y:S01]  /*bd40*/  UMOV UR12, UR36 ;  /* 0x00000024000c7c82 */ /* 0x000fe20008000000 */
[----:B------:R-:W-:-:S02]  /*bd50*/  UIADD3 UR16, UR8, 0x28400, URZ ;  /* 0x0002840008107890 */ /* 0x000fc4000fffe03f */
[----:B------:R-:W-:Y:S02]  /*bd60*/  UIADD3 UR17, UR17, 0x38830, URZ ;  /* 0x0003883011117890 */ /* 0x000fe4000fffe03f */
[----:B------:R-:W-:Y:S02]  /*bd70*/  UIADD3 UR8, UR8, 0x2c400, URZ ;  /* 0x0002c40008087890 */ /* 0x000fe4000fffe03f */
[----:B------:R-:W-:Y:S02]  /*bd80*/  UMOV UR11, UR19 ;  /* 0x00000013000b7c82 */ /* 0x000fe40008000000 */
[----:B------:R-:W-:Y:S01]  /*bd90*/  UMOV UR13, UR21 ;  /* 0x00000015000d7c82 */ /* 0x000fe20008000000 */
[----:B------:R-:W-:Y:S02]  /*bda0*/  UMOV UR9, UR17 ;  /* 0x0000001100097c82 */ /* 0x000fe40008000000 */
[----:B------:R3:W-:Y:S02]  /*bdb0*/  UTMALDG.4D [UR16], [UR4], desc[UR6] ;  /* 0x00000610040075b4 */ /* 0x0007e40008019000 */
[----:B------:R3:W-:Y:S01]  /*bdc0*/  UTMALDG.4D [UR8], [UR4], desc[UR6] ;  /* 0x00000608040075b4 */ /* 0x0007e20008019000 */
[----:B--2---:R-:W-:-:S04]  /*bdd0*/  LOP3.LUT R3, R3, 0xfffffffd, RZ, 0xc0, !PT ;  /* 0xfffffffd03037812 */ /* 0x004fc800078ec0ff */
[----:B------:R-:W-:-:S05]  /*bde0*/  @P0 LOP3.LUT R3, R3, 0x2, RZ, 0xfc, !PT ;  /* 0x0000000203030812 */ /* 0x000fca00078efcff */
[----:B------:R3:W-:Y:S01]  /*bdf0*/  STL [R1+0xc], R3 ;  /* 0x00000c0301007387 */ /* 0x0007e20000100800 */
[----:B------:R-:W-:Y:S01]  /*be00*/  NOP ;  /* 0x0000000000007918 */ /* 0x000fe20000000000 */
.L_x_46:
[----:B------:R-:W-:Y:S05]  /*be10*/  WARPSYNC.ALL ;  /* 0x0000000000007948 */ /* 0x000fea0003800000 */
[----:B---3--:R-:W-:Y:S01]  /*be20*/  UIADD3 UR4, UR41, 0x20400, URZ ;  /* 0x0002040029047890 */ /* 0x008fe2000fffe03f */
[----:B------:R-:W-:Y:S03]  /*be30*/  BAR.SYNC.DEFER_BLOCKING 0x8, 0x180 ;  /* 0x0206000000007b1d */ /* 0x000fe60000010000 */
[----:B------:R-:W-:-:S06]  /*be40*/  ULOP3.LUT UP0, URZ, UR4, 0x3ff, URZ, 0xc0, !UPT ;  /* 0x000003ff043f7892 */ /* 0x000fcc000f80c03f */
[----:B------:R-:W-:-:S13]  /*be50*/  PLOP3.LUT P0, PT, PT, PT, UP0, 0x80, 0x0 ;  /* 0x000000000000781c */ /* 0x000fda0003f0f008 */
[----:B------:R-:W-:Y:S05]  /*be60*/  @!P0 BRA `(.L_x_53) ;  /* 0x0000000000408947 */ /* 0x000fea0003800000 */
[----:B------:R-:W-:Y:S01]  /*be70*/  MOV R2, 0x0 ;  /* 0x0000000000027802 */ /* 0x000fe20000000f00 */
[----:B------:R-:W-:Y:S01]  /*be80*/  ULDC.64 UR6, c[0x4][0xc0] ;  /* 0x0100300000067ab9 */ /* 0x000fe20000000a00 */
[----:B------:R-:W-:Y:S01]  /*be90*/  ULDC.64 UR8, c[0x4][0xc8] ;  /* 0x0100320000087ab9 */ /* 0x000fe20000000a00 */
[----:B------:R-:W-:Y:S01]  /*bea0*/  ULDC.64 UR4, c[0x4][0x28] ;  /* 0x01000a0000047ab9 */ /* 0x000fe20000000a00 */
[----:B------:R-:W-:Y:S02]  /*beb0*/  IMAD.U32 R4, RZ, RZ, UR6 ;  /* 0x00000006ff047e24 */ /* 0x000fe4000f8e00ff */
[----:B------:R-:W3:Y:S01]  /*bec0*/  LDC.64 R2, c[0x4][R2] ;  /* 0x0100000002027b82 */ /* 0x000ee20000000a00 */
[----:B------:R-:W-:Y:S02]  /*bed0*/  IMAD.U32 R5, RZ, RZ, UR7 ;  /* 0x00000007ff057e24 */ /* 0x000fe4000f8e00ff */
[----:B------:R-:W-:Y:S02]  /*bee0*/  IMAD.U32 R6, RZ, RZ, UR8 ;  /* 0x00000008ff067e24 */ /* 0x000fe4000f8e00ff */
[----:B------:R-:W-:-:S02]  /*bef0*/  IMAD.U32 R7, RZ, RZ, UR9 ;  /* 0x00000009ff077e24 */ /* 0x000fc4000f8e00ff */
[----:B------:R-:W-:Y:S02]  /*bf00*/  IMAD.U32 R10, RZ, RZ, UR4 ;  /* 0x00000004ff0a7e24 */ /* 0x000fe4000f8e00ff */
[----:B------:R-:W-:Y:S02]  /*bf10*/  IMAD.U32 R11, RZ, RZ, UR5 ;  /* 0x00000005ff0b7e24 */ /* 0x000fe4000f8e00ff */
[----:B0-----:R-:W-:Y:S02]  /*bf20*/  IMAD.MOV.U32 R8, RZ, RZ, 0x70 ;  /* 0x00000070ff087424 */ /* 0x001fe400078e00ff */
[----:B------:R-:W-:Y:S02]  /*bf30*/  IMAD.MOV.U32 R12, RZ, RZ, 0x1 ;  /* 0x00000001ff0c7424 */ /* 0x000fe400078e00ff */
[----:B------:R-:W-:-:S07]  /*bf40*/  IMAD.MOV.U32 R13, RZ, RZ, RZ ;  /* 0x000000ffff0d7224 */ /* 0x000fce00078e00ff */
[----:B------:R-:W-:-:S07]  /*bf50*/  LEPC R20, `(.L_x_53) ;  /* 0x000000001014794e */ /* 0x000fce0000000000 */
[----:B-123--:R-:W-:Y:S05]  /*bf60*/  CALL.ABS.NOINC R2 ;  /* 0x0000000002007343 */ /* 0x00efea0003c00000 */
.L_x_53:
[----:B0-----:R0:W5:Y:S01]  /*bf70*/  LDL R9, [R1+0x24] ;  /* 0x0000240001097983 */ /* 0x0011620000100800 */
[----:B------:R-:W3:Y:S01]  /*bf80*/  LDC R8, c[0x0][0x448] ;  /* 0x00011200ff087b82 */ /* 0x000ee20000000800 */
[----:B------:R-:W4:Y:S01]  /*bf90*/  S2R R2, SR_TID.X ;  /* 0x0000000000027919 */ /* 0x000f220000002100 */
[----:B------:R-:W2:Y:S06]  /*bfa0*/  S2R R17, SR_TID.X ;  /* 0x0000000000117919 */ /* 0x000eac0000002100 */
[----:B------:R-:W0:Y:S01]  /*bfb0*/  LDC R4, c[0x0][0xc38] ;  /* 0x00030e00ff047b82 */ /* 0x000e220000000800 */
[----:B------:R-:W-:Y:S01]  /*bfc0*/  USHF.R.S32.HI UR4, URZ, 0x1f, UR36 ;  /* 0x0000001f3f047899 */ /* 0x000fe20008011424 */
[----:B------:R-:W-:Y:S01]  /*bfd0*/  ULDC.64 UR8, c[0x0][0x2d8] ;  /* 0x0000b60000087ab9 */ /* 0x000fe20000000a00 */
[----:B---3--:R-:W-:-:S02]  /*bfe0*/  ISETP.NE.AND P0, PT, R8, 0x1, PT ;  /* 0x000000010800780c */ /* 0x008fc40003f05270 */
[----:B----4-:R-:W-:-:S11]  /*bff0*/  LOP3.LUT R2, R2, 0x7f, RZ, 0xc0, !PT ;  /* 0x0000007f02027812 */ /* 0x010fd600078ec0ff */
[----:B------:R-:W3:Y:S01]  /*c000*/  @P0 LDC R3, c[0x0][0x44c] ;  /* 0x00011300ff030b82 */ /* 0x000ee20000000800 */
[----:B-1----:R-:W-:Y:S01]  /*c010*/  SHF.R.U32.HI R18, RZ, 0x3, R2 ;  /* 0x00000003ff127819 */ /* 0x002fe20000011602 */
[----:B------:R-:W-:Y:S02]  /*c020*/  IMAD R2, RZ, RZ, -UR45 ;  /* 0x8000002dff027e24 */ /* 0x000fe4000f8e02ff */
[----:B--2---:R-:W-:Y:S02]  /*c030*/  IMAD.SHL.U32 R17, R17, 0x10, RZ ;  /* 0x0000001011117824 */ /* 0x004fe400078e00ff */
[----:B0-----:R-:W-:Y:S02]  /*c040*/  IMAD R2, R4, R2, UR50 ;  /* 0x0000003204027e24 */ /* 0x001fe4000f8e0202 */
[----:B------:R-:W0:Y:S01]  /*c050*/  @P0 LDC R0, c[0x0][0x450] ;  /* 0x00011400ff000b82 */ /* 0x000e220000000800 */
[----:B------:R-:W-:Y:S01]  /*c060*/  LOP3.LUT R17, R18, 0x70, R17, 0xf8, !PT ;  /* 0x0000007012117812 */ /* 0x000fe200078ef811 */
[----:B------:R-:W-:-:S05]  /*c070*/  IMAD.SHL.U32 R5, R2, 0x80, RZ ;  /* 0x0000008002057824 */ /* 0x000fca00078e00ff */
[----:B------:R-:W-:-:S05]  /*c080*/  LOP3.LUT R2, R17, R5, RZ, 0xfc, !PT ;  /* 0x0000000511027212 */ /* 0x000fca00078efcff */
[----:B---3--:R-:W-:-:S04]  /*c090*/  @P0 IMAD.HI.U32 R3, R2, R3, RZ ;  /* 0x0000000302030227 */ /* 0x008fc800078e00ff */
[----:B------:R-:W-:Y:S01]  /*c0a0*/  IMAD.MOV.U32 R6, RZ, RZ, R2 ;  /* 0x000000ffff067224 */ /* 0x000fe200078e0002 */
[----:B0-----:R-:W-:-:S05]  /*c0b0*/  @P0 SHF.R.U32.HI R6, RZ, R0, R3 ;  /* 0x00000000ff060219 */ /* 0x001fca0000011603 */
[----:B------:R-:W-:Y:S01]  /*c0c0*/  IMAD.MOV R0, RZ, RZ, -R6 ;  /* 0x000000ffff007224 */ /* 0x000fe200078e0a06 */
[----:B------:R-:W0:Y:S03]  /*c0d0*/  S2R R18, SR_TID.X ;  /* 0x0000000000127919 */ /* 0x000e260000002100 */
[----:B------:R-:W-:Y:S02]  /*c0e0*/  IMAD R0, R8, R0, R2 ;  /* 0x0000000008007224 */ /* 0x000fe400078e0202 */
[----:B------:R-:W1:Y:S01]  /*c0f0*/  LDC.64 R2, c[0x0][0x2d0] ;  /* 0x0000b400ff027b82 */ /* 0x000e620000000a00 */
[----:B------:R-:W2:Y:S01]  /*c100*/  S2R R17, SR_TID.X ;  /* 0x0000000000117919 */ /* 0x000ea20000002100 */
[----:B------:R-:W-:Y:S02]  /*c110*/  UIMAD UR6, UR4, UR8, URZ ;  /* 0x00000008040672a4 */ /* 0x000fe4000f8e023f */
[----:B------:R-:W-:-:S02]  /*c120*/  UIMAD.WIDE.U32 UR4, UR36, UR8, URZ ;  /* 0x00000008240472a5 */ /* 0x000fc4000f8e003f */
[----:B------:R-:W-:Y:S02]  /*c130*/  UIMAD UR6, UR36, UR9, UR6 ;  /* 0x00000009240672a4 */ /* 0x000fe4000f8e0206 */
[----:B------:R-:W-:Y:S01]  /*c140*/  USHF.R.S32.HI UR7, URZ, 0x1f, UR44 ;  /* 0x0000001f3f077899 */ /* 0x000fe2000801142c */
[----:B------:R-:W-:Y:S01]  /*c150*/  ULDC.64 UR8, c[0x0][0x2e0] ;  /* 0x0000b80000087ab9 */ /* 0x000fe20000000a00 */
[----:B------:R-:W-:Y:S02]  /*c160*/  UIADD3 UR5, UR5, UR6, URZ ;  /* 0x0000000605057290 */ /* 0x000fe4000fffe03f */
[----:B------:R-:W-:Y:S01]  /*c170*/  UIMAD UR6, UR7, UR8, URZ ;  /* 0x00000008070672a4 */ /* 0x000fe2000f8e023f */
[----:B------:R-:W-:Y:S01]  /*c180*/  SHF.R.S32.HI R4, RZ, 0x1f, R6 ;  /* 0x0000001fff047819 */ /* 0x000fe20000011406 */
[----:B------:R-:W-:Y:S02]  /*c190*/  UIMAD.WIDE.U32 UR4, UR44, UR8, UR4 ;  /* 0x000000082c0472a5 */ /* 0x000fe4000f8e0004 */
[----:B------:R-:W-:-:S04]  /*c1a0*/  UIMAD UR6, UR44, UR9, UR6 ;  /* 0x000000092c0672a4 */ /* 0x000fc8000f8e0206 */
[----:B------:R-:W-:Y:S01]  /*c1b0*/  UIADD3 UR5, UR5, UR6, URZ ;  /* 0x0000000605057290 */ /* 0x000fe2000fffe03f */
[-C--:B-1----:R-:W-:Y:S02]  /*c1c0*/  IMAD R4, R4, R2.reuse, RZ ;  /* 0x0000000204047224 */ /* 0x082fe400078e02ff */
[----:B------:R-:W-:Y:S02]  /*c1d0*/  ULDC.64 UR6, c[0x0][0x280] ;  /* 0x0000a00000067ab9 */ /* 0x000fe40000000a00 */
[C---:B------:R-:W-:Y:S02]  /*c1e0*/  IMAD R4, R6.reuse, R3, R4 ;  /* 0x0000000306047224 */ /* 0x040fe400078e0204 */
[----:B------:R-:W-:Y:S01]  /*c1f0*/  IMAD.WIDE.U32 R2, R6, R2, UR4 ;  /* 0x0000000406027e25 */ /* 0x000fe2000f8e0002 */
[----:B------:R-:W-:-:S03]  /*c200*/  ULDC.64 UR4, c[0x0][0x2c8] ;  /* 0x0000b20000047ab9 */ /* 0x000fc60000000a00 */
[----:B0-----:R-:W-:Y:S02]  /*c210*/  IMAD.SHL.U32 R18, R18, 0x10, RZ ;  /* 0x0000001012127824 */ /* 0x001fe400078e00ff */
[----:B------:R-:W-:Y:S01]  /*c220*/  IMAD.IADD R3, R3, 0x1, R4 ;  /* 0x0000000103037824 */ /* 0x000fe200078e0204 */
[----:B------:R-:W-:Y:S01]  /*c230*/  SHF.R.S32.HI R4, RZ, 0x1f, R0 ;  /* 0x0000001fff047819 */ /* 0x000fe20000011400 */
[----:B--2---:R-:W-:Y:S01]  /*c240*/  IMAD.SHL.U32 R10, R17, 0x10, RZ ;  /* 0x00000010110a7824 */ /* 0x004fe200078e00ff */
[----:B------:R-:W-:Y:S01]  /*c250*/  LOP3.LUT R18, R18, 0x70, RZ, 0xc0, !PT ;  /* 0x0000007012127812 */ /* 0x000fe200078ec0ff */
[----:B------:R-:W-:-:S04]  /*c260*/  IMAD.WIDE.U32 R2, R0, UR4, R2 ;  /* 0x0000000400027c25 */ /* 0x000fc8000f8e0002 */
[----:B------:R-:W-:Y:S01]  /*c270*/  IMAD R4, R4, UR4, RZ ;  /* 0x0000000404047c24 */ /* 0x000fe2000f8e02ff */
[----:B------:R-:W-:Y:S01]  /*c280*/  LOP3.LUT R10, R10, 0x70, RZ, 0xc0, !PT ;  /* 0x000000700a0a7812 */ /* 0x000fe200078ec0ff */
[----:B------:R-:W-:Y:S01]  /*c290*/  ULDC UR4, c[0x0][0x2b8] ;  /* 0x0000ae0000047ab9 */ /* 0x000fe20000000800 */
[----:B------:R-:W-:Y:S01]  /*c2a0*/  LOP3.LUT R7, R18, 0x80, RZ, 0xfc, !PT ;  /* 0x0000008012077812 */ /* 0x000fe200078efcff */
[----:B------:R-:W-:Y:S01]  /*c2b0*/  IMAD R4, R0, UR5, R4 ;  /* 0x0000000500047c24 */ /* 0x000fe2000f8e0204 */
[----:B------:R-:W-:Y:S02]  /*c2c0*/  IADD3 R0, P2, R2, UR6, RZ ;  /* 0x0000000602007c10 */ /* 0x000fe4000ff5e0ff */
[----:B------:R-:W-:Y:S02]  /*c2d0*/  ISETP.GE.AND P0, PT, R10, UR4, PT ;  /* 0x000000040a007c0c */ /* 0x000fe4000bf06270 */
[----:B------:R-:W-:Y:S01]  /*c2e0*/  ISETP.GE.AND P1, PT, R7, UR4, PT ;  /* 0x0000000407007c0c */ /* 0x000fe2000bf26270 */
[----:B------:R-:W-:Y:S01]  /*c2f0*/  UMOV UR4, 0xffffffff ;  /* 0xffffffff00047882 */ /* 0x000fe20000000000 */
[----:B------:R-:W-:-:S02]  /*c300*/  LOP3.LUT R17, R17, 0x7f, RZ, 0xc0, !PT ;  /* 0x0000007f11117812 */ /* 0x000fc400078ec0ff */
[----:B------:R-:W-:Y:S02]  /*c310*/  IADD3.X R4, R3, UR7, R4, P2, !PT ;  /* 0x0000000703047c10 */ /* 0x000fe400097fe404 */
[----:B------:R-:W-:Y:S01]  /*c320*/  SHF.R.U32.HI R17, RZ, 0x3, R17 ;  /* 0x00000003ff117819 */ /* 0x000fe20000011611 */
[----:B------:R-:W-:Y:S06]  /*c330*/  BRA.DIV UR4, `(.L_x_54) ;  /* 0x0000002a049c7947 */ /* 0x000fec000b800000 */
[----:B------:R-:W0:Y:S01]  /*c340*/  SHFL.IDX PT, R7, R0, RZ, 0x181f ;  /* 0x00181fff00077589 */ /* 0x000e2200000e0000 */
[----:B------:R-:W-:Y:S01]  /*c350*/  ULDC UR4, c[0x0][0x288] ;  /* 0x0000a20000047ab9 */ /* 0x000fe20000000800 */
[----:B------:R-:W-:Y:S02]  /*c360*/  IMAD.IADD R2, R17, 0x1, R5 ;  /* 0x0000000111027824 */ /* 0x000fe400078e0205 */
[----:B------:R-:W1:Y:S01]  /*c370*/  SHFL.IDX PT, R6, R4, RZ, 0x181f ;  /* 0x00181fff04067589 */ /* 0x000e6200000e0000 */
[----:B------:R-:W-:Y:S02]  /*c380*/  IMAD R3, R8, UR4, RZ ;  /* 0x0000000408037c24 */ /* 0x000fe4000f8e02ff */
[C---:B------:R-:W-:Y:S01]  /*c390*/  VIADD R5, R2.reuse, 0x10 ;  /* 0x0000001002057836 */ /* 0x040fe20000000000 */
[----:B------:R-:W2:Y:S02]  /*c3a0*/  SHFL.IDX PT, R8, R0, 0x1, 0x181f ;  /* 0x00381f0000087f89 */ /* 0x000ea400000e0000 */
[----:B------:R-:W-:-:S02]  /*c3b0*/  ISETP.GE.AND P4, PT, R2, R3, PT ;  /* 0x000000030200720c */ /* 0x000fc40003f86270 */
[----:B------:R-:W-:Y:S02]  /*c3c0*/  ISETP.GE.AND P2, PT, R5, R3, PT ;  /* 0x000000030500720c */ /* 0x000fe40003f46270 */
[----:B------:R-:W3:Y:S09]  /*c3d0*/  SHFL.IDX PT, R5, R4, 0x1, 0x181f ;  /* 0x00381f0004057f89 */ /* 0x000ef200000e0000 */
[----:B0-----:R-:W-:-:S05]  /*c3e0*/  @!P4 IADD3 R7, P3, R10, R7, RZ ;  /* 0x000000070a07c210 */ /* 0x001fca0007f7e0ff */
[----:B-1----:R-:W-:-:S05]  /*c3f0*/  @!P4 IMAD.X R6, RZ, RZ, R6, P3 ;  /* 0x000000ffff06c224 */ /* 0x002fca00018e0606 */
[----:B------:R-:W-:-:S04]  /*c400*/  @!P4 LOP3.LUT R7, R7, R6, RZ, 0x3c, !PT ;  /* 0x000000060707c212 */ /* 0x000fc800078e3cff */
[----:B------:R-:W-:-:S04]  /*c410*/  @!P4 LOP3.LUT R6, R7, R6, RZ, 0x3c, !PT ;  /* 0x000000060706c212 */ /* 0x000fc800078e3cff */
[----:B------:R-:W-:-:S05]  /*c420*/  @!P4 LOP3.LUT R7, R7, R6, RZ, 0x3c, !PT ;  /* 0x000000060707c212 */ /* 0x000fca00078e3cff */
[----:B-----5:R-:W-:Y:S04]  /*c430*/  @!P4 LDGSTS.E.BYPASS.LTC128B.128 [R9+0x20400], desc[UR46][R6.64], !P0 ;  /* 0x204000000609cfae */ /* 0x020fe8000c101d6e */
[----:B------:R2:W-:Y:S02]  /*c440*/  @!P4 LDGSTS.E.BYPASS.LTC128B.128 [R9+0x24400], desc[UR46][R6.64+0x80], !P1 ;  /* 0x244000800609cfae */ /* 0x0005e4000c901d6e */
[----:B--2---:R-:W-:-:S05]  /*c450*/  @!P2 IADD3 R6, P3, R10, R8, RZ ;  /* 0x000000080a06a210 */ /* 0x004fca0007f7e0ff */
[----:B---3--:R-:W-:-:S04]  /*c460*/  @!P2 IMAD.X R5, RZ, RZ, R5, P3 ;  /* 0x000000ffff05a224 */ /* 0x008fc800018e0605 */
[----:B------:R-:W-:Y:S02]  /*c470*/  @!P2 IMAD.MOV.U32 R7, RZ, RZ, R5 ;  /* 0x000000ffff07a224 */ /* 0x000fe400078e0005 */
[----:B------:R-:W-:-:S03]  /*c480*/  VIADD R5, R2, 0x20 ;  /* 0x0000002002057836 */ /* 0x000fc60000000000 */
[----:B------:R-:W-:Y:S04]  /*c490*/  @!P2 LDGSTS.E.BYPASS.LTC128B.128 [R9+0x20c00], desc[UR46][R6.64], !P0 ;  /* 0x20c000000609afae */ /* 0x000fe8000c101d6e */
[----:B------:R0:W-:Y:S01]  /*c4a0*/  @!P2 LDGSTS.E.BYPASS.LTC128B.128 [R9+0x24c00], desc[UR46][R6.64+0x80], !P1 ;  /* 0x24c000800609afae */ /* 0x0001e2000c901d6e */
[----:B------:R-:W-:-:S03]  /*c4b0*/  ISETP.GE.AND P2, PT, R5, R3, PT ;  /* 0x000000030500720c */ /* 0x000fc60003f46270 */
[----:B------:R-:W-:Y:S04]  /*c4c0*/  SHFL.IDX PT, R5, R4, 0x2, 0x181f ;  /* 0x00581f0004057f89 */ /* 0x000fe800000e0000 */
[----:B0-----:R-:W0:Y:S06]  /*c4d0*/  SHFL.IDX PT, R6, R0, 0x2, 0x181f ;  /* 0x00581f0000067f89 */ /* 0x001e2c00000e0000 */
[----:B0-----:R-:W-:-:S05]  /*c4e0*/  @!P2 IADD3 R6, P3, R10, R6, RZ ;  /* 0x000000060a06a210 */ /* 0x001fca0007f7e0ff */
[----:B------:R-:W-:-:S04]  /*c4f0*/  @!P2 IMAD.X R5, RZ, RZ, R5, P3 ;  /* 0x000000ffff05a224 */ /* 0x000fc800018e0605 */
        /* <DEDUP_REMOVED lines=33> */
[----:B------:R-:W-:Y:S04]  /*c710*/  SHFL.IDX PT, R4, R4, 0x7, 0x181f ;  /* 0x00f81f0004047f89 */ /* 0x000fe800000e0000 */
[----:B0-----:R-:W0:Y:S04]  /*c720*/  SHFL.IDX PT, R6, R0, 0x6, 0x181f ;  /* 0x00d81f0000067f89 */ /* 0x001e2800000e0000 */
[----:B------:R-:W1:Y:S01]  /*c730*/  SHFL.IDX PT, R0, R0, 0x7, 0x181f ;  /* 0x00f81f0000007f89 */ /* 0x000e6200000e0000 */
[----:B0-----:R-:W-:-:S05]  /*c740*/  @!P2 IADD3 R6, P3, R10, R6, RZ ;  /* 0x000000060a06a210 */ /* 0x001fca0007f7e0ff */
[----:B------:R-:W-:-:S04]  /*c750*/  @!P2 IMAD.X R5, RZ, RZ, R5, P3 ;  /* 0x000000ffff05a224 */ /* 0x000fc800018e0605 */
[----:B------:R-:W-:-:S05]  /*c760*/  @!P2 IMAD.MOV.U32 R7, RZ, RZ, R5 ;  /* 0x000000ffff07a224 */ /* 0x000fca00078e0005 */
[----:B------:R0:W-:Y:S04]  /*c770*/  @!P2 LDGSTS.E.BYPASS.LTC128B.128 [R9+0x23400], desc[UR46][R6.64], !P0 ;  /* 0x234000000609afae */ /* 0x0001e8000c101d6e */
[----:B-1----:R0:W-:Y:S02]  /*c780*/  @!P2 LDGSTS.E.BYPASS.LTC128B.128 [R9+0x27400], desc[UR46][R6.64+0x80], !P1 ;  /* 0x274000800609afae */ /* 0x0021e4000c901d6e */
.L_x_125:
[----:B------:R-:W-:Y:S01]  /*c790*/  VIADD R2, R2, 0x70 ;  /* 0x0000007002027836 */ /* 0x000fe20000000000 */
[----:B------:R-:W-:Y:S04]  /*c7a0*/  BSSY B0, `(.L_x_55) ;  /* 0x000000a000007945 */ /* 0x000fe80003800000 */
[----:B------:R-:W-:-:S13]  /*c7b0*/  ISETP.GE.AND P2, PT, R2, R3, PT ;  /* 0x000000030200720c */ /* 0x000fda0003f46270 */
[----:B------:R-:W-:Y:S05]  /*c7c0*/  @P2 BRA `(.L_x_56) ;  /* 0x00000000001c2947 */ /* 0x000fea0003800000 */
[----:B------:R-:W-:-:S05]  /*c7d0*/  IADD3 R2, P2, R10, R0, RZ ;  /* 0x000000000a027210 */ /* 0x000fca0007f5e0ff */
[----:B------:R-:W-:-:S05]  /*c7e0*/  IMAD.X R3, RZ, RZ, R4, P2 ;  /* 0x000000ffff037224 */ /* 0x000fca00010e0604 */
[----:B------:R-:W-:Y:S01]  /*c7f0*/  @!PT LDS RZ, [RZ] ;  /* 0x00000000fffff984 */ /* 0x000fe20000000800 */
[----:B------:R-:W-:Y:S01]  /*c800*/  @!PT LDS RZ, [RZ] ;  /* 0x00000000fffff984 */ /* 0x000fe20000000800 */
[----:B------:R-:W-:Y:S01]  /*c810*/  @!PT LDS RZ, [RZ] ;  /* 0x00000000fffff984 */ /* 0x000fe20000000800 */
[----:B------:R1:W-:Y:S04]  /*c820*/  LDGSTS.E.BYPASS.LTC128B.128 [R9+0x23c00], desc[UR46][R2.64], !P0 ;  /* 0x23c0000002097fae */ /* 0x0003e8000c101d6e */
[----:B------:R1:W-:Y:S02]  /*c830*/  LDGSTS.E.BYPASS.LTC128B.128 [R9+0x27c00], desc[UR46][R2.64+0x80], !P1 ;  /* 0x27c0008002097fae */ /* 0x0003e4000c901d6e */
.L_x_56:
[----:B------:R-:W-:Y:S05]  /*c840*/  BSYNC B0 ;  /* 0x0000000000007941 */ /* 0x000fea0003800000 */
.L_x_55:
[----:B------:R-:W-:Y:S01]  /*c850*/  NOP ;  /* 0x0000000000007918 */ /* 0x000fe20000000000 */
[----:B------:R-:W-:Y:S01]  /*c860*/  SYNCS.ARRIVE.TRANS64.RED.A0T1 RZ, [UR41+0x38800], RZ ;  /* 0x038800ffffff79a7 */ /* 0x000fe20008200429 */
[----:B------:R-:W-:Y:S01]  /*c870*/  ARRIVES.LDGSTSBAR.64.TRANSCNT [UR41+0x38800] ;  /* 0x03880000ff0079b0 */ /* 0x000fe20008000aa9 */
[----:B------:R-:W-:Y:S01]  /*c880*/  NOP ;  /* 0x0000000000007918 */ /* 0x000fe20000000000 */
[----:B------:R-:W-:Y:S01]  /*c890*/  ULOP3.LUT UR4, UR48, 0x1, URZ, 0xc, !UPT ;  /* 0x0000000130047892 */ /* 0x000fe2000f8e0c3f */
[----:B------:R-:W-:Y:S05]  /*c8a0*/  SYNCS.ARRIVE.TRANS64.A1T0 RZ, [UR41+0x38800], RZ ;  /* 0x038800ffffff79a7 */ /* 0x000fea0008100029 */
[----:B------:R-:W-:-:S05]  /*c8b0*/  IMAD.U32 R0, RZ, RZ, UR4 ;  /* 0x00000004ff007e24 */ /* 0x000fca000f8e00ff */
[----:B------:R-:W-:-:S04]  /*c8c0*/  SHF.L.U32 R0, R0, 0x1f, RZ ;  /* 0x0000001f00007819 */ /* 0x000fc800000006ff */
[----:B------:R-:W2:Y:S02]  /*c8d0*/  SYNCS.PHASECHK.TRANS64.TRYWAIT P0, [UR41+0x38820], R0 ;  /* 0x03882000ff0075a7 */ /* 0x000ea40008000169 */
[----:B--2---:R-:W-:Y:S05]  /*c8e0*/  @!P0 BRA `(.L_x_57) ;  /* 0x0000002c00c48947 */ /* 0x004fea0003800000 */
.L_x_126:
[----:B------:R-:W-:-:S06]  /*c8f0*/  UISETP.GE.AND UP0, UPT, UR40, 0x81, UPT ;  /* 0x000000812800788c */ /* 0x000fcc000bf06270 */
[----:B------:R-:W-:-:S13]  /*c900*/  PLOP3.LUT P0, PT, PT, PT, UP0, 0x80, 0x0 ;  /* 0x000000000000781c */ /* 0x000fda0003f0f008 */
[----:B------:R-:W-:Y:S05]  /*c910*/  @!P0 BRA `(.L_x_58) ;  /* 0x0000001000b88947 */ /* 0x000fea0003800000 */
[----:B-1----:R1:W5:Y:S01]  /*c920*/  LDL.LU R0, [R1+0x4] ;  /* 0x0000040001007983 */ /* 0x0023620000300800 */
[----:B------:R-:W-:-:S03]  /*c930*/  ULEA.HI.SX32 UR4, UR39, 0xfffffffe, 0x19 ;  /* 0xfffffffe27047891 */ /* 0x000fc6000f8fca3f */
[----:B0-----:R1:W5:Y:S03]  /*c940*/  LDL.LU R6, [R1] ;  /* 0x0000000001067983 */ /* 0x0013660000300800 */
[----:B------:R-:W-:-:S07]  /*c950*/  IMAD.U32 R17, RZ, RZ, UR4 ;  /* 0x00000004ff117e24 */ /* 0x000fce000f8e00ff */
.L_x_80:
[----:B------:R-:W2:Y:S01]  /*c960*/  LDL R4, [R1+0xc] ;  /* 0x00000c0001047983 */ /* 0x000ea20000100800 */
[----:B-----5:R-:W-:Y:S01]  /*c970*/  VIADD R2, R6, 0x1 ;  /* 0x0000000106027836 */ /* 0x020fe20000000000 */
[----:B------:R-:W-:Y:S04]  /*c980*/  BSSY B0, `(.L_x_59) ;  /* 0x000008a000007945 */ /* 0x000fe80003800000 */
[----:B------:R-:W-:-:S04]  /*c990*/  ISETP.NE.AND P0, PT, R2, 0x2, PT ;  /* 0x000000020200780c */ /* 0x000fc80003f05270 */
[----:B0-----:R-:W-:Y:S02]  /*c9a0*/  SEL R3, RZ, 0x1, P0 ;  /* 0x00000001ff037807 */ /* 0x001fe40000000000 */
[----:B------:R-:W-:Y:S02]  /*c9b0*/  SEL R9, R2, RZ, P0 ;  /* 0x000000ff02097207 */ /* 0x000fe40000000000 */
[----:B------:R-:W-:-:S05]  /*c9c0*/  LOP3.LUT R8, R0, R3, RZ, 0x3c, !PT ;  /* 0x0000000300087212 */ /* 0x000fca00078e3cff */
[----:B------:R0:W-:Y:S04]  /*c9d0*/  STL [R1+0x4], R8 ;  /* 0x0000040801007387 */ /* 0x0001e80000100800 */
[----:B------:R0:W-:Y:S01]  /*c9e0*/  STL [R1], R9 ;  /* 0x0000000901007387 */ /* 0x0001e20000100800 */
[----:B--2---:R-:W-:-:S13]  /*c9f0*/  LOP3.LUT P1, RZ, R4, 0x2, RZ, 0xc0, !PT ;  /* 0x0000000204ff7812 */ /* 0x004fda000782c0ff */
[----:B0-----:R-:W-:Y:S05]  /*ca00*/  @!P1 BRA `(.L_x_60) ;  /* 0x0000000800049947 */ /* 0x001fea0003800000 */
[----:B------:R-:W-:Y:S01]  /*ca10*/  LOP3.LUT P1, RZ, R4, 0x1, RZ, 0xc0, !PT ;  /* 0x0000000104ff7812 */ /* 0x000fe2000782c0ff */
[----:B------:R-:W-:-:S12]  /*ca20*/  IMAD.MOV.U32 R7, RZ, RZ, R17 ;  /* 0x000000ffff077224 */ /* 0x000fd800078e0011 */
[----:B------:R-:W-:Y:S05]  /*ca30*/  @!P1 BRA `(.L_x_61) ;  /* 0x0000000000509947 */ /* 0x000fea0003800000 */
[----:B------:R-:W2:Y:S01]  /*ca40*/  LDL R10, [R1+0x18] ;  /* 0x00001800010a7983 */ /* 0x000ea20000100800 */
[----:B------:R-:W0:Y:S01]  /*ca50*/  LDC R7, c[0x0][0x43c] ;  /* 0x00010f00ff077b82 */ /* 0x000e220000000800 */
[----:B------:R-:W-:Y:S02]  /*ca60*/  ULDC.64 UR4, c[0x0][0x428] ;  /* 0x00010a0000047ab9 */ /* 0x000fe40000000a00 */
[----:B------:R-:W3:Y:S01]  /*ca70*/  LDL R5, [R1+0x8] ;  /* 0x0000080001057983 */ /* 0x000ee20000100800 */
[----:B0-----:R-:W-:-:S13]  /*ca80*/  ISETP.NE.AND P0, PT, R7, 0x1, PT ;  /* 0x000000010700780c */ /* 0x001fda0003f05270 */
[----:B------:R-:W0:Y:S02]  /*ca90*/  @P0 LDC.64 R2, c[0x0][0x440] ;  /* 0x00011000ff020b82 */ /* 0x000e240000000a00 */
[----:B0-----:R-:W-:-:S04]  /*caa0*/  @P0 IMAD.HI.U32 R4, R17, R2, RZ ;  /* 0x0000000211040227 */ /* 0x001fc800078e00ff */
[----:B------:R-:W-:Y:S01]  /*cab0*/  IMAD.MOV.U32 R2, RZ, RZ, R17 ;  /* 0x000000ffff027224 */ /* 0x000fe200078e0011 */
[----:B------:R-:W-:-:S05]  /*cac0*/  @P0 SHF.R.U32.HI R2, RZ, R3, R4 ;  /* 0x00000003ff020219 */ /* 0x000fca0000011604 */
[----:B------:R-:W-:-:S04]  /*cad0*/  IMAD.MOV R3, RZ, RZ, -R2 ;  /* 0x000000ffff037224 */ /* 0x000fc800078e0a02 */
[----:B------:R-:W-:Y:S01]  /*cae0*/  IMAD R7, R7, R3, R17 ;  /* 0x0000000307077224 */ /* 0x000fe200078e0211 */
[----:B------:R-:W-:Y:S01]  /*caf0*/  SHF.R.S32.HI R3, RZ, 0x1f, R2 ;  /* 0x0000001fff037819 */ /* 0x000fe20000011402 */
[----:B--2---:R-:W-:-:S04]  /*cb00*/  IMAD R4, R10, UR4, RZ ;  /* 0x000000040a047c24 */ /* 0x004fc8000f8e02ff */
[C---:B---3--:R-:W-:Y:S02]  /*cb10*/  IMAD R4, R5.reuse, UR5, R4 ;  /* 0x0000000505047c24 */ /* 0x048fe4000f8e0204 */
[----:B------:R-:W-:Y:S01]  /*cb20*/  IMAD.WIDE.U32 R2, R5, UR4, R2 ;  /* 0x0000000405027c25 */ /* 0x000fe2000f8e0002 */
[----:B------:R-:W-:-:S03]  /*cb30*/  ULDC.64 UR4, c[0x0][0x418] ;  /* 0x0001060000047ab9 */ /* 0x000fc60000000a00 */
[----:B------:R-:W-:Y:S01]  /*cb40*/  IMAD.IADD R3, R4, 0x1, R3 ;  /* 0x0000000104037824 */ /* 0x000fe200078e0203 */
[----:B------:R-:W-:-:S04]  /*cb50*/  LEA R4, P0, R2, UR4, 0x2 ;  /* 0x0000000402047c11 */ /* 0x000fc8000f8010ff */
[----:B------:R-:W-:-:S05]  /*cb60*/  LEA.HI.X R5, R2, UR5, R3, 0x2, P0 ;  /* 0x0000000502057c11 */ /* 0x000fca00080f1403 */
[----:B------:R0:W5:Y:S04]  /*cb70*/  LDG.E R16, desc[UR46][R4.64] ;  /* 0x0000002e04107981 */ /* 0x000168000c1e1900 */
.L_x_61:
[----:B------:R-:W2:Y:S01]  /*cb80*/  S2R R2, SR_TID.X ;  /* 0x0000000000027919 */ /* 0x000ea20000002100 */
[----:B0-----:R-:W-:Y:S01]  /*cb90*/  LEA R4, R9, UR41, 0x3 ;  /* 0x0000002909047c11 */ /* 0x001fe2000f8e18ff */
[----:B------:R-:W-:Y:S01]  /*cba0*/  BSSY B1, `(.L_x_62) ;  /* 0x0000006000017945 */ /* 0x000fe20003800000 */
[----:B--2---:R-:W-:Y:S02]  /*cbb0*/  LOP3.LUT R3, R2, 0x7f, RZ, 0xc0, !PT ;  /* 0x0000007f02037812 */ /* 0x004fe400078ec0ff */
[----:B------:R-:W-:Y:S02]  /*cbc0*/  SHF.L.U32 R2, R8, 0x1f, RZ ;  /* 0x0000001f08027819 */ /* 0x000fe400000006ff */
[----:B------:R-:W-:Y:S02]  /*cbd0*/  ISETP.NE.AND P1, PT, R3, RZ, PT ;  /* 0x000000ff0300720c */ /* 0x000fe40003f25270 */
[----:B------:R-:W0:Y:S02]  /*cbe0*/  SYNCS.PHASECHK.TRANS64.TRYWAIT P0, [R4+URZ+0x38880], R2 ;  /* 0x03888002040075a7 */ /* 0x000e24000800017f */
[----:B0-----:R-:W-:Y:S09]  /*cbf0*/  @!P0 BRA `(.L_x_63) ;  /* 0x0000002c00188947 */ /* 0x001ff20003800000 */
.L_x_127:
[----:B------:R-:W-:Y:S05]  /*cc00*/  BSYNC B1 ;  /* 0x0000000000017941 */ /* 0x000fea0003800000 */
.L_x_62:
[----:B------:R-:W-:Y:S04]  /*cc10*/  BSSY B1, `(.L_x_64) ;  /* 0x0000009000017945 */ /* 0x000fe80003800000 */
[----:B------:R-:W-:Y:S05]  /*cc20*/  @P1 BRA `(.L_x_65) ;  /* 0x00000000001c1947 */ /* 0x000fea0003800000 */
[----:B------:R-:W2:Y:S02]  /*cc30*/  S2R R3, SR_TID.X ;  /* 0x0000000000037919 */ /* 0x000ea40000002100 */
[----:B--2---:R-:W-:Y:S01]  /*cc40*/  LOP3.LUT R5, R3, 0x1f, RZ, 0xc0, !PT ;  /* 0x0000001f03057812 */ /* 0x004fe200078ec0ff */
[----:B------:R-:W-:-:S03]  /*cc50*/  IMAD.MOV.U32 R3, RZ, RZ, 0x8000 ;  /* 0x00008000ff037424 */ /* 0x000fc600078e00ff */
[----:B------:R-:W-:Y:S01]  /*cc60*/  ISETP.NE.AND P0, PT, R5, RZ, PT ;  /* 0x000000ff0500720c */ /* 0x000fe20003f05270 */
[----:B------:R2:W-:-:S12]  /*cc70*/  SYNCS.ARRIVE.TRANS64 RZ, [R4+URZ+0x38870], R3 ;  /* 0x0388700304ff79a7 */ /* 0x0005d8000800003f */
[----:B--2---:R-:W-:Y:S05]  /*cc80*/  @!P0 BRA `(.L_x_65) ;  /* 0x0000000000048947 */ /* 0x004fea0003800000 */
[----:B------:R-:W-:Y:S01]  /*cc90*/  BPT.TRAP 0x1 ;  /* 0x000000040000795c */ /* 0x000fe20000300000 */
.L_x_65:
[----:B------:R-:W-:Y:S05]  /*cca0*/  BSYNC B1 ;  /* 0x0000000000017941 */ /* 0x000fea0003800000 */
.L_x_64:
[----:B------:R-:W2:Y:S01]  /*ccb0*/  LDL R3, [R1] ;  /* 0x0000000001037983 */ /* 0x000ea20000100800 */
[----:B------:R-:W-:Y:S01]  /*ccc0*/  IMAD.MOV.U32 R10, RZ, RZ, RZ ;  /* 0x000000ffff0a7224 */ /* 0x000fe200078e00ff */
[----:B------:R-:W-:Y:S01]  /*ccd0*/  UIADD3 UR4, UP0, UR52, 0x470, URZ ;  /* 0x0000047034047890 */ /* 0x000fe2000ff1e03f */
[----:B------:R-:W-:Y:S01]  /*cce0*/  PLOP3.LUT P0, PT, PT, PT, PT, 0x80, 0x0 ;  /* 0x000000000000781c */ /* 0x000fe20003f0f070 */
[----:B------:R-:W-:Y:S01]  /*ccf0*/  IMAD.SHL.U32 R7, R7, 0x80, RZ ;  /* 0x0000008007077824 */ /* 0x000fe200078e00ff */
[----:B------:R-:W-:Y:S01]  /*cd00*/  UMOV UR6, 0x0 ;  /* 0x0000000000067882 */ /* 0x000fe20000000000 */
[----:B------:R-:W-:Y:S01]  /*cd10*/  R2UR UR10, R10 ;  /* 0x000000000a0a72ca */ /* 0x000fe200000e0000 */
[----:B------:R-:W-:Y:S01]  /*cd20*/  UIADD3.X UR5, URZ, UR53, URZ, UP0, !UPT ;  /* 0x000000353f057290 */ /* 0x000fe200087fe43f */
[----:B------:R-:W-:Y:S01]  /*cd30*/  UMOV UR7, 0x14f00000 ;  /* 0x14f0000000077882 */ /* 0x000fe20000000000 */
[----:B--2---:R-:W-:Y:S01]  /*cd40*/  LEA R5, R3, UR41, 0xf ;  /* 0x0000002903057c11 */ /* 0x004fe2000f8e78ff */
[----:B------:R-:W-:-:S04]  /*cd50*/  VIADD R3, R4, 0x38870 ;  /* 0x0003887004037836 */ /* 0x000fc80000000000 */
[----:B------:R-:W-:-:S07]  /*cd60*/  VIADD R8, R5, 0x10400 ;  /* 0x0001040005087836 */ /* 0x000fce0000000000 */
.L_x_66:
[----:B------:R-:W-:-:S13]  /*cd70*/  @P0 ELECT P2, URZ, PT ;  /* 0x00000000003f082f */ /* 0x000fda0003840000 */
[----:B-----5:R-:W-:Y:S01]  /*cd80*/  @P2 R2UR UR13, R16 ;  /* 0x00000000100d22ca */ /* 0x020fe200000e0000 */
[----:B------:R-:W-:Y:S01]  /*cd90*/  UMOV UR12, UR36 ;  /* 0x00000024000c7c82 */ /* 0x000fe20008000000 */
[----:B------:R-:W-:Y:S02]  /*cda0*/  @P2 R2UR UR11, R7 ;  /* 0x00000000070b22ca */ /* 0x000fe400000e0000 */
[----:B------:R-:W-:Y:S02]  /*cdb0*/  @P2 R2UR UR9, R3 ;  /* 0x00000000030922ca */ /* 0x000fe400000e0000 */
[----:B------:R-:W-:Y:S02]  /*cdc0*/  @P2 R2UR UR8, R8 ;  /* 0x00000000080822ca */ /* 0x000fe400000e0000 */
[----:B------:R-:W-:Y:S02]  /*cdd0*/  @P2 PLOP3.LUT P0, PT, P2, PT, PT, 0x8, 0x0 ;  /* 0x000000000000281c */ /* 0x000fe4000170e170 */
[----:B------:R-:W-:-:S09]  /*cde0*/  PLOP3.LUT P2, PT, PT, PT, PT, 0x8, 0x0 ;  /* 0x000000000000781c */ /* 0x000fd20003f4e170 */
[----:B------:R2:W-:Y:S02]  /*cdf0*/  UTMALDG.4D [UR8], [UR4], desc[UR6] ;  /* 0x00000608040075b4 */ /* 0x0005e40008019000 */
[----:B--2---:R-:W-:Y:S05]  /*ce00*/  @P0 BRA.U.ANY `(.L_x_66) ;  /* 0xfffffffd00d80947 */ /* 0x004fea000393ffff */
[----:B------:R-:W-:Y:S01]  /*ce10*/  IMAD.MOV.U32 R8, RZ, RZ, 0x80 ;  /* 0x00000080ff087424 */ /* 0x000fe200078e00ff */
[----:B------:R-:W-:Y:S01]  /*ce20*/  PLOP3.LUT P0, PT, PT, PT, PT, 0x80, 0x0 ;  /* 0x000000000000781c */ /* 0x000fe20003f0f070 */
[----:B------:R-:W-:Y:S01]  /*ce30*/  VIADD R9, R5, 0x14400 ;  /* 0x0001440005097836 */ /* 0x000fe20000000000 */
[----:B------:R-:W-:Y:S01]  /*ce40*/  UMOV UR6, 0x0 ;  /* 0x0000000000067882 */ /* 0x000fe20000000000 */
[----:B------:R-:W-:Y:S01]  /*ce50*/  UMOV UR7, 0x14f00000 ;  /* 0x14f0000000077882 */ /* 0x000fe20000000000 */
[----:B------:R-:W-:-:S15]  /*ce60*/  R2UR UR10, R8 ;  /* 0x00000000080a72ca */ /* 0x000fde00000e0000 */
.L_x_67:
[----:B------:R-:W-:-:S13]  /*ce70*/  @P0 ELECT P2, URZ, PT ;  /* 0x00000000003f082f */ /* 0x000fda0003840000 */
[----:B------:R-:W-:Y:S01]  /*ce80*/  @P2 R2UR UR13, R16 ;  /* 0x00000000100d22ca */ /* 0x000fe200000e0000 */
        /* <DEDUP_REMOVED lines=8> */
[----:B------:R-:W2:Y:S01]  /*cf10*/  SYNCS.PHASECHK.TRANS64.TRYWAIT P0, [R4+URZ+0x38840], R2 ;  /* 0x03884002040075a7 */ /* 0x000ea2000800017f */
[----:B------:R-:W-:Y:S04]  /*cf20*/  BSSY B1, `(.L_x_68) ;  /* 0x0000002000017945 */ /* 0x000fe80003800000 */
[----:B--2---:R-:W-:Y:S05]  /*cf30*/  @!P0 BRA `(.L_x_69) ;  /* 0x00000028005c8947 */ /* 0x004fea0003800000 */
.L_x_128:
[----:B------:R-:W-:Y:S05]  /*cf40*/  BSYNC B1 ;  /* 0x0000000000017941 */ /* 0x000fea0003800000 */
.L_x_68:
[----:B------:R-:W-:Y:S01]  /*cf50*/  BSSY B1, `(.L_x_70) ;  /* 0x000000b000017945 */ /* 0x000fe20003800000 */
[----:B0-2---:R-:W-:Y:S02]  /*cf60*/  IMAD.MOV.U32 R2, RZ, RZ, 0x0 ;  /* 0x00000000ff027424 */ /* 0x005fe400078e00ff */
[----:B------:R-:W-:Y:S01]  /*cf70*/  IMAD.MOV.U32 R3, RZ, RZ, 0x14f00000 ;  /* 0x14f00000ff037424 */ /* 0x000fe200078e00ff */
[----:B------:R-:W-:Y:S06]  /*cf80*/  @P1 BRA `(.L_x_71) ;  /* 0x00000000001c1947 */ /* 0x000fec0003800000 */
[----:B------:R-:W0:Y:S02]  /*cf90*/  S2R R9, SR_TID.X ;  /* 0x0000000000097919 */ /* 0x000e240000002100 */
[----:B0-----:R-:W-:Y:S01]  /*cfa0*/  LOP3.LUT R11, R9, 0x1f, RZ, 0xc0, !PT ;  /* 0x0000001f090b7812 */ /* 0x001fe200078ec0ff */
[----:B------:R-:W-:-:S03]  /*cfb0*/  IMAD.MOV.U32 R9, RZ, RZ, 0x8000 ;  /* 0x00008000ff097424 */ /* 0x000fc600078e00ff */
[----:B------:R-:W-:Y:S01]  /*cfc0*/  ISETP.NE.AND P0, PT, R11, RZ, PT ;  /* 0x000000ff0b00720c */ /* 0x000fe20003f05270 */
[----:B------:R0:W-:-:S12]  /*cfd0*/  SYNCS.ARRIVE.TRANS64 RZ, [R4+URZ+0x38830], R9 ;  /* 0x0388300904ff79a7 */ /* 0x0001d8000800003f */
[----:B0-----:R-:W-:Y:S05]  /*cfe0*/  @!P0 BRA `(.L_x_71) ;  /* 0x0000000000048947 */ /* 0x001fea0003800000 */
[----:B------:R-:W-:Y:S01]  /*cff0*/  BPT.TRAP 0x1 ;  /* 0x000000040000795c */ /* 0x000fe20000300000 */
.L_x_71:
[----:B------:R-:W-:Y:S05]  /*d000*/  BSYNC B1 ;  /* 0x0000000000017941 */ /* 0x000fea0003800000 */
.L_x_70:
[----:B------:R-:W-:Y:S01]  /*d010*/  R2UR UR10, R10 ;  /* 0x000000000a0a72ca */ /* 0x000fe200000e0000 */
[----:B------:R-:W-:Y:S01]  /*d020*/  UIADD3 UR4, UP0, UR52, 0x370, URZ ;  /* 0x0000037034047890 */ /* 0x000fe2000ff1e03f */
[----:B------:R-:W-:Y:S01]  /*d030*/  R2UR UR6, R2 ;  /* 0x00000000020672ca */ /* 0x000fe200000e0000 */
[----:B------:R-:W-:Y:S01]  /*d040*/  VIADD R4, R4, 0x38830 ;  /* 0x0003883004047836 */ /* 0x000fe20000000000 */
[----:B------:R-:W-:Y:S01]  /*d050*/  R2UR UR7, R3 ;  /* 0x00000000030772ca */ /* 0x000fe200000e0000 */
[----:B------:R-:W-:Y:S01]  /*d060*/  VIADD R9, R5, 0x28400 ;  /* 0x0002840005097836 */ /* 0x000fe20000000000 */
[----:B------:R-:W-:Y:S01]  /*d070*/  PLOP3.LUT P0, PT, PT, PT, PT, 0x80, 0x0 ;  /* 0x000000000000781c */ /* 0x000fe20003f0f070 */
[----:B------:R-:W-:-:S12]  /*d080*/  UIADD3.X UR5, URZ, UR53, URZ, UP0, !UPT ;  /* 0x000000353f057290 */ /* 0x000fd800087fe43f */
.L_x_72:
        /* <DEDUP_REMOVED lines=9> */
[----:B0-----:R-:W-:Y:S05]  /*d120*/  @P0 BRA.U.ANY `(.L_x_72) ;  /* 0xfffffffd00d80947 */ /* 0x001fea000393ffff */
[----:B------:R-:W-:Y:S01]  /*d130*/  R2UR UR10, R8 ;  /* 0x00000000080a72ca */ /* 0x000fe200000e0000 */
[----:B------:R-:W-:Y:S01]  /*d140*/  VIADD R5, R5, 0x2c400 ;  /* 0x0002c40005057836 */ /* 0x000fe20000000000 */
[----:B------:R-:W-:Y:S02]  /*d150*/  R2UR UR6, R2 ;  /* 0x00000000020672ca */ /* 0x000fe400000e0000 */
[----:B------:R-:W-:Y:S02]  /*d160*/  R2UR UR7, R3 ;  /* 0x00000000030772ca */ /* 0x000fe400000e0000 */
[----:B------:R-:W-:-:S13]  /*d170*/  PLOP3.LUT P0, PT, PT, PT, PT, 0x80, 0x0 ;  /* 0x000000000000781c */ /* 0x000fda0003f0f070 */
.L_x_73:
        /* <DEDUP_REMOVED lines=10> */
.L_x_60:
[----:B------:R-:W-:Y:S05]  /*d220*/  BSYNC B0 ;  /* 0x0000000000007941 */ /* 0x000fea0003800000 */
.L_x_59:
[----:B------:R-:W-:-:S06]  /*d230*/  UISETP.NE.AND UP0, UPT, UR42, 0x3, UPT ;  /* 0x000000032a00788c */ /* 0x000fcc000bf05270 */
[----:B------:R-:W-:-:S13]  /*d240*/  PLOP3.LUT P0, PT, PT, PT, UP0, 0x80, 0x0 ;  /* 0x000000000000781c */ /* 0x000fda0003f0f008 */
[----:B------:R-:W-:Y:S05]  /*d250*/  @!P0 BRA `(.L_x_74) ;  /* 0x0000000000048947 */ /* 0x000fea0003800000 */
[----:B------:R-:W-:Y:S01]  /*d260*/  BPT.TRAP 0x1 ;  /* 0x000000040000795c */ /* 0x000fe20000300000 */
.L_x_74:
[----:B------:R-:W-:Y:S01]  /*d270*/  IMAD.U32 R2, RZ, RZ, UR49 ;  /* 0x00000031ff027e24 */ /* 0x000fe2000f8e00ff */
[----:B------:R-:W-:Y:S01]  /*d280*/  LEA R19, R6, UR41, 0x3 ;  /* 0x0000002906137c11 */ /* 0x000fe2000f8e18ff */
[----:B------:R-:W-:Y:S03]  /*d290*/  BSSY B0, `(.L_x_75) ;  /* 0x0000006000007945 */ /* 0x000fe60003800000 */
[----:B------:R-:W-:Y:S02]  /*d2a0*/  ISETP.NE.AND P1, PT, R2, 0x3, PT ;  /* 0x000000030200780c */ /* 0x000fe40003f25270 */
[----:B------:R-:W-:-:S04]  /*d2b0*/  LOP3.LUT R2, R0, 0x1, RZ, 0x3c, !PT ;  /* 0x0000000100027812 */ /* 0x000fc800078e3cff */
[----:B------:R-:W-:-:S04]  /*d2c0*/  SHF.L.U32 R2, R2, 0x1f, RZ ;  /* 0x0000001f02027819 */ /* 0x000fc800000006ff */
[----:B------:R-:W0:Y:S02]  /*d2d0*/  SYNCS.PHASECHK.TRANS64.TRYWAIT P0, [R19+URZ+0x38870], R2 ;  /* 0x03887002130075a7 */ /* 0x000e24000800017f */
[----:B0-----:R-:W-:Y:S05]  /*d2e0*/  @!P0 BRA `(.L_x_76) ;  /* 0x0000002400848947 */ /* 0x001fea0003800000 */
.L_x_129:
[----:B------:R-:W-:Y:S05]  /*d2f0*/  BSYNC B0 ;  /* 0x0000000000007941 */ /* 0x000fea0003800000 */
.L_x_75:
[----:B------:R-:W-:Y:S05]  /*d300*/  @!P1 BRA `(.L_x_77) ;  /* 0x0000000000049947 */ /* 0x000fea0003800000 */
[----:B------:R-:W-:Y:S01]  /*d310*/  BPT.TRAP 0x1 ;  /* 0x000000040000795c */ /* 0x000fe20000300000 */
.L_x_77:
[----:B------:R-:W-:Y:S01]  /*d320*/  SHF.L.U32 R0, R0, 0x1f, RZ ;  /* 0x0000001f00007819 */ /* 0x000fe200000006ff */
[----:B------:R-:W-:-:S03]  /*d330*/  IMAD.SHL.U32 R3, R6, 0x8000, RZ ;  /* 0x0000800006037824 */ /* 0x000fc600078e00ff */
[----:B------:R-:W2:Y:S02]  /*d340*/  SYNCS.PHASECHK.TRANS64.TRYWAIT P0, [R19+URZ+0x38860], R0 ;  /* 0x03886000130075a7 */ /* 0x000ea4000800017f */
[----:B--2---:R-:W-:Y:S05]  /*d350*/  @!P0 BRA `(.L_x_78) ;  /* 0x00000024007c8947 */ /* 0x004fea0003800000 */
.L_x_130:
[----:B0-----:R-:W2:Y:S04]  /*d360*/  LDL R2, [R1+0x20] ;  /* 0x0000200001027983 */ /* 0x001ea80000100800 */
[----:B------:R-:W3:Y:S04]  /*d370*/  LDL R18, [R1+0x14] ;  /* 0x0000140001127983 */ /* 0x000ee80000100800 */
[----:B------:R-:W4:Y:S01]  /*d380*/  LDL R12, [R1+0x1c] ;  /* 0x00001c00010c7983 */ /* 0x000f220000100800 */
[----:B------:R-:W-:Y:S05]  /*d390*/  WARPSYNC.ALL ;  /* 0x0000000000007948 */ /* 0x000fea0003800000 */
[----:B--2---:R-:W-:-:S05]  /*d3a0*/  LOP3.LUT R0, R3, R2, RZ, 0xfc, !PT ;  /* 0x0000000203007212 */ /* 0x004fca00078efcff */
[----:B------:R-:W0:Y:S01]  /*d3b0*/  LDSM.16.MT88.4 R8, [R0+UR41+0x10400] ;  /* 0x010400290008783b */ /* 0x000e220008004200 */
[----:B------:R-:W-:-:S04]  /*d3c0*/  VIADD R2, R0, UR41 ;  /* 0x0000002900027c36 */ /* 0x000fc80008000000 */
[----:B---3--:R-:W-:Y:S01]  /*d3d0*/  IMAD.IADD R2, R18, 0x1, R2 ;  /* 0x0000000112027824 */ /* 0x008fe200078e0202 */
[C-C-:B0-----:R-:W-:Y:S02]  /*d3e0*/  PRMT R4, R8.reuse, 0x6420, R9.reuse ;  /* 0x0000642008047816 */ /* 0x141fe40000000009 */
[----:B------:R-:W-:Y:S02]  /*d3f0*/  PRMT R5, R8, 0x7531, R9 ;  /* 0x0000753108057816 */ /* 0x000fe40000000009 */
[C-C-:B------:R-:W-:Y:S02]  /*d400*/  PRMT R6, R10.reuse, 0x6420, R11.reuse ;  /* 0x000064200a067816 */ /* 0x140fe4000000000b */
[----:B------:R-:W-:Y:S02]  /*d410*/  PRMT R7, R10, 0x7531, R11 ;  /* 0x000075310a077816 */ /* 0x000fe4000000000b */
[----:B------:R-:W0:Y:S01]  /*d420*/  LDSM.16.MT88.4 R8, [R2+0x10400] ;  /* 0x010400000208783b */ /* 0x000e220000004200 */
[----:B----4-:R-:W-:-:S05]  /*d430*/  IADD3 R3, R3, UR41, R12 ;  /* 0x0000002903037c10 */ /* 0x010fca000fffe00c */
[----:B------:R-:W-:Y:S01]  /*d440*/  STSM.16.M88.4 [R3+0x400], R4 ;  /* 0x0004000403007844 */ /* 0x000fe20000000200 */
[C-C-:B0-----:R-:W-:Y:S02]  /*d450*/  PRMT R12, R8.reuse, 0x6420, R9.reuse ;  /* 0x00006420080c7816 */ /* 0x141fe40000000009 */
[----:B------:R-:W-:Y:S02]  /*d460*/  PRMT R13, R8, 0x7531, R9 ;  /* 0x00007531080d7816 */ /* 0x000fe40000000009 */
[C-C-:B------:R-:W-:Y:S02]  /*d470*/  PRMT R14, R10.reuse, 0x6420, R11.reuse ;  /* 0x000064200a0e7816 */ /* 0x140fe4000000000b */
[----:B------:R-:W-:-:S05]  /*d480*/  PRMT R15, R10, 0x7531, R11 ;  /* 0x000075310a0f7816 */ /* 0x000fca000000000b */
[----:B------:R-:W-:Y:S04]  /*d490*/  STSM.16.M88.4 [R3+0x2400], R12 ;  /* 0x0024000c03007844 */ /* 0x000fe80000000200 */
[----:B------:R-:W0:Y:S02]  /*d4a0*/  LDSM.16.MT88.4 R8, [R0+UR41+0x14400] ;  /* 0x014400290008783b */ /* 0x000e240008004200 */
[C-C-:B0-----:R-:W-:Y:S02]  /*d4b0*/  PRMT R4, R8.reuse, 0x6420, R9.reuse ;  /* 0x0000642008047816 */ /* 0x141fe40000000009 */
[----:B------:R-:W-:Y:S02]  /*d4c0*/  PRMT R5, R8, 0x7531, R9 ;  /* 0x0000753108057816 */ /* 0x000fe40000000009 */
[----:B------:R-:W-:-:S02]  /*d4d0*/  PRMT R6, R10, 0x6420, R11 ;  /* 0x000064200a067816 */ /* 0x000fc4000000000b */
[----:B------:R-:W-:Y:S02]  /*d4e0*/  PRMT R7, R10, 0x7531, R11 ;  /* 0x000075310a077816 */ /* 0x000fe4000000000b */
[----:B------:R-:W0:Y:S04]  /*d4f0*/  LDSM.16.MT88.4 R8, [R2+0x14400] ;  /* 0x014400000208783b */ /* 0x000e280000004200 */
[----:B------:R-:W-:Y:S01]  /*d500*/  STSM.16.M88.4 [R3+0x4400], R4 ;  /* 0x0044000403007844 */ /* 0x000fe20000000200 */
[C-C-:B0-----:R-:W-:Y:S02]  /*d510*/  PRMT R12, R8.reuse, 0x6420, R9.reuse ;  /* 0x00006420080c7816 */ /* 0x141fe40000000009 */
[----:B------:R-:W-:Y:S02]  /*d520*/  PRMT R13, R8, 0x7531, R9 ;  /* 0x00007531080d7816 */ /* 0x000fe40000000009 */
[----:B------:R-:W-:-:S02]  /*d530*/  PRMT R14, R10, 0x6420, R11 ;  /* 0x000064200a0e7816 */ /* 0x000fc4000000000b */
[----:B------:R-:W-:-:S05]  /*d540*/  PRMT R15, R10, 0x7531, R11 ;  /* 0x000075310a0f7816 */ /* 0x000fca000000000b */
[----:B------:R0:W-:Y:S04]  /*d550*/  STSM.16.M88.4 [R3+0x6400], R12 ;  /* 0x0064000c03007844 */ /* 0x0001e80000000200 */
[----:B------:R-:W2:Y:S04]  /*d560*/  LDSM.16.MT88.4 R8, [R0+UR41+0x11400] ;  /* 0x011400290008783b */ /* 0x000ea80008004200 */
[----:B0-----:R-:W3:Y:S01]  /*d570*/  LDL R15, [R1+0x10] ;  /* 0x00001000010f7983 */ /* 0x001ee20000100800 */
[C-C-:B--2---:R-:W-:Y:S02]  /*d580*/  PRMT R4, R8.reuse, 0x6420, R9.reuse ;  /* 0x0000642008047816 */ /* 0x144fe40000000009 */
[----:B------:R-:W-:-:S02]  /*d590*/  PRMT R5, R8, 0x7531, R9 ;  /* 0x0000753108057816 */ /* 0x000fc40000000009 */
[C-C-:B------:R-:W-:Y:S02]  /*d5a0*/  PRMT R6, R10.reuse, 0x6420, R11.reuse ;  /* 0x000064200a067816 */ /* 0x140fe4000000000b */
[----:B------:R-:W-:Y:S02]  /*d5b0*/  PRMT R7, R10, 0x7531, R11 ;  /* 0x000075310a077816 */ /* 0x000fe4000000000b */
[----:B------:R-:W0:Y:S01]  /*d5c0*/  LDSM.16.MT88.4 R8, [R2+0x11400] ;  /* 0x011400000208783b */ /* 0x000e220000004200 */
[----:B------:R-:W-:Y:S01]  /*d5d0*/  IMAD.MOV.U32 R14, RZ, RZ, R18 ;  /* 0x000000ffff0e7224 */ /* 0x000fe200078e0012 */
[C-C-:B0-----:R-:W-:Y:S02]  /*d5e0*/  PRMT R12, R8.reuse, 0x6420, R9.reuse ;  /* 0x00006420080c7816 */ /* 0x141fe40000000009 */
[----:B------:R-:W-:Y:S02]  /*d5f0*/  PRMT R13, R8, 0x7531, R9 ;  /* 0x00007531080d7816 */ /* 0x000fe40000000009 */
[----:B---3--:R-:W-:-:S05]  /*d600*/  IADD3 R18, R15, 0x400, R3 ;  /* 0x000004000f127810 */ /* 0x008fca0007ffe003 */
[----:B------:R0:W-:Y:S02]  /*d610*/  STSM.16.M88.4 [R18], R4 ;  /* 0x0000000412007844 */ /* 0x0001e40000000200 */
[----:B0-----:R-:W-:Y:S01]  /*d620*/  IMAD.MOV.U32 R6, RZ, RZ, R14 ;  /* 0x000000ffff067224 */ /* 0x001fe200078e000e */
[C---:B------:R-:W-:Y:S01]  /*d630*/  PRMT R14, R10.reuse, 0x6420, R11 ;  /* 0x000064200a0e7816 */ /* 0x040fe2000000000b */
[----:B------:R-:W-:Y:S01]  /*d640*/  IMAD.MOV.U32 R7, RZ, RZ, R15 ;  /* 0x000000ffff077224 */ /* 0x000fe200078e000f */
[----:B------:R-:W-:-:S05]  /*d650*/  PRMT R15, R10, 0x7531, R11 ;  /* 0x000075310a0f7816 */ /* 0x000fca000000000b */
[----:B------:R0:W-:Y:S04]  /*d660*/  STSM.16.M88.4 [R18+0x2000], R12 ;  /* 0x0020000c12007844 */ /* 0x0001e80000000200 */
[----:B------:R-:W2:Y:S01]  /*d670*/  LDSM.16.MT88.4 R8, [R0+UR41+0x15400] ;  /* 0x015400290008783b */ /* 0x000ea20008004200 */
[----:B0-----:R-:W-:Y:S02]  /*d680*/  IMAD.MOV.U32 R14, RZ, RZ, R6 ;  /* 0x000000ffff0e7224 */ /* 0x001fe400078e0006 */
[----:B------:R-:W-:Y:S01]  /*d690*/  IMAD.MOV.U32 R15, RZ, RZ, R7 ;  /* 0x000000ffff0f7224 */ /* 0x000fe200078e0007 */
[C-C-:B--2---:R-:W-:Y:S02]  /*d6a0*/  PRMT R4, R8.reuse, 0x6420, R9.reuse ;  /* 0x0000642008047816 */ /* 0x144fe40000000009 */
[----:B------:R-:W-:-:S02]  /*d6b0*/  PRMT R5, R8, 0x7531, R9 ;  /* 0x0000753108057816 */ /* 0x000fc40000000009 */
[C-C-:B------:R-:W-:Y:S02]  /*d6c0*/  PRMT R6, R10.reuse, 0x6420, R11.reuse ;  /* 0x000064200a067816 */ /* 0x140fe4000000000b */
[----:B------:R-:W-:Y:S02]  /*d6d0*/  PRMT R7, R10, 0x7531, R11 ;  /* 0x000075310a077816 */ /* 0x000fe4000000000b */
[----:B------:R-:W0:Y:S04]  /*d6e0*/  LDSM.16.MT88.4 R8, [R2+0x15400] ;  /* 0x015400000208783b */ /* 0x000e280000004200 */
[----:B------:R2:W-:Y:S02]  /*d6f0*/  STSM.16.M88.4 [R18+0x4000], R4 ;  /* 0x0040000412007844 */ /* 0x0005e40000000200 */
[----:B--2---:R-:W-:-:S02]  /*d700*/  IMAD.MOV.U32 R6, RZ, RZ, R14 ;  /* 0x000000ffff067224 */ /* 0x004fc400078e000e */
[----:B------:R-:W-:Y:S01]  /*d710*/  IMAD.MOV.U32 R7, RZ, RZ, R15 ;  /* 0x000000ffff077224 */ /* 0x000fe200078e000f */
[C-C-:B0-----:R-:W-:Y:S02]  /*d720*/  PRMT R12, R8.reuse, 0x6420, R9.reuse ;  /* 0x00006420080c7816 */ /* 0x141fe40000000009 */
[----:B------:R-:W-:Y:S02]  /*d730*/  PRMT R13, R8, 0x7531, R9 ;  /* 0x00007531080d7816 */ /* 0x000fe40000000009 */
[C-C-:B------:R-:W-:Y:S02]  /*d740*/  PRMT R14, R10.reuse, 0x6420, R11.reuse ;  /* 0x000064200a0e7816 */ /* 0x140fe4000000000b */
        /* <DEDUP_REMOVED lines=9> */
[----:B------:R-:W0:Y:S01]  /*d7e0*/  LDSM.16.MT88.4 R8, [R2+0x12400] ;  /* 0x012400000208783b */ /* 0x000e220000004200 */
[----:B------:R-:W-:-:S05]  /*d7f0*/  IADD3 R3, R15, 0x400, R3 ;  /* 0x000004000f037810 */ /* 0x000fca0007ffe003 */
[----:B------:R-:W-:Y:S01]  /*d800*/  STSM.16.M88.4 [R3], R4 ;  /* 0x0000000403007844 */ /* 0x000fe20000000200 */
        /* <DEDUP_REMOVED lines=16> */
[----:B------:R-:W-:Y:S04]  /*d910*/  STSM.16.M88.4 [R3+0x6000], R12 ;  /* 0x0060000c03007844 */ /* 0x000fe80000000200 */
[----:B------:R-:W0:Y:S02]  /*d920*/  LDSM.16.MT88.4 R8, [R0+UR41+0x13400] ;  /* 0x013400290008783b */ /* 0x000e240008004200 */
[C-C-:B0-----:R-:W-:Y:S02]  /*d930*/  PRMT R4, R8.reuse, 0x6420, R9.reuse ;  /* 0x0000642008047816 */ /* 0x141fe40000000009 */
[----:B------:R-:W-:Y:S02]  /*d940*/  PRMT R5, R8, 0x7531, R9 ;  /* 0x0000753108057816 */ /* 0x000fe40000000009 */
[----:B------:R-:W-:-:S02]  /*d950*/  PRMT R6, R10, 0x6420, R11 ;  /* 0x000064200a067816 */ /* 0x000fc4000000000b */
[----:B------:R-:W-:Y:S02]  /*d960*/  PRMT R7, R10, 0x7531, R11 ;  /* 0x000075310a077816 */ /* 0x000fe4000000000b */
[----:B------:R-:W0:Y:S01]  /*d970*/  LDSM.16.MT88.4 R8, [R2+0x13400] ;  /* 0x013400000208783b */ /* 0x000e220000004200 */
[----:B------:R-:W-:-:S05]  /*d980*/  IMAD.IADD R3, R18, 0x1, R3 ;  /* 0x0000000112037824 */ /* 0x000fca00078e0203 */
[----:B------:R0:W-:Y:S02]  /*d990*/  STSM.16.M88.4 [R3], R4 ;  /* 0x0000000403007844 */ /* 0x0001e40000000200 */
[C-C-:B0-----:R-:W-:Y:S02]  /*d9a0*/  PRMT R4, R8.reuse, 0x6420, R9.reuse ;  /* 0x0000642008047816 */ /* 0x141fe40000000009 */
[----:B------:R-:W-:Y:S02]  /*d9b0*/  PRMT R5, R8, 0x7531, R9 ;  /* 0x0000753108057816 */ /* 0x000fe40000000009 */
[C-C-:B------:R-:W-:Y:S02]  /*d9c0*/  PRMT R6, R10.reuse, 0x6420, R11.reuse ;  /* 0x000064200a067816 */ /* 0x140fe4000000000b */
[----:B------:R-:W-:-:S05]  /*d9d0*/  PRMT R7, R10, 0x7531, R11 ;  /* 0x000075310a077816 */ /* 0x000fca000000000b */
[----:B------:R-:W-:Y:S04]  /*d9e0*/  STSM.16.M88.4 [R3+0x2000], R4 ;  /* 0x0020000403007844 */ /* 0x000fe80000000200 */
[----:B------:R-:W0:Y:S04]  /*d9f0*/  LDSM.16.MT88.4 R8, [R0+UR41+0x17400] ;  /* 0x017400290008783b */ /* 0x000e280008004200 */
[----:B------:R-:W2:Y:S01]  /*da00*/  LDSM.16.MT88.4 R4, [R2+0x17400] ;  /* 0x017400000204783b */ /* 0x000ea20000004200 */
[C-C-:B0-----:R-:W-:Y:S02]  /*da10*/  PRMT R12, R8.reuse, 0x6420, R9.reuse ;  /* 0x00006420080c7816 */ /* 0x141fe40000000009 */
[----:B------:R-:W-:-:S02]  /*da20*/  PRMT R13, R8, 0x7531, R9 ;  /* 0x00007531080d7816 */ /* 0x000fc40000000009 */
[C-C-:B------:R-:W-:Y:S02]  /*da30*/  PRMT R14, R10.reuse, 0x6420, R11.reuse ;  /* 0x000064200a0e7816 */ /* 0x140fe4000000000b */
[----:B------:R-:W-:Y:S02]  /*da40*/  PRMT R15, R10, 0x7531, R11 ;  /* 0x000075310a0f7816 */ /* 0x000fe4000000000b */
[C-C-:B--2---:R-:W-:Y:S02]  /*da50*/  PRMT R8, R4.reuse, 0x6420, R5.reuse ;  /* 0x0000642004087816 */ /* 0x144fe40000000005 */
[----:B------:R-:W-:Y:S02]  /*da60*/  PRMT R9, R4, 0x7531, R5 ;  /* 0x0000753104097816 */ /* 0x000fe40000000005 */
[C-C-:B------:R-:W-:Y:S02]  /*da70*/  PRMT R10, R6.reuse, 0x6420, R7.reuse ;  /* 0x00006420060a7816 */ /* 0x140fe40000000007 */
[----:B------:R-:W-:Y:S01]  /*da80*/  PRMT R11, R6, 0x7531, R7 ;  /* 0x00007531060b7816 */ /* 0x000fe20000000007 */
[----:B------:R0:W-:Y:S04]  /*da90*/  STSM.16.M88.4 [R3+0x4000], R12 ;  /* 0x0040000c03007844 */ /* 0x0001e80000000200 */
[----:B------:R0:W-:Y:S01]  /*daa0*/  STSM.16.M88.4 [R3+0x6000], R8 ;  /* 0x0060000803007844 */ /* 0x0001e20000000200 */
[----:B------:R-:W-:Y:S01]  /*dab0*/  @!PT LDS RZ, [RZ] ;  /* 0x00000000fffff984 */ /* 0x000fe20000000800 */
[----:B------:R-:W-:Y:S01]  /*dac0*/  @!PT LDS RZ, [RZ] ;  /* 0x00000000fffff984 */ /* 0x000fe20000000800 */
[----:B------:R-:W-:Y:S01]  /*dad0*/  @!PT LDS RZ, [RZ] ;  /* 0x00000000fffff984 */ /* 0x000fe20000000800 */
[----:B------:R-:W-:Y:S01]  /*dae0*/  @!PT LDS RZ, [RZ] ;  /* 0x00000000fffff984 */ /* 0x000fe20000000800 */
[----:B------:R2:W-:Y:S06]  /*daf0*/  MEMBAR.ALL.CTA ;  /* 0x0000000000007992 */ /* 0x0005ec0000008000 */
[----:B--2---:R-:W2:Y:S01]  /*db00*/  FENCE.VIEW.ASYNC.S ;  /* 0x00000000000073c6 */ /* 0x004ea20000000000 */
[----:B------:R-:W-:Y:S05]  /*db10*/  @!P1 BRA `(.L_x_79) ;  /* 0x0000000000049947 */ /* 0x000fea0003800000 */
[----:B------:R-:W-:Y:S01]  /*db20*/  BPT.TRAP 0x1 ;  /* 0x000000040000795c */ /* 0x000fe20000300000 */
.L_x_79:
[----:B------:R-:W3:Y:S01]  /*db30*/  S2R R0, SR_TID.X ;  /* 0x0000000000007919 */ /* 0x000ee20000002100 */
[----:B--2---:R2:W-:Y:S01]  /*db40*/  SYNCS.ARRIVE.TRANS64.A1T0 RZ, [R19+URZ+0x38850], RZ ;  /* 0x038850ff13ff79a7 */ /* 0x0045e2000810003f */
[----:B------:R4:W5:Y:S01]  /*db50*/  LDL R6, [R1] ;  /* 0x0000000001067983 */ /* 0x0009620000100800 */
[----:B---3--:R-:W-:Y:S01]  /*db60*/  LOP3.LUT R0, R0, 0x7f, RZ, 0xc0, !PT ;  /* 0x0000007f00007812 */ /* 0x008fe200078ec0ff */
[----:B------:R-:W-:Y:S03]  /*db70*/  BAR.SYNC.DEFER_BLOCKING 0x2, 0x80 ;  /* 0x0082000000007b1d */ /* 0x000fe60000010000 */
[----:B------:R-:W-:-:S03]  /*db80*/  ISETP.NE.AND P0, PT, R0, RZ, PT ;  /* 0x000000ff0000720c */ /* 0x000fc60003f05270 */
[----:B------:R4:W5:Y:S10]  /*db90*/  LDL R0, [R1+0x4] ;  /* 0x0000040001007983 */ /* 0x0009740000100800 */
[----:B--2---:R-:W-:-:S05]  /*dba0*/  @!P0 VIADD R19, R19, 0x38880 ;  /* 0x0003888013138836 */ /* 0x004fca0000000000 */
[----:B------:R-:W-:-:S04]  /*dbb0*/  @!P0 PRMT R19, RZ, 0x654, R19 ;  /* 0x00000654ff138816 */ /* 0x000fc80000000013 */
[----:B------:R4:W-:Y:S01]  /*dbc0*/  @!P0 SYNCS.ARRIVE.TRANS64.RED.A1T0 RZ, [R19+URZ], RZ ;  /* 0x000000ff13ff89a7 */ /* 0x0009e2000810043f */
[C---:B------:R-:W-:Y:S01]  /*dbd0*/  ISETP.GT.AND P0, PT, R17.reuse, RZ, PT ;  /* 0x000000ff1100720c */ /* 0x040fe20003f04270 */
[----:B------:R-:W-:-:S12]  /*dbe0*/  VIADD R17, R17, 0xffffffff ;  /* 0xffffffff11117836 */ /* 0x000fd80000000000 */
[----:B----4-:R-:W-:Y:S05]  /*dbf0*/  @P0 BRA `(.L_x_80) ;  /* 0xffffffec00580947 */ /* 0x010fea000383ffff */
.L_x_58:
[----:B------:R-:W-:-:S06]  /*dc00*/  UISETP.NE.AND UP0, UPT, UR42, 0x3, UPT ;  /* 0x000000032a00788c */ /* 0x000fcc000bf05270 */
[----:B------:R-:W-:-:S13]  /*dc10*/  PLOP3.LUT P0, PT, PT, PT, UP0, 0x80, 0x0 ;  /* 0x000000000000781c */ /* 0x000fda0003f0f008 */
[----:B------:R-:W-:Y:S05]  /*dc20*/  @!P0 BRA `(.L_x_81) ;  /* 0x0000000000048947 */ /* 0x000fea0003800000 */
[----:B------:R-:W-:Y:S01]  /*dc30*/  BPT.TRAP 0x1 ;  /* 0x000000040000795c */ /* 0x000fe20000300000 */
.L_x_81:
[----:B-1---5:R-:W2:Y:S04]  /*dc40*/  LDL R0, [R1+0x4] ;  /* 0x0000040001007983 */ /* 0x022ea80000100800 */
[----:B------:R-:W3:Y:S01]  /*dc50*/  LDL R2, [R1] ;  /* 0x0000000001027983 */ /* 0x000ee20000100800 */
[----:B------:R-:W-:Y:S01]  /*dc60*/  BSSY B0, `(.L_x_82) ;  /* 0x0000008000007945 */ /* 0x000fe20003800000 */
[----:B--2---:R-:W-:-:S04]  /*dc70*/  LOP3.LUT R0, R0, 0x1, RZ, 0x3c, !PT ;  /* 0x0000000100007812 */ /* 0x004fc800078e3cff */
[----:B------:R-:W-:Y:S02]  /*dc80*/  SHF.L.U32 R0, R0, 0x1f, RZ ;  /* 0x0000001f00007819 */ /* 0x000fe400000006ff */
[----:B---3--:R-:W-:-:S04]  /*dc90*/  LEA R21, R2, UR41, 0x3 ;  /* 0x0000002902157c11 */ /* 0x008fc8000f8e18ff */
[----:B------:R-:W1:Y:S01]  /*dca0*/  SYNCS.PHASECHK.TRANS64.TRYWAIT P0, [R21+URZ+0x38870], R0 ;  /* 0x03887000150075a7 */ /* 0x000e62000800017f */
[----:B------:R-:W-:-:S05]  /*dcb0*/  IMAD.U32 R2, RZ, RZ, UR49 ;  /* 0x00000031ff027e24 */ /* 0x000fca000f8e00ff */
[----:B------:R-:W-:Y:S01]  /*dcc0*/  ISETP.NE.AND P1, PT, R2, 0x3, PT ;  /* 0x000000030200780c */ /* 0x000fe20003f25270 */
[----:B-1----:R-:W-:-:S12]  /*dcd0*/  @!P0 BRA `(.L_x_83) ;  /* 0x0000001c00308947 */ /* 0x002fd80003800000 */
.L_x_131:
[----:B------:R-:W-:Y:S05]  /*dce0*/  BSYNC B0 ;  /* 0x0000000000007941 */ /* 0x000fea0003800000 */
.L_x_82:
[----:B------:R-:W-:Y:S05]  /*dcf0*/  @!P1 BRA `(.L_x_84) ;  /* 0x0000000000049947 */ /* 0x000fea0003800000 */
[----:B------:R-:W-:Y:S01]  /*dd00*/  BPT.TRAP 0x1 ;  /* 0x000000040000795c */ /* 0x000fe20000300000 */
.L_x_84:
[----:B-1----:R-:W2:Y:S02]  /*dd10*/  LDL R0, [R1+0x4] ;  /* 0x0000040001007983 */ /* 0x002ea40000100800 */
[----:B--2---:R-:W-:-:S04]  /*dd20*/  SHF.L.U32 R0, R0, 0x1f, RZ ;  /* 0x0000001f00007819 */ /* 0x004fc800000006ff */
[----:B------:R-:W1:Y:S02]  /*dd30*/  SYNCS.PHASECHK.TRANS64.TRYWAIT P0, [R21+URZ+0x38860], R0 ;  /* 0x03886000150075a7 */ /* 0x000e64000800017f */
[----:B-1----:R-:W-:Y:S05]  /*dd40*/  @!P0 BRA `(.L_x_85) ;  /* 0x0000001c00288947 */ /* 0x002fea0003800000 */
.L_x_132:
[----:B0-----:R-:W2:Y:S04]  /*dd50*/  LDL R3, [R1] ;  /* 0x0000000001037983 */ /* 0x001ea80000100800 */
[----:B------:R-:W1:Y:S04]  /*dd60*/  LDL R2, [R1+0x20] ;  /* 0x0000200001027983 */ /* 0x000e680000100800 */
[----:B------:R-:W3:Y:S04]  /*dd70*/  LDL R16, [R1+0x14] ;  /* 0x0000140001107983 */ /* 0x000ee80000100800 */
[----:B------:R-:W4:Y:S01]  /*dd80*/  LDL R12, [R1+0x1c] ;  /* 0x00001c00010c7983 */ /* 0x000f220000100800 */
[----:B------:R-:W-:Y:S05]  /*dd90*/  WARPSYNC.ALL ;  /* 0x0000000000007948 */ /* 0x000fea0003800000 */
[----:B--2---:R-:W-:-:S05]  /*dda0*/  IMAD.SHL.U32 R3, R3, 0x8000, RZ ;  /* 0x0000800003037824 */ /* 0x004fca00078e00ff */
[----:B-1----:R-:W-:-:S05]  /*ddb0*/  LOP3.LUT R0, R3, R2, RZ, 0xfc, !PT ;  /* 0x0000000203007212 */ /* 0x002fca00078efcff */
        /* <DEDUP_REMOVED lines=9> */
[----:B------:R0:W-:Y:S02]  /*de50*/  STSM.16.M88.4 [R3+0x400], R8 ;  /* 0x0004000803007844 */ /* 0x0001e40000000200 */
        /* <DEDUP_REMOVED lines=11> */
[----:B------:R1:W-:Y:S04]  /*df10*/  STSM.16.M88.4 [R3+0x4400], R12 ;  /* 0x0044000c03007844 */ /* 0x0003e80000000200 */
[----:B-1----:R-:W2:Y:S01]  /*df20*/  LDL R15, [R1+0x10] ;  /* 0x00001000010f7983 */ /* 0x002ea20000100800 */
[----:B0-----:R-:W-:-:S02]  /*df30*/  PRMT R8, R4, 0x6420, R5 ;  /* 0x0000642004087816 */ /* 0x001fc40000000005 */
[----:B------:R-:W-:Y:S02]  /*df40*/  PRMT R9, R4, 0x7531, R5 ;  /* 0x0000753104097816 */ /* 0x000fe40000000005 */
[C-C-:B------:R-:W-:Y:S02]  /*df50*/  PRMT R10, R6.reuse, 0x6420, R7.reuse ;  /* 0x00006420060a7816 */ /* 0x140fe40000000007 */
[----:B------:R-:W-:-:S05]  /*df60*/  PRMT R11, R6, 0x7531, R7 ;  /* 0x00007531060b7816 */ /* 0x000fca0000000007 */
[----:B------:R-:W-:Y:S04]  /*df70*/  STSM.16.M88.4 [R3+0x6400], R8 ;  /* 0x0064000803007844 */ /* 0x000fe80000000200 */
[----:B------:R-:W0:Y:S01]  /*df80*/  LDSM.16.MT88.4 R4, [R0+UR41+0x11400] ;  /* 0x011400290004783b */ /* 0x000e220008004200 */
[----:B------:R-:W-:Y:S01]  /*df90*/  IMAD.MOV.U32 R14, RZ, RZ, R16 ;  /* 0x000000ffff0e7224 */ /* 0x000fe200078e0010 */
[C-C-:B0-----:R-:W-:Y:S02]  /*dfa0*/  PRMT R16, R4.reuse, 0x6420, R5.reuse ;  /* 0x0000642004107816 */ /* 0x141fe40000000005 */
[----:B------:R-:W-:Y:S02]  /*dfb0*/  PRMT R17, R4, 0x7531, R5 ;  /* 0x0000753104117816 */ /* 0x000fe40000000005 */
[----:B------:R-:W-:-:S02]  /*dfc0*/  PRMT R18, R6, 0x6420, R7 ;  /* 0x0000642006127816 */ /* 0x000fc40000000007 */
[----:B------:R-:W-:Y:S02]  /*dfd0*/  PRMT R19, R6, 0x7531, R7 ;  /* 0x0000753106137816 */ /* 0x000fe40000000007 */
[----:B------:R-:W0:Y:S02]  /*dfe0*/  LDSM.16.MT88.4 R4, [R2+0x11400] ;  /* 0x011400000204783b */ /* 0x000e240000004200 */
[C-C-:B0-----:R-:W-:Y:S02]  /*dff0*/  PRMT R8, R4.reuse, 0x6420, R5.reuse ;  /* 0x0000642004087816 */ /* 0x141fe40000000005 */
[----:B------:R-:W-:Y:S02]  /*e000*/  PRMT R9, R4, 0x7531, R5 ;  /* 0x0000753104097816 */ /* 0x000fe40000000005 */
[C-C-:B------:R-:W-:Y:S02]  /*e010*/  PRMT R10, R6.reuse, 0x6420, R7.reuse ;  /* 0x00006420060a7816 */ /* 0x140fe40000000007 */
[----:B------:R-:W-:-:S02]  /*e020*/  PRMT R11, R6, 0x7531, R7 ;  /* 0x00007531060b7816 */ /* 0x000fc40000000007 */
[----:B--2---:R-:W-:-:S05]  /*e030*/  IADD3 R20, R15, 0x400, R3 ;  /* 0x000004000f147810 */ /* 0x004fca0007ffe003 */
[----:B------:R0:W-:Y:S04]  /*e040*/  STSM.16.M88.4 [R20], R16 ;  /* 0x0000001014007844 */ /* 0x0001e80000000200 */
[----:B------:R-:W-:Y:S04]  /*e050*/  STSM.16.M88.4 [R20+0x2000], R8 ;  /* 0x0020000814007844 */ /* 0x000fe80000000200 */
[----:B------:R-:W1:Y:S01]  /*e060*/  LDSM.16.MT88.4 R4, [R0+UR41+0x15400] ;  /* 0x015400290004783b */ /* 0x000e620008004200 */
[----:B0-----:R-:W-:Y:S02]  /*e070*/  IMAD.MOV.U32 R18, RZ, RZ, R14 ;  /* 0x000000ffff127224 */ /* 0x001fe400078e000e */
[----:B------:R-:W-:Y:S01]  /*e080*/  IMAD.MOV.U32 R19, RZ, RZ, R15 ;  /* 0x000000ffff137224 */ /* 0x000fe200078e000f */
[----:B-1----:R-:W-:-:S02]  /*e090*/  PRMT R12, R4, 0x6420, R5 ;  /* 0x00006420040c7816 */ /* 0x002fc40000000005 */
[----:B------:R-:W-:Y:S02]  /*e0a0*/  PRMT R13, R4, 0x7531, R5 ;  /* 0x00007531040d7816 */ /* 0x000fe40000000005 */
[C-C-:B------:R-:W-:Y:S02]  /*e0b0*/  PRMT R14, R6.reuse, 0x6420, R7.reuse ;  /* 0x00006420060e7816 */ /* 0x140fe40000000007 */
[----:B------:R-:W-:Y:S02]  /*e0c0*/  PRMT R15, R6, 0x7531, R7 ;  /* 0x00007531060f7816 */ /* 0x000fe40000000007 */
[----:B------:R-:W0:Y:S04]  /*e0d0*/  LDSM.16.MT88.4 R4, [R2+0x15400] ;  /* 0x015400000204783b */ /* 0x000e280000004200 */
[----:B------:R1:W-:Y:S01]  /*e0e0*/  STSM.16.M88.4 [R20+0x4000], R12 ;  /* 0x0040000c14007844 */ /* 0x0003e20000000200 */
[----:B0-----:R-:W-:-:S02]  /*e0f0*/  PRMT R8, R4, 0x6420, R5 ;  /* 0x0000642004087816 */ /* 0x001fc40000000005 */
[----:B------:R-:W-:Y:S02]  /*e100*/  PRMT R9, R4, 0x7531, R5 ;  /* 0x0000753104097816 */ /* 0x000fe40000000005 */
[C-C-:B------:R-:W-:Y:S02]  /*e110*/  PRMT R10, R6.reuse, 0x6420, R7.reuse ;  /* 0x00006420060a7816 */ /* 0x140fe40000000007 */
[----:B------:R-:W-:-:S05]  /*e120*/  PRMT R11, R6, 0x7531, R7 ;  /* 0x00007531060b7816 */ /* 0x000fca0000000007 */
[----:B------:R-:W-:Y:S04]  /*e130*/  STSM.16.M88.4 [R20+0x6000], R8 ;  /* 0x0060000814007844 */ /* 0x000fe80000000200 */
[----:B------:R-:W0:Y:S01]  /*e140*/  LDSM.16.MT88.4 R4, [R0+UR41+0x12400] ;  /* 0x012400290004783b */ /* 0x000e220008004200 */
[----:B-1----:R-:W-:Y:S02]  /*e150*/  IMAD.MOV.U32 R14, RZ, RZ, R18 ;  /* 0x000000ffff0e7224 */ /* 0x002fe400078e0012 */
[----:B------:R-:W-:Y:S01]  /*e160*/  IMAD.MOV.U32 R15, RZ, RZ, R19 ;  /* 0x000000ffff0f7224 */ /* 0x000fe200078e0013 */
[C-C-:B0-----:R-:W-:Y:S02]  /*e170*/  PRMT R16, R4.reuse, 0x6420, R5.reuse ;  /* 0x0000642004107816 */ /* 0x141fe40000000005 */
[----:B------:R-:W-:-:S02]  /*e180*/  PRMT R17, R4, 0x7531, R5 ;  /* 0x0000753104117816 */ /* 0x000fc40000000005 */
[C-C-:B------:R-:W-:Y:S02]  /*e190*/  PRMT R18, R6.reuse, 0x6420, R7.reuse ;  /* 0x0000642006127816 */ /* 0x140fe40000000007 */
[----:B------:R-:W-:Y:S02]  /*e1a0*/  PRMT R19, R6, 0x7531, R7 ;  /* 0x0000753106137816 */ /* 0x000fe40000000007 */
[----:B------:R-:W0:Y:S01]  /*e1b0*/  LDSM.16.MT88.4 R4, [R2+0x12400] ;  /* 0x012400000204783b */ /* 0x000e220000004200 */
[----:B------:R-:W-:-:S05]  /*e1c0*/  IADD3 R3, R14, 0x400, R3 ;  /* 0x000004000e037810 */ /* 0x000fca0007ffe003 */
[----:B------:R1:W-:Y:S01]  /*e1d0*/  STSM.16.M88.4 [R3], R16 ;  /* 0x0000001003007844 */ /* 0x0003e20000000200 */
[C-C-:B0-----:R-:W-:Y:S02]  /*e1e0*/  PRMT R8, R4.reuse, 0x6420, R5.reuse ;  /* 0x0000642004087816 */ /* 0x141fe40000000005 */
[----:B------:R-:W-:Y:S02]  /*e1f0*/  PRMT R9, R4, 0x7531, R5 ;  /* 0x0000753104097816 */ /* 0x000fe40000000005 */
[C-C-:B------:R-:W-:Y:S02]  /*e200*/  PRMT R10, R6.reuse, 0x6420, R7.reuse ;  /* 0x00006420060a7816 */ /* 0x140fe40000000007 */
[----:B------:R-:W-:-:S05]  /*e210*/  PRMT R11, R6, 0x7531, R7 ;  /* 0x00007531060b7816 */ /* 0x000fca0000000007 */
[----:B------:R-:W-:Y:S04]  /*e220*/  STSM.16.M88.4 [R3+0x2000], R8 ;  /* 0x0020000803007844 */ /* 0x000fe80000000200 */
[----:B------:R-:W0:Y:S01]  /*e230*/  LDSM.16.MT88.4 R4, [R0+UR41+0x16400] ;  /* 0x016400290004783b */ /* 0x000e220008004200 */
[----:B-1----:R-:W-:Y:S01]  /*e240*/  IMAD.MOV.U32 R19, RZ, RZ, R15 ;  /* 0x000000ffff137224 */ /* 0x002fe200078e000f */
[C-C-:B0-----:R-:W-:Y:S02]  /*e250*/  PRMT R12, R4.reuse, 0x6420, R5.reuse ;  /* 0x00006420040c7816 */ /* 0x141fe40000000005 */
[----:B------:R-:W-:Y:S02]  /*e260*/  PRMT R13, R4, 0x7531, R5 ;  /* 0x00007531040d7816 */ /* 0x000fe40000000005 */
[----:B------:R-:W-:-:S02]  /*e270*/  PRMT R14, R6, 0x6420, R7 ;  /* 0x00006420060e7816 */ /* 0x000fc40000000007 */
[----:B------:R-:W-:Y:S02]  /*e280*/  PRMT R15, R6, 0x7531, R7 ;  /* 0x00007531060f7816 */ /* 0x000fe40000000007 */
[----:B------:R-:W0:Y:S04]  /*e290*/  LDSM.16.MT88.4 R4, [R2+0x16400] ;  /* 0x016400000204783b */ /* 0x000e280000004200 */
[----:B------:R1:W-:Y:S01]  /*e2a0*/  STSM.16.M88.4 [R3+0x4000], R12 ;  /* 0x0040000c03007844 */ /* 0x0003e20000000200 */
[C-C-:B0-----:R-:W-:Y:S02]  /*e2b0*/  PRMT R8, R4.reuse, 0x6420, R5.reuse ;  /* 0x0000642004087816 */ /* 0x141fe40000000005 */
[----:B------:R-:W-:Y:S02]  /*e2c0*/  PRMT R9, R4, 0x7531, R5 ;  /* 0x0000753104097816 */ /* 0x000fe40000000005 */
[----:B------:R-:W-:-:S02]  /*e2d0*/  PRMT R10, R6, 0x6420, R7 ;  /* 0x00006420060a7816 */ /* 0x000fc40000000007 */
        /* <DEDUP_REMOVED lines=8> */
[----:B------:R-:W0:Y:S01]  /*e360*/  LDSM.16.MT88.4 R4, [R2+0x13400] ;  /* 0x013400000204783b */ /* 0x000e220000004200 */
[----:B------:R-:W-:-:S05]  /*e370*/  IMAD.IADD R3, R15, 0x1, R3 ;  /* 0x000000010f037824 */ /* 0x000fca00078e0203 */
        /* <DEDUP_REMOVED lines=17> */
[----:B------:R1:W-:Y:S01]  /*e490*/  STSM.16.M88.4 [R3+0x6000], R8 ;  /* 0x0060000803007844 */ /* 0x0003e20000000200 */
[----:B------:R-:W-:Y:S01]  /*e4a0*/  @!PT LDS RZ, [RZ] ;  /* 0x00000000fffff984 */ /* 0x000fe20000000800 */
[----:B------:R-:W-:Y:S01]  /*e4b0*/  @!PT LDS RZ, [RZ] ;  /* 0x00000000fffff984 */ /* 0x000fe20000000800 */
[----:B------:R-:W-:Y:S01]  /*e4c0*/  @!PT LDS RZ, [RZ] ;  /* 0x00000000fffff984 */ /* 0x000fe20000000800 */
[----:B------:R-:W-:Y:S01]  /*e4d0*/  @!PT LDS RZ, [RZ] ;  /* 0x00000000fffff984 */ /* 0x000fe20000000800 */
[----:B------:R0:W-:Y:S06]  /*e4e0*/  MEMBAR.ALL.CTA ;  /* 0x0000000000007992 */ /* 0x0001ec0000008000 */
[----:B0-----:R-:W0:Y:S01]  /*e4f0*/  FENCE.VIEW.ASYNC.S ;  /* 0x00000000000073c6 */ /* 0x001e220000000000 */
[----:B------:R-:W-:Y:S05]  /*e500*/  @!P1 BRA `(.L_x_86) ;  /* 0x0000000000049947 */ /* 0x000fea0003800000 */
[----:B------:R-:W-:Y:S01]  /*e510*/  BPT.TRAP 0x1 ;  /* 0x000000040000795c */ /* 0x000fe20000300000 */
.L_x_86:
[----:B------:R-:W2:Y:S01]  /*e520*/  LDL.LU R2, [R1] ;  /* 0x0000000001027983 */ /* 0x000ea20000300800 */
[----:B0-----:R-:W-:Y:S03]  /*e530*/  SYNCS.ARRIVE.TRANS64.A1T0 RZ, [R21+URZ+0x38850], RZ ;  /* 0x038850ff15ff79a7 */ /* 0x001fe6000810003f */
[----:B-1----:R-:W3:Y:S01]  /*e540*/  LDL.LU R3, [R1+0x4] ;  /* 0x0000040001037983 */ /* 0x002ee20000300800 */
[----:B------:R-:W0:Y:S01]  /*e550*/  S2R R0, SR_TID.X ;  /* 0x0000000000007919 */ /* 0x000e220000002100 */
[----:B------:R-:W-:Y:S01]  /*e560*/  UIADD3 UR50, UR43, UR50, URZ ;  /* 0x000000322b327290 */ /* 0x000fe2000fffe03f */
[----:B0-----:R-:W-:Y:S01]  /*e570*/  LOP3.LUT R0, R0, 0x7f, RZ, 0xc0, !PT ;  /* 0x0000007f00007812 */ /* 0x001fe200078ec0ff */
[----:B------:R-:W-:Y:S03]  /*e580*/  BAR.SYNC.DEFER_BLOCKING 0x2, 0x80 ;  /* 0x0082000000007b1d */ /* 0x000fe60000010000 */
[----:B------:R-:W-:-:S13]  /*e590*/  ISETP.NE.AND P0, PT, R0, RZ, PT ;  /* 0x000000ff0000720c */ /* 0x000fda0003f05270 */
[----:B------:R-:W-:-:S05]  /*e5a0*/  @!P0 VIADD R0, R21, 0x38880 ;  /* 0x0003888015008836 */ /* 0x000fca0000000000 */
[----:B------:R-:W-:-:S04]  /*e5b0*/  @!P0 PRMT R0, RZ, 0x654, R0 ;  /* 0x00000654ff008816 */ /* 0x000fc80000000000 */
[----:B------:R0:W-:Y:S01]  /*e5c0*/  @!P0 SYNCS.ARRIVE.TRANS64.RED.A1T0 RZ, [R0+URZ], RZ ;  /* 0x000000ff00ff89a7 */ /* 0x0001e2000810043f */
[----:B------:R-:W-:Y:S01]  /*e5d0*/  UIADD3 UR48, UR48, 0x1, URZ ;  /* 0x0000000130307890 */ /* 0x000fe2000fffe03f */
[----:B--2---:R-:W-:Y:S02]  /*e5e0*/  IMAD.MOV.U32 R4, RZ, RZ, R2 ;  /* 0x000000ffff047224 */ /* 0x004fe400078e0002 */
[----:B------:R-:W1:Y:S02]  /*e5f0*/  LDC R2, c[0x0][0xc34] ;  /* 0x00030d00ff027b82 */ /* 0x000e640000000800 */
[----:B0-----:R-:W-:-:S05]  /*e600*/  VIADD R0, R4, 0x1 ;  /* 0x0000000104007836 */ /* 0x001fca0000000000 */
[----:B------:R-:W-:-:S04]  /*e610*/  ISETP.NE.AND P0, PT, R0, 0x2, PT ;  /* 0x000000020000780c */ /* 0x000fc80003f05270 */
[----:B------:R-:W-:Y:S02]  /*e620*/  SEL R0, R0, RZ, P0 ;  /* 0x000000ff00007207 */ /* 0x000fe40000000000 */
[----:B-1----:R-:W-:Y:S02]  /*e630*/  ISETP.LE.AND P1, PT, R2, UR50, PT ;  /* 0x0000003202007c0c */ /* 0x002fe4000bf23270 */
[----:B------:R-:W-:-:S04]  /*e640*/  SEL R2, RZ, 0x1, P0 ;  /* 0x00000001ff027807 */ /* 0x000fc80000000000 */
[----:B---3--:R-:W-:Y:S01]  /*e650*/  LOP3.LUT R3, R3, R2, RZ, 0x3c, !PT ;  /* 0x0000000203037212 */ /* 0x008fe200078e3cff */
[----:B------:R0:W-:Y:S04]  /*e660*/  STL [R1], R0 ;  /* 0x0000000001007387 */ /* 0x0001e80000100800 */
[----:B------:R0:W-:Y:S02]  /*e670*/  STL [R1+0x4], R3 ;  /* 0x0000040301007387 */ /* 0x0001e40000100800 */
[----:B------:R-:W-:Y:S05]  /*e680*/  @!P1 BRA `(.L_x_87) ;  /* 0xffffffc8002c9947 */ /* 0x000fea000383ffff */
[----:B------:R-:W-:-:S12]  /*e690*/  ULOP3.LUT UR48, UR48, 0x1, URZ, 0xc, !UPT ;  /* 0x0000000130307892 */ /* 0x000fd8000f8e0c3f */
.L_x_40:
[----:B0-----:R-:W0:Y:S01]  /*e6a0*/  S2R R3, SR_CgaCtaId ;  /* 0x0000000000037919 */ /* 0x001e220000008800 */
[----:B------:R-:W-:-:S04]  /*e6b0*/  MOV R0, 0x400 ;  /* 0x0000040000007802 */ /* 0x000fc80000000f00 */
[----:B0-----:R-:W-:Y:S01]  /*e6c0*/  LEA R9, R3, R0, 0x18 ;  /* 0x0000000003097211 */ /* 0x001fe200078ec0ff */
[----:B------:R-:W-:-:S05]  /*e6d0*/  IMAD.U32 R0, RZ, RZ, UR48 ;  /* 0x00000030ff007e24 */ /* 0x000fca000f8e00ff */
[----:B------:R-:W-:-:S04]  /*e6e0*/  SHF.L.U32 R0, R0, 0x1f, RZ ;  /* 0x0000001f00007819 */ /* 0x000fc800000006ff */
[----:B------:R-:W0:Y:S02]  /*e6f0*/  SYNCS.PHASECHK.TRANS64.TRYWAIT P0, [R9+URZ+0x38820], R0 ;  /* 0x03882000090075a7 */ /* 0x000e24000800017f */
[----:B0-----:R-:W-:Y:S05]  /*e700*/  @!P0 BRA `(.L_x_88) ;  /* 0x0000001000cc8947 */ /* 0x001fea0003800000 */
.L_x_133:
[----:B------:R-:W1:Y:S02]  /*e710*/  S2R R2, SR_TID.X ;  /* 0x0000000000027919 */ /* 0x000e640000002100 */
[----:B-1----:R-:W-:-:S04]  /*e720*/  SHF.R.U32.HI R2, RZ, 0x5, R2 ;  /* 0x00000005ff027819 */ /* 0x002fc80000011602 */
[----:B------:R-:W-:-:S05]  /*e730*/  LOP3.LUT R2, R2, 0x3, RZ, 0xc0, !PT ;  /* 0x0000000302027812 */ /* 0x000fca00078ec0ff */
[----:B0-----:R-:W0:Y:S02]  /*e740*/  SHFL.IDX PT, R0, R2, RZ, 0x1f ;  /* 0x00001fff02007589 */ /* 0x001e2400000e0000 */
[----:B0-----:R-:W-:-:S13]  /*e750*/  ISETP.NE.AND P0, PT, R0, RZ, PT ;  /* 0x000000ff0000720c */ /* 0x001fda0003f05270 */
[----:B------:R-:W-:Y:S05]  /*e760*/  @P0 EXIT ;  /* 0x000000000000094d */ /* 0x000fea0003800000 */
[----:B------:R-:W-:Y:S01]  /*e770*/  ELECT P0, URZ, PT ;  /* 0x00000000003f782f */ /* 0x000fe20003800000 */
[----:B------:R-:W-:-:S12]  /*e780*/  BSSY B0, `(.L_x_89) ;  /* 0x000002a000007945 */ /* 0x000fd80003800000 */
[----:B------:R-:W-:Y:S05]  /*e790*/  @!P0 BRA `(.L_x_90) ;  /* 0x0000000000a08947 */ /* 0x000fea0003800000 */
[----:B------:R-:W-:-:S06]  /*e7a0*/  ULOP3.LUT UR4, UR38, 0x2, URZ, 0xfc, !UPT ;  /* 0x0000000226047892 */ /* 0x000fcc000f8efc3f */
[----:B------:R-:W-:-:S05]  /*e7b0*/  IMAD.U32 R0, RZ, RZ, UR4 ;  /* 0x00000004ff007e24 */ /* 0x000fca000f8e00ff */
[----:B------:R-:W-:-:S13]  /*e7c0*/  ISETP.NE.AND P0, PT, R0, 0x3, PT ;  /* 0x000000030000780c */ /* 0x000fda0003f05270 */
[----:B------:R-:W-:Y:S05]  /*e7d0*/  @!P0 BRA `(.L_x_91) ;  /* 0x0000000000048947 */ /* 0x000fea0003800000 */
[----:B------:R-:W-:Y:S01]  /*e7e0*/  BPT.TRAP 0x1 ;  /* 0x000000040000795c */ /* 0x000fe20000300000 */
.L_x_91:
[----:B------:R-:W2:Y:S04]  /*e7f0*/  LDL R2, [R1] ;  /* 0x0000000001027983 */ /* 0x000ea80000100800 */
[----:B------:R-:W3:Y:S01]  /*e800*/  LDL.LU R6, [R1+0x4] ;  /* 0x0000040001067983 */ /* 0x000ee20000300800 */
[----:B------:R-:W-:-:S04]  /*e810*/  VIADD R0, R9, 0x38840 ;  /* 0x0003884009007836 */ /* 0x000fc80000000000 */
[C---:B--2---:R-:W-:Y:S02]  /*e820*/  IMAD R5, R2.reuse, 0x8, R0 ;  /* 0x0000000802057824 */ /* 0x044fe400078e0200 */
[----:B------:R-:W-:Y:S01]  /*e830*/  VIADD R2, R2, 0x1 ;  /* 0x0000000102027836 */ /* 0x000fe20000000000 */
[----:B---3--:R-:W-:-:S04]  /*e840*/  SHF.L.U32 R4, R6, 0x1f, RZ ;  /* 0x0000001f06047819 */ /* 0x008fc800000006ff */
[----:B------:R-:W-:Y:S01]  /*e850*/  ISETP.NE.AND P2, PT, R2, 0x2, PT ;  /* 0x000000020200780c */ /* 0x000fe20003f45270 */
[----:B------:R-:W0:Y:S03]  /*e860*/  SYNCS.PHASECHK.TRANS64.TRYWAIT P1, [R5+URZ], R4 ;  /* 0x00000004050075a7 */ /* 0x000e26000802017f */
[----:B------:R-:W-:-:S04]  /*e870*/  SEL R3, RZ, 0x1, P2 ;  /* 0x00000001ff037807 */ /* 0x000fc80001000000 */
[----:B------:R-:W-:Y:S02]  /*e880*/  LOP3.LUT R6, R6, R3, RZ, 0x3c, !PT ;  /* 0x0000000306067212 */ /* 0x000fe400078e3cff */
[----:B------:R-:W-:-:S05]  /*e890*/  SEL R3, R2, RZ, P2 ;  /* 0x000000ff02037207 */ /* 0x000fca0001000000 */
[----:B------:R-:W-:Y:S01]  /*e8a0*/  IMAD R7, R3, 0x8, R0 ;  /* 0x0000000803077824 */ /* 0x000fe200078e0200 */
[----:B------:R-:W-:Y:S01]  /*e8b0*/  SHF.L.U32 R0, R6, 0x1f, RZ ;  /* 0x0000001f06007819 */ /* 0x000fe200000006ff */
[----:B0-----:R-:W-:Y:S06]  /*e8c0*/  @!P1 BRA `(.L_x_92) ;  /* 0x0000001000709947 */ /* 0x001fec0003800000 */
.L_x_134:
[----:B------:R-:W1:Y:S02]  /*e8d0*/  SYNCS.PHASECHK.TRANS64.TRYWAIT P1, [R7+URZ], R0 ;  /* 0x00000000070075a7 */ /* 0x000e64000802017f */
[----:B-1----:R-:W-:Y:S05]  /*e8e0*/  @!P1 BRA `(.L_x_93) ;  /* 0x00000010007c9947 */ /* 0x002fea0003800000 */
.L_x_135:
[----:B------:R-:W-:Y:S05]  /*e8f0*/  @!P0 BRA `(.L_x_94) ;  /* 0x0000000000048947 */ /* 0x000fea0003800000 */
[----:B------:R-:W-:Y:S01]  /*e900*/  BPT.TRAP 0x1 ;  /* 0x000000040000795c */ /* 0x000fe20000300000 */
.L_x_94:
[----:B------:R-:W0:Y:S02]  /*e910*/  LDL.LU R2, [R1] ;  /* 0x0000000001027983 */ /* 0x000e240000300800 */
[----:B0-----:R-:W-:-:S04]  /*e920*/  IMAD R5, R2, 0x8, R9 ;  /* 0x0000000802057824 */ /* 0x001fc800078e0209 */
[----:B------:R-:W0:Y:S02]  /*e930*/  SYNCS.PHASECHK.TRANS64.TRYWAIT P1, [R5+URZ+0x38860], R4 ;  /* 0x03886004050075a7 */ /* 0x000e24000802017f */
[----:B0-----:R-:W-:Y:S05]  /*e940*/  @!P1 BRA `(.L_x_95) ;  /* 0x0000001000789947 */ /* 0x001fea0003800000 */
.L_x_136:
[----:B------:R-:W-:Y:S05]  /*e950*/  @!P0 BRA `(.L_x_96) ;  /* 0x0000000000048947 */ /* 0x000fea0003800000 */
[----:B------:R-:W-:Y:S01]  /*e960*/  BPT.TRAP 0x1 ;  /* 0x000000040000795c */ /* 0x000fe20000300000 */
.L_x_96:
[----:B------:R-:W-:-:S04]  /*e970*/  IMAD R3, R3, 0x8, R9 ;  /* 0x0000000803037824 */ /* 0x000fc800078e0209 */
[----:B------:R-:W2:Y:S02]  /*e980*/  SYNCS.PHASECHK.TRANS64.TRYWAIT P1, [R3+URZ+0x38860], R0 ;  /* 0x03886000030075a7 */ /* 0x000ea4000802017f */
[----:B--2---:R-:W-:Y:S05]  /*e990*/  @!P1 BRA `(.L_x_97) ;  /* 0x0000001000789947 */ /* 0x004fea0003800000 */
.L_x_137:
[----:B------:R-:W-:Y:S05]  /*e9a0*/  @!P0 BRA `(.L_x_98) ;  /* 0x0000000000048947 */ /* 0x000fea0003800000 */
[----:B------:R-:W-:Y:S01]  /*e9b0*/  BPT.TRAP 0x1 ;  /* 0x000000040000795c */ /* 0x000fe20000300000 */
.L_x_98:
[----:B------:R-:W3:Y:S02]  /*e9c0*/  SYNCS.PHASECHK.TRANS64.TRYWAIT P0, [R5+URZ+0x38880], R4 ;  /* 0x03888004050075a7 */ /* 0x000ee4000800017f */
[----:B---3--:R-:W-:Y:S05]  /*e9d0*/  @!P0 BRA `(.L_x_99) ;  /* 0x00000010007c8947 */ /* 0x008fea0003800000 */
.L_x_100:
[----:B----4-:R4:W0:Y:S02]  /*e9e0*/  SYNCS.PHASECHK.TRANS64.TRYWAIT P0, [R3+URZ+0x38880], R0 ;  /* 0x03888000030075a7 */ /* 0x010824000800017f */
[----:B0-----:R-:W-:Y:S05]  /*e9f0*/  @!P0 NANOSLEEP.SYNCS 0x989680 ;  /* 0x009896800000895d */ /* 0x001fea0003900000 */
[----:B------:R-:W0:Y:S02]  /*ea00*/  @!P0 SYNCS.PHASECHK.TRANS64 P0, [R3+URZ+0x38880], R0 ;  /* 0x03888000030085a7 */ /* 0x000e24000800007f */
[----:B0-----:R-:W-:Y:S05]  /*ea10*/  @!P0 BRA `(.L_x_100) ;  /* 0xfffffffc00f08947 */ /* 0x001fea000383ffff */
.L_x_90:
[----:B------:R-:W-:Y:S05]  /*ea20*/  BSYNC B0 ;  /* 0x0000000000007941 */ /* 0x000fea0003800000 */
.L_x_89:
[----:B------:R-:W-:Y:S05]  /*ea30*/  EXIT ;  /* 0x000000000000794d */ /* 0x000fea0003800000 */
.L_x_10:
[----:B0-----:R-:W-:-:S04]  /*ea40*/  IMAD.U32 R3, RZ, RZ, UR39 ;  /* 0x00000027ff037e24 */ /* 0x001fc8000f8e00ff */
[----:B------:R0:W1:Y:S03]  /*ea50*/  SYNCS.PHASECHK.TRANS64.TRYWAIT P1, [R3+URZ+0x38800], R8 ;  /* 0x03880008030075a7 */ /* 0x000066000802017f */
[----:B-1----:R-:W-:Y:S05]  /*ea60*/  @!P1 NANOSLEEP.SYNCS 0x989680 ;  /* 0x009896800000995d */ /* 0x002fea0003900000 */
[----:B------:R-:W1:Y:S02]  /*ea70*/  @!P1 SYNCS.PHASECHK.TRANS64 P1, [R3+URZ+0x38800], R8 ;  /* 0x03880008030095a7 */ /* 0x000e64000802007f */
[----:B-1----:R-:W-:Y:S05]  /*ea80*/  @!P1 BRA `(.L_x_10) ;  /* 0xfffffffc00ec9947 */ /* 0x002fea000383ffff */
[----:B------:R-:W-:Y:S05]  /*ea90*/  BRA `(.L_x_101) ;  /* 0xffffff28009c7947 */ /* 0x000fea000383ffff */
.L_x_14:
[----:B-1----:R1:W2:Y:S02]  /*eaa0*/  SYNCS.PHASECHK.TRANS64.TRYWAIT P1, [R3+URZ+0x38830], R4 ;  /* 0x03883004030075a7 */ /* 0x0022a4000802017f */
[----:B--2---:R-:W-:Y:S05]  /*eab0*/  @!P1 NANOSLEEP.SYNCS 0x989680 ;  /* 0x009896800000995d */ /* 0x004fea0003900000 */
[----:B------:R-:W2:Y:S02]  /*eac0*/  @!P1 SYNCS.PHASECHK.TRANS64 P1, [R3+URZ+0x38830], R4 ;  /* 0x03883004030095a7 */ /* 0x000ea4000802007f */
[----:B--2---:R-:W-:Y:S05]  /*ead0*/  @!P1 BRA `(.L_x_14) ;  /* 0xfffffffc00f09947 */ /* 0x004fea000383ffff */
[----:B------:R-:W-:Y:S05]  /*eae0*/  BRA `(.L_x_13) ;  /* 0xffffff2800c47947 */ /* 0x000fea000383ffff */
.L_x_19:
[----:B-1----:R-:W-:-:S04]  /*eaf0*/  IMAD.U32 R8, RZ, RZ, UR6 ;  /* 0x00000006ff087e24 */ /* 0x002fc8000f8e00ff */
[----:B------:R1:W2:Y:S03]  /*eb00*/  SYNCS.PHASECHK.TRANS64.TRYWAIT P1, [R8+URZ+0x38830], R7 ;  /* 0x03883007080075a7 */ /* 0x0002a6000802017f */
[----:B--2---:R-:W-:Y:S05]  /*eb10*/  @!P1 NANOSLEEP.SYNCS 0x989680 ;  /* 0x009896800000995d */ /* 0x004fea0003900000 */
[----:B------:R-:W2:Y:S02]  /*eb20*/  @!P1 SYNCS.PHASECHK.TRANS64 P1, [R8+URZ+0x38830], R7 ;  /* 0x03883007080095a7 */ /* 0x000ea4000802007f */
[----:B--2---:R-:W-:Y:S05]  /*eb30*/  @!P1 BRA `(.L_x_19) ;  /* 0xfffffffc00ec9947 */ /* 0x004fea000383ffff */
[----:B------:R-:W-:Y:S05]  /*eb40*/  BRA `(.L_x_16) ;  /* 0xffffff5c00607947 */ /* 0x000fea000383ffff */
.L_x_23:
[----:B-1----:R-:W-:-:S04]  /*eb50*/  IMAD.U32 R8, RZ, RZ, UR6 ;  /* 0x00000006ff087e24 */ /* 0x002fc8000f8e00ff */
[----:B------:R1:W2:Y:S03]  /*eb60*/  SYNCS.PHASECHK.TRANS64.TRYWAIT P1, [R8+URZ+0x38850], R7 ;  /* 0x03885007080075a7 */ /* 0x0002a6000802017f */
[----:B--2---:R-:W-:Y:S05]  /*eb70*/  @!P1 NANOSLEEP.SYNCS 0x989680 ;  /* 0x009896800000995d */ /* 0x004fea0003900000 */
[----:B------:R-:W2:Y:S02]  /*eb80*/  @!P1 SYNCS.PHASECHK.TRANS64 P1, [R8+URZ+0x38850], R7 ;  /* 0x03885007080095a7 */ /* 0x000ea4000802007f */
[----:B--2---:R-:W-:Y:S05]  /*eb90*/  @!P1 BRA `(.L_x_23) ;  /* 0xfffffffc00ec9947 */ /* 0x004fea000383ffff */
[----:B------:R-:W-:Y:S05]  /*eba0*/  BRA `(.L_x_20) ;  /* 0xffffff6000347947 */ /* 0x000fea000383ffff */
.L_x_29:
[----:B-1----:R-:W-:-:S04]  /*ebb0*/  IMAD.U32 R3, RZ, RZ, UR7 ;  /* 0x00000007ff037e24 */ /* 0x002fc8000f8e00ff */
[----:B------:R1:W2:Y:S03]  /*ebc0*/  SYNCS.PHASECHK.TRANS64.TRYWAIT P1, [R3+URZ+0x38850], R0 ;  /* 0x03885000030075a7 */ /* 0x0002a6000802017f */
[----:B--2---:R-:W-:Y:S05]  /*ebd0*/  @!P1 NANOSLEEP.SYNCS 0x989680 ;  /* 0x009896800000995d */ /* 0x004fea0003900000 */
[----:B------:R-:W2:Y:S02]  /*ebe0*/  @!P1 SYNCS.PHASECHK.TRANS64 P1, [R3+URZ+0x38850], R0 ;  /* 0x03885000030095a7 */ /* 0x000ea4000802007f */
[----:B--2---:R-:W-:Y:S05]  /*ebf0*/  @!P1 BRA `(.L_x_29) ;  /* 0xfffffffc00ec9947 */ /* 0x004fea000383ffff */
[----:B------:R-:W-:Y:S05]  /*ec00*/  BRA `(.L_x_28) ;  /* 0xffffff8400e07947 */ /* 0x000fea000383ffff */
.L_x_45:
[----:B------:R-:W-:Y:S02]  /*ec10*/  IMAD.MOV.U32 R13, RZ, RZ, R18 ;  /* 0x000000ffff0d7224 */ /* 0x000fe400078e0012 */
[----:B------:R-:W-:Y:S02]  /*ec20*/  IMAD.MOV.U32 R12, RZ, RZ, RZ ;  /* 0x000000ffff0c7224 */ /* 0x000fe400078e00ff */
[----:B------:R-:W-:Y:S02]  /*ec30*/  IMAD.MOV.U32 R11, RZ, RZ, 0x1f ;  /* 0x0000001fff0b7424 */ /* 0x000fe400078e00ff */
[----:B------:R-:W-:-:S07]  /*ec40*/  IMAD.MOV.U32 R15, RZ, RZ, -0x1 ;  /* 0xffffffffff0f7424 */ /* 0x000fce00078e00ff */
[----:B0-----:R-:W-:Y:S05]  /*ec50*/  WARPSYNC.COLLECTIVE R15, `(.L_x_102) ;  /* 0x000000000f087348 */ /* 0x001fea0003c00000 */
[----:B------:R1:W2:Y:S02]  /*ec60*/  SHFL.IDX P6, R14, R13, R12, R11 ;  /* 0x0000000c0d0e7389 */ /* 0x0002a400000c000b */
[----:B012---:R-:W-:Y:S01]  /*ec70*/  ENDCOLLECTIVE ;  /* 0x000000000000791b */ /* 0x007fe20003800000 */
.L_x_102:
[----:B------:R-:W-:Y:S05]  /*ec80*/  BRA `(.L_x_103) ;  /* 0xffffffc800b47947 */ /* 0x000fea000383ffff */
.L_x_47:
[----:B------:R-:W-:Y:S01]  /*ec90*/  BSSY B0, `(.L_x_104) ;  /* 0x0000006000007945 */ /* 0x000fe20003800000 */
[----:B------:R-:W-:-:S07]  /*eca0*/  IMAD.MOV.U32 R15, RZ, RZ, -0x1 ;  /* 0xffffffffff0f7424 */ /* 0x000fce00078e00ff */
[----:B01----:R-:W-:Y:S05]  /*ecb0*/  WARPSYNC.COLLECTIVE R15, `(.L_x_105) ;  /* 0x000000000f0c7348 */ /* 0x003fea0003c00000 */
[----:B------:R-:W-:Y:S02]  /*ecc0*/  ELECT P6, UR62, PT ;  /* 0x00000000003e782f */ /* 0x000fe400038c0000 */
[----:B------:R-:W-:Y:S01]  /*ecd0*/  MOV R14, UR62 ;  /* 0x0000003e000e7c02 */ /* 0x000fe20008000f00 */
[----:B01----:R-:W-:Y:S10]  /*ece0*/  ENDCOLLECTIVE ;  /* 0x000000000000791b */ /* 0x003ff40003800000 */
.L_x_105:
[----:B------:R-:W-:Y:S05]  /*ecf0*/  BSYNC B0 ;  /* 0x0000000000007941 */ /* 0x000fea0003800000 */
.L_x_104:
[----:B------:R-:W-:Y:S05]  /*ed00*/  BRA `(.L_x_106) ;  /* 0xffffffc800c47947 */ /* 0x000fea000383ffff */
.L_x_49:
[----:B--2---:R2:W3:Y:S02]  /*ed10*/  SYNCS.PHASECHK.TRANS64.TRYWAIT P0, [R4+URZ+0x38880], R3 ;  /* 0x03888003040075a7 */ /* 0x0044e4000800017f */
[----:B---3--:R-:W-:Y:S05]  /*ed20*/  @!P0 NANOSLEEP.SYNCS 0x989680 ;  /* 0x009896800000895d */ /* 0x008fea0003900000 */
[----:B------:R-:W3:Y:S02]  /*ed30*/  @!P0 SYNCS.PHASECHK.TRANS64 P0, [R4+URZ+0x38880], R3 ;  /* 0x03888003040085a7 */ /* 0x000ee4000800007f */
[----:B---3--:R-:W-:Y:S05]  /*ed40*/  @!P0 BRA `(.L_x_49) ;  /* 0xfffffffc00f08947 */ /* 0x008fea000383ffff */
[----:B------:R-:W-:Y:S05]  /*ed50*/  BRA `(.L_x_107) ;  /* 0xffffffcc00247947 */ /* 0x000fea000383ffff */
.L_x_51:
[----:B---3--:R3:W4:Y:S02]  /*ed60*/  SYNCS.PHASECHK.TRANS64.TRYWAIT P0, [R4+URZ+0x38840], R3 ;  /* 0x03884003040075a7 */ /* 0x008724000800017f */
[----:B----4-:R-:W-:Y:S05]  /*ed70*/  @!P0 NANOSLEEP.SYNCS 0x989680 ;  /* 0x009896800000895d */ /* 0x010fea0003900000 */
[----:B------:R-:W4:Y:S02]  /*ed80*/  @!P0 SYNCS.PHASECHK.TRANS64 P0, [R4+URZ+0x38840], R3 ;  /* 0x03884003040085a7 */ /* 0x000f24000800007f */
[----:B----4-:R-:W-:Y:S05]  /*ed90*/  @!P0 BRA `(.L_x_51) ;  /* 0xfffffffc00f08947 */ /* 0x010fea000383ffff */
[----:B------:R-:W-:Y:S05]  /*eda0*/  BRA `(.L_x_108) ;  /* 0xffffffcc00907947 */ /* 0x000fea000383ffff */
.L_x_54:
[----:B------:R-:W-:Y:S02]  /*edb0*/  IMAD.MOV.U32 R13, RZ, RZ, R4 ;  /* 0x000000ffff0d7224 */ /* 0x000fe400078e0004 */
[----:B------:R-:W-:Y:S02]  /*edc0*/  IMAD.MOV.U32 R12, RZ, RZ, RZ ;  /* 0x000000ffff0c7224 */ /* 0x000fe400078e00ff */
[----:B------:R-:W-:Y:S02]  /*edd0*/  IMAD.MOV.U32 R11, RZ, RZ, 0x181f ;  /* 0x0000181fff0b7424 */ /* 0x000fe400078e00ff */
[----:B------:R-:W-:Y:S02]  /*ede0*/  IMAD.MOV.U32 R15, RZ, RZ, -0x1 ;  /* 0xffffffffff0f7424 */ /* 0x000fe400078e00ff */
[----:B------:R-:W-:-:S07]  /*edf0*/  IMAD.IADD R2, R17, 0x1, R5 ;  /* 0x0000000111027824 */ /* 0x000fce00078e0205 */
[----:B-----5:R-:W-:Y:S05]  /*ee00*/  WARPSYNC.COLLECTIVE R15, `(.L_x_109) ;  /* 0x000000000f087348 */ /* 0x020fea0003c00000 */
[----:B------:R0:W1:Y:S02]  /*ee10*/  SHFL.IDX P6, R14, R13, R12, R11 ;  /* 0x0000000c0d0e7389 */ /* 0x00006400000c000b */
[----:B01---5:R-:W-:Y:S01]  /*ee20*/  ENDCOLLECTIVE ;  /* 0x000000000000791b */ /* 0x023fe20003800000 */
.L_x_109:
[----:B------:R-:W-:Y:S02]  /*ee30*/  VIADD R5, R2, 0x10 ;  /* 0x0000001002057836 */ /* 0x000fe40000000000 */
[----:B------:R-:W-:Y:S02]  /*ee40*/  IMAD.MOV.U32 R13, RZ, RZ, R0 ;  /* 0x000000ffff0d7224 */ /* 0x000fe400078e0000 */
[----:B------:R-:W-:-:S07]  /*ee50*/  IMAD.MOV.U32 R6, RZ, RZ, R14 ;  /* 0x000000ffff067224 */ /* 0x000fce00078e000e */
[----:B------:R-:W-:Y:S05]  /*ee60*/  WARPSYNC.COLLECTIVE R15, `(.L_x_110) ;  /* 0x000000000f087348 */ /* 0x000fea0003c00000 */
[----:B------:R0:W1:Y:S02]  /*ee70*/  SHFL.IDX P6, R14, R13, R12, R11 ;  /* 0x0000000c0d0e7389 */ /* 0x00006400000c000b */
[----:B01----:R-:W-:Y:S01]  /*ee80*/  ENDCOLLECTIVE ;  /* 0x000000000000791b */ /* 0x003fe20003800000 */
.L_x_110:
[----:B------:R-:W-:Y:S02]  /*ee90*/  ULDC UR4, c[0x0][0x288] ;  /* 0x0000a20000047ab9 */ /* 0x000fe40000000800 */
[----:B------:R-:W-:-:S05]  /*eea0*/  IMAD R3, R8, UR4, RZ ;  /* 0x0000000408037c24 */ /* 0x000fca000f8e02ff */
[----:B------:R-:W-:Y:S01]  /*eeb0*/  ISETP.GE.AND P2, PT, R2, R3, PT ;  /* 0x000000030200720c */ /* 0x000fe20003f46270 */
[----:B------:R-:W-:Y:S02]  /*eec0*/  IMAD.MOV.U32 R13, RZ, RZ, R4 ;  /* 0x000000ffff0d7224 */ /* 0x000fe400078e0004 */
[----:B------:R-:W-:Y:S02]  /*eed0*/  IMAD.MOV.U32 R12, RZ, RZ, 0x1 ;  /* 0x00000001ff0c7424 */ /* 0x000fe400078e00ff */
[----:B------:R-:W-:-:S08]  /*eee0*/  IMAD.MOV.U32 R7, RZ, RZ, R14 ;  /* 0x000000ffff077224 */ /* 0x000fd000078e000e */
[----:B------:R-:W-:Y:S05]  /*eef0*/  WARPSYNC.COLLECTIVE R15, `(.L_x_111) ;  /* 0x000000000f087348 */ /* 0x000fea0003c00000 */
[----:B------:R0:W1:Y:S02]  /*ef00*/  SHFL.IDX P6, R14, R13, R12, R11 ;  /* 0x0000000c0d0e7389 */ /* 0x00006400000c000b */
[----:B01----:R-:W-:Y:S01]  /*ef10*/  ENDCOLLECTIVE ;  /* 0x000000000000791b */ /* 0x003fe20003800000 */
.L_x_111:
[----:B------:R-:W-:-:S05]  /*ef20*/  @!P2 IADD3 R7, P3, R10, R7, RZ ;  /* 0x000000070a07a210 */ /* 0x000fca0007f7e0ff */
[----:B------:R-:W-:-:S05]  /*ef30*/  @!P2 IMAD.X R6, RZ, RZ, R6, P3 ;  /* 0x000000ffff06a224 */ /* 0x000fca00018e0606 */
[----:B------:R-:W-:Y:S01]  /*ef40*/  @!P2 LOP3.LUT R7, R7, R6, RZ, 0x3c, !PT ;  /* 0x000000060707a212 */ /* 0x000fe200078e3cff */
[----:B------:R-:W-:-:S03]  /*ef50*/  IMAD.MOV.U32 R13, RZ, RZ, R0 ;  /* 0x000000ffff0d7224 */ /* 0x000fc600078e0000 */
[----:B------:R-:W-:-:S04]  /*ef60*/  @!P2 LOP3.LUT R6, R7, R6, RZ, 0x3c, !PT ;  /* 0x000000060706a212 */ /* 0x000fc800078e3cff */
[----:B------:R-:W-:-:S05]  /*ef70*/  @!P2 LOP3.LUT R7, R7, R6, RZ, 0x3c, !PT ;  /* 0x000000060707a212 */ /* 0x000fca00078e3cff */
[----:B------:R-:W-:Y:S01]  /*ef80*/  @!PT LDS RZ, [RZ] ;  /* 0x00000000fffff984 */ /* 0x000fe20000000800 */
[----:B------:R-:W-:Y:S01]  /*ef90*/  @!PT LDS RZ, [RZ] ;  /* 0x00000000fffff984 */ /* 0x000fe20000000800 */
[----:B------:R-:W-:Y:S01]  /*efa0*/  @!PT LDS RZ, [RZ] ;  /* 0x00000000fffff984 */ /* 0x000fe20000000800 */
[----:B------:R0:W-:Y:S04]  /*efb0*/  @!P2 LDGSTS.E.BYPASS.LTC128B.128 [R9+0x20400], desc[UR46][R6.64], !P0 ;  /* 0x204000000609afae */ /* 0x0001e8000c101d6e */
[----:B------:R0:W-:Y:S01]  /*efc0*/  @!P2 LDGSTS.E.BYPASS.LTC128B.128 [R9+0x24400], desc[UR46][R6.64+0x80], !P1 ;  /* 0x244000800609afae */ /* 0x0001e2000c901d6e */
[----:B------:R-:W-:Y:S01]  /*efd0*/  ISETP.GE.AND P2, PT, R5, R3, PT ;  /* 0x000000030500720c */ /* 0x000fe20003f46270 */
[----:B------:R-:W-:-:S12]  /*efe0*/  IMAD.MOV.U32 R5, RZ, RZ, R14 ;  /* 0x000000ffff057224 */ /* 0x000fd800078e000e */
[----:B0-----:R-:W-:Y:S05]  /*eff0*/  WARPSYNC.COLLECTIVE R15, `(.L_x_112) ;  /* 0x000000000f087348 */ /* 0x001fea0003c00000 */
[----:B------:R1:W2:Y:S02]  /*f000*/  SHFL.IDX P6, R14, R13, R12, R11 ;  /* 0x0000000c0d0e7389 */ /* 0x0002a400000c000b */
[----:B012---:R-:W-:Y:S01]  /*f010*/  ENDCOLLECTIVE ;  /* 0x000000000000791b */ /* 0x007fe20003800000 */
.L_x_112:
[----:B------:R-:W-:Y:S02]  /*f020*/  IMAD.MOV.U32 R13, RZ, RZ, R4 ;  /* 0x000000ffff0d7224 */ /* 0x000fe400078e0004 */
[----:B------:R-:W-:Y:S02]  /*f030*/  IMAD.MOV.U32 R12, RZ, RZ, 0x2 ;  /* 0x00000002ff0c7424 */ /* 0x000fe400078e00ff */
[----:B------:R-:W-:-:S07]  /*f040*/  IMAD.MOV.U32 R8, RZ, RZ, R14 ;  /* 0x000000ffff087224 */ /* 0x000fce00078e000e */
[----:B------:R-:W-:Y:S05]  /*f050*/  WARPSYNC.COLLECTIVE R15, `(.L_x_113) ;  /* 0x000000000f087348 */ /* 0x000fea0003c00000 */
[----:B------:R0:W1:Y:S02]  /*f060*/  SHFL.IDX P6, R14, R13, R12, R11 ;  /* 0x0000000c0d0e7389 */ /* 0x00006400000c000b */
[----:B01----:R-:W-:Y:S01]  /*f070*/  ENDCOLLECTIVE ;  /* 0x000000000000791b */ /* 0x003fe20003800000 */
.L_x_113:
[----:B------:R-:W-:Y:S01]  /*f080*/  @!P2 IADD3 R6, P3, R10, R8, RZ ;  /* 0x000000080a06a210 */ /* 0x000fe20007f7e0ff */
[----:B------:R-:W-:-:S04]  /*f090*/  VIADD R8, R2, 0x60 ;  /* 0x0000006002087836 */ /* 0x000fc80000000000 */
[----:B------:R-:W-:-:S04]  /*f0a0*/  @!P2 IMAD.X R5, RZ, RZ, R5, P3 ;  /* 0x000000ffff05a224 */ /* 0x000fc800018e0605 */
[----:B------:R-:W-:Y:S02]  /*f0b0*/  @!P2 IMAD.MOV.U32 R7, RZ, RZ, R5 ;  /* 0x000000ffff07a224 */ /* 0x000fe400078e0005 */
[----:B------:R-:W-:Y:S02]  /*f0c0*/  VIADD R5, R2, 0x20 ;  /* 0x0000002002057836 */ /* 0x000fe40000000000 */
[----:B------:R-:W-:Y:S01]  /*f0d0*/  IMAD.MOV.U32 R13, RZ, RZ, R0 ;  /* 0x000000ffff0d7224 */ /* 0x000fe200078e0000 */
        /* <DEDUP_REMOVED lines=10> */
.L_x_114:
[----:B------:R-:W-:Y:S02]  /*f180*/  IMAD.MOV.U32 R13, RZ, RZ, R4 ;  /* 0x000000ffff0d7224 */ /* 0x000fe400078e0004 */
[----:B------:R-:W-:Y:S02]  /*f190*/  IMAD.MOV.U32 R12, RZ, RZ, 0x3 ;  /* 0x00000003ff0c7424 */ /* 0x000fe400078e00ff */
[----:B------:R-:W-:-:S07]  /*f1a0*/  IMAD.MOV.U32 R6, RZ, RZ, R14 ;  /* 0x000000ffff067224 */ /* 0x000fce00078e000e */
[----:B------:R-:W-:Y:S05]  /*f1b0*/  WARPSYNC.COLLECTIVE R15, `(.L_x_115) ;  /* 0x000000000f087348 */ /* 0x000fea0003c00000 */
[----:B------:R0:W1:Y:S02]  /*f1c0*/  SHFL.IDX P6, R14, R13, R12, R11 ;  /* 0x0000000c0d0e7389 */ /* 0x00006400000c000b */
[----:B01----:R-:W-:Y:S01]  /*f1d0*/  ENDCOLLECTIVE ;  /* 0x000000000000791b */ /* 0x003fe20003800000 */
.L_x_115:
[----:B------:R-:W-:-:S05]  /*f1e0*/  @!P2 IADD3 R6, P3, R10, R6, RZ ;  /* 0x000000060a06a210 */ /* 0x000fca0007f7e0ff */
        /* <DEDUP_REMOVED lines=14> */
.L_x_116:
[----:B------:R-:W-:Y:S02]  /*f2d0*/  IMAD.MOV.U32 R13, RZ, RZ, R4 ;  /* 0x000000ffff0d7224 */ /* 0x000fe400078e0004 */
[----:B------:R-:W-:Y:S02]  /*f2e0*/  IMAD.MOV.U32 R12, RZ, RZ, 0x4 ;  /* 0x00000004ff0c7424 */ /* 0x000fe400078e00ff */
[----:B------:R-:W-:-:S07]  /*f2f0*/  IMAD.MOV.U32 R6, RZ, RZ, R14 ;  /* 0x000000ffff067224 */ /* 0x000fce00078e000e */
[----:B------:R-:W-:Y:S05]  /*f300*/  WARPSYNC.COLLECTIVE R15, `(.L_x_117) ;  /* 0x000000000f087348 */ /* 0x000fea0003c00000 */
[----:B------:R0:W1:Y:S02]  /*f310*/  SHFL.IDX P6, R14, R13, R12, R11 ;  /* 0x0000000c0d0e7389 */ /* 0x00006400000c000b */
[----:B01----:R-:W-:Y:S01]  /*f320*/  ENDCOLLECTIVE ;  /* 0x000000000000791b */ /* 0x003fe20003800000 */
.L_x_117:
        /* <DEDUP_REMOVED lines=15> */
.L_x_118:
[----:B------:R-:W-:Y:S02]  /*f420*/  IMAD.MOV.U32 R13, RZ, RZ, R4 ;  /* 0x000000ffff0d7224 */ /* 0x000fe400078e0004 */
[----:B------:R-:W-:Y:S02]  /*f430*/  IMAD.MOV.U32 R12, RZ, RZ, 0x5 ;  /* 0x00000005ff0c7424 */ /* 0x000fe400078e00ff */
[----:B------:R-:W-:-:S07]  /*f440*/  IMAD.MOV.U32 R6, RZ, RZ, R14 ;  /* 0x000000ffff067224 */ /* 0x000fce00078e000e */
[----:B------:R-:W-:Y:S05]  /*f450*/  WARPSYNC.COLLECTIVE R15, `(.L_x_119) ;  /* 0x000000000f087348 */ /* 0x000fea0003c00000 */
[----:B------:R0:W1:Y:S02]  /*f460*/  SHFL.IDX P6, R14, R13, R12, R11 ;  /* 0x0000000c0d0e7389 */ /* 0x00006400000c000b */
[----:B01----:R-:W-:Y:S01]  /*f470*/  ENDCOLLECTIVE ;  /* 0x000000000000791b */ /* 0x003fe20003800000 */
.L_x_119:
        /* <DEDUP_REMOVED lines=15> */
.L_x_120:
[----:B------:R-:W-:Y:S02]  /*f570*/  IMAD.MOV.U32 R13, RZ, RZ, R4 ;  /* 0x000000ffff0d7224 */ /* 0x000fe400078e0004 */
[----:B------:R-:W-:Y:S02]  /*f580*/  IMAD.MOV.U32 R12, RZ, RZ, 0x6 ;  /* 0x00000006ff0c7424 */ /* 0x000fe400078e00ff */
[----:B------:R-:W-:-:S07]  /*f590*/  IMAD.MOV.U32 R6, RZ, RZ, R14 ;  /* 0x000000ffff067224 */ /* 0x000fce00078e000e */
[----:B------:R-:W-:Y:S05]  /*f5a0*/  WARPSYNC.COLLECTIVE R15, `(.L_x_121) ;  /* 0x000000000f087348 */ /* 0x000fea0003c00000 */
[----:B------:R0:W1:Y:S02]  /*f5b0*/  SHFL.IDX P6, R14, R13, R12, R11 ;  /* 0x0000000c0d0e7389 */ /* 0x00006400000c000b */
[----:B01----:R-:W-:Y:S01]  /*f5c0*/  ENDCOLLECTIVE ;  /* 0x000000000000791b */ /* 0x003fe20003800000 */
.L_x_121:
[----:B------:R-:W-:-:S05]  /*f5d0*/  @!P2 IADD3 R6, P3, R10, R6, RZ ;  /* 0x000000060a06a210 */ /* 0x000fca0007f7e0ff */
[----:B------:R-:W-:-:S04]  /*f5e0*/  @!P2 IMAD.X R5, RZ, RZ, R5, P3 ;  /* 0x000000ffff05a224 */ /* 0x000fc800018e0605 */
[----:B------:R-:W-:Y:S02]  /*f5f0*/  @!P2 IMAD.MOV.U32 R7, RZ, RZ, R5 ;  /* 0x000000ffff07a224 */ /* 0x000fe400078e0005 */
[----:B------:R-:W-:-:S03]  /*f600*/  IMAD.MOV.U32 R13, RZ, RZ, R0 ;  /* 0x000000ffff0d7224 */ /* 0x000fc600078e0000 */
        /* <DEDUP_REMOVED lines=10> */
.L_x_122:
[----:B------:R-:W-:Y:S02]  /*f6b0*/  IMAD.MOV.U32 R13, RZ, RZ, R4 ;  /* 0x000000ffff0d7224 */ /* 0x000fe400078e0004 */
[----:B------:R-:W-:Y:S02]  /*f6c0*/  IMAD.MOV.U32 R12, RZ, RZ, 0x7 ;  /* 0x00000007ff0c7424 */ /* 0x000fe400078e00ff */
[----:B------:R-:W-:-:S07]  /*f6d0*/  IMAD.MOV.U32 R6, RZ, RZ, R14 ;  /* 0x000000ffff067224 */ /* 0x000fce00078e000e */
[----:B------:R-:W-:Y:S05]  /*f6e0*/  WARPSYNC.COLLECTIVE R15, `(.L_x_123) ;  /* 0x000000000f087348 */ /* 0x000fea0003c00000 */
[----:B------:R0:W1:Y:S02]  /*f6f0*/  SHFL.IDX P6, R14, R13, R12, R11 ;  /* 0x0000000c0d0e7389 */ /* 0x00006400000c000b */
[----:B01----:R-:W-:Y:S01]  /*f700*/  ENDCOLLECTIVE ;  /* 0x000000000000791b */ /* 0x003fe20003800000 */
.L_x_123:
        /* <DEDUP_REMOVED lines=9> */
[----:B------:R-:W-:-:S07]  /*f7a0*/  IMAD.MOV.U32 R4, RZ, RZ, R14 ;  /* 0x000000ffff047224 */ /* 0x000fce00078e000e */
[----:B0-----:R-:W-:Y:S05]  /*f7b0*/  WARPSYNC.COLLECTIVE R15, `(.L_x_124) ;  /* 0x000000000f087348 */ /* 0x001fea0003c00000 */
[----:B------:R1:W2:Y:S02]  /*f7c0*/  SHFL.IDX P6, R14, R13, R12, R11 ;  /* 0x0000000c0d0e7389 */ /* 0x0002a400000c000b */
[----:B012---:R-:W-:Y:S01]  /*f7d0*/  ENDCOLLECTIVE ;  /* 0x000000000000791b */ /* 0x007fe20003800000 */
.L_x_124:
[----:B------:R-:W-:Y:S01]  /*f7e0*/  IMAD.MOV.U32 R0, RZ, RZ, R14 ;  /* 0x000000ffff007224 */ /* 0x000fe200078e000e */
[----:B------:R-:W-:Y:S06]  /*f7f0*/  BRA `(.L_x_125) ;  /* 0xffffffcc00e47947 */ /* 0x000fec000383ffff */
.L_x_57:
[----:B-1----:R-:W-:-:S04]  /*f800*/  IMAD.U32 R3, RZ, RZ, UR41 ;  /* 0x00000029ff037e24 */ /* 0x002fc8000f8e00ff */
[----:B------:R1:W2:Y:S03]  /*f810*/  SYNCS.PHASECHK.TRANS64.TRYWAIT P0, [R3+URZ+0x38820], R0 ;  /* 0x03882000030075a7 */ /* 0x0002a6000800017f */
[----:B--2---:R-:W-:Y:S05]  /*f820*/  @!P0 NANOSLEEP.SYNCS 0x989680 ;  /* 0x009896800000895d */ /* 0x004fea0003900000 */
[----:B------:R-:W2:Y:S02]  /*f830*/  @!P0 SYNCS.PHASECHK.TRANS64 P0, [R3+URZ+0x38820], R0 ;  /* 0x03882000030085a7 */ /* 0x000ea4000800007f */
[----:B--2---:R-:W-:Y:S05]  /*f840*/  @!P0 BRA `(.L_x_57) ;  /* 0xfffffffc00ec8947 */ /* 0x004fea000383ffff */
[----:B------:R-:W-:Y:S05]  /*f850*/  BRA `(.L_x_126) ;  /* 0xffffffd000247947 */ /* 0x000fea000383ffff */
.L_x_63:
[----:B0-----:R0:W2:Y:S02]  /*f860*/  SYNCS.PHASECHK.TRANS64.TRYWAIT P0, [R4+URZ+0x38880], R2 ;  /* 0x03888002040075a7 */ /* 0x0010a4000800017f */
[----:B--2---:R-:W-:Y:S05]  /*f870*/  @!P0 NANOSLEEP.SYNCS 0x989680 ;  /* 0x009896800000895d */ /* 0x004fea0003900000 */
[----:B------:R-:W2:Y:S02]  /*f880*/  @!P0 SYNCS.PHASECHK.TRANS64 P0, [R4+URZ+0x38880], R2 ;  /* 0x03888002040085a7 */ /* 0x000ea4000800007f */
[----:B--2---:R-:W-:Y:S05]  /*f890*/  @!P0 BRA `(.L_x_63) ;  /* 0xfffffffc00f08947 */ /* 0x004fea000383ffff */
[----:B------:R-:W-:Y:S05]  /*f8a0*/  BRA `(.L_x_127) ;  /* 0xffffffd000d47947 */ /* 0x000fea000383ffff */
.L_x_69:
[----:B--2---:R2:W3:Y:S02]  /*f8b0*/  SYNCS.PHASECHK.TRANS64.TRYWAIT P0, [R4+URZ+0x38840], R2 ;  /* 0x03884002040075a7 */ /* 0x0044e4000800017f */
[----:B---3--:R-:W-:Y:S05]  /*f8c0*/  @!P0 NANOSLEEP.SYNCS 0x989680 ;  /* 0x009896800000895d */ /* 0x008fea0003900000 */
[----:B------:R-:W3:Y:S02]  /*f8d0*/  @!P0 SYNCS.PHASECHK.TRANS64 P0, [R4+URZ+0x38840], R2 ;  /* 0x03884002040085a7 */ /* 0x000ee4000800007f */
[----:B---3--:R-:W-:Y:S05]  /*f8e0*/  @!P0 BRA `(.L_x_69) ;  /* 0xfffffffc00f08947 */ /* 0x008fea000383ffff */
[----:B------:R-:W-:Y:S05]  /*f8f0*/  BRA `(.L_x_128) ;  /* 0xffffffd400907947 */ /* 0x000fea000383ffff */
.L_x_76:
[----:B0-----:R0:W2:Y:S02]  /*f900*/  SYNCS.PHASECHK.TRANS64.TRYWAIT P0, [R19+URZ+0x38870], R2 ;  /* 0x03887002130075a7 */ /* 0x0010a4000800017f */
[----:B--2---:R-:W-:Y:S05]  /*f910*/  @!P0 NANOSLEEP.SYNCS 0x989680 ;  /* 0x009896800000895d */ /* 0x004fea0003900000 */
[----:B------:R-:W2:Y:S02]  /*f920*/  @!P0 SYNCS.PHASECHK.TRANS64 P0, [R19+URZ+0x38870], R2 ;  /* 0x03887002130085a7 */ /* 0x000ea4000800007f */
[----:B--2---:R-:W-:Y:S05]  /*f930*/  @!P0 BRA `(.L_x_76) ;  /* 0xfffffffc00f08947 */ /* 0x004fea000383ffff */
[----:B------:R-:W-:Y:S05]  /*f940*/  BRA `(.L_x_129) ;  /* 0xffffffd800687947 */ /* 0x000fea000383ffff */
.L_x_78:
[----:B--2---:R2:W3:Y:S02]  /*f950*/  SYNCS.PHASECHK.TRANS64.TRYWAIT P0, [R19+URZ+0x38860], R0 ;  /* 0x03886000130075a7 */ /* 0x0044e4000800017f */
[----:B---3--:R-:W-:Y:S05]  /*f960*/  @!P0 NANOSLEEP.SYNCS 0x989680 ;  /* 0x009896800000895d */ /* 0x008fea0003900000 */
[----:B------:R-:W3:Y:S02]  /*f970*/  @!P0 SYNCS.PHASECHK.TRANS64 P0, [R19+URZ+0x38860], R0 ;  /* 0x03886000130085a7 */ /* 0x000ee4000800007f */
[----:B---3--:R-:W-:Y:S05]  /*f980*/  @!P0 BRA `(.L_x_78) ;  /* 0xfffffffc00f08947 */ /* 0x008fea000383ffff */
[----:B------:R-:W-:Y:S05]  /*f990*/  BRA `(.L_x_130) ;  /* 0xffffffd800707947 */ /* 0x000fea000383ffff */
.L_x_83:
[----:B-1----:R1:W2:Y:S02]  /*f9a0*/  SYNCS.PHASECHK.TRANS64.TRYWAIT P0, [R21+URZ+0x38870], R0 ;  /* 0x03887000150075a7 */ /* 0x0022a4000800017f */
[----:B--2---:R-:W-:Y:S05]  /*f9b0*/  @!P0 NANOSLEEP.SYNCS 0x989680 ;  /* 0x009896800000895d */ /* 0x004fea0003900000 */
[----:B------:R-:W2:Y:S02]  /*f9c0*/  @!P0 SYNCS.PHASECHK.TRANS64 P0, [R21+URZ+0x38870], R0 ;  /* 0x03887000150085a7 */ /* 0x000ea4000800007f */
[----:B--2---:R-:W-:Y:S05]  /*f9d0*/  @!P0 BRA `(.L_x_83) ;  /* 0xfffffffc00f08947 */ /* 0x004fea000383ffff */
[----:B------:R-:W-:Y:S05]  /*f9e0*/  BRA `(.L_x_131) ;  /* 0xffffffe000bc7947 */ /* 0x000fea000383ffff */
.L_x_85:
[----:B-1----:R1:W2:Y:S02]  /*f9f0*/  SYNCS.PHASECHK.TRANS64.TRYWAIT P0, [R21+URZ+0x38860], R0 ;  /* 0x03886000150075a7 */ /* 0x0022a4000800017f */
[----:B--2---:R-:W-:Y:S05]  /*fa00*/  @!P0 NANOSLEEP.SYNCS 0x989680 ;  /* 0x009896800000895d */ /* 0x004fea0003900000 */
[----:B------:R-:W2:Y:S02]  /*fa10*/  @!P0 SYNCS.PHASECHK.TRANS64 P0, [R21+URZ+0x38860], R0 ;  /* 0x03886000150085a7 */ /* 0x000ea4000800007f */
[----:B--2---:R-:W-:Y:S05]  /*fa20*/  @!P0 BRA `(.L_x_85) ;  /* 0xfffffffc00f08947 */ /* 0x004fea000383ffff */
[----:B------:R-:W-:Y:S05]  /*fa30*/  BRA `(.L_x_132) ;  /* 0xffffffe000c47947 */ /* 0x000fea000383ffff */
.L_x_88:
[----:B0-----:R0:W1:Y:S02]  /*fa40*/  SYNCS.PHASECHK.TRANS64.TRYWAIT P0, [R9+URZ+0x38820], R0 ;  /* 0x03882000090075a7 */ /* 0x001064000800017f */
[----:B-1----:R-:W-:Y:S05]  /*fa50*/  @!P0 NANOSLEEP.SYNCS 0x989680 ;  /* 0x009896800000895d */ /* 0x002fea0003900000 */
[----:B------:R-:W1:Y:S02]  /*fa60*/  @!P0 SYNCS.PHASECHK.TRANS64 P0, [R9+URZ+0x38820], R0 ;  /* 0x03882000090085a7 */ /* 0x000e64000800007f */
[----:B-1----:R-:W-:Y:S05]  /*fa70*/  @!P0 BRA `(.L_x_88) ;  /* 0xfffffffc00f08947 */ /* 0x002fea000383ffff */
[----:B------:R-:W-:Y:S05]  /*fa80*/  BRA `(.L_x_133) ;  /* 0xffffffec00207947 */ /* 0x000fea000383ffff */
.L_x_92:
[----:B0-----:R0:W1:Y:S02]  /*fa90*/  SYNCS.PHASECHK.TRANS64.TRYWAIT P1, [R5+URZ], R4 ;  /* 0x00000004050075a7 */ /* 0x001064000802017f */
[----:B-1----:R-:W-:Y:S05]  /*faa0*/  @!P1 NANOSLEEP.SYNCS 0x989680 ;  /* 0x009896800000995d */ /* 0x002fea0003900000 */
[----:B------:R-:W1:Y:S02]  /*fab0*/  @!P1 SYNCS.PHASECHK.TRANS64 P1, [R5+URZ], R4 ;  /* 0x00000004050095a7 */ /* 0x000e64000802007f */
[----:B-1----:R-:W-:Y:S05]  /*fac0*/  @!P1 BRA `(.L_x_92) ;  /* 0xfffffffc00f09947 */ /* 0x002fea000383ffff */
[----:B------:R-:W-:Y:S05]  /*fad0*/  BRA `(.L_x_134) ;  /* 0xffffffec007c7947 */ /* 0x000fea000383ffff */
.L_x_93:
[----:B-1----:R1:W2:Y:S02]  /*fae0*/  SYNCS.PHASECHK.TRANS64.TRYWAIT P1, [R7+URZ], R0 ;  /* 0x00000000070075a7 */ /* 0x0022a4000802017f */
[----:B--2---:R-:W-:Y:S05]  /*faf0*/  @!P1 NANOSLEEP.SYNCS 0x989680 ;  /* 0x009896800000995d */ /* 0x004fea0003900000 */
[----:B------:R-:W2:Y:S02]  /*fb00*/  @!P1 SYNCS.PHASECHK.TRANS64 P1, [R7+URZ], R0 ;  /* 0x00000000070095a7 */ /* 0x000ea4000802007f */
[----:B--2---:R-:W-:Y:S05]  /*fb10*/  @!P1 BRA `(.L_x_93) ;  /* 0xfffffffc00f09947 */ /* 0x004fea000383ffff */
[----:B------:R-:W-:Y:S05]  /*fb20*/  BRA `(.L_x_135) ;  /* 0xffffffec00707947 */ /* 0x000fea000383ffff */
.L_x_95:
[----:B0-----:R0:W2:Y:S02]  /*fb30*/  SYNCS.PHASECHK.TRANS64.TRYWAIT P1, [R5+URZ+0x38860], R4 ;  /* 0x03886004050075a7 */ /* 0x0010a4000802017f */
[----:B--2---:R-:W-:Y:S05]  /*fb40*/  @!P1 NANOSLEEP.SYNCS 0x989680 ;  /* 0x009896800000995d */ /* 0x004fea0003900000 */
[----:B------:R-:W2:Y:S02]  /*fb50*/  @!P1 SYNCS.PHASECHK.TRANS64 P1, [R5+URZ+0x38860], R4 ;  /* 0x03886004050095a7 */ /* 0x000ea4000802007f */
[----:B--2---:R-:W-:Y:S05]  /*fb60*/  @!P1 BRA `(.L_x_95) ;  /* 0xfffffffc00f09947 */ /* 0x004fea000383ffff */
[----:B------:R-:W-:Y:S05]  /*fb70*/  BRA `(.L_x_136) ;  /* 0xffffffec00747947 */ /* 0x000fea000383ffff */
.L_x_97:
[----:B--2---:R2:W3:Y:S02]  /*fb80*/  SYNCS.PHASECHK.TRANS64.TRYWAIT P1, [R3+URZ+0x38860], R0 ;  /* 0x03886000030075a7 */ /* 0x0044e4000802017f */
[----:B---3--:R-:W-:Y:S05]  /*fb90*/  @!P1 NANOSLEEP.SYNCS 0x989680 ;  /* 0x009896800000995d */ /* 0x008fea0003900000 */
[----:B------:R-:W3:Y:S02]  /*fba0*/  @!P1 SYNCS.PHASECHK.TRANS64 P1, [R3+URZ+0x38860], R0 ;  /* 0x03886000030095a7 */ /* 0x000ee4000802007f */
[----:B---3--:R-:W-:Y:S05]  /*fbb0*/  @!P1 BRA `(.L_x_97) ;  /* 0xfffffffc00f09947 */ /* 0x008fea000383ffff */
[----:B------:R-:W-:Y:S05]  /*fbc0*/  BRA `(.L_x_137) ;  /* 0xffffffec00747947 */ /* 0x000fea000383ffff */
.L_x_99:
[----:B---3--:R3:W4:Y:S02]  /*fbd0*/  SYNCS.PHASECHK.TRANS64.TRYWAIT P0, [R5+URZ+0x38880], R4 ;  /* 0x03888004050075a7 */ /* 0x008724000800017f */
[----:B----4-:R-:W-:Y:S05]  /*fbe0*/  @!P0 NANOSLEEP.SYNCS 0x989680 ;  /* 0x009896800000895d */ /* 0x010fea0003900000 */
[----:B------:R-:W4:Y:S02]  /*fbf0*/  @!P0 SYNCS.PHASECHK.TRANS64 P0, [R5+URZ+0x38880], R4 ;  /* 0x03888004050085a7 */ /* 0x000f24000800007f */
[----:B----4-:R-:W-:Y:S05]  /*fc00*/  @!P0 BRA `(.L_x_99) ;  /* 0xfffffffc00f08947 */ /* 0x010fea000383ffff */
[----:B------:R-:W-:Y:S05]  /*fc10*/  BRA `(.L_x_100) ;  /* 0xffffffec00707947 */ /* 0x000fea000383ffff */
.L_x_138:
[----:B------:R-:W-:-:S00]  /*fc20*/  BRA `(.L_x_138) ;  /* 0xfffffffc00fc7947 */ /* 0x000fc0000383ffff */
[----:B------:R-:W-:-:S00]  /*fc30*/  NOP ;  /* 0x0000000000007918 */ /* 0x000fc00000000000 */
        /* <DEDUP_REMOVED lines=12> */
.L_x_2896:


//--------------------- .text._ZN7cutlass13device_kernelIN5flash11enable_sm90INS1_16FlashAttnFwdSm90INS1_25CollectiveMainloopFwdSm90ILi2EN4cute5tupleIJNS5_1CILi1EEES8_S8_EEENS6_IJNS7_ILi128EEESA_NS7_ILi256EEEEEELi256ENS_12float_e4m3_tEfNS_4arch4Sm90ELb0ELb0ELb1ELb1ELb0ELb0ELb0ELb1ELb1ELb1ELb0ELb0EEENS1_21CollectiveEpilogueFwdINS6_IJSA_SB_SA_EEES9_NS_10bfloat16_tESF_Li256ELb1ELb1ELb0ELb1EEENS1_36VarlenDynamicPersistentTileSchedulerILi128ELi128ELi256ELi128ELb0ELb1ELb1ELb0ELb1ELb1EEEEEEEEEvNT_6ParamsE --------------------------
	.section	.text._ZN7cutlass13device_kernelIN5flash11enable_sm90INS1_16FlashAttnFwdSm90INS1_25CollectiveMainloopFwdSm90ILi2EN4cute5tupleIJNS5_1CILi1EEES8_S8_EEENS6_IJNS7_ILi128EEESA_NS7_ILi256EEEEEELi256ENS_12float_e4m3_tEfNS_4arch4Sm90ELb0ELb0ELb1ELb1ELb0ELb0ELb0ELb1ELb1ELb1ELb0ELb0EEENS1_21CollectiveEpilogueFwdINS6_IJSA_SB_SA_EEES9_NS_10bfloat16_tESF_Li256ELb1ELb1ELb0ELb1EEENS1_36VarlenDynamicPersistentTileSchedulerILi128ELi128ELi256ELi128ELb0ELb1ELb1ELb0ELb1ELb1EEEEEEEEEvNT_6ParamsE,"ax",@progbits
	.align	128
.text._ZN7cutlass13device_kernelIN5flash11enable_sm90INS1_16FlashAttnFwdSm90INS1_25CollectiveMainloopFwdSm90ILi2EN4cute5tupleIJNS5_1CILi1EEES8_S8_EEENS6_IJNS7_ILi128EEESA_NS7_ILi256EEEEEELi256ENS_12float_e4m3_tEfNS_4arch4Sm90ELb0ELb0ELb1ELb1ELb0ELb0ELb0ELb1ELb1ELb1ELb0ELb0EEENS1_21CollectiveEpilogueFwdINS6_IJSA_SB_SA_EEES9_NS_10bfloat16_tESF_Li256ELb1ELb1ELb0ELb1EEENS1_36VarlenDynamicPersistentTileSchedulerILi128ELi128ELi256ELi128ELb0ELb1ELb1ELb0ELb1ELb1EEEEEEEEEvNT_6ParamsE:
        .type           _ZN7cutlass13device_kernelIN5flash11enable_sm90INS1_16FlashAttnFwdSm90INS1_25CollectiveMainloopFwdSm90ILi2EN4cute5tupleIJNS5_1CILi1EEES8_S8_EEENS6_IJNS7_ILi128EEESA_NS7_ILi256EEEEEELi256ENS_12float_e4m3_tEfNS_4arch4Sm90ELb0ELb0ELb1ELb1ELb0ELb0ELb0ELb1ELb1ELb1ELb0ELb0EEENS1_21CollectiveEpilogueFwdINS6_IJSA_SB_SA_EEES9_NS_10bfloat16_tESF_Li256ELb1ELb1ELb0ELb1EEENS1_36VarlenDynamicPersistentTileSchedulerILi128ELi128ELi256ELi128ELb0ELb1ELb1ELb0ELb1ELb1EEEEEEEEEvNT_6ParamsE,@function
        .size           _ZN7cutlass13device_kernelIN5flash11enable_sm90INS1_16FlashAttnFwdSm90INS1_25CollectiveMainloopFwdSm90ILi2EN4cute5tupleIJNS5_1CILi1EEES8_S8_EEENS6_IJNS7_ILi128EEESA_NS7_ILi256EEEEEELi256ENS_12float_e4m3_tEfNS_4arch4Sm90ELb0ELb0ELb1ELb1ELb0ELb0ELb0ELb1ELb1ELb1ELb0ELb0EEENS1_21CollectiveEpilogueFwdINS6_IJSA_SB_SA_EEES9_NS_10bfloat16_tESF_Li256ELb1ELb1ELb0ELb1EEENS1_36VarlenDynamicPersistentTileSchedulerILi128ELi128ELi256ELi128ELb0ELb1ELb1ELb0ELb1ELb1EEEEEEEEEvNT_6ParamsE,(.L_x_2897 - _ZN7cutlass13device_kernelIN5flash11enable_sm90INS1_16FlashAttnFwdSm90INS1_25CollectiveMainloopFwdSm90ILi2EN4cute5tupleIJNS5_1CILi1EEES8_S8_EEENS6_IJNS7_ILi128EEESA_NS7_ILi256EEEEEELi256ENS_12float_e4m3_tEfNS_4arch4Sm90ELb0ELb0ELb1ELb1ELb0ELb0ELb0ELb1ELb1ELb1ELb0ELb0EEENS1_21CollectiveEpilogueFwdINS6_IJSA_SB_SA_EEES9_NS_10bfloat16_tESF_Li256ELb1ELb1ELb0ELb1EEENS1_36VarlenDynamicPersistentTileSchedulerILi128ELi128ELi256ELi128ELb0ELb1ELb1ELb0ELb1ELb1EEEEEEEEEvNT_6ParamsE)
        .other          _ZN7cutlass13device_kernelIN5flash11enable_sm90INS1_16FlashAttnFwdSm90INS1_25CollectiveMainloopFwdSm90ILi2EN4cute5tupleIJNS5_1CILi1EEES8_S8_EEENS6_IJNS7_ILi128EEESA_NS7_ILi256EEEEEELi256ENS_12float_e4m3_tEfNS_4arch4Sm90ELb0ELb0ELb1ELb1ELb0ELb0ELb0ELb1ELb1ELb1ELb0ELb0EEENS1_21CollectiveEpilogueFwdINS6_IJSA_SB_SA_EEES9_NS_10bfloat16_tESF_Li256ELb1ELb1ELb0ELb1EEENS1_36VarlenDynamicPersistentTileSchedulerILi128ELi128ELi256ELi128ELb0ELb1ELb1ELb0ELb1ELb1EEEEEEEEEvNT_6ParamsE,@"STO_CUDA_ENTRY STV_DEFAULT"
_ZN7cutlass13device_kernelIN5flash11enable_sm90INS1_16FlashAttnFwdSm90INS1_25CollectiveMainloopFwdSm90ILi2EN4cute5tupleIJNS5_1CILi1EEES8_S8_EEENS6_IJNS7_ILi128EEESA_NS7_ILi256EEEEEELi256ENS_12float_e4m3_tEfNS_4arch4Sm90ELb0ELb0ELb1ELb1ELb0ELb0ELb0ELb1ELb1ELb1ELb0ELb0EEENS1_21CollectiveEpilogueFwdINS6_IJSA_SB_SA_EEES9_NS_10bfloat16_tESF_Li256ELb1ELb1ELb0ELb1EEENS1_36VarlenDynamicPersistentTileSchedulerILi128ELi128ELi256ELi128ELb0ELb1ELb1ELb0ELb1ELb1EEEEEEEEEvNT_6ParamsE:
        /* <DEDUP_REMOVED lines=18> */
.L_x_140:
[----:B------:R-:W-:Y:S05]  /*0120*/  BSYNC B0 ;  /* 0x0000000000007941 */ /* 0x000fea0003800000 */
.L_x_139:
        /* <DEDUP_REMOVED lines=41> */
.L_x_141:
        /* <DEDUP_REMOVED lines=22> */
.L_x_142:
        /* <DEDUP_REMOVED lines=18> */
.L_x_143:
        /* <DEDUP_REMOVED lines=22> */
.L_x_144:
        /* <DEDUP_REMOVED lines=22> */
.L_x_145:
[----:B------:R-:W-:Y:S01]  /*0900*/  PLOP3.LUT P0, PT, PT, PT, UP0, 0x80, 0x0 ;  /* 0x000000000000781c */ /* 0x000fe20003f0f008 */
[----:B------:R-:W-:Y:S01]  /*0910*/  UMOV UR38, 0x1 ;  /* 0x0000000100267882 */ /* 0x000fe20000000000 */
[----:B------:R-:W-:Y:S01]  /*0920*/  NOP ;  /* 0x0000000000007918 */ /* 0x000fe20000000000 */
[----:B------:R-:W-:Y:S01]  /*0930*/  USEL UR38, UR38, 0x2, !UP0 ;  /* 0x0000000226267887 */ /* 0x000fe2000c000000 */
[----:B------:R-:W-:Y:S01]  /*0940*/  ULDC.64 UR46, c[0x0][0x208] ;  /* 0x00008200002e7ab9 */ /* 0x000fe20000000a00 */
[----:B012-4-:R-:W-:Y:S08]  /*0950*/  BAR.SYNC.DEFER_BLOCKING 0x0 ;  /* 0x0000000000007b1d */ /* 0x017ff00000010000 */
[----:B------:R-:W-:Y:S05]  /*0960*/  @!P0 BRA `(.L_x_146) ;  /* 0x000000b800e08947 */ /* 0x000fea0003800000 */
.L_x_147:
[----:B------:R-:W-:-:S08]  /*0970*/  NOP ;  /* 0x0000000000007918 */ /* 0x000fd00000000000 */
[----:B------:R-:W0:Y:S02]  /*0980*/  USETMAXREG.TRY_ALLOC.CTAPOOL UP0, 0xf0 ;  /* 0x000000f0000079c8 */ /* 0x000e240008000600 */
[----:B0-----:R-:W-:-:S13]  /*0990*/  PLOP3.LUT P0, PT, PT, PT, UP0, 0x80, 0x0 ;  /* 0x000000000000781c */ /* 0x001fda0003f0f008 */
[----:B------:R-:W-:Y:S05]  /*09a0*/  @!P0 BRA `(.L_x_147) ;  /* 0xfffffffc00f08947 */ /* 0x000fea000383ffff */
[----:B------:R-:W0:Y:S01]  /*09b0*/  S2R R2, SR_TID.X ;  /* 0x0000000000027919 */ /* 0x000e220000002100 */
[----:B------:R-:W1:Y:S01]  /*09c0*/  S2UR UR5, SR_CgaCtaId ;  /* 0x00000000000579c3 */ /* 0x000e620000008800 */
[----:B------:R-:W-:-:S07]  /*09d0*/  UMOV UR4, 0x400 ;  /* 0x0000040000047882 */ /* 0x000fce0000000000 */
[----:B------:R-:W-:Y:S06]  /*09e0*/  BAR.ARV 0x8, 0x180 ;  /* 0x0206000000007b1d */ /* 0x000fec0000002000 */
[----:B-1----:R-:W-:Y:S01]  /*09f0*/  ULEA UR4, UR5, UR4, 0x18 ;  /* 0x0000000405047291 */ /* 0x002fe2000f8ec03f */
[----:B0-----:R-:W-:-:S04]  /*0a00*/  LOP3.LUT R0, R2, 0xffffff80, RZ, 0xc0, !PT ;  /* 0xffffff8002007812 */ /* 0x001fc800078ec0ff */
[----:B------:R-:W-:-:S13]  /*0a10*/  ISETP.NE.AND P0, PT, R0, 0x80, PT ;  /* 0x000000800000780c */ /* 0x000fda0003f05270 */
[----:B------:R-:W-:Y:S08]  /*0a20*/  @!P0 BAR.ARV 0x9, 0x100 ;  /* 0x0244000000008b1d */ /* 0x000ff00000002000 */
[----:B------:R-:W-:Y:S06]  /*0a30*/  BAR.SYNC.DEFER_BLOCKING 0x5, 0x180 ;  /* 0x0146000000007b1d */ /* 0x000fec0000010000 */
[----:B------:R-:W0:Y:S01]  /*0a40*/  LDS.128 R48, [UR4+0x388d0] ;  /* 0x0388d004ff307984 */ /* 0x000e220008000c00 */
[----:B------:R-:W-:Y:S01]  /*0a50*/  ULDC UR4, c[0x0][0xc3c] ;  /* 0x00030f0000047ab9 */ /* 0x000fe20000000800 */
[----:B------:R-:W-:Y:S06]  /*0a60*/  BAR.ARV 0x4, 0x180 ;  /* 0x0106000000007b1d */ /* 0x000fec0000002000 */
[----:B0-----:R-:W-:-:S13]  /*0a70*/  ISETP.GE.AND P0, PT, R51, UR4, PT ;  /* 0x0000000433007c0c */ /* 0x001fda000bf06270 */
[----:B------:R-:W-:Y:S05]  /*0a80*/  @P0 EXIT ;  /* 0x000000000000094d */ /* 0x000fea0003800000 */
[----:B------:R-:W-:Y:S01]  /*0a90*/  VIADD R11, R2, 0xffffff80 ;  /* 0xffffff80020b7836 */ /* 0x000fe20000000000 */
[----:B------:R-:W-:Y:S01]  /*0aa0*/  R2UR UR5, R49 ;  /* 0x00000000310572ca */ /* 0x000fe200000e0000 */
[----:B------:R-:W-:Y:S01]  /*0ab0*/  ULOP3.LUT UR44, UR38, 0x1, URZ, 0xfc, !UPT ;  /* 0x00000001262c7892 */ /* 0x000fe2000f8efc3f */
[----:B------:R-:W-:Y:S01]  /*0ac0*/  R2UR UR45, R50 ;  /* 0x00000000322d72ca */ /* 0x000fe200000e0000 */
[----:B------:R-:W-:Y:S01]  /*0ad0*/  UMOV UR43, URZ ;  /* 0x0000003f002b7c82 */ /* 0x000fe20008000000 */
[----:B------:R-:W-:Y:S01]  /*0ae0*/  SHF.R.S32.HI R0, RZ, 0x1f, R11 ;  /* 0x0000001fff007819 */ /* 0x000fe2000001140b */
[----:B------:R-:W-:Y:S01]  /*0af0*/  UMOV UR42, URZ ;  /* 0x0000003f002a7c82 */ /* 0x000fe20008000000 */
[----:B------:R-:W-:Y:S02]  /*0b00*/  UMOV UR51, URZ ;  /* 0x0000003f00337c82 */ /* 0x000fe40008000000 */
[CC--:B------:R-:W-:Y:S02]  /*0b10*/  LEA.HI R2, R0.reuse, R11.reuse, RZ, 0x7 ;  /* 0x0000000b00027211 */ /* 0x0c0fe400078f38ff */
[----:B------:R-:W-:-:S02]  /*0b20*/  LEA.HI R4, R0, R11, RZ, 0x5 ;  /* 0x0000000b00047211 */ /* 0x000fc400078f28ff */
[----:B------:R-:W-:Y:S02]  /*0b30*/  LOP3.LUT R232, R2, 0xffffff80, RZ, 0xc0, !PT ;  /* 0xffffff8002e87812 */ /* 0x000fe400078ec0ff */
[----:B------:R-:W-:Y:S01]  /*0b40*/  LEA.HI R3, R0, R11, RZ, 0x4 ;  /* 0x0000000b00037211 */ /* 0x000fe200078f20ff */
[----:B------:R-:W-:Y:S01]  /*0b50*/  IMAD.SHL.U32 R5, R4, 0x20, RZ ;  /* 0x0000002004057824 */ /* 0x000fe200078e00ff */
[----:B------:R-:W-:Y:S01]  /*0b60*/  SHF.R.S32.HI R233, RZ, 0x7, R2 ;  /* 0x00000007ffe97819 */ /* 0x000fe20000011402 */
[----:B------:R-:W-:Y:S01]  /*0b70*/  IMAD.IADD R232, R11, 0x1, -R232 ;  /* 0x000000010be87824 */ /* 0x000fe200078e0ae8 */
[----:B------:R-:W-:Y:S02]  /*0b80*/  LOP3.LUT R4, R3, 0x3fffff0, RZ, 0xc0, !PT ;  /* 0x03fffff003047812 */ /* 0x000fe400078ec0ff */
[----:B------:R-:W-:Y:S02]  /*0b90*/  LOP3.LUT R5, R5, 0xfffffc00, RZ, 0xc0, !PT ;  /* 0xfffffc0005057812 */ /* 0x000fe400078ec0ff */
[----:B------:R-:W-:Y:S01]  /*0ba0*/  SHF.R.S32.HI R7, RZ, 0x1f, R232 ;  /* 0x0000001fff077819 */ /* 0x000fe200000114e8 */
[----:B------:R-:W-:Y:S01]  /*0bb0*/  IMAD.IADD R4, R11, 0x1, -R4 ;  /* 0x000000010b047824 */ /* 0x000fe200078e0a04 */
[----:B------:R-:W-:-:S02]  /*0bc0*/  SHF.R.S32.HI R6, RZ, 0x4, R3 ;  /* 0x00000004ff067819 */ /* 0x000fc40000011403 */
[----:B------:R-:W-:Y:S01]  /*0bd0*/  LEA.HI R8, R7, R232, RZ, 0x2 ;  /* 0x000000e807087211 */ /* 0x000fe200078f10ff */
[----:B------:R-:W-:Y:S01]  /*0be0*/  IMAD R4, R4, 0x40, R5 ;  /* 0x0000004004047824 */ /* 0x000fe200078e0205 */
[----:B------:R-:W-:Y:S02]  /*0bf0*/  LEA.HI R3, R3, R6, RZ, 0x1 ;  /* 0x0000000603037211 */ /* 0x000fe400078f08ff */
[----:B------:R-:W-:Y:S02]  /*0c00*/  LEA.HI R5, R0, R11, RZ, 0x2 ;  /* 0x0000000b00057211 */ /* 0x000fe400078f10ff */
[--C-:B------:R-:W-:Y:S02]  /*0c10*/  SHF.R.S32.HI R9, RZ, 0x2, R8.reuse ;  /* 0x00000002ff097819 */ /* 0x100fe40000011408 */
[----:B------:R-:W-:Y:S02]  /*0c20*/  SHF.R.S32.HI R10, RZ, 0x1f, R8 ;  /* 0x0000001fff0a7819 */ /* 0x000fe40000011408 */
[----:B------:R-:W-:-:S02]  /*0c30*/  LOP3.LUT R3, R3, 0x1ffffffe, RZ, 0xc0, !PT ;  /* 0x1ffffffe03037812 */ /* 0x000fc400078ec0ff */
[----:B------:R-:W-:Y:S02]  /*0c40*/  LOP3.LUT R5, R5, 0xfffffffc, RZ, 0xc0, !PT ;  /* 0xfffffffc05057812 */ /* 0x000fe400078ec0ff */
[----:B------:R-:W-:Y:S01]  /*0c50*/  LEA.HI R0, R0, R11, RZ, 0x3 ;  /* 0x0000000b00007211 */ /* 0x000fe200078f18ff */
[----:B------:R-:W-:Y:S01]  /*0c60*/  IMAD.IADD R3, R6, 0x1, -R3 ;  /* 0x0000000106037824 */ /* 0x000fe200078e0a03 */
[----:B------:R-:W-:Y:S01]  /*0c70*/  LEA.HI R10, R10, R9, RZ, 0x3 ;  /* 0x000000090a0a7211 */ /* 0x000fe200078f18ff */
[----:B------:R-:W-:Y:S01]  /*0c80*/  IMAD.IADD R5, R11, 0x1, -R5 ;  /* 0x000000010b057824 */ /* 0x000fe200078e0a05 */
[----:B------:R-:W-:Y:S01]  /*0c90*/  LOP3.LUT R22, R0, 0xfffffff8, RZ, 0xc0, !PT ;  /* 0xfffffff800167812 */ /* 0x000fe200078ec0ff */
[----:B------:R-:W-:Y:S01]  /*0ca0*/  IMAD R237, R3, 0x8, R4 ;  /* 0x0000000803ed7824 */ /* 0x000fe200078e0204 */
[----:B------:R-:W-:Y:S01]  /*0cb0*/  LOP3.LUT R10, R10, 0xfffffff8, RZ, 0xc0, !PT ;  /* 0xfffffff80a0a7812 */ /* 0x000fe200078ec0ff */
[----:B------:R-:W-:Y:S01]  /*0cc0*/  IMAD.MOV.U32 R6, RZ, RZ, 0x80 ;  /* 0x00000080ff067424 */ /* 0x000fe200078e00ff */
[----:B------:R-:W-:Y:S01]  /*0cd0*/  LEA.HI R7, R7, R232, RZ, 0x5 ;  /* 0x000000e807077211 */ /* 0x000fe200078f28ff */
[----:B------:R-:W-:Y:S01]  /*0ce0*/  IMAD.IADD R22, R11, 0x1, -R22 ;  /* 0x000000010b167824 */ /* 0x000fe200078e0a16 */
[----:B------:R-:W-:Y:S01]  /*0cf0*/  LEA.HI R2, R2, R233, RZ, 0x1 ;  /* 0x000000e902027211 */ /* 0x000fe200078f08ff */
[----:B------:R-:W-:Y:S01]  /*0d00*/  IMAD.IADD R10, R9, 0x1, -R10 ;  /* 0x00000001090a7824 */ /* 0x000fe200078e0a0a */
[----:B------:R-:W-:Y:S01]  /*0d10*/  LEA.HI R3, R5, R5, RZ, 0x1 ;  /* 0x0000000505037211 */ /* 0x000fe200078f08ff */
[----:B------:R-:W-:Y:S01]  /*0d20*/  IMAD.SHL.U32 R16, R22, 0x8, RZ ;  /* 0x0000000816107824 */ /* 0x000fe200078e00ff */
[----:B------:R-:W-:-:S02]  /*0d30*/  SHF.R.S32.HI R7, RZ, 0x5, R7 ;  /* 0x00000005ff077819 */ /* 0x000fc40000011407 */
[----:B------:R-:W-:Y:S01]  /*0d40*/  LOP3.LUT R2, R2, 0x3fffffe, RZ, 0xc0, !PT ;  /* 0x03fffffe02027812 */ /* 0x000fe200078ec0ff */
[----:B------:R-:W-:Y:S01]  /*0d50*/  VIADD R18, R16, 0x40 ;  /* 0x0000004010127836 */ /* 0x000fe20000000000 */
[----:B------:R-:W-:Y:S01]  /*0d60*/  LOP3.LUT R9, R8, 0x7ffffffc, RZ, 0xc0, !PT ;  /* 0x7ffffffc08097812 */ /* 0x000fe200078ec0ff */
[----:B------:R-:W-:Y:S01]  /*0d70*/  IMAD R7, R7, 0x10, R10 ;  /* 0x0000001007077824 */ /* 0x000fe200078e020a */
[----:B------:R-:W-:Y:S01]  /*0d80*/  LOP3.LUT R4, R3, 0x1ffffffe, RZ, 0xc0, !PT ;  /* 0x1ffffffe03047812 */ /* 0x000fe200078ec0ff */
[----:B------:R-:W-:Y:S01]  /*0d90*/  IMAD.IADD R2, R233, 0x1, -R2 ;  /* 0x00000001e9027824 */ /* 0x000fe200078e0a02 */
[----:B------:R-:W-:Y:S01]  /*0da0*/  SHF.R.S32.HI R23, RZ, 0x3, R0 ;  /* 0x00000003ff177819 */ /* 0x000fe20000011400 */
[C---:B------:R-:W-:Y:S01]  /*0db0*/  VIADD R17, R16.reuse, 0x80 ;  /* 0x0000008010117836 */ /* 0x040fe20000000000 */
[----:B------:R-:W-:Y:S01]  /*0dc0*/  SHF.R.S32.HI R0, RZ, 0x1f, R16 ;  /* 0x0000001fff007819 */ /* 0x000fe20000011410 */
[----:B------:R-:W-:Y:S01]  /*0dd0*/  VIADD R19, R16, 0xc0 ;  /* 0x000000c010137836 */ /* 0x000fe20000000000 */
[----:B------:R-:W-:Y:S01]  /*0de0*/  SHF.R.S32.HI R3, RZ, 0x1f, R18 ;  /* 0x0000001fff037819 */ /* 0x000fe20000011412 */
[----:B------:R-:W-:-:S02]  /*0df0*/  IMAD.IADD R9, R232, 0x1, -R9 ;  /* 0x00000001e8097824 */ /* 0x000fc400078e0a09 */
[----:B------:R-:W-:Y:S01]  /*0e00*/  IMAD.IADD R5, R5, 0x1, -R4 ;  /* 0x0000000105057824 */ /* 0x000fe200078e0a04 */
[----:B------:R-:W-:Y:S01]  /*0e10*/  SHF.R.S32.HI R0, RZ, 0x1f, R19 ;  /* 0x0000001fff007819 */ /* 0x000fe20000011413 */
[----:B------:R-:W-:Y:S01]  /*0e20*/  IMAD R234, R2, 0x40, R7 ;  /* 0x0000004002ea7824 */ /* 0x000fe200078e0207 */
[----:B------:R-:W-:Y:S01]  /*0e30*/  SHF.R.S32.HI R2, RZ, 0x1f, R17 ;  /* 0x0000001fff027819 */ /* 0x000fe20000011411 */
[----:B------:R-:W-:Y:S02]  /*0e40*/  IMAD R235, R9, -0x2, R6 ;  /* 0xfffffffe09eb7824 */ /* 0x000fe400078e0206 */
[----:B------:R-:W-:-:S07]  /*0e50*/  IMAD R236, R5, 0x8, R234 ;  /* 0x0000000805ec7824 */ /* 0x000fce00078e02ea */
.L_x_191:
[----:B012---:R-:W0:Y:S01]  /*0e60*/  LDC.64 R2, c[0x0][0xc88] ;  /* 0x00032200ff027b82 */ /* 0x007e220000000a00 */
[----:B------:R-:W-:Y:S01]  /*0e70*/  ULDC.64 UR6, c[0x0][0xa28] ;  /* 0x00028a0000067ab9 */ /* 0x000fe20000000a00 */
[----:B------:R-:W-:Y:S01]  /*0e80*/  ULDC.64 UR8, c[0x0][0xa20] ;  /* 0x0002880000087ab9 */ /* 0x000fe20000000a00 */
[----:B------:R-:W-:Y:S01]  /*0e90*/  ULDC UR4, c[0x0][0x424] ;  /* 0x0001090000047ab9 */ /* 0x000fe20000000800 */
[----:B0-----:R-:W-:-:S06]  /*0ea0*/  IMAD.WIDE R2, R51, 0x4, R2 ;  /* 0x0000000433027825 */ /* 0x001fcc00078e0202 */
[----:B------:R-:W2:Y:S01]  /*0eb0*/  LDG.E R2, desc[UR46][R2.64] ;  /* 0x0000002e02027981 */ /* 0x000ea2000c1e1900 */
[----:B------:R-:W-:Y:S02]  /*0ec0*/  UISETP.NE.U32.AND UP0, UPT, UR6, URZ, UPT ;  /* 0x0000003f0600728c */ /* 0x000fe4000bf05070 */
[----:B------:R-:W-:Y:S02]  /*0ed0*/  UISETP.NE.U32.AND UP1, UPT, UR8, URZ, UPT ;  /* 0x0000003f0800728c */ /* 0x000fe4000bf25070 */
[----:B------:R-:W-:Y:S02]  /*0ee0*/  UISETP.NE.AND.EX UP0, UPT, UR7, URZ, UPT, UP0 ;  /* 0x0000003f0700728c */ /* 0x000fe4000bf05300 */
[----:B------:R-:W-:-:S04]  /*0ef0*/  UISETP.NE.AND.EX UP1, UPT, UR9, URZ, UPT, UP1 ;  /* 0x0000003f0900728c */ /* 0x000fc8000bf25310 */
[----:B------:R-:W-:Y:S02]  /*0f00*/  PLOP3.LUT P0, PT, PT, PT, UP0, 0x80, 0x0 ;  /* 0x000000000000781c */ /* 0x000fe40003f0f008 */
[----:B------:R-:W-:Y:S02]  /*0f10*/  PLOP3.LUT P1, PT, PT, PT, UP1, 0x80, 0x0 ;  /* 0x000000000000781c */ /* 0x000fe40003f2f018 */
[----:B--2---:R-:W-:-:S13]  /*0f20*/  R2UR UR36, R2 ;  /* 0x00000000022472ca */ /* 0x004fda00000e0000 */
[----:B------:R-:W-:Y:S02]  /*0f30*/  USHF.R.S32.HI UR37, URZ, 0x1f, UR36 ;  /* 0x0000001f3f257899 */ /* 0x000fe40008011424 */
[----:B------:R-:W-:Y:S02]  /*0f40*/  @UP0 ULEA UR6, UP2, UR36, UR6, 0x2 ;  /* 0x0000000624060291 */ /* 0x000fe4000f84103f */
[----:B------:R-:W-:Y:S02]  /*0f50*/  @UP1 ULEA UR8, UP3, UR36, UR8, 0x2 ;  /* 0x0000000824081291 */ /* 0x000fe4000f86103f */
[----:B------:R-:W-:Y:S02]  /*0f60*/  @UP0 ULEA.HI.X UR7, UR36, UR7, UR37, 0x2, UP2 ;  /* 0x0000000724070291 */ /* 0x000fe400090f1425 */
[----:B------:R-:W-:Y:S01]  /*0f70*/  @UP1 ULEA.HI.X UR9, UR36, UR9, UR37, 0x2, UP3 ;  /* 0x0000000924091291 */ /* 0x000fe200098f1425 */
[----:B------:R-:W-:Y:S02]  /*0f80*/  IMAD.U32 R2, RZ, RZ, UR6 ;  /* 0x00000006ff027e24 */ /* 0x000fe4000f8e00ff */
[----:B------:R-:W-:-:S02]  /*0f90*/  IMAD.U32 R4, RZ, RZ, UR8 ;  /* 0x00000008ff047e24 */ /* 0x000fc4000f8e00ff */
[----:B------:R-:W-:Y:S01]  /*0fa0*/  IMAD.U32 R3, RZ, RZ, UR7 ;  /* 0x00000007ff037e24 */ /* 0x000fe2000f8e00ff */
[----:B------:R-:W-:Y:S01]  /*0fb0*/  ULDC.64 UR6, c[0x0][0x418] ;  /* 0x0001060000067ab9 */ /* 0x000fe20000000a00 */
[----:B------:R-:W-:-:S03]  /*0fc0*/  IMAD.U32 R5, RZ, RZ, UR9 ;  /* 0x00000009ff057e24 */ /* 0x000fc6000f8e00ff */
[----:B------:R-:W2:Y:S04]  /*0fd0*/  @P0 LDG.E R2, desc[UR46][R2.64] ;  /* 0x0000002e02020981 */ /* 0x000ea8000c1e1900 */
[----:B---3--:R-:W3:Y:S01]  /*0fe0*/  @P1 LDG.E R4, desc[UR46][R4.64] ;  /* 0x0000002e04041981 */ /* 0x008ee2000c1e1900 */
[----:B------:R-:W-:Y:S01]  /*0ff0*/  UISETP.NE.U32.AND UP0, UPT, UR6, URZ, UPT ;  /* 0x0000003f0600728c */ /* 0x000fe2000bf05070 */
[----:B------:R-:W-:Y:S01]  /*1000*/  IMAD.MOV.U32 R0, RZ, RZ, RZ ;  /* 0x000000ffff007224 */ /* 0x000fe200078e00ff */
[----:B------:R-:W-:Y:S01]  /*1010*/  UMOV UR49, URZ ;  /* 0x0000003f00317c82 */ /* 0x000fe20008000000 */
[----:B------:R-:W-:Y:S01]  /*1020*/  ULDC UR6, c[0x0][0x2f0] ;  /* 0x0000bc0000067ab9 */ /* 0x000fe20000000800 */
[----:B------:R-:W-:Y:S01]  /*1030*/  UISETP.NE.AND.EX UP0, UPT, UR7, URZ, UPT, UP0 ;  /* 0x0000003f0700728c */ /* 0x000fe2000bf05300 */
[----:B------:R-:W-:Y:S01]  /*1040*/  CS2R R20, SRZ ;  /* 0x0000000000147805 */ /* 0x000fe2000001ff00 */
[----:B------:R-:W-:Y:S01]  /*1050*/  UMOV UR39, UR5 ;  /* 0x0000000500277c82 */ /* 0x000fe20008000000 */
[----:B------:R-:W-:Y:S01]  /*1060*/  CS2R R30, SRZ ;  /* 0x00000000001e7805 */ /* 0x000fe2000001ff00 */
[----:B------:R-:W-:Y:S01]  /*1070*/  USEL UR4, UR4, 0x1, UP0 ;  /* 0x0000000104047887 */ /* 0x000fe20008000000 */
[----:B------:R-:W-:-:S02]  /*1080*/  CS2R R128, SRZ ;  /* 0x0000000000807805 */ /* 0x000fc4000001ff00 */
[----:B------:R-:W-:Y:S02]  /*1090*/  CS2R R124, SRZ ;  /* 0x00000000007c7805 */ /* 0x000fe4000001ff00 */
[----:B------:R-:W-:Y:S01]  /*10a0*/  CS2R R34, SRZ ;  /* 0x0000000000227805 */ /* 0x000fe2000001ff00 */
[----:B------:R-:W-:Y:S01]  /*10b0*/  UIMAD UR4, UR4, UR6, URZ ;  /* 0x00000006040472a4 */ /* 0x000fe2000f8e023f */
        /* <DEDUP_REMOVED lines=48> */
[----:B------:R-:W-:Y:S01]  /*13c0*/  CS2R R14, SRZ ;  /* 0x00000000000e7805 */ /* 0x000fe2000001ff00 */
[----:B------:R-:W-:Y:S01]  /*13d0*/  IMAD.MOV.U32 R12, RZ, RZ, RZ ;  /* 0x000000ffff0c7224 */ /* 0x000fe200078e00ff */
[----:B------:R-:W-:Y:S01]  /*13e0*/  CS2R R164, SRZ ;  /* 0x0000000000a47805 */ /* 0x000fe2000001ff00 */
[----:B------:R-:W-:Y:S01]  /*13f0*/  IMAD.MOV.U32 R11, RZ, RZ, RZ ;  /* 0x000000ffff0b7224 */ /* 0x000fe200078e00ff */
[----:B------:R-:W-:Y:S01]  /*1400*/  CS2R R166, SRZ ;  /* 0x0000000000a67805 */ /* 0x000fe2000001ff00 */
[----:B------:R-:W-:Y:S01]  /*1410*/  IMAD.MOV.U32 R6, RZ, RZ, RZ ;  /* 0x000000ffff067224 */ /* 0x000fe200078e00ff */
[----:B--2---:R-:W-:Y:S01]  /*1420*/  @P0 R2UR UR49, R2 ;  /* 0x00000000023102ca */ /* 0x004fe200000e0000 */
[----:B------:R-:W-:Y:S01]  /*1430*/  IMAD.MOV.U32 R2, RZ, RZ, RZ ;  /* 0x000000ffff027224 */ /* 0x000fe200078e00ff */
[----:B------:R-:W-:-:S02]  /*1440*/  PLOP3.LUT P0, PT, PT, PT, PT, 0x80, 0x0 ;  /* 0x000000000000781c */ /* 0x000fc40003f0f070 */
[----:B---3--:R-:W-:Y:S01]  /*1450*/  @P1 R2UR UR4, R4 ;  /* 0x00000000040412ca */ /* 0x008fe200000e0000 */
[----:B----4-:R-:W-:-:S14]  /*1460*/  @P1 BRA `(.L_x_148) ;  /* 0x0000000000341947 */ /* 0x010fdc0003800000 */
[----:B------:R-:W-:Y:S02]  /*1470*/  ULDC.64 UR6, c[0x0][0xa08] ;  /* 0x0002820000067ab9 */ /* 0x000fe40000000a00 */
[----:B------:R-:W-:-:S04]  /*1480*/  ISETP.NE.U32.AND P1, PT, RZ, UR6, PT ;  /* 0x00000006ff007c0c */ /* 0x000fc8000bf25070 */
[----:B------:R-:W-:-:S13]  /*1490*/  ISETP.NE.AND.EX P1, PT, RZ, UR7, PT, P1 ;  /* 0x00000007ff007c0c */ /* 0x000fda000bf25310 */
[----:B------:R-:W-:Y:S05]  /*14a0*/  @!P1 BRA `(.L_x_148) ;  /* 0x0000000000249947 */ /* 0x000fea0003800000 */
[----:B------:R-:W-:Y:S02]  /*14b0*/  ULDC.64 UR4, c[0x0][0xa08] ;  /* 0x0002820000047ab9 */ /* 0x000fe40000000a00 */
[----:B------:R-:W-:-:S06]  /*14c0*/  UIMAD.WIDE UR4, UR36, 0x4, UR4 ;  /* 0x00000004240478a5 */ /* 0x000fcc000f8e0204 */
[----:B------:R-:W-:Y:S02]  /*14d0*/  IMAD.U32 R4, RZ, RZ, UR4 ;  /* 0x00000004ff047e24 */ /* 0x000fe4000f8e00ff */
[----:B------:R-:W-:-:S05]  /*14e0*/  IMAD.U32 R5, RZ, RZ, UR5 ;  /* 0x00000005ff057e24 */ /* 0x000fca000f8e00ff */
[----:B------:R-:W2:Y:S04]  /*14f0*/  LDG.E R7, desc[UR46][R4.64] ;  /* 0x0000002e04077981 */ /* 0x000ea8000c1e1900 */
[----:B------:R-:W3:Y:S01]  /*1500*/  LDG.E R3, desc[UR46][R4.64+0x4] ;  /* 0x0000042e04037981 */ /* 0x000ee2000c1e1900 */
[----:B--2---:R-:W-:Y:S02]  /*1510*/  R2UR UR4, R7 ;  /* 0x00000000070472ca */ /* 0x004fe400000e0000 */
[----:B---3--:R-:W-:-:S13]  /*1520*/  R2UR UR5, R3 ;  /* 0x00000000030572ca */ /* 0x008fda00000e0000 */
[----:B------:R-:W-:-:S12]  /*1530*/  UIADD3 UR4, -UR4, UR5, URZ ;  /* 0x0000000504047290 */ /* 0x000fd8000fffe13f */
.L_x_148:
[----:B------:R-:W-:Y:S01]  /*1540*/  UIADD3 UR49, -UR49, UR4, URZ ;  /* 0x0000000431317290 */ /* 0x000fe2000fffe13f */
[----:B------:R-:W-:Y:S01]  /*1550*/  IMAD.MOV.U32 R7, RZ, RZ, RZ ;  /* 0x000000ffff077224 */ /* 0x000fe200078e00ff */
[----:B------:R-:W-:Y:S01]  /*1560*/  UMOV UR40, UR45 ;  /* 0x0000002d00287c82 */ /* 0x000fe20008000000 */
[----:B------:R-:W-:Y:S01]  /*1570*/  CS2R R168, SRZ ;  /* 0x0000000000a87805 */ /* 0x000fe2000001ff00 */
[----:B------:R-:W-:Y:S01]  /*1580*/  UISETP.GE.AND UP0, UPT, UR49, 0x1, UPT ;  /* 0x000000013100788c */ /* 0x000fe2000bf06270 */
[----:B------:R-:W-:Y:S01]  /*1590*/  IMAD.MOV.U32 R13, RZ, RZ, RZ ;  /* 0x000000ffff0d7224 */ /* 0x000fe200078e00ff */
[----:B------:R-:W-:Y:S01]  /*15a0*/  UIADD3 UR4, UR49, 0x7f, URZ ;  /* 0x0000007f31047890 */ /* 0x000fe2000fffe03f */
[----:B------:R-:W-:Y:S02]  /*15b0*/  CS2R R8, SRZ ;  /* 0x0000000000087805 */ /* 0x000fe4000001ff00 */
[----:B------:R-:W-:Y:S02]  /*15c0*/  CS2R R170, SRZ ;  /* 0x0000000000aa7805 */ /* 0x000fe4000001ff00 */
[----:B------:R-:W-:-:S02]  /*15d0*/  CS2R R4, SRZ ;  /* 0x0000000000047805 */ /* 0x000fc4000001ff00 */
[----:B------:R-:W-:Y:S01]  /*15e0*/  PLOP3.LUT P1, PT, PT, PT, UP0, 0x80, 0x0 ;  /* 0x000000000000781c */ /* 0x000fe20003f2f008 */
[----:B------:R-:W-:Y:S01]  /*15f0*/  USHF.R.S32.HI UR5, URZ, 0x1f, UR4 ;  /* 0x0000001f3f057899 */ /* 0x000fe20008011404 */
[----:B------:R-:W-:Y:S01]  /*1600*/  CS2R R172, SRZ ;  /* 0x0000000000ac7805 */ /* 0x000fe2000001ff00 */
[----:B------:R-:W-:Y:S02]  /*1610*/  IMAD.MOV.U32 R10, RZ, RZ, RZ ;  /* 0x000000ffff0a7224 */ /* 0x000fe400078e00ff */
[----:B------:R-:W-:-:S08]  /*1620*/  ULEA.HI UR5, UR5, UR4, URZ, 0x7 ;  /* 0x0000000405057291 */ /* 0x000fd0000f8f383f */
[----:B------:R-:W-:Y:S05]  /*1630*/  @!P1 BRA `(.L_x_149) ;  /* 0x0000007000d49947 */ /* 0x000fea0003800000 */
[----:B------:R-:W0:Y:S01]  /*1640*/  SHFL.IDX PT, R0, R233, RZ, 0x1f ;  /* 0x00001fffe9007589 */ /* 0x000e2200000e0000 */
[----:B------:R-:W1:Y:S01]  /*1650*/  S2UR UR7, SR_CgaCtaId ;  /* 0x00000000000779c3 */ /* 0x000e620000008800 */
[----:B------:R-:W-:Y:S01]  /*1660*/  UMOV UR6, 0x400 ;  /* 0x0000040000067882 */ /* 0x000fe20000000000 */
[----:B------:R-:W-:Y:S01]  /*1670*/  USHF.R.S32.HI UR48, URZ, 0x7, UR5 ;  /* 0x000000073f307899 */ /* 0x000fe20008011405 */
[----:B0-----:R-:W-:Y:S01]  /*1680*/  R2UR UR41, R0 ;  /* 0x00000000002972ca */ /* 0x001fe200000e0000 */
[----:B-1----:R-:W-:-:S04]  /*1690*/  ULEA UR6, UR7, UR6, 0x18 ;  /* 0x0000000607067291 */ /* 0x002fc8000f8ec03f */
[----:B------:R-:W-:-:S04]  /*16a0*/  UIADD3 UR6, UR6, 0x20400, URZ ;  /* 0x0002040006067890 */ /* 0x000fc8000fffe03f */
[----:B------:R-:W-:-:S04]  /*16b0*/  ULOP3.LUT UP0, URZ, UR6, 0x3ff, URZ, 0xc0, !UPT ;  /* 0x000003ff063f7892 */ /* 0x000fc8000f80c03f */
[----:B------:R-:W-:Y:S02]  /*16c0*/  ULEA.HI UR4, UR41, UR41, URZ, 0x1 ;  /* 0x0000002929047291 */ /* 0x000fe4000f8f083f */
[----:B------:R-:W-:Y:S02]  /*16d0*/  PLOP3.LUT P0, PT, PT, PT, UP0, 0x80, 0x0 ;  /* 0x000000000000781c */ /* 0x000fe40003f0f008 */
[----:B------:R-:W-:-:S04]  /*16e0*/  ULOP3.LUT UR4, UR4, 0x1e, URZ, 0xc0, !UPT ;  /* 0x0000001e04047892 */ /* 0x000fc8000f8ec03f */
[----:B------:R-:W-:-:S04]  /*16f0*/  UIADD3 UR4, UR41, -UR4, URZ ;  /* 0x8000000429047290 */ /* 0x000fc8000fffe03f */
[----:B------:R-:W-:-:S04]  /*1700*/  ULEA UR4, UR4, UR6, 0xd ;  /* 0x0000000604047291 */ /* 0x000fc8000f8e683f */
[----:B------:R-:W-:-:S04]  /*1710*/  USHF.R.U32.HI UR4, URZ, 0x4, UR4 ;  /* 0x000000043f047899 */ /* 0x000fc80008011604 */
[----:B------:R-:W-:Y:S01]  /*1720*/  ULOP3.LUT UR52, UR4, 0x3fff, URZ, 0xc0, !UPT ;  /* 0x00003fff04347892 */ /* 0x000fe2000f8ec03f */
[----:B------:R-:W-:Y:S11]  /*1730*/  @!P0 BRA `(.L_x_150) ;  /* 0x0000000000408947 */ /* 0x000ff60003800000 */
        /* <DEDUP_REMOVED lines=16> */
.L_x_150:
        /* <DEDUP_REMOVED lines=10> */
[----:B------:R-:W-:Y:S02]  /*18e0*/  @UP0 ULDC.64 UR16, c[0x0][0x9a8] ;  /* 0x00026a0000100ab9 */ /* 0x000fe40000000a00 */
[----:B------:R-:W-:Y:S01]  /*18f0*/  @UP1 ULDC.64 UR14, c[0x0][0x9b8] ;  /* 0x00026e00000e1ab9 */ /* 0x000fe20000000a00 */
[----:B------:R-:W-:Y:S02]  /*1900*/  @UP0 UIMAD UR8, UR37, UR16, URZ ;  /* 0x00000010250802a4 */ /* 0x000fe4000f8e023f */
[----:B------:R-:W-:Y:S02]  /*1910*/  @UP1 UIMAD UR10, UR37, UR14, URZ ;  /* 0x0000000e250a12a4 */ /* 0x000fe4000f8e023f */
        /* <DEDUP_REMOVED lines=26> */
[----:B------:R0:W2:Y:S04]  /*1ac0*/  @P0 LDG.E R9, desc[UR46][R4.64] ;  /* 0x0000002e04090981 */ /* 0x0000a8000c1e1900 */
[----:B------:R-:W2:Y:S01]  /*1ad0*/  @P1 LDG.E R0, desc[UR46][R6.64] ;  /* 0x0000002e06001981 */ /* 0x000ea2000c1e1900 */
[----:B------:R-:W1:Y:S01]  /*1ae0*/  S2UR UR5, SR_CgaCtaId ;  /* 0x00000000000579c3 */ /* 0x000e620000008800 */
[----:B------:R-:W-:Y:S01]  /*1af0*/  ULEA.HI UR4, UR43, UR43, URZ, 0x1 ;  /* 0x0000002b2b047291 */ /* 0x000fe2000f8f083f */
[----:B------:R-:W-:-:S03]  /*1b00*/  MOV R2, 0x400 ;  /* 0x0000040000027802 */ /* 0x000fc60000000f00 */
[----:B------:R-:W-:Y:S01]  /*1b10*/  ULOP3.LUT UR4, UR4, 0xfffffffe, URZ, 0xc0, !UPT ;  /* 0xfffffffe04047892 */ /* 0x000fe2000f8ec03f */
[----:B0-----:R-:W-:-:S03]  /*1b20*/  IMAD.U32 R4, RZ, RZ, UR44 ;  /* 0x0000002cff047e24 */ /* 0x001fc6000f8e00ff */
[----:B------:R-:W-:Y:S02]  /*1b30*/  UIADD3 UR4, UR43, -UR4, URZ ;  /* 0x800000042b047290 */ /* 0x000fe4000fffe03f */
[----:B------:R-:W-:-:S04]  /*1b40*/  ISETP.NE.AND P0, PT, R4, 0x3, PT ;  /* 0x000000030400780c */ /* 0x000fc80003f05270 */
[----:B------:R-:W-:Y:S01]  /*1b50*/  IMAD.U32 R11, RZ, RZ, UR4 ;  /* 0x00000004ff0b7e24 */ /* 0x000fe2000f8e00ff */
[----:B------:R-:W-:-:S04]  /*1b60*/  ULDC UR4, c[0x0][0x9d8] ;  /* 0x0002760000047ab9 */ /* 0x000fc80000000800 */
[----:B------:R-:W-:Y:S01]  /*1b70*/  SHF.L.U32 R11, R11, 0x1f, RZ ;  /* 0x0000001f0b0b7819 */ /* 0x000fe200000006ff */
[----:B-1----:R-:W-:-:S05]  /*1b80*/  IMAD.U32 R3, RZ, RZ, UR5 ;  /* 0x00000005ff037e24 */ /* 0x002fca000f8e00ff */
[----:B------:R-:W-:-:S04]  /*1b90*/  LEA R2, R3, R2, 0x18 ;  /* 0x0000000203027211 */ /* 0x000fc800078ec0ff */
[----:B------:R-:W0:Y:S01]  /*1ba0*/  SYNCS.PHASECHK.TRANS64.TRYWAIT P1, [R2+URZ+0x38800], R11 ;  /* 0x0388000b020075a7 */ /* 0x000e22000802017f */
[----:B--2---:R-:W-:-:S04]  /*1bb0*/  FMUL.FTZ R0, R9, R0 ;  /* 0x0000000009007220 */ /* 0x004fc80000410000 */
[----:B------:R-:W-:Y:S01]  /*1bc0*/  FMUL.FTZ R0, R0, UR4 ;  /* 0x0000000400007c20 */ /* 0x000fe20008410000 */
[----:B0-----:R-:W-:Y:S06]  /*1bd0*/  @!P1 BRA `(.L_x_151) ;  /* 0x0000010000fc9947 */ /* 0x001fec0003800000 */
.L_x_289:
[----:B------:R-:W-:Y:S05]  /*1be0*/  @!P0 BRA `(.L_x_152) ;  /* 0x0000000000048947 */ /* 0x000fea0003800000 */
[----:B------:R-:W-:Y:S01]  /*1bf0*/  BPT.TRAP 0x1 ;  /* 0x000000040000795c */ /* 0x000fe20000300000 */
.L_x_152:
[----:B------:R-:W-:Y:S02]  /*1c00*/  IMAD.U32 R5, RZ, RZ, UR51 ;  /* 0x00000033ff057e24 */ /* 0x000fe4000f8e00ff */
[----:B------:R-:W-:Y:S02]  /*1c10*/  IMAD.U32 R6, RZ, RZ, UR42 ;  /* 0x0000002aff067e24 */ /* 0x000fe4000f8e00ff */
[----:B------:R-:W-:-:S03]  /*1c20*/  IMAD R4, R5, 0x8, R2 ;  /* 0x0000000805047824 */ /* 0x000fc600078e0202 */
[----:B------:R-:W-:-:S04]  /*1c30*/  SHF.L.U32 R5, R6, 0x1f, RZ ;  /* 0x0000001f06057819 */ /* 0x000fc800000006ff */
[----:B------:R1:W2:Y:S01]  /*1c40*/  SYNCS.PHASECHK.TRANS64.TRYWAIT P1, [R4+URZ+0x38830], R5 ;  /* 0x03883005040075a7 */ /* 0x0002a2000802017f */
[----:B------:R-:W-:Y:S05]  /*1c50*/  @!P0 BRA `(.L_x_153) ;  /* 0x0000000000048947 */ /* 0x000fea0003800000 */
[----:B------:R-:W-:Y:S01]  /*1c60*/  BPT.TRAP 0x1 ;  /* 0x000000040000795c */ /* 0x000fe20000300000 */
.L_x_153:
[----:B------:R-:W3:Y:S01]  /*1c70*/  S2R R6, SR_TID.X ;  /* 0x0000000000067919 */ /* 0x000ee20000002100 */
[----:B------:R-:W-:Y:S01]  /*1c80*/  IMAD.MOV.U32 R151, RZ, RZ, RZ ;  /* 0x000000ffff977224 */ /* 0x000fe200078e00ff */
[----:B---3--:R-:W-:Y:S01]  /*1c90*/  LOP3.LUT P2, RZ, R6, 0x7f, RZ, 0xc0, !PT ;  /* 0x0000007f06ff7812 */ /* 0x008fe2000784c0ff */
[----:B--2---:R-:W-:-:S12]  /*1ca0*/  @P1 BRA `(.L_x_154) ;  /* 0x0000000000081947 */ /* 0x004fd80003800000 */
[----:B------:R-:W2:Y:S02]  /*1cb0*/  SYNCS.PHASECHK.TRANS64.TRYWAIT P1, [R4+URZ+0x38830], R5 ;  /* 0x03883005040075a7 */ /* 0x000ea4000802017f */
[----:B--2---:R-:W-:Y:S05]  /*1cc0*/  @!P1 BRA `(.L_x_155) ;  /* 0x0000010000d49947 */ /* 0x004fea0003800000 */
.L_x_154:
[----:B------:R-:W-:Y:S05]  /*1cd0*/  WARPSYNC.ALL ;  /* 0x0000000000007948 */ /* 0x000fea0003800000 */
[----:B------:R-:W-:Y:S01]  /*1ce0*/  R2UR UR4, R2 ;  /* 0x00000000020472ca */ /* 0x000fe200000e0000 */
[----:B------:R-:W-:Y:S01]  /*1cf0*/  ULOP3.LUT UR32, UR52, 0x10000, URZ, 0xfc, !UPT ;  /* 0x0001000034207892 */ /* 0x000fe2000f8efc3f */
[----:B------:R-:W-:Y:S01]  /*1d00*/  WARPGROUP.ARRIVE ;  /* 0x00000000000079c5 */ /* 0x000fe20000000000 */
[----:B------:R-:W-:Y:S01]  /*1d10*/  UMOV UR33, 0x40000040 ;  /* 0x4000004000217882 */ /* 0x000fe20000000000 */
[----:B------:R-:W-:Y:S01]  /*1d20*/  UMOV UR35, 0x40000040 ;  /* 0x4000004000237882 */ /* 0x000fe20000000000 */
[----:B------:R-:W-:Y:S01]  /*1d30*/  UMOV UR5, 0x40000040 ;  /* 0x4000004000057882 */ /* 0x000fe20000000000 */
[----:B------:R-:W-:Y:S01]  /*1d40*/  UMOV UR7, 0x40000040 ;  /* 0x4000004000077882 */ /* 0x000fe20000000000 */
[----:B------:R-:W-:Y:S01]  /*1d50*/  UIADD3 UR8, UR32, 0x4, URZ ;  /* 0x0000000420087890 */ /* 0x000fe2000fffe03f */
[----:B------:R-:W3:Y:S01]  /*1d60*/  S2R R90, SR_TID.X ;  /* 0x00000000005a7919 */ /* 0x000ee20000002100 */
        /* <DEDUP_REMOVED lines=8> */
[----:B------:R-:W-:Y:S01]  /*1df0*/  USHF.R.U32.HI UR4, URZ, 0x4, UR4 ;  /* 0x000000043f047899 */ /* 0x000fe20008011604 */
[--C-:B------:R-:W-:Y:S01]  /*1e00*/  IMAD.MOV.U32 R148, RZ, RZ, R151.reuse ;  /* 0x000000ffff947224 */ /* 0x100fe200078e0097 */
[----:B------:R-:W-:Y:S01]  /*1e10*/  UIADD3 UR16, UR32, 0x400, URZ ;  /* 0x0000040020107890 */ /* 0x000fe2000fffe03f */
[--C-:B------:R-:W-:Y:S01]  /*1e20*/  IMAD.MOV.U32 R147, RZ, RZ, R151.reuse ;  /* 0x000000ffff937224 */ /* 0x100fe200078e0097 */
        /* <DEDUP_REMOVED lines=15> */
[----:B------:R-:W-:Y:S01]  /*1f20*/  IMAD.MOV.U32 R140, RZ, RZ, R151 ;  /* 0x000000ffff8c7224 */ /* 0x000fe200078e0097 */
[----:B------:R-:W-:-:S02]  /*1f30*/  UIADD3 UR14, UR34, 0x6, URZ ;  /* 0x00000006220e7890 */ /* 0x000fc4000fffe03f */
[----:B------:R-:W-:Y:S01]  /*1f40*/  QGMMA.64x128x32.F32.E4M3.E4M3 R24, gdesc[UR32], RZ, !UPT, gsb0 ;  /* 0x01e00000201879f3 */ /* 0x000fe2000c0008ff */
        /* <DEDUP_REMOVED lines=107> */
[----:B------:R4:W5:Y:S01]  /*2600*/  MUFU.TANH R9, R34 ;  /* 0x0000002200097308 */ /* 0x0009620000002400 */
        /* <DEDUP_REMOVED lines=8> */
[----:B----4-:R-:W-:-:S02]  /*2690*/  VIADD R34, R235, UR49 ;  /* 0x00000031eb227c36 */ /* 0x010fc40008000000 */
[C---:B------:R-:W-:Y:S01]  /*26a0*/  FMUL.FTZ R48, R0.reuse, R48 ;  /* 0x0000003000307220 */ /* 0x040fe20000410000 */
[C---:B------:R-:W-:Y:S01]  /*26b0*/  FMUL.FTZ R63, R0.reuse, R63 ;  /* 0x0000003f003f7220 */ /* 0x040fe20000410000 */
[C---:B------:R-:W-:Y:S01]  /*26c0*/  FMUL.FTZ R49, R0.reuse, R49 ;  /* 0x0000003100317220 */ /* 0x040fe20000410000 */
[C---:B------:R-:W-:Y:S01]  /*26d0*/  FMUL.FTZ R66, R0.reuse, R66 ;  /* 0x0000004200427220 */ /* 0x040fe20000410000 */
[C---:B------:R-:W-:Y:S01]  /*26e0*/  FMUL.FTZ R52, R0.reuse, R52 ;  /* 0x0000003400347220 */ /* 0x040fe20000410000 */
[C---:B------:R-:W-:Y:S01]  /*26f0*/  FMUL.FTZ R71, R0.reuse, R71 ;  /* 0x0000004700477220 */ /* 0x040fe20000410000 */
[----:B------:R-:W-:Y:S01]  /*2700*/  MUFU.TANH R28, R28 ;  /* 0x0000001c001c7308 */ /* 0x000fe20000002400 */
[----:B0-----:R-:W-:Y:S02]  /*2710*/  IMAD.U32 R35, RZ, RZ, UR48 ;  /* 0x00000030ff237e24 */ /* 0x001fe4000f8e00ff */
        /* <DEDUP_REMOVED lines=15> */
[----:B0-----:R-:W-:-:S02]  /*2810*/  IMAD R38, R35, -0x80, R34 ;  /* 0xffffff8023267824 */ /* 0x001fc400078e0222 */
[C---:B------:R-:W-:Y:S01]  /*2820*/  FMUL.FTZ R69, R0.reuse, R69 ;  /* 0x0000004500457220 */ /* 0x040fe20000410000 */
[C---:B------:R-:W-:Y:S01]  /*2830*/  FMUL.FTZ R72, R0.reuse, R72 ;  /* 0x0000004800487220 */ /* 0x040fe20000410000 */
[C---:B------:R-:W-:Y:S01]  /*2840*/  FMUL.FTZ R67, R0.reuse, R67 ;  /* 0x0000004300437220 */ /* 0x040fe20000410000 */
[----:B------:R-:W-:Y:S01]  /*2850*/  FMUL.FTZ R73, R0, R73 ;  /* 0x0000004900497220 */ /* 0x000fe20000410000 */
[----:B------:R-:W-:Y:S01]  /*2860*/  ISETP.GT.AND P4, PT, R38, RZ, PT ;  /* 0x000000ff2600720c */ /* 0x000fe20003f84270 */
[----:B------:R-:W-:Y:S01]  /*2870*/  FMUL.FTZ R70, R0, R70 ;  /* 0x0000004600467220 */ /* 0x000fe20000410000 */
[----:B-12---:R-:W0:Y:S01]  /*2880*/  MUFU.TANH R5, R26 ;  /* 0x0000001a00057308 */ /* 0x006e220000002400 */
        /* <DEDUP_REMOVED lines=9> */
[C---:B------:R-:W-:Y:S01]  /*2920*/  FMUL.FTZ R75, R0.reuse, R75 ;  /* 0x0000004b004b7220 */ /* 0x040fe20000410000 */
[----:B-----5:R-:W-:Y:S01]  /*2930*/  FSEL R9, R9, -INF , P3 ;  /* 0xff80000009097808 */ /* 0x020fe20001800000 */
[C---:B------:R-:W-:Y:S01]  /*2940*/  FMUL.FTZ R84, R0.reuse, R84 ;  /* 0x0000005400547220 */ /* 0x040fe20000410000 */
[C---:B------:R-:W-:Y:S01]  /*2950*/  FMUL.FTZ R78, R0.reuse, R78 ;  /* 0x0000004e004e7220 */ /* 0x040fe20000410000 */
[C---:B------:R-:W-:Y:S01]  /*2960*/  FMUL.FTZ R85, R0.reuse, R85 ;  /* 0x0000005500557220 */ /* 0x040fe20000410000 */
[C---:B------:R-:W-:Y:S01]  /*2970*/  FMUL.FTZ R79, R0.reuse, R79 ;  /* 0x0000004f004f7220 */ /* 0x040fe20000410000 */
        /* <DEDUP_REMOVED lines=27> */
[----:B------:R1:W2:Y:S01]  /*2b30*/  MUFU.TANH R15, R46 ;  /* 0x0000002e000f7308 */ /* 0x0002a20000002400 */
        /* <DEDUP_REMOVED lines=17> */
[----:B--2---:R-:W-:Y:S01]  /*2c50*/  FSEL R15, R15, -INF , P4 ;  /* 0xff8000000f0f7808 */ /* 0x004fe20002000000 */
[----:B------:R0:W-:Y:S08]  /*2c60*/  MUFU.TANH R26, R55 ;  /* 0x00000037001a7308 */ /* 0x0001f00000002400 */
[----:B------:R-:W2:Y:S01]  /*2c70*/  MUFU.TANH R45, R45 ;  /* 0x0000002d002d7308 */ /* 0x000ea20000002400 */
        /* <DEDUP_REMOVED lines=9> */
[----:B--2---:R-:W-:Y:S01]  /*2d10*/  FSEL R88, R45, -INF , P5 ;  /* 0xff8000002d587808 */ /* 0x004fe20002800000 */
[----:B------:R0:W-:Y:S01]  /*2d20*/  MUFU.TANH R30, R63 ;  /* 0x0000003f001e7308 */ /* 0x0001e20000002400 */
[----:B------:R-:W-:Y:S02]  /*2d30*/  ISETP.GT.AND P5, PT, R38, 0x40, PT ;  /* 0x000000402600780c */ /* 0x000fe40003fa4270 */
[----:B------:R-:W-:Y:S02]  /*2d40*/  FSEL R21, R21, -INF , P1 ;  /* 0xff80000015157808 */ /* 0x000fe40000800000 */
[----:B-1----:R-:W-:-:S03]  /*2d50*/  FSEL R27, R27, -INF , P5 ;  /* 0xff8000001b1b7808 */ /* 0x002fc60002800000 */
[----:B------:R-:W-:Y:S01]  /*2d60*/  MUFU.TANH R49, R49 ;  /* 0x0000003100317308 */ /* 0x000fe20000002400 */
[----:B0-----:R-:W-:Y:S02]  /*2d70*/  FSEL R63, R40, -INF , P2 ;  /* 0xff800000283f7808 */ /* 0x001fe40001000000 */
[----:B------:R-:W-:Y:S02]  /*2d80*/  ISETP.GT.AND P2, PT, R38, 0x31, PT ;  /* 0x000000312600780c */ /* 0x000fe40003f44270 */
[----:B------:R-:W-:Y:S02]  /*2d90*/  FMNMX.FTZ R25, R63, R24, !PT ;  /* 0x000000183f197209 */ /* 0x000fe40007810000 */
[----:B----4-:R-:W-:Y:S01]  /*2da0*/  FSEL R89, R48, -INF , P1 ;  /* 0xff80000030597808 */ /* 0x010fe20000800000 */
[----:B------:R0:W-:Y:S01]  /*2db0*/  MUFU.TANH R31, R66 ;  /* 0x00000042001f7308 */ /* 0x0001e20000002400 */
[----:B------:R-:W-:-:S07]  /*2dc0*/  ISETP.GT.AND P1, PT, R38, 0x41, PT ;  /* 0x000000412600780c */ /* 0x000fce0003f24270 */
[----:B------:R-:W1:Y:S01]  /*2dd0*/  MUFU.TANH R52, R52 ;  /* 0x0000003400347308 */ /* 0x000e620000002400 */
[----:B0-----:R-:W-:Y:S02]  /*2de0*/  FSEL R66, R41, -INF , P3 ;  /* 0xff80000029427808 */ /* 0x001fe40001800000 */
[----:B------:R-:W-:Y:S02]  /*2df0*/  ISETP.GT.AND P3, PT, R38, 0x38, PT ;  /* 0x000000382600780c */ /* 0x000fe40003f64270 */
[----:B------:R-:W-:-:S03]  /*2e00*/  FMNMX.FTZ R28, R66, R25, !PT ;  /* 0x00000019421c7209 */ /* 0x000fc60007810000 */
[----:B------:R0:W-:Y:S08]  /*2e10*/  MUFU.TANH R34, R71 ;  /* 0x0000004700227308 */ /* 0x0001f00000002400 */
[----:B------:R-:W2:Y:S01]  /*2e20*/  MUFU.TANH R53, R53 ;  /* 0x0000003500357308 */ /* 0x000ea20000002400 */
[----:B0-----:R-:W-:Y:S02]  /*2e30*/  FSEL R71, R44, -INF , P4 ;  /* 0xff8000002c477808 */ /* 0x001fe40002000000 */
[----:B------:R-:W-:-:S02]  /*2e40*/  ISETP.GT.AND P4, PT, R38, 0x39, PT ;  /* 0x000000392600780c */ /* 0x000fc40003f84270 */
[----:B------:R-:W-:Y:S02]  /*2e50*/  FMNMX.FTZ R29, R71, R28, !PT ;  /* 0x0000001c471d7209 */ /* 0x000fe40007810000 */
[----:B-1----:R-:W-:Y:S01]  /*2e60*/  FSEL R52, R52, -INF , P3 ;  /* 0xff80000034347808 */ /* 0x002fe20001800000 */
[----:B------:R-:W0:Y:S01]  /*2e70*/  MUFU.TANH R56, R56 ;  /* 0x0000003800387308 */ /* 0x000e220000002400 */
[----:B------:R-:W-:Y:S02]  /*2e80*/  FMNMX.FTZ R28, R88, R29, !PT ;  /* 0x0000001d581c7209 */ /* 0x000fe40007810000 */
[----:B------:R-:W-:Y:S02]  /*2e90*/  FSEL R26, R26, -INF , P4 ;  /* 0xff8000001a1a7808 */ /* 0x000fe40002000000 */
[----:B------:R-:W-:-:S03]  /*2ea0*/  FMNMX.FTZ R29, R89, R28, !PT ;  /* 0x0000001c591d7209 */ /* 0x000fc60007810000 */
[----:B------:R-:W1:Y:S01]  /*2eb0*/  MUFU.TANH R51, R51 ;  /* 0x0000003300337308 */ /* 0x000e620000002400 */
[----:B--2---:R-:W-:Y:S02]  /*2ec0*/  FSEL R53, R53, -INF , P4 ;  /* 0xff80000035357808 */ /* 0x004fe40002000000 */
[----:B------:R-:W-:-:S04]  /*2ed0*/  ISETP.GT.AND P4, PT, R38, 0x50, PT ;  /* 0x000000502600780c */ /* 0x000fc80003f84270 */
[----:B------:R-:W-:Y:S01]  /*2ee0*/  FSEL R31, R31, -INF , P4 ;  /* 0xff8000001f1f7808 */ /* 0x000fe20002000000 */
[----:B------:R-:W2:Y:S01]  /*2ef0*/  MUFU.TANH R57, R57 ;  /* 0x0000003900397308 */ /* 0x000ea20000002400 */
[----:B0-----:R-:W-:Y:S02]  /*2f00*/  FSEL R56, R56, -INF , P5 ;  /* 0xff80000038387808 */ /* 0x001fe40002800000 */
[----:B------:R-:W-:-:S05]  /*2f10*/  ISETP.GT.AND P5, PT, R38, 0x51, PT ;  /* 0x000000512600780c */ /* 0x000fca0003fa4270 */
[----:B------:R0:W-:Y:S01]  /*2f20*/  MUFU.TANH R35, R74 ;  /* 0x0000004a00237308 */ /* 0x0001e20000002400 */
[----:B-1----:R-:W-:-:S07]  /*2f30*/  FSEL R24, R51, -INF , P2 ;  /* 0xff80000033187808 */ /* 0x002fce0001000000 */
[----:B------:R-:W1:Y:S01]  /*2f40*/  MUFU.TANH R54, R54 ;  /* 0x0000003600367308 */ /* 0x000e620000002400 */
[----:B0-----:R-:W-:Y:S02]  /*2f50*/  FSEL R74, R49, -INF , P2 ;  /* 0xff800000314a7808 */ /* 0x001fe40001000000 */
[----:B------:R-:W-:Y:S02]  /*2f60*/  ISETP.GT.AND P2, PT, R38, 0x48, PT ;  /* 0x000000482600780c */ /* 0x000fe40003f44270 */
[----:B------:R-:W-:Y:S02]  /*2f70*/  FMNMX.FTZ R29, R74, R29, !PT ;  /* 0x0000001d4a1d7209 */ /* 0x000fe40007810000 */
[----:B--2---:R-:W-:Y:S01]  /*2f80*/  FSEL R57, R57, -INF , P1 ;  /* 0xff80000039397808 */ /* 0x004fe20000800000 */
[----:B------:R-:W0:Y:S01]  /*2f90*/  MUFU.TANH R60, R60 ;  /* 0x0000003c003c7308 */ /* 0x000e220000002400 */
[----:B------:R-:W-:-:S04]  /*2fa0*/  FMNMX.FTZ R32, R52, R29, !PT ;  /* 0x0000001d34207209 */ /* 0x000fc80007810000 */
[----:B------:R-:W-:-:S03]  /*2fb0*/  FMNMX.FTZ R33, R53, R32, !PT ;  /* 0x0000002035217209 */ /* 0x000fc60007810000 */
[----:B------:R-:W2:Y:S01]  /*2fc0*/  MUFU.TANH R61, R61 ;  /* 0x0000003d003d7308 */ /* 0x000ea20000002400 */
[----:B------:R-:W-:Y:S02]  /*2fd0*/  FMNMX.FTZ R32, R56, R33, !PT ;  /* 0x0000002138207209 */ /* 0x000fe40007810000 */
[----:B-1----:R-:W-:Y:S02]  /*2fe0*/  FSEL R25, R54, -INF , P3 ;  /* 0xff80000036197808 */ /* 0x002fe40001800000 */
[----:B------:R-:W-:Y:S02]  /*2ff0*/  ISETP.GT.AND P3, PT, R38, 0x49, PT ;  /* 0x000000492600780c */ /* 0x000fe40003f64270 */
[----:B------:R-:W-:Y:S01]  /*3000*/  FMNMX.FTZ R33, R57, R32, !PT ;  /* 0x0000002039217209 */ /* 0x000fe20007810000 */
[----:B------:R-:W1:Y:S01]  /*3010*/  MUFU.TANH R64, R64 ;  /* 0x0000004000407308 */ /* 0x000e620000002400 */
[----:B0-----:R-:W-:Y:S02]  /*3020*/  FSEL R60, R60, -INF , P2 ;  /* 0xff8000003c3c7808 */ /* 0x001fe40001000000 */
[----:B------:R-:W-:-:S02]  /*3030*/  FSEL R30, R30, -INF , P3 ;  /* 0xff8000001e1e7808 */ /* 0x000fc40001800000 */
[----:B------:R-:W-:-:S03]  /*3040*/  FMNMX.FTZ R32, R60, R33, !PT ;  /* 0x000000213c207209 */ /* 0x000fc60007810000 */
[----:B------:R-:W0:Y:S01]  /*3050*/  MUFU.TANH R59, R59 ;  /* 0x0000003b003b7308 */ /* 0x000e220000002400 */
[----:B--2---:R-:W-:Y:S02]  /*3060*/  FSEL R61, R61, -INF , P3 ;  /* 0xff8000003d3d7808 */ /* 0x004fe40001800000 */
[----:B------:R-:W-:Y:S02]  /*3070*/  ISETP.GT.AND P3, PT, R38, 0x60, PT ;  /* 0x000000602600780c */ /* 0x000fe40003f64270 */
[----:B------:R-:W-:Y:S02]  /*3080*/  FMNMX.FTZ R33, R61, R32, !PT ;  /* 0x000000203d217209 */ /* 0x000fe40007810000 */
[----:B------:R-:W-:Y:S01]  /*3090*/  FSEL R35, R35, -INF , P3 ;  /* 0xff80000023237808 */ /* 0x000fe20001800000 */
[----:B------:R-:W2:Y:S01]  /*30a0*/  MUFU.TANH R65, R65 ;  /* 0x0000004100417308 */ /* 0x000ea20000002400 */
[----:B-1----:R-:W-:Y:S02]  /*30b0*/  FSEL R64, R64, -INF , P4 ;  /* 0xff80000040407808 */ /* 0x002fe40002000000 */
[----:B------:R-:W-:-:S02]  /*30c0*/  ISETP.GT.AND P4, PT, R38, 0x61, PT ;  /* 0x000000612600780c */ /* 0x000fc40003f84270 */
[----:B------:R-:W-:-:S03]  /*30d0*/  FMNMX.FTZ R40, R64, R33, !PT ;  /* 0x0000002140287209 */ /* 0x000fc60007810000 */
[----:B------:R-:W1:Y:S01]  /*30e0*/  MUFU.TANH R62, R62 ;  /* 0x0000003e003e7308 */ /* 0x000e620000002400 */
[----:B0-----:R-:W-:Y:S02]  /*30f0*/  FSEL R28, R59, -INF , P1 ;  /* 0xff8000003b1c7808 */ /* 0x001fe40000800000 */
[----:B------:R-:W-:-:S05]  /*3100*/  ISETP.GT.AND P1, PT, R38, 0x58, PT ;  /* 0x000000582600780c */ /* 0x000fca0003f24270 */
[----:B------:R-:W0:Y:S01]  /*3110*/  MUFU.TANH R68, R68 ;  /* 0x0000004400447308 */ /* 0x000e220000002400 */
[----:B--2---:R-:W-:-:S04]  /*3120*/  FSEL R65, R65, -INF , P5 ;  /* 0xff80000041417808 */ /* 0x004fc80002800000 */
[----:B------:R-:W-:-:S03]  /*3130*/  FMNMX.FTZ R33, R65, R40, !PT ;  /* 0x0000002841217209 */ /* 0x000fc60007810000 */
[----:B------:R-:W2:Y:S01]  /*3140*/  MUFU.TANH R69, R69 ;  /* 0x0000004500457308 */ /* 0x000ea20000002400 */
[----:B-1----:R-:W-:Y:S02]  /*3150*/  FSEL R29, R62, -INF , P2 ;  /* 0xff8000003e1d7808 */ /* 0x002fe40001000000 */
[----:B------:R-:W-:-:S04]  /*3160*/  ISETP.GT.AND P2, PT, R38, 0x59, PT ;  /* 0x000000592600780c */ /* 0x000fc80003f44270 */
[----:B------:R-:W-:Y:S01]  /*3170*/  FSEL R34, R34, -INF , P2 ;  /* 0xff80000022227808 */ /* 0x000fe20001000000 */
[----:B------:R-:W1:Y:S01]  /*3180*/  MUFU.TANH R72, R72 ;  /* 0x0000004800487308 */ /* 0x000e620000002400 */
[----:B0-----:R-:W-:-:S04]  /*3190*/  FSEL R68, R68, -INF , P1 ;  /* 0xff80000044447808 */ /* 0x001fc80000800000 */
[----:B------:R-:W-:-:S03]  /*31a0*/  FMNMX.FTZ R40, R68, R33, !PT ;  /* 0x0000002144287209 */ /* 0x000fc60007810000 */
[----:B------:R-:W0:Y:S01]  /*31b0*/  MUFU.TANH R67, R67 ;  /* 0x0000004300437308 */ /* 0x000e220000002400 */
[----:B--2---:R-:W-:Y:S02]  /*31c0*/  FSEL R69, R69, -INF , P2 ;  /* 0xff80000045457808 */ /* 0x004fe40001000000 */
[----:B------:R-:W-:Y:S02]  /*31d0*/  ISETP.GT.AND P2, PT, R38, 0x70, PT ;  /* 0x000000702600780c */ /* 0x000fe40003f44270 */
[----:B------:R-:W-:-:S03]  /*31e0*/  FMNMX.FTZ R41, R69, R40, !PT ;  /* 0x0000002845297209 */ /* 0x000fc60007810000 */
[----:B------:R-:W2:Y:S01]  /*31f0*/  MUFU.TANH R73, R73 ;  /* 0x0000004900497308 */ /* 0x000ea20000002400 */
[----:B-1----:R-:W-:Y:S02]  /*3200*/  FSEL R72, R72, -INF , P3 ;  /* 0xff80000048487808 */ /* 0x002fe40001800000 */
[----:B------:R-:W-:Y:S02]  /*3210*/  ISETP.GT.AND P3, PT, R38, 0x71, PT ;  /* 0x000000712600780c */ /* 0x000fe40003f64270 */
        /* <DEDUP_REMOVED lines=9> */
[----:B------:R-:W-:-:S05]  /*32b0*/  ISETP.GT.AND P1, PT, R38, 0x69, PT ;  /* 0x000000692600780c */ /* 0x000fca0003f24270 */
[----:B------:R-:W1:Y:S01]  /*32c0*/  MUFU.TANH R80, R80 ;  /* 0x0000005000507308 */ /* 0x000e620000002400 */
[----:B0-----:R-:W-:-:S04]  /*32d0*/  FSEL R76, R76, -INF , P5 ;  /* 0xff8000004c4c7808 */ /* 0x001fc80002800000 */
[----:B------:R-:W-:-:S03]  /*32e0*/  FMNMX.FTZ R40, R76, R41, !PT ;  /* 0x000000294c287209 */ /* 0x000fc60007810000 */
[----:B------:R-:W0:Y:S01]  /*32f0*/  MUFU.TANH R36, R75 ;  /* 0x0000004b00247308 */ /* 0x000e220000002400 */
[----:B--2---:R-:W-:-:S04]  /*3300*/  FSEL R77, R77, -INF , P1 ;  /* 0xff8000004d4d7808 */ /* 0x004fc80000800000 */
[----:B------:R-:W-:-:S03]  /*3310*/  FMNMX.FTZ R41, R77, R40, !PT ;  /* 0x000000284d297209 */ /* 0x000fc60007810000 */
[----:B------:R-:W2:Y:S01]  /*3320*/  MUFU.TANH R81, R81 ;  /* 0x0000005100517308 */ /* 0x000ea20000002400 */
[----:B-1----:R-:W-:-:S04]  /*3330*/  FSEL R80, R80, -INF , P2 ;  /* 0xff80000050507808 */ /* 0x002fc80001000000 */
[----:B------:R-:W-:-:S03]  /*3340*/  FMNMX.FTZ R40, R80, R41, !PT ;  /* 0x0000002950287209 */ /* 0x000fc60007810000 */
[----:B------:R1:W4:Y:S01]  /*3350*/  MUFU.TANH R37, R78 ;  /* 0x0000004e00257308 */ /* 0x0003220000002400 */
[----:B0-----:R-:W-:Y:S02]  /*3360*/  FSEL R36, R36, -INF , P4 ;  /* 0xff80000024247808 */ /* 0x001fe40002000000 */
[----:B------:R-:W-:-:S05]  /*3370*/  ISETP.GT.AND P4, PT, R38, 0x78, PT ;  /* 0x000000782600780c */ /* 0x000fca0003f84270 */
[----:B------:R-:W0:Y:S01]  /*3380*/  MUFU.TANH R84, R84 ;  /* 0x0000005400547308 */ /* 0x000e220000002400 */
[----:B--2---:R-:W-:Y:S01]  /*3390*/  FSEL R81, R81, -INF , P3 ;  /* 0xff80000051517808 */ /* 0x004fe20001800000 */
[----:B-1----:R-:W-:-:S03]  /*33a0*/  IMAD.MOV.U32 R78, RZ, RZ, R151 ;  /* 0x000000ffff4e7224 */ /* 0x002fc600078e0097 */
[----:B------:R-:W-:-:S03]  /*33b0*/  FMNMX.FTZ R41, R81, R40, !PT ;  /* 0x0000002851297209 */ /* 0x000fc60007810000 */
[----:B------:R-:W1:Y:S01]  /*33c0*/  MUFU.TANH R85, R85 ;  /* 0x0000005500557308 */ /* 0x000e620000002400 */
[----:B----4-:R-:W-:Y:S02]  /*33d0*/  FSEL R37, R37, -INF , P5 ;  /* 0xff80000025257808 */ /* 0x010fe40002800000 */
[----:B------:R-:W-:-:S05]  /*33e0*/  ISETP.GT.AND P5, PT, R38, 0x79, PT ;  /* 0x000000792600780c */ /* 0x000fca0003fa4270 */
[----:B------:R-:W2:Y:S01]  /*33f0*/  MUFU.TANH R79, R79 ;  /* 0x0000004f004f7308 */ /* 0x000ea20000002400 */
[----:B0-----:R-:W-:-:S04]  /*3400*/  FSEL R84, R84, -INF , P4 ;  /* 0xff80000054547808 */ /* 0x001fc80002000000 */
[----:B------:R-:W-:-:S03]  /*3410*/  FMNMX.FTZ R38, R84, R41, !PT ;  /* 0x0000002954267209 */ /* 0x000fc60007810000 */
[----:B------:R-:W0:Y:S01]  /*3420*/  MUFU.TANH R82, R82 ;  /* 0x0000005200527308 */ /* 0x000e220000002400 */
[----:B-1----:R-:W-:-:S04]  /*3430*/  FSEL R85, R85, -INF , P5 ;  /* 0xff80000055557808 */ /* 0x002fc80002800000 */
[----:B------:R-:W-:-:S03]  /*3440*/  FMNMX.FTZ R38, R85, R38, !PT ;  /* 0x0000002655267209 */ /* 0x000fc60007810000 */
[----:B------:R-:W1:Y:S01]  /*3450*/  MUFU.TANH R83, R83 ;  /* 0x0000005300537308 */ /* 0x000e620000002400 */
[----:B--2---:R-:W-:Y:S01]  /*3460*/  FSEL R79, R79, -INF , P1 ;  /* 0xff8000004f4f7808 */ /* 0x004fe20000800000 */
[----:B------:R-:W2:Y:S06]  /*3470*/  SHFL.BFLY PT, R41, R38, 0x2, 0x1f ;  /* 0x0c401f0026297f89 */ /* 0x000eac00000e0000 */
[----:B------:R-:W4:Y:S01]  /*3480*/  MUFU.TANH R86, R86 ;  /* 0x0000005600567308 */ /* 0x000f220000002400 */
[----:B0-----:R-:W-:-:S07]  /*3490*/  FSEL R82, R82, -INF , P2 ;  /* 0xff80000052527808 */ /* 0x001fce0001000000 */
[----:B------:R-:W0:Y:S01]  /*34a0*/  MUFU.TANH R87, R87 ;  /* 0x0000005700577308 */ /* 0x000e220000002400 */
[----:B-1----:R-:W-:Y:S02]  /*34b0*/  FSEL R83, R83, -INF , P3 ;  /* 0xff80000053537808 */ /* 0x002fe40001800000 */
[----:B----4-:R-:W-:Y:S02]  /*34c0*/  FSEL R86, R86, -INF , P4 ;  /* 0xff80000056567808 */ /* 0x010fe40002000000 */
[----:B--2---:R-:W-:-:S05]  /*34d0*/  FMNMX.FTZ R41, R38, R41, !PT ;  /* 0x0000002926297209 */ /* 0x004fca0007810000 */
[----:B------:R-:W1:Y:S01]  /*34e0*/  SHFL.BFLY PT, R40, R41, 0x1, 0x1f ;  /* 0x0c201f0029287f89 */ /* 0x000e6200000e0000 */
[----:B0-----:R-:W-:Y:S02]  /*34f0*/  FSEL R87, R87, -INF , P5 ;  /* 0xff80000057577808 */ /* 0x001fe40002800000 */
[----:B-1----:R-:W-:Y:S01]  /*3500*/  FMNMX.FTZ R189, R41, R40, !PT ;  /* 0x0000002829bd7209 */ /* 0x002fe20007810000 */
[----:B------:R-:W-:-:S03]  /*3510*/  IMAD.U32 R40, RZ, RZ, UR6 ;  /* 0x00000006ff287e24 */ /* 0x000fc6000f8e00ff */
[C---:B------:R-:W-:Y:S01]  /*3520*/  FSETP.NEU.FTZ.AND P6, PT, R189.reuse, -INF , PT ;  /* 0xff800000bd00780b */ /* 0x040fe20003fdd000 */
[----:B------:R-:W-:-:S05]  /*3530*/  FFMA.FTZ R40, R189, R40, -8 ;  /* 0xc1000000bd287423 */ /* 0x000fca0000010028 */
[----:B------:R-:W-:Y:S02]  /*3540*/  FSEL R67, R40, RZ, P6 ;  /* 0x000000ff28437208 */ /* 0x000fe40003000000 */
[----:B---3--:R-:W-:Y:S01]  /*3550*/  LOP3.LUT P6, RZ, R90, 0x7f, RZ, 0xc0, !PT ;  /* 0x0000007f5aff7812 */ /* 0x008fe200078cc0ff */
[----:B------:R-:W-:Y:S02]  /*3560*/  IMAD.MOV.U32 R90, RZ, RZ, R151 ;  /* 0x000000ffff5a7224 */ /* 0x000fe400078e0097 */
[----:B------:R-:W-:-:S01]  /*3570*/  FFMA.FTZ R38, R39, UR6, -R67 ;  /* 0x0000000627267c23 */ /* 0x000fc20008010843 */
[--C-:B------:R-:W-:Y:S01]  /*3580*/  FFMA.FTZ R39, R42, UR6, -R67.reuse ;  /* 0x000000062a277c23 */ /* 0x100fe20008010843 */
[----:B------:R-:W-:Y:S01]  /*3590*/  FMNMX.FTZ R42, R5, R6, !PT ;  /* 0x00000006052a7209 */ /* 0x000fe20007810000 */
[--C-:B------:R-:W-:Y:S01]  /*35a0*/  FFMA.FTZ R40, R43, UR6, -R67.reuse ;  /* 0x000000062b287c23 */ /* 0x100fe20008010843 */
        /* <DEDUP_REMOVED lines=8> */
[----:B------:R-:W-:Y:S01]  /*3630*/  IMAD.U32 R68, RZ, RZ, UR6 ;  /* 0x00000006ff447e24 */ /* 0x000fe2000f8e00ff */
[----:B------:R-:W-:Y:S01]  /*3640*/  MUFU.EX2 R38, R38 ;  /* 0x0000002600267308 */ /* 0x000fe20000000800 */
[----:B------:R-:W-:Y:S01]  /*3650*/  FMNMX.FTZ R43, R9, R42, !PT ;  /* 0x0000002a092b7209 */ /* 0x000fe20007810000 */
[--C-:B------:R-:W-:Y:S01]  /*3660*/  FFMA.FTZ R71, R71, UR6, -R67.reuse ;  /* 0x0000000647477c23 */ /* 0x100fe20008010843 */
[----:B------:R-:W-:-:S01]  /*3670*/  FFMA.FTZ R60, R60, UR6, -R67 ;  /* 0x000000063c3c7c23 */ /* 0x000fc20008010843 */
[--C-:B------:R-:W-:Y:S01]  /*3680*/  FFMA.FTZ R61, R61, UR6, -R67.reuse ;  /* 0x000000063d3d7c23 */ /* 0x100fe20008010843 */
[----:B------:R-:W-:Y:S01]  /*3690*/  FMNMX.FTZ R44, R10, R43, !PT ;  /* 0x0000002b0a2c7209 */ /* 0x000fe20007810000 */
[--C-:B------:R-:W-:Y:S01]  /*36a0*/  FFMA.FTZ R43, R50, UR6, -R67.reuse ;  /* 0x00000006322b7c23 */ /* 0x100fe20008010843 */
[----:B------:R-:W-:-:S01]  /*36b0*/  FFMA.FTZ R51, R88, UR6, -R67 ;  /* 0x0000000658337c23 */ /* 0x000fc20008010843 */
[----:B------:R-:W-:Y:S01]  /*36c0*/  MUFU.EX2 R42, R47 ;  /* 0x0000002f002a7308 */ /* 0x000fe20000000800 */
[----:B------:R-:W-:Y:S01]  /*36d0*/  FMNMX.FTZ R45, R11, R44, !PT ;  /* 0x0000002c0b2d7209 */ /* 0x000fe20007810000 */
[--C-:B------:R-:W-:Y:S01]  /*36e0*/  FFMA.FTZ R74, R74, UR6, -R67.reuse ;  /* 0x000000064a4a7c23 */ /* 0x100fe20008010843 */
[----:B------:R-:W-:-:S01]  /*36f0*/  FFMA.FTZ R69, R69, UR6, -R67 ;  /* 0x0000000645457c23 */ /* 0x000fc20008010843 */
[----:B------:R-:W-:Y:S01]  /*3700*/  FFMA.FTZ R62, R72, UR6, -R67 ;  /* 0x00000006483e7c23 */ /* 0x000fe20008010843 */
[----:B------:R-:W-:Y:S01]  /*3710*/  FMNMX.FTZ R44, R12, R45, !PT ;  /* 0x0000002d0c2c7209 */ /* 0x000fe20007810000 */
[----:B------:R-:W-:-:S02]  /*3720*/  @!P6 VIADD R4, R4, 0x38840 ;  /* 0x000388400404e836 */ /* 0x000fc40000000000 */
[----:B------:R0:W-:Y:S01]  /*3730*/  MUFU.EX2 R47, R58 ;  /* 0x0000003a002f7308 */ /* 0x0001e20000000800 */
[----:B------:R-:W-:Y:S01]  /*3740*/  FMNMX.FTZ R45, R13, R44, !PT ;  /* 0x0000002c0d2d7209 */ /* 0x000fe20007810000 */
[----:B------:R-:W-:Y:S01]  /*3750*/  IMAD.MOV.U32 R88, RZ, RZ, R151 ;  /* 0x000000ffff587224 */ /* 0x000fe200078e0097 */
[----:B------:R-:W-:Y:S02]  /*3760*/  @!P6 PRMT R4, RZ, 0x654, R4 ;  /* 0x00000654ff04e816 */ /* 0x000fe40000000004 */
[----:B------:R-:W-:Y:S02]  /*3770*/  FMNMX.FTZ R46, R14, R45, !PT ;  /* 0x0000002d0e2e7209 */ /* 0x000fe40007810000 */
[----:B------:R1:W-:Y:S01]  /*3780*/  @!P6 SYNCS.ARRIVE.TRANS64.RED.A1T0 RZ, [R4+URZ], RZ ;  /* 0x000000ff04ffe9a7 */ /* 0x0003e2000810043f */
[----:B------:R-:W2:Y:S01]  /*3790*/  MUFU.EX2 R44, R55 ;  /* 0x00000037002c7308 */ /* 0x000ea20000000800 */
[----:B------:R-:W-:Y:S01]  /*37a0*/  FMNMX.FTZ R45, R15, R46, !PT ;  /* 0x0000002e0f2d7209 */ /* 0x000fe20007810000 */
[----:B0-----:R-:W-:-:S03]  /*37b0*/  FFMA.FTZ R58, R52, UR6, -R67 ;  /* 0x00000006343a7c23 */ /* 0x001fc60008010843 */
[----:B------:R-:W-:Y:S01]  /*37c0*/  FMNMX.FTZ R46, R20, R45, !PT ;  /* 0x0000002d142e7209 */ /* 0x000fe20007810000 */
[----:B------:R-:W-:-:S01]  /*37d0*/  FFMA.FTZ R45, R63, UR6, -R67 ;  /* 0x000000063f2d7c23 */ /* 0x000fc20008010843 */
[----:B------:R-:W-:Y:S01]  /*37e0*/  FFMA.FTZ R63, R85, UR6, -R67 ;  /* 0x00000006553f7c23 */ /* 0x000fe20008010843 */
[----:B------:R-:W-:Y:S01]  /*37f0*/  MUFU.EX2 R39, R39 ;  /* 0x0000002700277308 */ /* 0x000fe20000000800 */
[----:B------:R-:W-:Y:S01]  /*3800*/  FMNMX.FTZ R49, R21, R46, !PT ;  /* 0x0000002e15317209 */ /* 0x000fe20007810000 */
[----:B------:R-:W-:-:S03]  /*3810*/  IMAD.MOV.U32 R85, RZ, RZ, R151 ;  /* 0x000000ffff557224 */ /* 0x000fc600078e0097 */
[----:B------:R-:W-:-:S03]  /*3820*/  FMNMX.FTZ R46, R24, R49, !PT ;  /* 0x00000031182e7209 */ /* 0x000fc60007810000 */
[----:B------:R-:W-:Y:S01]  /*3830*/  MUFU.EX2 R40, R40 ;  /* 0x0000002800287308 */ /* 0x000fe20000000800 */
[----:B------:R-:W-:Y:S02]  /*3840*/  FMNMX.FTZ R49, R25, R46, !PT ;  /* 0x0000002e19317209 */ /* 0x000fe40007810000 */
[----:B--2---:R-:W-:Y:S02]  /*3850*/  F2FP.SATFINITE.E4M3.F32.PACK_AB_MERGE_C R230, R47, R44, RZ ;  /* 0x0000002c2fe6723e */ /* 0x004fe400048070ff */
[----:B------:R-:W-:-:S03]  /*3860*/  FMNMX.FTZ R48, R26, R49, !PT ;  /* 0x000000311a307209 */ /* 0x000fc60007810000 */
[----:B------:R-:W-:Y:S01]  /*3870*/  MUFU.EX2 R46, R66 ;  /* 0x00000042002e7308 */ /* 0x000fe20000000800 */
[----:B------:R-:W-:-:S04]  /*3880*/  FMNMX.FTZ R49, R27, R48, !PT ;  /* 0x000000301b317209 */ /* 0x000fc80007810000 */
[----:B------:R-:W-:-:S03]  /*3890*/  FMNMX.FTZ R50, R28, R49, !PT ;  /* 0x000000311c327209 */ /* 0x000fc60007810000 */
[----:B------:R0:W-:Y:S01]  /*38a0*/  MUFU.EX2 R66, R58 ;  /* 0x0000003a00427308 */ /* 0x0001e20000000800 */
[----:B------:R-:W-:-:S04]  /*38b0*/  FMNMX.FTZ R49, R29, R50, !PT ;  /* 0x000000321d317209 */ /* 0x000fc80007810000 */
[----:B------:R-:W-:Y:S01]  /*38c0*/  FMNMX.FTZ R50, R30, R49, !PT ;  /* 0x000000311e327209 */ /* 0x000fe20007810000 */
[----:B------:R-:W-:-:S01]  /*38d0*/  FFMA.FTZ R49, R89, UR6, -R67 ;  /* 0x0000000659317c23 */ /* 0x000fc20008010843 */
[----:B------:R-:W-:Y:S01]  /*38e0*/  IMAD.MOV.U32 R89, RZ, RZ, R151 ;  /* 0x000000ffff597224 */ /* 0x000fe200078e0097 */
[----:B------:R-:W2:Y:S01]  /*38f0*/  MUFU.EX2 R41, R41 ;  /* 0x0000002900297308 */ /* 0x000ea20000000800 */
[----:B------:R-:W-:Y:S01]  /*3900*/  FMNMX.FTZ R55, R31, R50, !PT ;  /* 0x000000321f377209 */ /* 0x000fe20007810000 */
[----:B0-----:R-:W-:-:S03]  /*3910*/  FFMA.FTZ R58, R57, UR6, -R67 ;  /* 0x00000006393a7c23 */ /* 0x001fc60008010843 */
[----:B------:R-:W-:-:S03]  /*3920*/  FMNMX.FTZ R50, R32, R55, !PT ;  /* 0x0000003720327209 */ /* 0x000fc60007810000 */
[----:B------:R-:W-:Y:S01]  /*3930*/  MUFU.EX2 R48, R71 ;  /* 0x0000004700307308 */ /* 0x000fe20000000800 */
[----:B------:R-:W-:-:S04]  /*3940*/  FMNMX.FTZ R55, R33, R50, !PT ;  /* 0x0000003221377209 */ /* 0x000fc80007810000 */
[----:B------:R-:W-:-:S03]  /*3950*/  FMNMX.FTZ R54, R34, R55, !PT ;  /* 0x0000003722367209 */ /* 0x000fc60007810000 */
[----:B------:R0:W-:Y:S01]  /*3960*/  MUFU.EX2 R70, R60 ;  /* 0x0000003c00467308 */ /* 0x0001e20000000800 */
[----:B------:R-:W-:Y:S02]  /*3970*/  FMNMX.FTZ R55, R35, R54, !PT ;  /* 0x0000003623377209 */ /* 0x000fe40007810000 */
[----:B--2---:R-:W-:Y:S02]  /*3980*/  F2FP.SATFINITE.E4M3.F32.PACK_AB_MERGE_C R228, R41, R40, RZ ;  /* 0x0000002829e4723e */ /* 0x004fe400048070ff */
[----:B------:R-:W-:Y:S01]  /*3990*/  FMNMX.FTZ R52, R36, R55, !PT ;  /* 0x0000003724347209 */ /* 0x000fe20007810000 */
[--C-:B------:R-:W-:Y:S01]  /*39a0*/  FFMA.FTZ R55, R53, UR6, -R67.reuse ;  /* 0x0000000635377c23 */ /* 0x100fe20008010843 */
[----:B------:R-:W-:Y:S01]  /*39b0*/  F2FP.SATFINITE.E4M3.F32.PACK_AB_MERGE_C R228, R39, R38, R228 ;  /* 0x0000002627e4723e */ /* 0x000fe200048070e4 */
[----:B------:R2:W3:Y:S01]  /*39c0*/  MUFU.EX2 R75, R61 ;  /* 0x0000003d004b7308 */ /* 0x0004e20000000800 */
[----:B------:R-:W-:Y:S01]  /*39d0*/  FMNMX.FTZ R52, R37, R52, !PT ;  /* 0x0000003425347209 */ /* 0x000fe20007810000 */
[----:B0-----:R-:W-:Y:S01]  /*39e0*/  FFMA.FTZ R60, R76, UR6, -R67 ;  /* 0x000000064c3c7c23 */ /* 0x001fe20008010843 */
[----:B------:R-:W-:-:S02]  /*39f0*/  IMAD.MOV.U32 R76, RZ, RZ, R151 ;  /* 0x000000ffff4c7224 */ /* 0x000fc400078e0097 */
[----:B------:R-:W-:Y:S01]  /*3a00*/  FMNMX.FTZ R53, R79, R52, !PT ;  /* 0x000000344f357209 */ /* 0x000fe20007810000 */
[----:B------:R-:W-:-:S02]  /*3a10*/  FFMA.FTZ R52, R56, UR6, -R67 ;  /* 0x0000000638347c23 */ /* 0x000fc40008010843 */
[----:B------:R0:W4:Y:S01]  /*3a20*/  MUFU.EX2 R71, R55 ;  /* 0x0000003700477308 */ /* 0x0001220000000800 */
[----:B------:R-:W-:Y:S01]  /*3a30*/  FMNMX.FTZ R54, R82, R53, !PT ;  /* 0x0000003552367209 */ /* 0x000fe20007810000 */
[----:B--2---:R-:W-:Y:S01]  /*3a40*/  FFMA.FTZ R61, R81, UR6, -R67 ;  /* 0x00000006513d7c23 */ /* 0x004fe20008010843 */
[----:B------:R-:W-:Y:S02]  /*3a50*/  IMAD.MOV.U32 R81, RZ, RZ, R151 ;  /* 0x000000ffff517224 */ /* 0x000fe400078e0097 */
[----:B------:R-:W-:-:S03]  /*3a60*/  FMNMX.FTZ R53, R83, R54, !PT ;  /* 0x0000003653357209 */ /* 0x000fc60007810000 */
[----:B------:R-:W2:Y:S01]  /*3a70*/  MUFU.EX2 R43, R43 ;  /* 0x0000002b002b7308 */ /* 0x000ea20000000800 */
[----:B------:R-:W-:Y:S01]  /*3a80*/  FMNMX.FTZ R54, R86, R53, !PT ;  /* 0x0000003556367209 */ /* 0x000fe20007810000 */
[--C-:B0-----:R-:W-:Y:S01]  /*3a90*/  FFMA.FTZ R55, R65, UR6, -R67.reuse ;  /* 0x0000000641377c23 */ /* 0x101fe20008010843 */
[----:B------:R-:W-:-:S01]  /*3aa0*/  FFMA.FTZ R65, R73, UR6, -R67 ;  /* 0x0000000649417c23 */ /* 0x000fc20008010843 */
[----:B---3--:R-:W-:Y:S01]  /*3ab0*/  F2FP.SATFINITE.E4M3.F32.PACK_AB_MERGE_C R220, R75, R70, RZ ;  /* 0x000000464bdc723e */ /* 0x008fe200048070ff */
[----:B------:R-:W-:Y:S01]  /*3ac0*/  IMAD.MOV.U32 R73, RZ, RZ, R151 ;  /* 0x000000ffff497224 */ /* 0x000fe200078e0097 */
[----:B------:R-:W-:Y:S01]  /*3ad0*/  FMNMX.FTZ R56, R87, R54, !PT ;  /* 0x0000003657387209 */ /* 0x000fe20007810000 */
[----:B------:R-:W-:-:S01]  /*3ae0*/  FFMA.FTZ R54, R64, UR6, -R67 ;  /* 0x0000000640367c23 */ /* 0x000fc20008010843 */
[----:B------:R0:W-:Y:S01]  /*3af0*/  MUFU.EX2 R53, R58 ;  /* 0x0000003a00357308 */ /* 0x0001e20000000800 */
[----:B----4-:R-:W-:Y:S02]  /*3b00*/  F2FP.SATFINITE.E4M3.F32.PACK_AB_MERGE_C R218, R71, R66, RZ ;  /* 0x0000004247da723e */ /* 0x010fe400048070ff */
[----:B------:R-:W0:Y:S05]  /*3b10*/  SHFL.BFLY PT, R57, R56, 0x2, 0x1f ;  /* 0x0c401f0038397f89 */ /* 0x000e2a00000e0000 */
[----:B------:R-:W-:Y:S01]  /*3b20*/  MUFU.EX2 R50, R74 ;  /* 0x0000004a00327308 */ /* 0x000fe20000000800 */
[----:B--2---:R-:W-:-:S07]  /*3b30*/  F2FP.SATFINITE.E4M3.F32.PACK_AB_MERGE_C R230, R43, R42, R230 ;  /* 0x0000002a2be6723e */ /* 0x004fce00048070e6 */
[----:B------:R-:W-:Y:S08]  /*3b40*/  MUFU.EX2 R64, R69 ;  /* 0x0000004500407308 */ /* 0x000ff00000000800 */
[----:B------:R-:W-:Y:S01]  /*3b50*/  MUFU.EX2 R45, R45 ;  /* 0x0000002d002d7308 */ /* 0x000fe20000000800 */
[----:B0-----:R-:W-:Y:S01]  /*3b60*/  FMNMX.FTZ R58, R56, R57, !PT ;  /* 0x00000039383a7209 */ /* 0x001fe20007810000 */
[--C-:B------:R-:W-:Y:S01]  /*3b70*/  FFMA.FTZ R57, R77, UR6, -R67.reuse ;  /* 0x000000064d397c23 */ /* 0x100fe20008010843 */
[----:B------:R-:W-:-:S01]  /*3b80*/  FFMA.FTZ R56, R80, UR6, -R67 ;  /* 0x0000000650387c23 */ /* 0x000fc20008010843 */
[----:B------:R-:W-:-:S02]  /*3b90*/  IMAD.MOV.U32 R80, RZ, RZ, R151 ;  /* 0x000000ffff507224 */ /* 0x000fc400078e0097 */
[----:B------:R-:W0:Y:S02]  /*3ba0*/  SHFL.BFLY PT, R195, R58, 0x1, 0x1f ;  /* 0x0c201f003ac37f89 */ /* 0x000e2400000e0000 */
[----:B------:R-:W2:Y:S01]  /*3bb0*/  MUFU.EX2 R51, R51 ;  /* 0x0000003300337308 */ /* 0x000ea20000000800 */
[----:B------:R-:W-:-:S07]  /*3bc0*/  IMAD.MOV.U32 R77, RZ, RZ, R151 ;  /* 0x000000ffff4d7224 */ /* 0x000fce00078e0097 */
[----:B------:R-:W3:Y:S08]  /*3bd0*/  MUFU.EX2 R49, R49 ;  /* 0x0000003100317308 */ /* 0x000ef00000000800 */
[----:B------:R-:W-:Y:S01]  /*3be0*/  MUFU.EX2 R52, R52 ;  /* 0x0000003400347308 */ /* 0x000fe20000000800 */
[----:B--2---:R-:W-:-:S04]  /*3bf0*/  F2FP.SATFINITE.E4M3.F32.PACK_AB_MERGE_C R216, R51, R48, RZ ;  /* 0x0000003033d8723e */ /* 0x004fc800048070ff */
[----:B------:R-:W-:Y:S02]  /*3c00*/  F2FP.SATFINITE.E4M3.F32.PACK_AB_MERGE_C R216, R46, R45, R216 ;  /* 0x0000002d2ed8723e */ /* 0x000fe400048070d8 */
[----:B0-----:R-:W-:Y:S01]  /*3c10*/  FMNMX.FTZ R195, R58, R195, !PT ;  /* 0x000000c33ac37209 */ /* 0x001fe20007810000 */
[----:B------:R-:W-:Y:S01]  /*3c20*/  FFMA.FTZ R58, R84, UR6, -R67 ;  /* 0x00000006543a7c23 */ /* 0x000fe20008010843 */
[----:B------:R-:W-:-:S01]  /*3c30*/  FADD.FTZ R67, R38, R39 ;  /* 0x0000002726437221 */ /* 0x000fc20000010000 */
[----:B------:R-:W-:Y:S01]  /*3c40*/  MUFU.EX2 R54, R54 ;  /* 0x0000003600367308 */ /* 0x000fe20000000800 */
[C---:B------:R-:W-:Y:S01]  /*3c50*/  FSETP.NEU.FTZ.AND P1, PT, R195.reuse, -INF , PT ;  /* 0xff800000c300780b */ /* 0x040fe20003f3d000 */
[----:B------:R-:W-:Y:S01]  /*3c60*/  FFMA.FTZ R68, R195, R68, -8 ;  /* 0xc1000000c3447423 */ /* 0x000fe20000010044 */
[----:B------:R-:W-:-:S01]  /*3c70*/  FADD.FTZ R74, R40, R67 ;  /* 0x00000043284a7221 */ /* 0x000fc20000010000 */
[----:B---3--:R-:W-:Y:S01]  /*3c80*/  F2FP.SATFINITE.E4M3.F32.PACK_AB_MERGE_C R218, R50, R49, R218 ;  /* 0x0000003132da723e */ /* 0x008fe200048070da */
[----:B------:R-:W-:-:S02]  /*3c90*/  IMAD.MOV.U32 R84, RZ, RZ, R151 ;  /* 0x000000ffff547224 */ /* 0x000fc400078e0097 */
[----:B------:R-:W-:Y:S01]  /*3ca0*/  FSEL R68, R68, RZ, P1 ;  /* 0x000000ff44447208 */ /* 0x000fe20000800000 */
[----:B------:R-:W-:-:S01]  /*3cb0*/  FADD.FTZ R69, R41, R74 ;  /* 0x0000004a29457221 */ /* 0x000fc20000010000 */
[----:B------:R-:W-:Y:S01]  /*3cc0*/  MUFU.EX2 R55, R55 ;  /* 0x0000003700377308 */ /* 0x000fe20000000800 */
[----:B------:R-:W-:Y:S01]  /*3cd0*/  PLOP3.LUT P1, PT, PT, PT, UP0, 0x80, 0x0 ;  /* 0x000000000000781c */ /* 0x000fe20003f2f008 */
[----:B------:R-:W-:Y:S02]  /*3ce0*/  IMAD.MOV.U32 R39, RZ, RZ, R151 ;  /* 0x000000ffff277224 */ /* 0x000fe400078e0097 */
        /* <DEDUP_REMOVED lines=14> */
[----:B------:R-:W0:Y:S01]  /*3dd0*/  MUFU.EX2 R6, R6 ;  /* 0x0000000600067308 */ /* 0x000e220000000800 */
        /* <DEDUP_REMOVED lines=16> */
[----:B0-----:R-:W-:-:S01]  /*3ee0*/  FADD.FTZ R72, R5, R6 ;  /* 0x0000000605487221 */ /* 0x001fc20000010000 */
[--C-:B------:R-:W-:Y:S01]  /*3ef0*/  FFMA.FTZ R36, R36, UR6, -R68.reuse ;  /* 0x0000000624247c23 */ /* 0x100fe20008010844 */
[----:B------:R-:W-:-:S01]  /*3f00*/  FFMA.FTZ R37, R37, UR6, -R68 ;  /* 0x0000000625257c23 */ /* 0x000fc20008010844 */
[--C-:B------:R-:W-:Y:S01]  /*3f10*/  FFMA.FTZ R79, R79, UR6, -R68.reuse ;  /* 0x000000064f4f7c23 */ /* 0x100fe20008010844 */
[----:B------:R-:W-:-:S01]  /*3f20*/  FFMA.FTZ R82, R82, UR6, -R68 ;  /* 0x0000000652527c23 */ /* 0x000fc20008010844 */
[--C-:B------:R-:W-:Y:S01]  /*3f30*/  FFMA.FTZ R83, R83, UR6, -R68.reuse ;  /* 0x0000000653537c23 */ /* 0x100fe20008010844 */
[----:B------:R-:W-:-:S01]  /*3f40*/  FFMA.FTZ R86, R86, UR6, -R68 ;  /* 0x0000000656567c23 */ /* 0x000fc20008010844 */
[----:B------:R-:W0:Y:S01]  /*3f50*/  MUFU.EX2 R9, R9 ;  /* 0x0000000900097308 */ /* 0x000e220000000800 */
[----:B--2---:R-:W-:-:S01]  /*3f60*/  FADD.FTZ R67, R7, R72 ;  /* 0x0000004807437221 */ /* 0x004fc20000010000 */
[----:B------:R-:W-:Y:S01]  /*3f70*/  FFMA.FTZ R68, R87, UR6, -R68 ;  /* 0x0000000657447c23 */ /* 0x000fe20008010844 */
[----:B------:R-:W-:Y:S01]  /*3f80*/  F2FP.SATFINITE.E4M3.F32.PACK_AB_MERGE_C R220, R53, R52, R220 ;  /* 0x0000003435dc723e */ /* 0x000fe200048070dc */
[----:B------:R-:W-:-:S02]  /*3f90*/  IMAD.MOV.U32 R87, RZ, RZ, R151 ;  /* 0x000000ffff577224 */ /* 0x000fc400078e0097 */
[----:B------:R-:W-:Y:S02]  /*3fa0*/  IMAD.MOV.U32 R74, RZ, RZ, R151 ;  /* 0x000000ffff4a7224 */ /* 0x000fe400078e0097 */
[----:B------:R-:W1:Y:S01]  /*3fb0*/  MUFU.EX2 R10, R10 ;  /* 0x0000000a000a7308 */ /* 0x000e620000000800 */
[----:B---3--:R-:W-:-:S01]  /*3fc0*/  FADD.FTZ R72, R8, R67 ;  /* 0x0000004308487221 */ /* 0x008fc20000010000 */
[--C-:B------:R-:W-:Y:S02]  /*3fd0*/  IMAD.MOV.U32 R43, RZ, RZ, R151.reuse ;  /* 0x000000ffff2b7224 */ /* 0x100fe400078e0097 */
[--C-:B------:R-:W-:Y:S02]  /*3fe0*/  IMAD.MOV.U32 R42, RZ, RZ, R151.reuse ;  /* 0x000000ffff2a7224 */ /* 0x100fe400078e0097 */
[----:B------:R-:W-:Y:S02]  /*3ff0*/  IMAD.MOV.U32 R38, RZ, RZ, R151 ;  /* 0x000000ffff267224 */ /* 0x000fe400078e0097 */
[----:B------:R-:W2:Y:S01]  /*4000*/  MUFU.EX2 R11, R11 ;  /* 0x0000000b000b7308 */ /* 0x000ea20000000800 */
[----:B0-----:R-:W-:-:S01]  /*4010*/  FADD.FTZ R67, R9, R72 ;  /* 0x0000004809437221 */ /* 0x001fc20000010000 */
[----:B------:R-:W-:Y:S01]  /*4020*/  FADD.FTZ R72, R44, R69 ;  /* 0x000000452c487221 */ /* 0x000fe20000010000 */
[----:B------:R-:W-:-:S03]  /*4030*/  IMAD.MOV.U32 R44, RZ, RZ, R151 ;  /* 0x000000ffff2c7224 */ /* 0x000fc600078e0097 */
[----:B------:R-:W-:Y:S01]  /*4040*/  FADD.FTZ R72, R47, R72 ;  /* 0x000000482f487221 */ /* 0x000fe20000010000 */
[----:B------:R-:W-:Y:S01]  /*4050*/  IMAD.MOV.U32 R47, RZ, RZ, R151 ;  /* 0x000000ffff2f7224 */ /* 0x000fe200078e0097 */
[----:B------:R-:W0:Y:S01]  /*4060*/  MUFU.EX2 R12, R12 ;  /* 0x0000000c000c7308 */ /* 0x000e220000000800 */
[----:B-1----:R-:W-:-:S07]  /*4070*/  FADD.FTZ R4, R10, R67 ;  /* 0x000000430a047221 */ /* 0x002fce0000010000 */
[----:B------:R-:W1:Y:S01]  /*4080*/  MUFU.EX2 R13, R13 ;  /* 0x0000000d000d7308 */ /* 0x000e620000000800 */
[----:B--2---:R-:W-:-:S07]  /*4090*/  FADD.FTZ R67, R11, R4 ;  /* 0x000000040b437221 */ /* 0x004fce0000010000 */
[----:B------:R-:W2:Y:S01]  /*40a0*/  MUFU.EX2 R14, R14 ;  /* 0x0000000e000e7308 */ /* 0x000ea20000000800 */
[----:B0-----:R-:W-:-:S01]  /*40b0*/  FADD.FTZ R4, R12, R67 ;  /* 0x000000430c047221 */ /* 0x001fc20000010000 */
[----:B------:R-:W-:Y:S01]  /*40c0*/  FADD.FTZ R67, R45, R72 ;  /* 0x000000482d437221 */ /* 0x000fe20000010000 */
[----:B------:R-:W-:-:S03]  /*40d0*/  IMAD.MOV.U32 R45, RZ, RZ, R151 ;  /* 0x000000ffff2d7224 */ /* 0x000fc600078e0097 */
[----:B------:R-:W-:Y:S01]  /*40e0*/  FADD.FTZ R67, R46, R67 ;  /* 0x000000432e437221 */ /* 0x000fe20000010000 */
[----:B------:R-:W-:Y:S01]  /*40f0*/  IMAD.MOV.U32 R46, RZ, RZ, R151 ;  /* 0x000000ffff2e7224 */ /* 0x000fe200078e0097 */
[----:B------:R-:W0:Y:S01]  /*4100*/  MUFU.EX2 R15, R15 ;  /* 0x0000000f000f7308 */ /* 0x000e220000000800 */
[----:B-1----:R-:W-:-:S01]  /*4110*/  FADD.FTZ R69, R13, R4 ;  /* 0x000000040d457221 */ /* 0x002fc20000010000 */
[----:B------:R-:W-:Y:S01]  /*4120*/  FADD.FTZ R72, R48, R67 ;  /* 0x0000004330487221 */ /* 0x000fe20000010000 */
[----:B------:R-:W-:-:S03]  /*4130*/  IMAD.MOV.U32 R48, RZ, RZ, R151 ;  /* 0x000000ffff307224 */ /* 0x000fc600078e0097 */
[----:B------:R-:W-:Y:S01]  /*4140*/  FADD.FTZ R72, R51, R72 ;  /* 0x0000004833487221 */ /* 0x000fe20000010000 */
[----:B------:R-:W-:Y:S01]  /*4150*/  IMAD.MOV.U32 R51, RZ, RZ, R151 ;  /* 0x000000ffff337224 */ /* 0x000fe200078e0097 */
[----:B------:R-:W1:Y:S01]  /*4160*/  MUFU.EX2 R20, R20 ;  /* 0x0000001400147308 */ /* 0x000e620000000800 */
[----:B--2---:R-:W-:-:S07]  /*4170*/  FADD.FTZ R4, R14, R69 ;  /* 0x000000450e047221 */ /* 0x004fce0000010000 */
[----:B------:R-:W2:Y:S01]  /*4180*/  MUFU.EX2 R21, R21 ;  /* 0x0000001500157308 */ /* 0x000ea20000000800 */
[----:B0-----:R-:W-:-:S07]  /*4190*/  FADD.FTZ R67, R15, R4 ;  /* 0x000000040f437221 */ /* 0x001fce0000010000 */
[----:B------:R-:W0:Y:S01]  /*41a0*/  MUFU.EX2 R24, R24 ;  /* 0x0000001800187308 */ /* 0x000e220000000800 */
[----:B-1----:R-:W-:-:S01]  /*41b0*/  FADD.FTZ R4, R20, R67 ;  /* 0x0000004314047221 */ /* 0x002fc20000010000 */
[----:B------:R-:W-:Y:S01]  /*41c0*/  FADD.FTZ R67, R49, R72 ;  /* 0x0000004831437221 */ /* 0x000fe20000010000 */
[----:B------:R-:W-:Y:S01]  /*41d0*/  F2FP.SATFINITE.E4M3.F32.PACK_AB_MERGE_C R15, R20, R15, RZ ;  /* 0x0000000f140f723e */ /* 0x000fe200048070ff */
[----:B------:R-:W-:Y:S02]  /*41e0*/  IMAD.MOV.U32 R72, RZ, RZ, R151 ;  /* 0x000000ffff487224 */ /* 0x000fe400078e0097 */
[----:B------:R-:W-:-:S01]  /*41f0*/  FADD.FTZ R67, R50, R67 ;  /* 0x0000004332437221 */ /* 0x000fc20000010000 */
[----:B------:R-:W-:Y:S01]  /*4200*/  F2FP.SATFINITE.E4M3.F32.PACK_AB_MERGE_C R217, R14, R13, R15 ;  /* 0x0000000d0ed9723e */ /* 0x000fe2000480700f */
[----:B------:R-:W1:Y:S01]  /*4210*/  MUFU.EX2 R25, R25 ;  /* 0x0000001900197308 */ /* 0x000e620000000800 */
[----:B--2---:R-:W-:-:S01]  /*4220*/  FADD.FTZ R69, R21, R4 ;  /* 0x0000000415457221 */ /* 0x004fc20000010000 */
[----:B------:R-:W-:Y:S01]  /*4230*/  FADD.FTZ R40, R66, R67 ;  /* 0x0000004342287221 */ /* 0x000fe20000010000 */
[----:B------:R-:W-:-:S02]  /*4240*/  IMAD.MOV.U32 R67, RZ, RZ, R151 ;  /* 0x000000ffff437224 */ /* 0x000fc400078e0097 */
[----:B------:R-:W-:Y:S02]  /*4250*/  IMAD.MOV.U32 R66, RZ, RZ, R151 ;  /* 0x000000ffff427224 */ /* 0x000fe400078e0097 */
[----:B------:R-:W-:-:S01]  /*4260*/  FADD.FTZ R71, R71, R40 ;  /* 0x0000002847477221 */ /* 0x000fc20000010000 */
[----:B------:R-:W-:Y:S01]  /*4270*/  F2FP.SATFINITE.E4M3.F32.PACK_AB_MERGE_C R40, R8, R7, RZ ;  /* 0x000000070828723e */ /* 0x000fe200048070ff */
[----:B------:R-:W2:Y:S01]  /*4280*/  MUFU.EX2 R26, R26 ;  /* 0x0000001a001a7308 */ /* 0x000ea20000000800 */
[----:B0-----:R-:W-:-:S01]  /*4290*/  FADD.FTZ R4, R24, R69 ;  /* 0x0000004518047221 */ /* 0x001fc20000010000 */
[----:B------:R-:W-:Y:S01]  /*42a0*/  FADD.FTZ R8, R52, R71 ;  /* 0x0000004734087221 */ /* 0x000fe20000010000 */
[----:B------:R-:W-:Y:S01]  /*42b0*/  F2FP.SATFINITE.E4M3.F32.PACK_AB_MERGE_C R229, R6, R5, R40 ;  /* 0x0000000506e5723e */ /* 0x000fe20004807028 */
[--C-:B------:R-:W-:Y:S02]  /*42c0*/  IMAD.MOV.U32 R71, RZ, RZ, R151.reuse ;  /* 0x000000ffff477224 */ /* 0x100fe400078e0097 */
[----:B------:R-:W-:-:S02]  /*42d0*/  IMAD.MOV.U32 R69, RZ, RZ, R151 ;  /* 0x000000ffff457224 */ /* 0x000fc400078e0097 */
[----:B------:R-:W0:Y:S01]  /*42e0*/  MUFU.EX2 R27, R27 ;  /* 0x0000001b001b7308 */ /* 0x000e220000000800 */
[----:B-1----:R-:W-:-:S01]  /*42f0*/  FADD.FTZ R41, R25, R4 ;  /* 0x0000000419297221 */ /* 0x002fc20000010000 */
[--C-:B------:R-:W-:Y:S02]  /*4300*/  IMAD.MOV.U32 R52, RZ, RZ, R151.reuse ;  /* 0x000000ffff347224 */ /* 0x100fe400078e0097 */
[--C-:B------:R-:W-:Y:S02]  /*4310*/  IMAD.MOV.U32 R50, RZ, RZ, R151.reuse ;  /* 0x000000ffff327224 */ /* 0x100fe400078e0097 */
[----:B------:R-:W-:Y:S02]  /*4320*/  IMAD.MOV.U32 R49, RZ, RZ, R151 ;  /* 0x000000ffff317224 */ /* 0x000fe400078e0097 */
[----:B------:R-:W1:Y:S01]  /*4330*/  MUFU.EX2 R28, R28 ;  /* 0x0000001c001c7308 */ /* 0x000e620000000800 */
[----:B--2---:R-:W-:-:S01]  /*4340*/  FADD.FTZ R4, R26, R41 ;  /* 0x000000291a047221 */ /* 0x004fc20000010000 */
[----:B------:R-:W-:Y:S01]  /*4350*/  F2FP.SATFINITE.E4M3.F32.PACK_AB_MERGE_C R41, R12, R11, RZ ;  /* 0x0000000b0c29723e */ /* 0x000fe200048070ff */
[----:B------:R-:W-:-:S01]  /*4360*/  FADD.FTZ R11, R53, R8 ;  /* 0x00000008350b7221 */ /* 0x000fc20000010000 */
[----:B------:R-:W-:Y:S01]  /*4370*/  F2FP.SATFINITE.E4M3.F32.PACK_AB_MERGE_C R25, R26, R25, RZ ;  /* 0x000000191a19723e */ /* 0x000fe200048070ff */
[----:B------:R-:W-:Y:S01]  /*4380*/  IMAD.MOV.U32 R53, RZ, RZ, R151 ;  /* 0x000000ffff357224 */ /* 0x000fe200078e0097 */
[----:B------:R-:W-:Y:S01]  /*4390*/  F2FP.SATFINITE.E4M3.F32.PACK_AB_MERGE_C R231, R10, R9, R41 ;  /* 0x000000090ae7723e */ /* 0x000fe20004807029 */
[----:B------:R-:W-:-:S01]  /*43a0*/  FADD.FTZ R12, R70, R11 ;  /* 0x0000000b460c7221 */ /* 0x000fc20000010000 */
[----:B------:R-:W2:Y:S01]  /*43b0*/  MUFU.EX2 R29, R29 ;  /* 0x0000001d001d7308 */ /* 0x000ea20000000800 */
[----:B0-----:R-:W-:-:S01]  /*43c0*/  FADD.FTZ R7, R27, R4 ;  /* 0x000000041b077221 */ /* 0x001fc20000010000 */
[----:B------:R-:W-:Y:S01]  /*43d0*/  F2FP.SATFINITE.E4M3.F32.PACK_AB_MERGE_C R219, R24, R21, R25 ;  /* 0x0000001518db723e */ /* 0x000fe20004807019 */
[----:B------:R-:W-:-:S01]  /*43e0*/  FADD.FTZ R75, R75, R12 ;  /* 0x0000000c4b4b7221 */ /* 0x000fc20000010000 */
[----:B------:R-:W-:-:S02]  /*43f0*/  IMAD.MOV.U32 R70, RZ, RZ, R151 ;  /* 0x000000ffff467224 */ /* 0x000fc400078e0097 */
[----:B------:R-:W-:Y:S02]  /*4400*/  IMAD.MOV.U32 R41, RZ, RZ, R151 ;  /* 0x000000ffff297224 */ /* 0x000fe400078e0097 */
[----:B------:R-:W0:Y:S01]  /*4410*/  MUFU.EX2 R30, R30 ;  /* 0x0000001e001e7308 */ /* 0x000e220000000800 */
[----:B-1----:R-:W-:-:S01]  /*4420*/  FADD.FTZ R8, R28, R7 ;  /* 0x000000071c087221 */ /* 0x002fc20000010000 */
[--C-:B------:R-:W-:Y:S02]  /*4430*/  IMAD.MOV.U32 R40, RZ, RZ, R151.reuse ;  /* 0x000000ffff287224 */ /* 0x100fe400078e0097 */
[--C-:B------:R-:W-:Y:S02]  /*4440*/  IMAD.MOV.U32 R26, RZ, RZ, R151.reuse ;  /* 0x000000ffff1a7224 */ /* 0x100fe400078e0097 */
[----:B------:R-:W-:Y:S02]  /*4450*/  IMAD.MOV.U32 R25, RZ, RZ, R151 ;  /* 0x000000ffff197224 */ /* 0x000fe400078e0097 */
[----:B------:R-:W1:Y:S01]  /*4460*/  MUFU.EX2 R31, R31 ;  /* 0x0000001f001f7308 */ /* 0x000e620000000800 */
[----:B--2---:R-:W-:-:S01]  /*4470*/  FADD.FTZ R7, R29, R8 ;  /* 0x000000081d077221 */ /* 0x004fc20000010000 */
[----:B------:R-:W-:Y:S01]  /*4480*/  FADD.FTZ R8, R54, R75 ;  /* 0x0000004b36087221 */ /* 0x000fe20000010000 */
[----:B------:R-:W-:-:S02]  /*4490*/  IMAD.MOV.U32 R75, RZ, RZ, R151 ;  /* 0x000000ffff4b7224 */ /* 0x000fc400078e0097 */
[----:B------:R-:W-:Y:S02]  /*44a0*/  IMAD.MOV.U32 R24, RZ, RZ, R151 ;  /* 0x000000ffff187224 */ /* 0x000fe400078e0097 */
[----:B------:R-:W-:-:S01]  /*44b0*/  FADD.FTZ R8, R55, R8 ;  /* 0x0000000837087221 */ /* 0x000fc20000010000 */
[----:B------:R-:W2:Y:S01]  /*44c0*/  MUFU.EX2 R32, R32 ;  /* 0x0000002000207308 */ /* 0x000ea20000000800 */
[C---:B0-----:R-:W-:Y:S01]  /*44d0*/  F2FP.SATFINITE.E4M3.F32.PACK_AB_MERGE_C R29, R30.reuse, R29, RZ ;  /* 0x0000001d1e1d723e */ /* 0x041fe200048070ff */
[----:B------:R-:W-:-:S03]  /*44e0*/  FADD.FTZ R30, R30, R7 ;  /* 0x000000071e1e7221 */ /* 0x000fc60000010000 */
[----:B------:R-:W-:Y:S01]  /*44f0*/  F2FP.SATFINITE.E4M3.F32.PACK_AB_MERGE_C R221, R28, R27, R29 ;  /* 0x0000001b1cdd723e */ /* 0x000fe2000480701d */
[----:B------:R-:W-:Y:S02]  /*4500*/  IMAD.MOV.U32 R29, RZ, RZ, R151 ;  /* 0x000000ffff1d7224 */ /* 0x000fe400078e0097 */
[----:B------:R-:W0:Y:S01]  /*4510*/  MUFU.EX2 R59, R59 ;  /* 0x0000003b003b7308 */ /* 0x000e220000000800 */
[----:B-1----:R-:W-:-:S01]  /*4520*/  FADD.FTZ R7, R31, R30 ;  /* 0x0000001e1f077221 */ /* 0x002fc20000010000 */
[--C-:B------:R-:W-:Y:S02]  /*4530*/  IMAD.MOV.U32 R30, RZ, RZ, R151.reuse ;  /* 0x000000ffff1e7224 */ /* 0x100fe400078e0097 */
[--C-:B------:R-:W-:Y:S02]  /*4540*/  IMAD.MOV.U32 R28, RZ, RZ, R151.reuse ;  /* 0x000000ffff1c7224 */ /* 0x100fe400078e0097 */
[----:B------:R-:W-:Y:S02]  /*4550*/  IMAD.MOV.U32 R27, RZ, RZ, R151 ;  /* 0x000000ffff1b7224 */ /* 0x000fe400078e0097 */
[----:B------:R-:W1:Y:S01]  /*4560*/  MUFU.EX2 R33, R33 ;  /* 0x0000002100217308 */ /* 0x000e620000000800 */
[----:B--2---:R-:W-:-:S07]  /*4570*/  FADD.FTZ R12, R32, R7 ;  /* 0x00000007200c7221 */ /* 0x004fce0000010000 */
[----:B------:R-:W2:Y:S01]  /*4580*/  MUFU.EX2 R34, R34 ;  /* 0x0000002200227308 */ /* 0x000ea20000000800 */
[----:B0-----:R-:W-:-:S01]  /*4590*/  FADD.FTZ R7, R59, R8 ;  /* 0x000000083b077221 */ /* 0x001fc20000010000 */
[----:B------:R-:W-:-:S03]  /*45a0*/  F2FP.SATFINITE.E4M3.F32.PACK_AB_MERGE_C R59, R64, R59, RZ ;  /* 0x0000003b403b723e */ /* 0x000fc600048070ff */
[----:B------:R-:W-:Y:S01]  /*45b0*/  FADD.FTZ R7, R64, R7 ;  /* 0x0000000740077221 */ /* 0x000fe20000010000 */
[----:B------:R-:W-:Y:S01]  /*45c0*/  F2FP.SATFINITE.E4M3.F32.PACK_AB_MERGE_C R222, R55, R54, R59 ;  /* 0x0000003637de723e */ /* 0x000fe2000480703b */
[----:B------:R-:W-:Y:S01]  /*45d0*/  IMAD.MOV.U32 R64, RZ, RZ, R151 ;  /* 0x000000ffff407224 */ /* 0x000fe200078e0097 */
[----:B------:R-:W0:Y:S01]  /*45e0*/  MUFU.EX2 R62, R62 ;  /* 0x0000003e003e7308 */ /* 0x000e220000000800 */
[----:B-1----:R-:W-:-:S01]  /*45f0*/  FADD.FTZ R11, R33, R12 ;  /* 0x0000000c210b7221 */ /* 0x002fc20000010000 */
[--C-:B------:R-:W-:Y:S02]  /*4600*/  IMAD.MOV.U32 R59, RZ, RZ, R151.reuse ;  /* 0x000000ffff3b7224 */ /* 0x100fe400078e0097 */
[--C-:B------:R-:W-:Y:S02]  /*4610*/  IMAD.MOV.U32 R55, RZ, RZ, R151.reuse ;  /* 0x000000ffff377224 */ /* 0x100fe400078e0097 */
[----:B------:R-:W-:Y:S02]  /*4620*/  IMAD.MOV.U32 R54, RZ, RZ, R151 ;  /* 0x000000ffff367224 */ /* 0x000fe400078e0097 */
[----:B------:R-:W-:Y:S01]  /*4630*/  MUFU.EX2 R60, R60 ;  /* 0x0000003c003c7308 */ /* 0x000fe20000000800 */
[C---:B--2---:R-:W-:Y:S01]  /*4640*/  F2FP.SATFINITE.E4M3.F32.PACK_AB_MERGE_C R33, R34.reuse, R33, RZ ;  /* 0x000000212221723e */ /* 0x044fe200048070ff */
[----:B------:R-:W-:-:S03]  /*4650*/  FADD.FTZ R34, R34, R11 ;  /* 0x0000000b22227221 */ /* 0x000fc60000010000 */
[----:B------:R-:W-:Y:S01]  /*4660*/  F2FP.SATFINITE.E4M3.F32.PACK_AB_MERGE_C R223, R32, R31, R33 ;  /* 0x0000001f20df723e */ /* 0x000fe20004807021 */
[----:B------:R-:W-:Y:S02]  /*4670*/  IMAD.MOV.U32 R33, RZ, RZ, R151 ;  /* 0x000000ffff217224 */ /* 0x000fe400078e0097 */
[----:B------:R-:W1:Y:S01]  /*4680*/  MUFU.EX2 R57, R57 ;  /* 0x0000003900397308 */ /* 0x000e620000000800 */
[----:B0-----:R-:W-:-:S01]  /*4690*/  FADD.FTZ R8, R62, R7 ;  /* 0x000000073e087221 */ /* 0x001fc20000010000 */
[--C-:B------:R-:W-:Y:S02]  /*46a0*/  IMAD.MOV.U32 R32, RZ, RZ, R151.reuse ;  /* 0x000000ffff207224 */ /* 0x100fe400078e0097 */
[----:B------:R-:W-:-:S04]  /*46b0*/  IMAD.MOV.U32 R31, RZ, RZ, R151 ;  /* 0x000000ffff1f7224 */ /* 0x000fc800078e0097 */
[----:B------:R-:W0:Y:S08]  /*46c0*/  MUFU.EX2 R35, R35 ;  /* 0x0000002300237308 */ /* 0x000e300000000800 */
[----:B------:R-:W2:Y:S01]  /*46d0*/  MUFU.EX2 R65, R65 ;  /* 0x0000004100417308 */ /* 0x000ea20000000800 */
[----:B-1----:R-:W-:-:S07]  /*46e0*/  F2FP.SATFINITE.E4M3.F32.PACK_AB_MERGE_C R11, R57, R60, RZ ;  /* 0x0000003c390b723e */ /* 0x002fce00048070ff */
[----:B------:R-:W1:Y:S01]  /*46f0*/  MUFU.EX2 R36, R36 ;  /* 0x0000002400247308 */ /* 0x000e620000000800 */
[----:B0-----:R-:W-:-:S01]  /*4700*/  FADD.FTZ R7, R35, R34 ;  /* 0x0000002223077221 */ /* 0x001fc20000010000 */
[----:B------:R-:W-:-:S06]  /*4710*/  IMAD.MOV.U32 R34, RZ, RZ, R151 ;  /* 0x000000ffff227224 */ /* 0x000fcc00078e0097 */
[----:B------:R-:W0:Y:S01]  /*4720*/  MUFU.EX2 R37, R37 ;  /* 0x0000002500257308 */ /* 0x000e220000000800 */
[C---:B--2---:R-:W-:Y:S01]  /*4730*/  F2FP.SATFINITE.E4M3.F32.PACK_AB_MERGE_C R224, R65.reuse, R62, R11 ;  /* 0x0000003e41e0723e */ /* 0x044fe2000480700b */
[----:B------:R-:W-:Y:S01]  /*4740*/  FADD.FTZ R65, R65, R8 ;  /* 0x0000000841417221 */ /* 0x000fe20000010000 */
[----:B------:R-:W-:-:S03]  /*4750*/  IMAD.MOV.U32 R62, RZ, RZ, R151 ;  /* 0x000000ffff3e7224 */ /* 0x000fc600078e0097 */
[----:B------:R-:W-:Y:S01]  /*4760*/  FADD.FTZ R60, R60, R65 ;  /* 0x000000413c3c7221 */ /* 0x000fe20000010000 */
[----:B------:R-:W-:Y:S01]  /*4770*/  IMAD.MOV.U32 R65, RZ, RZ, R151 ;  /* 0x000000ffff417224 */ /* 0x000fe200078e0097 */
[----:B------:R2:W3:Y:S01]  /*4780*/  MUFU.EX2 R4, R79 ;  /* 0x0000004f00047308 */ /* 0x0004e20000000800 */
[----:B-1----:R-:W-:-:S01]  /*4790*/  FADD.FTZ R6, R36, R7 ;  /* 0x0000000724067221 */ /* 0x002fc20000010000 */
[----:B------:R-:W-:Y:S01]  /*47a0*/  FADD.FTZ R57, R57, R60 ;  /* 0x0000003c39397221 */ /* 0x000fe20000010000 */
[----:B------:R-:W-:-:S05]  /*47b0*/  IMAD.MOV.U32 R60, RZ, RZ, R151 ;  /* 0x000000ffff3c7224 */ /* 0x000fca00078e0097 */
[----:B------:R-:W-:Y:S01]  /*47c0*/  MUFU.EX2 R58, R58 ;  /* 0x0000003a003a7308 */ /* 0x000fe20000000800 */
[----:B0-----:R-:W-:-:S01]  /*47d0*/  FADD.FTZ R5, R37, R6 ;  /* 0x0000000625057221 */ /* 0x001fc20000010000 */
[----:B--2---:R-:W-:-:S06]  /*47e0*/  IMAD.MOV.U32 R79, RZ, RZ, R151 ;  /* 0x000000ffff4f7224 */ /* 0x004fcc00078e0097 */
[----:B------:R-:W0:Y:S01]  /*47f0*/  MUFU.EX2 R63, R63 ;  /* 0x0000003f003f7308 */ /* 0x000e220000000800 */
[----:B---3--:R-:W-:-:S01]  /*4800*/  FADD.FTZ R5, R4, R5 ;  /* 0x0000000504057221 */ /* 0x008fc20000010000 */
[----:B------:R-:W-:-:S04]  /*4810*/  F2FP.SATFINITE.E4M3.F32.PACK_AB_MERGE_C R37, R4, R37, RZ ;  /* 0x000000250425723e */ /* 0x000fc800048070ff */
[----:B------:R-:W-:Y:S01]  /*4820*/  F2FP.SATFINITE.E4M3.F32.PACK_AB_MERGE_C R225, R36, R35, R37 ;  /* 0x0000002324e1723e */ /* 0x000fe20004807025 */
[--C-:B------:R-:W-:Y:S01]  /*4830*/  IMAD.MOV.U32 R37, RZ, RZ, R151.reuse ;  /* 0x000000ffff257224 */ /* 0x100fe200078e0097 */
        /* <DEDUP_REMOVED lines=9> */
[----:B--2---:R-:W-:-:S07]  /*48d0*/  FADD.FTZ R6, R82, R5 ;  /* 0x0000000552067221 */ /* 0x004fce0000010000 */
[----:B------:R-:W-:Y:S01]  /*48e0*/  MUFU.EX2 R86, R86 ;  /* 0x0000005600567308 */ /* 0x000fe20000000800 */
[C---:B0-----:R-:W-:Y:S01]  /*48f0*/  F2FP.SATFINITE.E4M3.F32.PACK_AB_MERGE_C R226, R61.reuse, R56, R8 ;  /* 0x000000383de2723e */ /* 0x041fe20004807008 */
[----:B------:R-:W-:Y:S01]  /*4900*/  FADD.FTZ R61, R61, R4 ;  /* 0x000000043d3d7221 */ /* 0x000fe20000010000 */
[----:B------:R-:W-:-:S03]  /*4910*/  IMAD.MOV.U32 R56, RZ, RZ, R151 ;  /* 0x000000ffff387224 */ /* 0x000fc600078e0097 */
[----:B------:R-:W-:Y:S01]  /*4920*/  FADD.FTZ R58, R58, R61 ;  /* 0x0000003d3a3a7221 */ /* 0x000fe20000010000 */
[----:B------:R-:W-:Y:S01]  /*4930*/  IMAD.MOV.U32 R61, RZ, RZ, R151 ;  /* 0x000000ffff3d7224 */ /* 0x000fe200078e0097 */
[----:B------:R0:W2:Y:S01]  /*4940*/  MUFU.EX2 R7, R68 ;  /* 0x0000004400077308 */ /* 0x0000a20000000800 */
[----:B-1----:R-:W-:-:S01]  /*4950*/  FADD.FTZ R5, R83, R6 ;  /* 0x0000000653057221 */ /* 0x002fc20000010000 */
[----:B0-----:R-:W-:Y:S01]  /*4960*/  IMAD.MOV.U32 R68, RZ, RZ, R151 ;  /* 0x000000ffff447224 */ /* 0x001fe200078e0097 */
[----:B--2---:R-:W-:Y:S02]  /*4970*/  F2FP.SATFINITE.E4M3.F32.PACK_AB_MERGE_C R4, R7, R86, RZ ;  /* 0x000000560704723e */ /* 0x004fe400048070ff */
[----:B------:R-:W-:Y:S01]  /*4980*/  FADD.FTZ R86, R86, R5 ;  /* 0x0000000556567221 */ /* 0x000fe20000010000 */
[----:B------:R-:W-:-:S01]  /*4990*/  FADD.FTZ R5, R63, R58 ;  /* 0x0000003a3f057221 */ /* 0x000fc20000010000 */
[--C-:B------:R-:W-:Y:S01]  /*49a0*/  IMAD.MOV.U32 R63, RZ, RZ, R151.reuse ;  /* 0x000000ffff3f7224 */ /* 0x100fe200078e0097 */
[----:B------:R-:W-:Y:S01]  /*49b0*/  F2FP.SATFINITE.E4M3.F32.PACK_AB_MERGE_C R227, R83, R82, R4 ;  /* 0x0000005253e3723e */ /* 0x000fe20004807004 */
[----:B------:R-:W-:Y:S01]  /*49c0*/  FADD.FTZ R7, R7, R86 ;  /* 0x0000005607077221 */ /* 0x000fe20000010000 */
[----:B------:R-:W-:-:S02]  /*49d0*/  IMAD.MOV.U32 R86, RZ, RZ, R151 ;  /* 0x000000ffff567224 */ /* 0x000fc400078e0097 */
[--C-:B------:R-:W-:Y:S02]  /*49e0*/  IMAD.MOV.U32 R83, RZ, RZ, R151.reuse ;  /* 0x000000ffff537224 */ /* 0x100fe400078e0097 */
        /* <DEDUP_REMOVED lines=73> */
.L_x_166:
[----:B------:R-:W-:Y:S01]  /*4e80*/  ISETP.NE.AND P2, PT, RZ, UR41, PT ;  /* 0x00000029ff007c0c */ /* 0x000fe2000bf45270 */
[----:B------:R-:W-:-:S04]  /*4e90*/  UISETP.NE.AND UP0, UPT, UR52, 0x1, UPT ;  /* 0x000000013400788c */ /* 0x000fc8000bf05270 */
[----:B------:R-:W-:-:S04]  /*4ea0*/  USEL UR42, URZ, 0x1, UP0 ;  /* 0x000000013f2a7887 */ /* 0x000fc80008000000 */
[----:B------:R-:W-:-:S04]  /*4eb0*/  ULOP3.LUT UR42, UR53, UR42, URZ, 0x3c, !UPT ;  /* 0x0000002a352a7292 */ /* 0x000fc8000f8e3c3f */
[----:B------:R-:W-:Y:S08]  /*4ec0*/  @P2 BRA `(.L_x_157) ;  /* 0x0000000000442947 */ /* 0x000ff00003800000 */
[----:B------:R-:W-:Y:S05]  /*4ed0*/  @!P0 BRA `(.L_x_158) ;  /* 0x0000000000048947 */ /* 0x000fea0003800000 */
[----:B------:R-:W-:Y:S01]  /*4ee0*/  BPT.TRAP 0x1 ;  /* 0x000000040000795c */ /* 0x000fe20000300000 */
.L_x_158:
[----:B------:R-:W0:Y:S01]  /*4ef0*/  S2UR UR10, SR_CgaCtaId ;  /* 0x00000000000a79c3 */ /* 0x000e220000008800 */
[----:B------:R-:W-:Y:S01]  /*4f00*/  UIADD3 UR6, UR52, 0x1, URZ ;  /* 0x0000000134067890 */ /* 0x000fe2000fffe03f */
[----:B------:R-:W-:Y:S01]  /*4f10*/  IMAD.U32 R2, RZ, RZ, UR42 ;  /* 0x0000002aff027e24 */ /* 0x000fe2000f8e00ff */
[----:B------:R-:W-:Y:S02]  /*4f20*/  UMOV UR7, 0x400 ;  /* 0x0000040000077882 */ /* 0x000fe40000000000 */
[----:B------:R-:W-:Y:S02]  /*4f30*/  UISETP.NE.AND UP0, UPT, UR6, 0x2, UPT ;  /* 0x000000020600788c */ /* 0x000fe4000bf05270 */
[----:B------:R-:W-:Y:S02]  /*4f40*/  SHF.L.U32 R2, R2, 0x1f, RZ ;  /* 0x0000001f02027819 */ /* 0x000fe400000006ff */
[----:B------:R-:W-:Y:S02]  /*4f50*/  USEL UR6, UR6, URZ, UP0 ;  /* 0x0000003f06067287 */ /* 0x000fe40008000000 */
[----:B0-----:R-:W-:-:S04]  /*4f60*/  ULEA UR7, UR10, UR7, 0x18 ;  /* 0x000000070a077291 */ /* 0x001fc8000f8ec03f */
[----:B------:R-:W-:-:S09]  /*4f70*/  ULEA UR6, UR6, UR7, 0x3 ;  /* 0x0000000706067291 */ /* 0x000fd2000f8e183f */
[----:B------:R0:W1:Y:S01]  /*4f80*/  SYNCS.PHASECHK.TRANS64.TRYWAIT P1, [UR6+0x38830], R2 ;  /* 0x03883002ff0075a7 */ /* 0x0000620008020146 */
[----:B------:R-:W-:Y:S05]  /*4f90*/  @!P0 BRA `(.L_x_159) ;  /* 0x0000000000048947 */ /* 0x000fea0003800000 */
[----:B------:R-:W-:Y:S01]  /*4fa0*/  BPT.TRAP 0x1 ;  /* 0x000000040000795c */ /* 0x000fe20000300000 */
.L_x_159:
[----:B-1----:R-:W-:Y:S05]  /*4fb0*/  @P1 BRA `(.L_x_157) ;  /* 0x0000000000081947 */ /* 0x002fea0003800000 */
[----:B------:R-:W1:Y:S02]  /*4fc0*/  SYNCS.PHASECHK.TRANS64.TRYWAIT P1, [UR6+0x38830], R2 ;  /* 0x03883002ff0075a7 */ /* 0x000e640008020146 */
[----:B-1----:R-:W-:Y:S05]  /*4fd0*/  @!P1 BRA `(.L_x_160) ;  /* 0x000000d000249947 */ /* 0x002fea0003800000 */
.L_x_157:
        /* <DEDUP_REMOVED lines=50> */
.L_x_162:
[----:B------:R-:W0:Y:S01]  /*5300*/  S2UR UR7, SR_CgaCtaId ;  /* 0x00000000000779c3 */ /* 0x000e220000008800 */
[----:B------:R-:W-:Y:S01]  /*5310*/  UMOV UR6, 0x400 ;  /* 0x0000040000067882 */ /* 0x000fe20000000000 */
[----:B------:R-:W-:-:S05]  /*5320*/  IMAD.U32 R2, RZ, RZ, UR53 ;  /* 0x00000035ff027e24 */ /* 0x000fca000f8e00ff */
[----:B------:R-:W-:Y:S01]  /*5330*/  SHF.L.U32 R2, R2, 0x1f, RZ ;  /* 0x0000001f02027819 */ /* 0x000fe200000006ff */
[----:B0-----:R-:W-:-:S04]  /*5340*/  ULEA UR6, UR7, UR6, 0x18 ;  /* 0x0000000607067291 */ /* 0x001fc8000f8ec03f */
[----:B------:R-:W-:-:S09]  /*5350*/  ULEA UR6, UR52, UR6, 0x3 ;  /* 0x0000000634067291 */ /* 0x000fd2000f8e183f */
[----:B------:R0:W1:Y:S01]  /*5360*/  SYNCS.PHASECHK.TRANS64.TRYWAIT P1, [UR6+0x38850], R2 ;  /* 0x03885002ff0075a7 */ /* 0x0000620008020146 */
[----:B------:R-:W-:Y:S05]  /*5370*/  @!P0 BRA `(.L_x_163) ;  /* 0x0000000000048947 */ /* 0x000fea0003800000 */
[----:B------:R-:W-:Y:S01]  /*5380*/  BPT.TRAP 0x1 ;  /* 0x000000040000795c */ /* 0x000fe20000300000 */
.L_x_163:
[----:B-1----:R-:W-:Y:S05]  /*5390*/  @P1 BRA `(.L_x_161) ;  /* 0x0000000000081947 */ /* 0x002fea0003800000 */
[----:B------:R-:W1:Y:S02]  /*53a0*/  SYNCS.PHASECHK.TRANS64.TRYWAIT P1, [UR6+0x38850], R2 ;  /* 0x03885002ff0075a7 */ /* 0x000e640008020146 */
[----:B-1----:R-:W-:Y:S05]  /*53b0*/  @!P1 BRA `(.L_x_164) ;  /* 0x000000cc00449947 */ /* 0x002fea0003800000 */
.L_x_161:
[----:B------:R-:W2:Y:S01]  /*53c0*/  S2UR UR6, SR_CgaCtaId ;  /* 0x00000000000679c3 */ /* 0x000ea20000008800 */
[----:B01----:R-:W-:Y:S01]  /*53d0*/  MOV R2, 0x400 ;  /* 0x0000040000027802 */ /* 0x003fe20000000f00 */
[----:B------:R-:W-:Y:S01]  /*53e0*/  WARPGROUP.ARRIVE ;  /* 0x00000000000079c5 */ /* 0x000fe20000000000 */
[----:B------:R-:W-:Y:S01]  /*53f0*/  UMOV UR7, 0x40000040 ;  /* 0x4000004000077882 */ /* 0x000fe20000000000 */
[C---:B------:R-:W-:Y:S01]  /*5400*/  FMUL.FTZ R9, R0.reuse, R152 ;  /* 0x0000009800097220 */ /* 0x040fe20000410000 */
[C---:B------:R-:W-:Y:S01]  /*5410*/  FMUL.FTZ R8, R0.reuse, R153 ;  /* 0x0000009900087220 */ /* 0x040fe20000410000 */
[C---:B------:R-:W-:Y:S01]  /*5420*/  FMUL.FTZ R11, R0.reuse, R154 ;  /* 0x0000009a000b7220 */ /* 0x040fe20000410000 */
[C---:B------:R-:W-:Y:S01]  /*5430*/  FMUL.FTZ R10, R0.reuse, R155 ;  /* 0x0000009b000a7220 */ /* 0x040fe20000410000 */
[C---:B------:R-:W-:Y:S01]  /*5440*/  FMUL.FTZ R12, R0.reuse, R156 ;  /* 0x0000009c000c7220 */ /* 0x040fe20000410000 */
[C---:B------:R-:W-:Y:S01]  /*5450*/  FMUL.FTZ R14, R0.reuse, R158 ;  /* 0x0000009e000e7220 */ /* 0x040fe20000410000 */
        /* <DEDUP_REMOVED lines=9> */
[C---:B------:R-:W-:Y:S01]  /*54f0*/  FMUL.FTZ R179, R0.reuse, R189 ;  /* 0x000000bd00b37220 */ /* 0x040fe20000410000 */
[C---:B------:R-:W-:Y:S01]  /*5500*/  FMUL.FTZ R155, R0.reuse, R165 ;  /* 0x000000a5009b7220 */ /* 0x040fe20000410000 */
[C---:B------:R-:W-:Y:S01]  /*5510*/  FMUL.FTZ R165, R0.reuse, R175 ;  /* 0x000000af00a57220 */ /* 0x040fe20000410000 */
[C---:B------:R-:W-:Y:S01]  /*5520*/  FMUL.FTZ R153, R0.reuse, R163 ;  /* 0x000000a300997220 */ /* 0x040fe20000410000 */
[----:B------:R-:W-:Y:S01]  /*5530*/  FMUL.FTZ R175, R0, R185 ;  /* 0x000000b900af7220 */ /* 0x000fe20000410000 */
[----:B--2---:R-:W-:-:S02]  /*5540*/  IMAD.U32 R3, RZ, RZ, UR6 ;  /* 0x00000006ff037e24 */ /* 0x004fc4000f8e00ff */
[C---:B------:R-:W-:Y:S01]  /*5550*/  FMUL.FTZ R154, R0.reuse, R164 ;  /* 0x000000a4009a7220 */ /* 0x040fe20000410000 */
[----:B------:R-:W2:Y:S01]  /*5560*/  MUFU.TANH R11, R11 ;  /* 0x0000000b000b7308 */ /* 0x000ea20000002400 */
[----:B0-----:R-:W-:Y:S01]  /*5570*/  FMNMX.FTZ R189, R9, R4, !PT ;  /* 0x0000000409bd7209 */ /* 0x001fe20007810000 */
[C---:B------:R-:W-:Y:S01]  /*5580*/  FMUL.FTZ R185, R0.reuse, R195 ;  /* 0x000000c300b97220 */ /* 0x040fe20000410000 */
[----:B------:R-:W-:Y:S01]  /*5590*/  LEA R2, R3, R2, 0x18 ;  /* 0x0000000203027211 */ /* 0x000fe200078ec0ff */
[C---:B------:R-:W-:Y:S01]  /*55a0*/  FMUL.FTZ R156, R0.reuse, R166 ;  /* 0x000000a6009c7220 */ /* 0x040fe20000410000 */
[C---:B------:R-:W-:Y:S01]  /*55b0*/  FMUL.FTZ R166, R0.reuse, R176 ;  /* 0x000000b000a67220 */ /* 0x040fe20000410000 */
[----:B------:R-:W-:Y:S01]  /*55c0*/  FMUL.FTZ R176, R0, R186 ;  /* 0x000000ba00b07220 */ /* 0x000fe20000410000 */
[----:B------:R-:W-:Y:S01]  /*55d0*/  R2UR UR6, R2 ;  /* 0x00000000020672ca */ /* 0x000fe200000e0000 */
        /* <DEDUP_REMOVED lines=12> */
[----:B------:R-:W-:Y:S01]  /*56a0*/  UIADD3 UR6, UR6, 0x400, URZ ;  /* 0x0000040006067890 */ /* 0x000fe2000fffe03f */
[C---:B------:R-:W-:Y:S01]  /*56b0*/  FMUL.FTZ R171, R0.reuse, R181 ;  /* 0x000000b500ab7220 */ /* 0x040fe20000410000 */
[C---:B------:R-:W-:Y:S01]  /*56c0*/  FMUL.FTZ R162, R0.reuse, R172 ;  /* 0x000000ac00a27220 */ /* 0x040fe20000410000 */
[----:B------:R-:W-:Y:S01]  /*56d0*/  FMUL.FTZ R181, R0, R191 ;  /* 0x000000bf00b57220 */ /* 0x000fe20000410000 */
[----:B------:R-:W-:Y:S01]  /*56e0*/  USHF.R.U32.HI UR6, URZ, 0x4, UR6 ;  /* 0x000000043f067899 */ /* 0x000fe20008011606 */
[----:B------:R-:W2:Y:S01]  /*56f0*/  MUFU.TANH R14, R14 ;  /* 0x0000000e000e7308 */ /* 0x000ea20000002400 */
[----:B0-----:R-:W-:Y:S01]  /*5700*/  FMNMX.FTZ R189, R10, R189, !PT ;  /* 0x000000bd0abd7209 */ /* 0x001fe20007810000 */
[C---:B------:R-:W-:Y:S01]  /*5710*/  FMUL.FTZ R191, R0.reuse, R200 ;  /* 0x000000c800bf7220 */ /* 0x040fe20000410000 */
[----:B------:R-:W-:Y:S01]  /*5720*/  ULOP3.LUT UR6, UR6, 0x3fff, URZ, 0xc0, !UPT ;  /* 0x00003fff06067892 */ /* 0x000fe2000f8ec03f */
[C---:B------:R-:W-:Y:S01]  /*5730*/  FMUL.FTZ R164, R0.reuse, R174 ;  /* 0x000000ae00a47220 */ /* 0x040fe20000410000 */
[C---:B------:R-:W-:Y:S01]  /*5740*/  FMUL.FTZ R163, R0.reuse, R173 ;  /* 0x000000ad00a37220 */ /* 0x040fe20000410000 */
[----:B------:R-:W-:Y:S01]  /*5750*/  FMUL.FTZ R167, R0, R177 ;  /* 0x000000b100a77220 */ /* 0x000fe20000410000 */
[----:B------:R-:W-:Y:S01]  /*5760*/  ULOP3.LUT UR6, UR6, 0x10000, URZ, 0xfc, !UPT ;  /* 0x0001000006067892 */ /* 0x000fe2000f8efc3f */
[----:B------:R-:W0:Y:S01]  /*5770*/  MUFU.TANH R13, R13 ;  /* 0x0000000d000d7308 */ /* 0x000e220000002400 */
[----:B-1----:R-:W-:Y:S01]  /*5780*/  FMNMX.FTZ R196, R12, R195, !PT ;  /* 0x000000c30cc47209 */ /* 0x002fe20007810000 */
[C---:B------:R-:W-:Y:S01]  /*5790*/  FMUL.FTZ R173, R0.reuse, R183 ;  /* 0x000000b700ad7220 */ /* 0x040fe20000410000 */
[----:B------:R-:W-:Y:S01]  /*57a0*/  ULEA UR10, UR52, UR6, 0xb ;  /* 0x00000006340a7291 */ /* 0x000fe2000f8e583f */
[C---:B------:R-:W-:Y:S01]  /*57b0*/  FMUL.FTZ R170, R0.reuse, R180 ;  /* 0x000000b400aa7220 */ /* 0x040fe20000410000 */
[C---:B------:R-:W-:Y:S01]  /*57c0*/  FMUL.FTZ R183, R0.reuse, R193 ;  /* 0x000000c100b77220 */ /* 0x040fe20000410000 */
[C---:B------:R-:W-:Y:S01]  /*57d0*/  FMUL.FTZ R193, R0.reuse, R202 ;  /* 0x000000ca00c17220 */ /* 0x040fe20000410000 */
[----:B------:R-:W-:Y:S01]  /*57e0*/  FMUL.FTZ R172, R0, R182 ;  /* 0x000000b600ac7220 */ /* 0x000fe20000410000 */
[----:B------:R-:W1:Y:S01]  /*57f0*/  MUFU.TANH R15, R15 ;  /* 0x0000000f000f7308 */ /* 0x000e620000002400 */
[----:B--2---:R-:W-:Y:S01]  /*5800*/  FMNMX.FTZ R198, R14, R189, !PT ;  /* 0x000000bd0ec67209 */ /* 0x004fe20007810000 */
[----:B------:R-:W-:Y:S01]  /*5810*/  UMOV UR6, UR10 ;  /* 0x0000000a00067c82 */ /* 0x000fe20008000000 */
[C---:B------:R-:W-:Y:S01]  /*5820*/  FMUL.FTZ R174, R0.reuse, R184 ;  /* 0x000000b800ae7220 */ /* 0x040fe20000410000 */
[----:B------:R-:W-:Y:S01]  /*5830*/  QGMMA.64x256x32.F32.E4M3.E4M3 R24, R228, gdesc[UR4], R24, gsb0 ;  /* 0x03e00004e4187df3 */ /* 0x000fe20008000818 */
[----:B------:R-:W-:Y:S01]  /*5840*/  UIADD3 UR6, UR10, 0x2, URZ ;  /* 0x000000020a067890 */ /* 0x000fe2000fffe03f */
[C---:B------:R-:W-:Y:S01]  /*5850*/  FMUL.FTZ R177, R0.reuse, R187 ;  /* 0x000000bb00b17220 */ /* 0x040fe20000410000 */
[----:B------:R-:W-:Y:S01]  /*5860*/  UMOV UR7, 0x40000040 ;  /* 0x4000004000077882 */ /* 0x000fe20000000000 */
        /* <DEDUP_REMOVED lines=15> */
[----:B------:R-:W-:Y:S01]  /*5960*/  FMUL.FTZ R203, R0, R211 ;  /* 0x000000d300cb7220 */ /* 0x000fe20000410000 */
[----:B------:R-:W1:Y:S01]  /*5970*/  MUFU.TANH R21, R21 ;  /* 0x0000001500157308 */ /* 0x000e620000002400 */
[----:B--2---:R-:W-:Y:S01]  /*5980*/  FMNMX.FTZ R198, R20, R189, !PT ;  /* 0x000000bd14c67209 */ /* 0x004fe20007810000 */
[C---:B------:R-:W-:Y:S01]  /*5990*/  FMUL.FTZ R205, R0.reuse, R213 ;  /* 0x000000d500cd7220 */ /* 0x040fe20000410000 */
[----:B------:R-:W-:-:S05]  /*59a0*/  FMUL.FTZ R207, R0, R215 ;  /* 0x000000d700cf7220 */ /* 0x000fca0000410000 */
        /* <DEDUP_REMOVED lines=65> */
[----:B0-----:R-:W-:Y:S01]  /*5dc0*/  FMNMX.FTZ R195, R181, R206, !PT ;  /* 0x000000ceb5c37209 */ /* 0x001fe20007810000 */
        /* <DEDUP_REMOVED lines=14> */
[----:B0-----:R-:W-:Y:S02]  /*5eb0*/  LOP3.LUT P1, RZ, R231, 0x7f, RZ, 0xc0, !PT ;  /* 0x0000007fe7ff7812 */ /* 0x001fe4000782c0ff */
[----:B------:R-:W-:-:S03]  /*5ec0*/  SHF.R.U32.HI R231, RZ, 0x7, R231 ;  /* 0x00000007ffe77819 */ /* 0x000fc600000116e7 */
[----:B------:R-:W0:Y:S01]  /*5ed0*/  MUFU.TANH R188, R188 ;  /* 0x000000bc00bc7308 */ /* 0x000e220000002400 */
[----:B--2---:R-:W-:-:S07]  /*5ee0*/  FMNMX.FTZ R195, R185, R208, !PT ;  /* 0x000000d0b9c37209 */ /* 0x004fce0007810000 */
[----:B------:R-:W1:Y:S01]  /*5ef0*/  MUFU.TANH R191, R191 ;  /* 0x000000bf00bf7308 */ /* 0x000e620000002400 */
[----:B---3--:R-:W-:-:S07]  /*5f00*/  FMNMX.FTZ R206, R187, R206, !PT ;  /* 0x000000cebbce7209 */ /* 0x008fce0007810000 */
        /* <DEDUP_REMOVED lines=32> */
[----:B0-----:R-:W-:-:S05]  /*6110*/  FMNMX.FTZ R208, R205, R208, !PT ;  /* 0x000000d0cdd07209 */ /* 0x001fca0007810000 */
[----:B------:R-:W0:Y:S01]  /*6120*/  SHFL.BFLY PT, R189, R208, 0x2, 0x1f ;  /* 0x0c401f00d0bd7f89 */ /* 0x000e2200000e0000 */
[----:B-1----:R-:W-:-:S04]  /*6130*/  FMNMX.FTZ R210, R206, R195, !PT ;  /* 0x000000c3ced27209 */ /* 0x002fc80007810000 */
[----:B--2---:R-:W-:-:S05]  /*6140*/  FMNMX.FTZ R210, R207, R210, !PT ;  /* 0x000000d2cfd27209 */ /* 0x004fca0007810000 */
[----:B------:R-:W1:Y:S01]  /*6150*/  SHFL.BFLY PT, R195, R210, 0x2, 0x1f ;  /* 0x0c401f00d2c37f89 */ /* 0x000e6200000e0000 */
[----:B0-----:R-:W-:-:S05]  /*6160*/  FMNMX.FTZ R209, R208, R189, !PT ;  /* 0x000000bdd0d17209 */ /* 0x001fca0007810000 */
[----:B------:R-:W0:Y:S01]  /*6170*/  SHFL.BFLY PT, R212, R209, 0x1, 0x1f ;  /* 0x0c201f00d1d47f89 */ /* 0x000e2200000e0000 */
[----:B-1----:R-:W-:-:S05]  /*6180*/  FMNMX.FTZ R211, R210, R195, !PT ;  /* 0x000000c3d2d37209 */ /* 0x002fca0007810000 */
[----:B------:R-:W1:Y:S01]  /*6190*/  SHFL.BFLY PT, R214, R211, 0x1, 0x1f ;  /* 0x0c201f00d3d67f89 */ /* 0x000e6200000e0000 */
[----:B0-----:R-:W-:-:S05]  /*61a0*/  FMNMX.FTZ R189, R209, R212, !PT ;  /* 0x000000d4d1bd7209 */ /* 0x001fca0007810000 */
[----:B------:R-:W-:Y:S01]  /*61b0*/  FADD.FTZ R4, -R189, R4 ;  /* 0x00000004bd047221 */ /* 0x000fe20000010100 */
[----:B-1----:R-:W-:Y:S01]  /*61c0*/  FMNMX.FTZ R195, R211, R214, !PT ;  /* 0x000000d6d3c37209 */ /* 0x002fe20007810000 */
[----:B------:R-:W-:Y:S01]  /*61d0*/  IMAD.U32 R211, RZ, RZ, UR51 ;  /* 0x00000033ffd37e24 */ /* 0x000fe2000f8e00ff */
[----:B------:R-:W-:Y:S02]  /*61e0*/  WARPGROUP.DEPBAR.LE gsb0, 0x0 ;  /* 0x00008000000079c5 */ /* 0x000fe40000010000 */
[----:B------:R-:W-:-:S06]  /*61f0*/  WARPGROUP.ARRIVE ;  /* 0x00000000000079c5 */ /* 0x000fcc0000000000 */
[----:B------:R-:W-:Y:S01]  /*6200*/  QGMMA.64x256x32.F32.E4M3.E4M3 R24, R220, gdesc[UR4], R24, gsb0 ;  /* 0x03e00004dc187df3 */ /* 0x000fe20008000818 */
[----:B------:R-:W-:Y:S01]  /*6210*/  UIADD3 UR6, UR10, 0x6, URZ ;  /* 0x000000060a067890 */ /* 0x000fe2000fffe03f */
[----:B------:R-:W-:Y:S01]  /*6220*/  UMOV UR7, 0x40000040 ;  /* 0x4000004000077882 */ /* 0x000fe20000000000 */
[----:B------:R-:W-:Y:S02]  /*6230*/  WARPGROUP.DEPBAR.LE gsb0, 0x0 ;  /* 0x00008000000079c5 */ /* 0x000fe40000010000 */
[----:B------:R-:W-:-:S15]  /*6240*/  WARPGROUP.ARRIVE ;  /* 0x00000000000079c5 */ /* 0x000fde0000000000 */
[----:B------:R-:W-:-:S08]  /*6250*/  NOP ;  /* 0x0000000000007918 */ /* 0x000fd00000000000 */
        /* <DEDUP_REMOVED lines=14> */
[--C-:B0-----:R-:W-:Y:S01]  /*6340*/  FFMA.FTZ R210, R204, UR6, -R208.reuse ;  /* 0x00000006ccd27c23 */ /* 0x101fe200080108d0 */
        /* <DEDUP_REMOVED lines=25> */
[----:B------:R-:W-:Y:S01]  /*64e0*/  IMAD.U32 R208, RZ, RZ, UR6 ;  /* 0x00000006ffd07e24 */ /* 0x000fe2000f8e00ff */
[----:B------:R-:W0:Y:S03]  /*64f0*/  MUFU.EX2 R9, R9 ;  /* 0x0000000900097308 */ /* 0x000e260000000800 */
[----:B------:R-:W-:-:S01]  /*6500*/  FFMA.FTZ R209, R195, R208, -8 ;  /* 0xc1000000c3d17423 */ /* 0x000fc200000100d0 */
[----:B------:R-:W-:-:S03]  /*6510*/  @!P1 IMAD R208, R211, 0x8, R2 ;  /* 0x00000008d3d09824 */ /* 0x000fc600078e0202 */
[--C-:B------:R-:W-:Y:S01]  /*6520*/  FFMA.FTZ R11, R11, UR6, -R209.reuse ;  /* 0x000000060b0b7c23 */ /* 0x100fe200080108d1 */
[----:B------:R-:W-:-:S01]  /*6530*/  FFMA.FTZ R10, R10, UR6, -R209 ;  /* 0x000000060a0a7c23 */ /* 0x000fc200080108d1 */
[----:B------:R-:W-:Y:S01]  /*6540*/  MUFU.EX2 R4, R4 ;  /* 0x0000000400047308 */ /* 0x000fe20000000800 */
[----:B------:R-:W-:-:S01]  /*6550*/  FFMA.FTZ R14, R14, UR6, -R209 ;  /* 0x000000060e0e7c23 */ /* 0x000fc200080108d1 */
[--C-:B------:R-:W-:Y:S01]  /*6560*/  FFMA.FTZ R15, R15, UR6, -R209.reuse ;  /* 0x000000060f0f7c23 */ /* 0x100fe200080108d1 */
[----:B------:R-:W-:-:S01]  /*6570*/  FFMA.FTZ R152, R152, UR6, -R209 ;  /* 0x0000000698987c23 */ /* 0x000fc200080108d1 */
[----:B------:R-:W-:Y:S02]  /*6580*/  @!P1 VIADD R208, R208, 0x38840 ;  /* 0x00038840d0d09836 */ /* 0x000fe40000000000 */
[----:B------:R-:W-:-:S01]  /*6590*/  FFMA.FTZ R153, R153, UR6, -R209 ;  /* 0x0000000699997c23 */ /* 0x000fc200080108d1 */
[--C-:B------:R-:W-:Y:S01]  /*65a0*/  FFMA.FTZ R156, R156, UR6, -R209.reuse ;  /* 0x000000069c9c7c23 */ /* 0x100fe200080108d1 */
[----:B------:R-:W-:-:S01]  /*65b0*/  FFMA.FTZ R157, R157, UR6, -R209 ;  /* 0x000000069d9d7c23 */ /* 0x000fc200080108d1 */
[----:B------:R-:W1:Y:S01]  /*65c0*/  MUFU.EX2 R11, R11 ;  /* 0x0000000b000b7308 */ /* 0x000e620000000800 */
[----:B0-----:R-:W-:-:S01]  /*65d0*/  FFMA.FTZ R5, R6, R5, R9 ;  /* 0x0000000506057223 */ /* 0x001fc20000010009 */
[--C-:B------:R-:W-:Y:S01]  /*65e0*/  FFMA.FTZ R211, R173, UR6, -R209.reuse ;  /* 0x00000006add37c23 */ /* 0x100fe200080108d1 */
        /* <DEDUP_REMOVED lines=11> */
[--C-:B------:R-:W-:Y:S01]  /*66a0*/  FFMA.FTZ R184, R184, UR6, -R209.reuse ;  /* 0x00000006b8b87c23 */ /* 0x100fe200080108d1 */
        /* <DEDUP_REMOVED lines=9> */
[----:B------:R-:W-:Y:S01]  /*6740*/  MUFU.EX2 R12, R12 ;  /* 0x0000000c000c7308 */ /* 0x000fe20000000800 */
[----:B0-----:R-:W-:-:S01]  /*6750*/  FADD.FTZ R5, R8, R5 ;  /* 0x0000000508057221 */ /* 0x001fc20000010000 */
[--C-:B------:R-:W-:Y:S01]  /*6760*/  FFMA.FTZ R202, R202, UR6, -R209.reuse ;  /* 0x00000006caca7c23 */ /* 0x100fe200080108d1 */
[----:B------:R-:W-:-:S01]  /*6770*/  FFMA.FTZ R203, R203, UR6, -R209 ;  /* 0x00000006cbcb7c23 */ /* 0x000fc200080108d1 */
[--C-:B------:R-:W-:Y:S01]  /*6780*/  FFMA.FTZ R206, R206, UR6, -R209.reuse ;  /* 0x00000006cece7c23 */ /* 0x100fe200080108d1 */
[----:B------:R-:W-:-:S03]  /*6790*/  FFMA.FTZ R207, R207, UR6, -R209 ;  /* 0x00000006cfcf7c23 */ /* 0x000fc600080108d1 */
[----:B------:R-:W0:Y:S01]  /*67a0*/  MUFU.EX2 R14, R14 ;  /* 0x0000000e000e7308 */ /* 0x000e220000000800 */
[----:B--2---:R-:W-:-:S07]  /*67b0*/  FADD.FTZ R7, R10, R7 ;  /* 0x000000070a077221 */ /* 0x004fce0000010000 */
[----:B------:R-:W-:Y:S08]  /*67c0*/  MUFU.EX2 R13, R13 ;  /* 0x0000000d000d7308 */ /* 0x000ff00000000800 */
[----:B------:R-:W1:Y:S08]  /*67d0*/  MUFU.EX2 R15, R15 ;  /* 0x0000000f000f7308 */ /* 0x000e700000000800 */
[----:B------:R-:W-:Y:S08]  /*67e0*/  MUFU.EX2 R20, R20 ;  /* 0x0000001400147308 */ /* 0x000ff00000000800 */
[----:B------:R2:W-:Y:S08]  /*67f0*/  MUFU.EX2 R205, R210 ;  /* 0x000000d200cd7308 */ /* 0x0005f00000000800 */
[----:B------:R-:W3:Y:S01]  /*6800*/  MUFU.EX2 R152, R152 ;  /* 0x0000009800987308 */ /* 0x000ee20000000800 */
[----:B--2---:R-:W-:-:S01]  /*6810*/  FFMA.FTZ R210, R172, UR6, -R209 ;  /* 0x00000006acd27c23 */ /* 0x004fc200080108d1 */
[----:B------:R-:W-:-:S02]  /*6820*/  @!P1 PRMT R172, RZ, 0x654, R208 ;  /* 0x00000654ffac9816 */ /* 0x000fc400000000d0 */
[----:B------:R-:W-:-:S04]  /*6830*/  IADD3 R208, -R231, 0xb, RZ ;  /* 0x0000000be7d07810 */ /* 0x000fc80007ffe1ff */
[----:B------:R-:W-:Y:S08]  /*6840*/  MUFU.EX2 R21, R21 ;  /* 0x0000001500157308 */ /* 0x000ff00000000800 */
[----:B------:R-:W2:Y:S08]  /*6850*/  MUFU.EX2 R153, R153 ;  /* 0x0000009900997308 */ /* 0x000eb00000000800 */
[----:B------:R-:W-:Y:S08]  /*6860*/  MUFU.EX2 R154, R154 ;  /* 0x0000009a009a7308 */ /* 0x000ff00000000800 */
[----:B------:R-:W4:Y:S08]  /*6870*/  MUFU.EX2 R156, R156 ;  /* 0x0000009c009c7308 */ /* 0x000f300000000800 */
[----:B------:R0:W-:Y:S08]  /*6880*/  MUFU.EX2 R173, R210 ;  /* 0x000000d200ad7308 */ /* 0x0001f00000000800 */
[----:B------:R-:W-:Y:S01]  /*6890*/  MUFU.EX2 R155, R155 ;  /* 0x0000009b009b7308 */ /* 0x000fe20000000800 */
[----:B0-----:R-:W-:-:S04]  /*68a0*/  FADD.FTZ R210, R14, R7 ;  /* 0x000000070ed27221 */ /* 0x001fc80000010000 */
[----:B-1----:R-:W-:-:S03]  /*68b0*/  FADD.FTZ R7, R15, R210 ;  /* 0x000000d20f077221 */ /* 0x002fc60000010000 */
[----:B------:R-:W0:Y:S01]  /*68c0*/  MUFU.EX2 R157, R157 ;  /* 0x0000009d009d7308 */ /* 0x000e220000000800 */
[----:B---3--:R-:W-:-:S04]  /*68d0*/  FADD.FTZ R210, R152, R7 ;  /* 0x0000000798d27221 */ /* 0x008fc80000010000 */
[----:B--2---:R-:W-:-:S03]  /*68e0*/  FADD.FTZ R7, R153, R210 ;  /* 0x000000d299077221 */ /* 0x004fc60000010000 */
[----:B------:R-:W-:Y:S01]  /*68f0*/  MUFU.EX2 R158, R158 ;  /* 0x0000009e009e7308 */ /* 0x000fe20000000800 */
[----:B----4-:R-:W-:-:S07]  /*6900*/  FADD.FTZ R210, R156, R7 ;  /* 0x000000079cd27221 */ /* 0x010fce0000010000 */
[----:B------:R-:W1:Y:S01]  /*6910*/  MUFU.EX2 R160, R160 ;  /* 0x000000a000a07308 */ /* 0x000e620000000800 */
[----:B0-----:R-:W-:-:S07]  /*6920*/  FADD.FTZ R7, R157, R210 ;  /* 0x000000d29d077221 */ /* 0x001fce0000010000 */
[----:B------:R-:W-:Y:S08]  /*6930*/  MUFU.EX2 R159, R159 ;  /* 0x0000009f009f7308 */ /* 0x000ff00000000800 */
[----:B------:R-:W0:Y:S01]  /*6940*/  MUFU.EX2 R161, R161 ;  /* 0x000000a100a17308 */ /* 0x000e220000000800 */
[----:B-1----:R-:W-:-:S07]  /*6950*/  FADD.FTZ R210, R160, R7 ;  /* 0x00000007a0d27221 */ /* 0x002fce0000010000 */
[----:B------:R-:W-:Y:S08]  /*6960*/  MUFU.EX2 R162, R162 ;  /* 0x000000a200a27308 */ /* 0x000ff00000000800 */
[----:B------:R-:W1:Y:S01]  /*6970*/  MUFU.EX2 R164, R164 ;  /* 0x000000a400a47308 */ /* 0x000e620000000800 */
[----:B0-----:R-:W-:-:S07]  /*6980*/  FADD.FTZ R7, R161, R210 ;  /* 0x000000d2a1077221 */ /* 0x001fce0000010000 */
[----:B------:R-:W-:Y:S08]  /*6990*/  MUFU.EX2 R163, R163 ;  /* 0x000000a300a37308 */ /* 0x000ff00000000800 */
[----:B------:R-:W0:Y:S01]  /*69a0*/  MUFU.EX2 R165, R165 ;  /* 0x000000a500a57308 */ /* 0x000e220000000800 */
[----:B-1----:R-:W-:-:S07]  /*69b0*/  FADD.FTZ R210, R164, R7 ;  /* 0x00000007a4d27221 */ /* 0x002fce0000010000 */
[----:B------:R-:W-:Y:S08]  /*69c0*/  MUFU.EX2 R166, R166 ;  /* 0x000000a600a67308 */ /* 0x000ff00000000800 */
[----:B------:R-:W1:Y:S01]  /*69d0*/  MUFU.EX2 R168, R168 ;  /* 0x000000a800a87308 */ /* 0x000e620000000800 */
[----:B------:R-:W-:Y:S02]  /*69e0*/  WARPGROUP.DEPBAR.LE gsb0, 0x0 ;  /* 0x00008000000079c5 */ /* 0x000fe40000010000 */
[----:B------:R2:W-:Y:S06]  /*69f0*/  BAR.ARV R208, 0x100 ;  /* 0x000400d00000751d */ /* 0x0005ec0000002000 */
[----:B------:R-:W-:Y:S01]  /*6a00*/  MUFU.EX2 R167, R167 ;  /* 0x000000a700a77308 */ /* 0x000fe20000000800 */
[----:B------:R3:W-:Y:S01]  /*6a10*/  @!P1 SYNCS.ARRIVE.TRANS64.RED.A1T0 RZ, [R172+URZ], RZ ;  /* 0x000000ffacff99a7 */ /* 0x0007e2000810043f */
[----:B--2---:R-:W-:-:S01]  /*6a20*/  FADD.FTZ R208, R12, R5 ;  /* 0x000000050cd07221 */ /* 0x004fc20000010000 */
[----:B0-----:R-:W-:-:S03]  /*6a30*/  FADD.FTZ R7, R165, R210 ;  /* 0x000000d2a5077221 */ /* 0x001fc60000010000 */
[----:B------:R-:W-:Y:S02]  /*6a40*/  FADD.FTZ R5, R13, R208 ;  /* 0x000000d00d057221 */ /* 0x000fe40000010000 */
[----:B------:R-:W0:Y:S01]  /*6a50*/  MUFU.EX2 R169, R169 ;  /* 0x000000a900a97308 */ /* 0x000e220000000800 */
[----:B-1----:R-:W-:-:S01]  /*6a60*/  FADD.FTZ R210, R168, R7 ;  /* 0x00000007a8d27221 */ /* 0x002fc20000010000 */
[----:B------:R-:W-:-:S04]  /*6a70*/  FADD.FTZ R208, R20, R5 ;  /* 0x0000000514d07221 */ /* 0x000fc80000010000 */
[----:B------:R-:W-:Y:S02]  /*6a80*/  FADD.FTZ R5, R21, R208 ;  /* 0x000000d015057221 */ /* 0x000fe40000010000 */
[----:B------:R-:W1:Y:S02]  /*6a90*/  MUFU.EX2 R170, R170 ;  /* 0x000000aa00aa7308 */ /* 0x000e640000000800 */
[----:B------:R-:W-:-:S04]  /*6aa0*/  FADD.FTZ R208, R154, R5 ;  /* 0x000000059ad07221 */ /* 0x000fc80000010000 */
[----:B------:R-:W-:Y:S02]  /*6ab0*/  FADD.FTZ R5, R155, R208 ;  /* 0x000000d09b057221 */ /* 0x000fe40000010000 */
[----:B------:R-:W2:Y:S01]  /*6ac0*/  MUFU.EX2 R171, R171 ;  /* 0x000000ab00ab7308 */ /* 0x000ea20000000800 */
[----:B0-----:R-:W-:-:S01]  /*6ad0*/  FADD.FTZ R210, R169, R210 ;  /* 0x000000d2a9d27221 */ /* 0x001fc20000010000 */
[----:B------:R-:W-:-:S04]  /*6ae0*/  FADD.FTZ R208, R158, R5 ;  /* 0x000000059ed07221 */ /* 0x000fc80000010000 */
[----:B------:R-:W-:Y:S02]  /*6af0*/  FADD.FTZ R5, R159, R208 ;  /* 0x000000d09f057221 */ /* 0x000fe40000010000 */
[----:B---3--:R-:W0:Y:S02]  /*6b00*/  MUFU.EX2 R172, R211 ;  /* 0x000000d300ac7308 */ /* 0x008e240000000800 */
[----:B------:R-:W-:-:S04]  /*6b10*/  FADD.FTZ R208, R162, R5 ;  /* 0x00000005a2d07221 */ /* 0x000fc80000010000 */
[----:B------:R-:W-:Y:S02]  /*6b20*/  FADD.FTZ R5, R163, R208 ;  /* 0x000000d0a3057221 */ /* 0x000fe40000010000 */
[----:B------:R-:W-:Y:S02]  /*6b30*/  MUFU.EX2 R174, R174 ;  /* 0x000000ae00ae7308 */ /* 0x000fe40000000800 */
[----:B------:R-:W-:-:S04]  /*6b40*/  FADD.FTZ R208, R166, R5 ;  /* 0x00000005a6d07221 */ /* 0x000fc80000010000 */
[----:B------:R-:W-:Y:S02]  /*6b50*/  FADD.FTZ R5, R167, R208 ;  /* 0x000000d0a7057221 */ /* 0x000fe40000010000 */
[----:B------:R-:W3:Y:S02]  /*6b60*/  MUFU.EX2 R176, R176 ;  /* 0x000000b000b07308 */ /* 0x000ee40000000800 */
[----:B-1----:R-:W-:-:S01]  /*6b70*/  FADD.FTZ R208, R170, R5 ;  /* 0x00000005aad07221 */ /* 0x002fc20000010000 */
[----:B------:R-:W-:-:S03]  /*6b80*/  FADD.FTZ R5, R173, R210 ;  /* 0x000000d2ad057221 */ /* 0x000fc60000010000 */
[----:B--2---:R-:W-:Y:S01]  /*6b90*/  FADD.FTZ R7, R171, R208 ;  /* 0x000000d0ab077221 */ /* 0x004fe20000010000 */
[----:B0-----:R-:W-:-:S01]  /*6ba0*/  FADD.FTZ R5, R172, R5 ;  /* 0x00000005ac057221 */ /* 0x001fc20000010000 */
[----:B------:R-:W-:Y:S08]  /*6bb0*/  MUFU.EX2 R175, R175 ;  /* 0x000000af00af7308 */ /* 0x000ff00000000800 */
[----:B------:R-:W0:Y:S01]  /*6bc0*/  MUFU.EX2 R177, R177 ;  /* 0x000000b100b17308 */ /* 0x000e220000000800 */
[----:B---3--:R-:W-:-:S07]  /*6bd0*/  FADD.FTZ R208, R176, R5 ;  /* 0x00000005b0d07221 */ /* 0x008fce0000010000 */
[----:B------:R-:W-:Y:S08]  /*6be0*/  MUFU.EX2 R178, R178 ;  /* 0x000000b200b27308 */ /* 0x000ff00000000800 */
[----:B------:R-:W1:Y:S08]  /*6bf0*/  MUFU.EX2 R180, R180 ;  /* 0x000000b400b47308 */ /* 0x000e700000000800 */
[----:B------:R-:W-:Y:S08]  /*6c00*/  MUFU.EX2 R179, R179 ;  /* 0x000000b300b37308 */ /* 0x000ff00000000800 */
[----:B------:R-:W2:Y:S08]  /*6c10*/  MUFU.EX2 R181, R181 ;  /* 0x000000b500b57308 */ /* 0x000eb00000000800 */
[----:B------:R-:W3:Y:S08]  /*6c20*/  MUFU.EX2 R182, R182 ;  /* 0x000000b600b67308 */ /* 0x000ef00000000800 */
[----:B------:R4:W-:Y:S08]  /*6c30*/  MUFU.EX2 R209, R190 ;  /* 0x000000be00d17308 */ /* 0x0009f00000000800 */
[----:B------:R-:W5:Y:S01]  /*6c40*/  MUFU.EX2 R184, R184 ;  /* 0x000000b800b87308 */ /* 0x000f620000000800 */
[----:B----4-:R-:W-:-:S01]  /*6c50*/  FADD.FTZ R190, R174, R7 ;  /* 0x00000007aebe7221 */ /* 0x010fc20000010000 */
[----:B0-----:R-:W-:-:S03]  /*6c60*/  FADD.FTZ R7, R177, R208 ;  /* 0x000000d0b1077221 */ /* 0x001fc60000010000 */
[----:B------:R-:W-:Y:S01]  /*6c70*/  FADD.FTZ R5, R175, R190 ;  /* 0x000000beaf057221 */ /* 0x000fe20000010000 */
[----:B-1----:R-:W-:-:S02]  /*6c80*/  FADD.FTZ R208, R180, R7 ;  /* 0x00000007b4d07221 */ /* 0x002fc40000010000 */
[----:B------:R-:W0:Y:S01]  /*6c90*/  MUFU.EX2 R183, R183 ;  /* 0x000000b700b77308 */ /* 0x000e220000000800 */
[----:B------:R-:W-:-:S01]  /*6ca0*/  FADD.FTZ R190, R178, R5 ;  /* 0x00000005b2be7221 */ /* 0x000fc20000010000 */
[----:B--2---:R-:W-:-:S03]  /*6cb0*/  FADD.FTZ R7, R181, R208 ;  /* 0x000000d0b5077221 */ /* 0x004fc60000010000 */
[----:B------:R-:W-:-:S03]  /*6cc0*/  FADD.FTZ R5, R179, R190 ;  /* 0x000000beb3057221 */ /* 0x000fc60000010000 */
[----:B------:R-:W1:Y:S01]  /*6cd0*/  MUFU.EX2 R185, R185 ;  /* 0x000000b900b97308 */ /* 0x000e620000000800 */
[----:B---3--:R-:W-:-:S01]  /*6ce0*/  FADD.FTZ R190, R182, R5 ;  /* 0x00000005b6be7221 */ /* 0x008fc20000010000 */
[----:B-----5:R-:W-:-:S06]  /*6cf0*/  FADD.FTZ R208, R184, R7 ;  /* 0x00000007b8d07221 */ /* 0x020fcc0000010000 */
[----:B------:R-:W2:Y:S01]  /*6d00*/  MUFU.EX2 R186, R186 ;  /* 0x000000ba00ba7308 */ /* 0x000ea20000000800 */
[----:B0-----:R-:W-:-:S07]  /*6d10*/  FADD.FTZ R5, R183, R190 ;  /* 0x000000beb7057221 */ /* 0x001fce0000010000 */
[----:B------:R-:W0:Y:S01]  /*6d20*/  MUFU.EX2 R188, R188 ;  /* 0x000000bc00bc7308 */ /* 0x000e220000000800 */
[----:B-1----:R-:W-:-:S07]  /*6d30*/  FADD.FTZ R7, R185, R208 ;  /* 0x000000d0b9077221 */ /* 0x002fce0000010000 */
[----:B------:R-:W1:Y:S01]  /*6d40*/  MUFU.EX2 R187, R187 ;  /* 0x000000bb00bb7308 */ /* 0x000e620000000800 */
[----:B--2---:R-:W-:-:S07]  /*6d50*/  FADD.FTZ R190, R186, R5 ;  /* 0x00000005babe7221 */ /* 0x004fce0000010000 */
[----:B------:R-:W2:Y:S01]  /*6d60*/  MUFU.EX2 R191, R191 ;  /* 0x000000bf00bf7308 */ /* 0x000ea20000000800 */
[----:B0-----:R-:W-:-:S04]  /*6d70*/  FADD.FTZ R208, R188, R7 ;  /* 0x00000007bcd07221 */ /* 0x001fc80000010000 */
[----:B------:R-:W-:-:S03]  /*6d80*/  FADD.FTZ R208, R209, R208 ;  /* 0x000000d0d1d07221 */ /* 0x000fc60000010000 */
        /* <DEDUP_REMOVED lines=33> */
.L_x_165:
[----:B------:R-:W-:Y:S01]  /*6fa0*/  F2FP.SATFINITE.E4M3.F32.PACK_AB_MERGE_C R12, R13, R12, RZ ;  /* 0x0000000c0d0c723e */ /* 0x000fe200048070ff */
[----:B------:R-:W-:Y:S02]  /*6fb0*/  UIADD3 UR7, UR48, -0x1, URZ ;  /* 0xffffffff30077890 */ /* 0x000fe4000fffe03f */
[----:B------:R-:W-:Y:S01]  /*6fc0*/  ISETP.LT.AND P1, PT, RZ, UR48, PT ;  /* 0x00000030ff007c0c */ /* 0x000fe2000bf21270 */
[----:B------:R-:W-:Y:S01]  /*6fd0*/  UMOV UR53, UR42 ;  /* 0x0000002a00357c82 */ /* 0x000fe20008000000 */
[----:B------:R-:W-:Y:S01]  /*6fe0*/  F2FP.SATFINITE.E4M3.F32.PACK_AB_MERGE_C R228, R8, R9, R12 ;  /* 0x0000000908e4723e */ /* 0x000fe2000480700c */
[----:B------:R-:W-:Y:S01]  /*6ff0*/  IMAD.U32 R9, RZ, RZ, UR52 ;  /* 0x00000034ff097e24 */ /* 0x000fe2000f8e00ff */
[----:B------:R-:W-:Y:S01]  /*7000*/  F2FP.SATFINITE.E4M3.F32.PACK_AB_MERGE_C R14, R15, R14, RZ ;  /* 0x0000000e0f0e723e */ /* 0x000fe200048070ff */
[----:B------:R-:W-:Y:S01]  /*7010*/  UMOV UR52, UR51 ;  /* 0x0000003300347c82 */ /* 0x000fe20008000000 */
[----:B------:R-:W-:Y:S01]  /*7020*/  F2FP.SATFINITE.E4M3.F32.PACK_AB_MERGE_C R154, R155, R154, RZ ;  /* 0x0000009a9b9a723e */ /* 0x000fe200048070ff */
[----:B------:R-:W-:Y:S01]  /*7030*/  IMAD R8, R9, 0x8, R2 ;  /* 0x0000000809087824 */ /* 0x000fe200078e0202 */
[----:B------:R-:W-:Y:S01]  /*7040*/  F2FP.SATFINITE.E4M3.F32.PACK_AB_MERGE_C R156, R157, R156, RZ ;  /* 0x0000009c9d9c723e */ /* 0x000fe200048070ff */
[----:B------:R-:W-:Y:S01]  /*7050*/  UMOV UR48, UR7 ;  /* 0x0000000700307c82 */ /* 0x000fe20008000000 */
[----:B------:R-:W-:Y:S01]  /*7060*/  F2FP.SATFINITE.E4M3.F32.PACK_AB_MERGE_C R162, R163, R162, RZ ;  /* 0x000000a2a3a2723e */ /* 0x000fe200048070ff */
[----:B------:R-:W-:Y:S01]  /*7070*/  VIADD R8, R8, 0x38860 ;  /* 0x0003886008087836 */ /* 0x000fe20000000000 */
[----:B------:R-:W-:Y:S01]  /*7080*/  F2FP.SATFINITE.E4M3.F32.PACK_AB_MERGE_C R164, R165, R164, RZ ;  /* 0x000000a4a5a4723e */ /* 0x000fe200048070ff */
[----:B------:R-:W-:Y:S01]  /*7090*/  FMUL.FTZ R24, R24, R6 ;  /* 0x0000000618187220 */ /* 0x000fe20000410000 */
[----:B------:R-:W-:Y:S01]  /*70a0*/  F2FP.SATFINITE.E4M3.F32.PACK_AB_MERGE_C R170, R171, R170, RZ ;  /* 0x000000aaabaa723e */ /* 0x000fe200048070ff */
[-C--:B------:R-:W-:Y:S01]  /*70b0*/  FMUL.FTZ R25, R25, R6.reuse ;  /* 0x0000000619197220 */ /* 0x080fe20000410000 */
[----:B------:R-:W-:Y:S01]  /*70c0*/  PRMT R8, R3, 0x654, R8 ;  /* 0x0000065403087816 */ /* 0x000fe20000000008 */
[-C--:B------:R-:W-:Y:S01]  /*70d0*/  FMUL.FTZ R28, R28, R6.reuse ;  /* 0x000000061c1c7220 */ /* 0x080fe20000410000 */
[----:B------:R-:W-:Y:S01]  /*70e0*/  F2FP.SATFINITE.E4M3.F32.PACK_AB_MERGE_C R172, R172, R173, RZ ;  /* 0x000000adacac723e */ /* 0x000fe200048070ff */
[----:B------:R-:W-:Y:S01]  /*70f0*/  FMUL.FTZ R29, R29, R6 ;  /* 0x000000061d1d7220 */ /* 0x000fe20000410000 */
[----:B------:R-:W-:Y:S01]  /*7100*/  F2FP.SATFINITE.E4M3.F32.PACK_AB_MERGE_C R178, R179, R178, RZ ;  /* 0x000000b2b3b2723e */ /* 0x000fe200048070ff */
[----:B------:R0:W-:Y:S01]  /*7110*/  SYNCS.ARRIVE.TRANS64.RED.A1T0 RZ, [R8+URZ], RZ ;  /* 0x000000ff08ff79a7 */ /* 0x0001e2000810043f */
[----:B------:R-:W-:Y:S01]  /*7120*/  F2FP.SATFINITE.E4M3.F32.PACK_AB_MERGE_C R180, R181, R180, RZ ;  /* 0x000000b4b5b4723e */ /* 0x000fe200048070ff */
[----:B------:R-:W-:Y:S01]  /*7130*/  FMUL.FTZ R32, R32, R6 ;  /* 0x0000000620207220 */ /* 0x000fe20000410000 */
[----:B------:R-:W-:Y:S01]  /*7140*/  F2FP.SATFINITE.E4M3.F32.PACK_AB_MERGE_C R186, R187, R186, RZ ;  /* 0x000000babbba723e */ /* 0x000fe200048070ff */
[----:B------:R-:W-:Y:S01]  /*7150*/  FMUL.FTZ R33, R33, R6 ;  /* 0x0000000621217220 */ /* 0x000fe20000410000 */
[----:B------:R-:W-:Y:S01]  /*7160*/  F2FP.SATFINITE.E4M3.F32.PACK_AB_MERGE_C R188, R209, R188, RZ ;  /* 0x000000bcd1bc723e */ /* 0x000fe200048070ff */
[----:B------:R-:W-:Y:S01]  /*7170*/  FMUL.FTZ R36, R36, R6 ;  /* 0x0000000624247220 */ /* 0x000fe20000410000 */
        /* <DEDUP_REMOVED lines=141> */
[----:B------:R-:W-:Y:S01]  /*7a50*/  F2FP.SATFINITE.E4M3.F32.PACK_AB_MERGE_C R227, R203, R202, R206 ;  /* 0x000000cacbe3723e */ /* 0x000fe200048070ce */
[----:B0-----:R-:W-:Y:S06]  /*7a60*/  @P1 BRA `(.L_x_166) ;  /* 0xffffffd400041947 */ /* 0x001fec000383ffff */
.L_x_156:
[----:B------:R-:W-:Y:S06]  /*7a70*/  BAR.ARV 0x8, 0x180 ;  /* 0x0206000000007b1d */ /* 0x000fec0000002000 */
[----:B------:R-:W-:Y:S05]  /*7a80*/  @!P0 BRA `(.L_x_167) ;  /* 0x0000000000048947 */ /* 0x000fea0003800000 */
[----:B------:R-:W-:Y:S01]  /*7a90*/  BPT.TRAP 0x1 ;  /* 0x000000040000795c */ /* 0x000fe20000300000 */
.L_x_167:
[----:B------:R-:W-:Y:S02]  /*7aa0*/  IMAD.U32 R0, RZ, RZ, UR42 ;  /* 0x0000002aff007e24 */ /* 0x000fe4000f8e00ff */
[----:B------:R-:W-:-:S03]  /*7ab0*/  IMAD.U32 R15, RZ, RZ, UR51 ;  /* 0x00000033ff0f7e24 */ /* 0x000fc6000f8e00ff */
[----:B------:R-:W-:Y:S01]  /*7ac0*/  SHF.L.U32 R0, R0, 0x1f, RZ ;  /* 0x0000001f00007819 */ /* 0x000fe200000006ff */
[----:B------:R-:W-:-:S04]  /*7ad0*/  IMAD R15, R15, 0x8, R2 ;  /* 0x000000080f0f7824 */ /* 0x000fc800078e0202 */
[----:B------:R0:W1:Y:S01]  /*7ae0*/  SYNCS.PHASECHK.TRANS64.TRYWAIT P1, [R15+URZ+0x38850], R0 ;  /* 0x038850000f0075a7 */ /* 0x000062000802017f */
[----:B------:R-:W-:Y:S05]  /*7af0*/  @!P0 BRA `(.L_x_168) ;  /* 0x0000000000048947 */ /* 0x000fea0003800000 */
[----:B------:R-:W-:Y:S01]  /*7b00*/  BPT.TRAP 0x1 ;  /* 0x000000040000795c */ /* 0x000fe20000300000 */
.L_x_168:
[----:B------:R-:W-:Y:S02]  /*7b10*/  VIADD R2, R2, 0x400 ;  /* 0x0000040002027836 */ /* 0x000fe40000000000 */
[----:B------:R-:W-:-:S03]  /*7b20*/  IMAD.U32 R9, RZ, RZ, UR51 ;  /* 0x00000033ff097e24 */ /* 0x000fc6000f8e00ff */
[----:B------:R-:W-:-:S04]  /*7b30*/  SHF.R.U32.HI R2, RZ, 0x4, R2 ;  /* 0x00000004ff027819 */ /* 0x000fc80000011602 */
[----:B------:R-:W-:-:S04]  /*7b40*/  LOP3.LUT R2, R2, 0x3fff, RZ, 0xc0, !PT ;  /* 0x00003fff02027812 */ /* 0x000fc800078ec0ff */
[----:B------:R-:W-:Y:S01]  /*7b50*/  LOP3.LUT R2, R2, 0x10000, RZ, 0xfc, !PT ;  /* 0x0001000002027812 */ /* 0x000fe200078efcff */
[----:B-1----:R-:W-:Y:S06]  /*7b60*/  @P1 BRA `(.L_x_169) ;  /* 0x0000000000081947 */ /* 0x002fec0003800000 */
[----:B------:R-:W1:Y:S02]  /*7b70*/  SYNCS.PHASECHK.TRANS64.TRYWAIT P1, [R15+URZ+0x38850], R0 ;  /* 0x038850000f0075a7 */ /* 0x000e64000802017f */
[----:B-1----:R-:W-:Y:S05]  /*7b80*/  @!P1 BRA `(.L_x_170) ;  /* 0x000000a400689947 */ /* 0x002fea0003800000 */
.L_x_169:
[----:B------:R-:W-:Y:S01]  /*7b90*/  IMAD R8, R9, 0x800, R2 ;  /* 0x0000080009087824 */ /* 0x000fe200078e0202 */
[----:B------:R-:W-:Y:S05]  /*7ba0*/  WARPSYNC.ALL ;  /* 0x0000000000007948 */ /* 0x000fea0003800000 */
[----:B------:R-:W-:Y:S01]  /*7bb0*/  IMAD.MOV.U32 R9, RZ, RZ, 0x40000040 ;  /* 0x40000040ff097424 */ /* 0x000fe200078e00ff */
[C---:B------:R-:W-:Y:S01]  /*7bc0*/  R2UR UR10, R8.reuse ;  /* 0x00000000080a72ca */ /* 0x040fe200000e0000 */
[----:B------:R-:W-:Y:S01]  /*7bd0*/  WARPGROUP.ARRIVE ;  /* 0x00000000000079c5 */ /* 0x000fe20000000000 */
[----:B------:R-:W-:Y:S01]  /*7be0*/  VIADD R10, R8, 0x2 ;  /* 0x00000002080a7836 */ /* 0x000fe20000000000 */
[----:B------:R-:W-:Y:S01]  /*7bf0*/  ULDC.64 UR8, c[0x0][0x9a0] ;  /* 0x0002680000087ab9 */ /* 0x000fe20000000a00 */
[----:B------:R-:W-:Y:S01]  /*7c00*/  R2UR UR11, R9 ;  /* 0x00000000090b72ca */ /* 0x000fe200000e0000 */
[----:B------:R-:W-:Y:S01]  /*7c10*/  IMAD.MOV.U32 R11, RZ, RZ, 0x40000040 ;  /* 0x40000040ff0b7424 */ /* 0x000fe200078e00ff */
[----:B------:R-:W-:Y:S01]  /*7c20*/  UISETP.NE.U32.AND UP0, UPT, UR8, URZ, UPT ;  /* 0x0000003f0800728c */ /* 0x000fe2000bf05070 */
[----:B------:R-:W-:-:S03]  /*7c30*/  IMAD.MOV.U32 R21, RZ, RZ, 0x3f800000 ;  /* 0x3f800000ff157424 */ /* 0x000fc600078e00ff */
[----:B------:R-:W-:-:S06]  /*7c40*/  UISETP.NE.AND.EX UP0, UPT, UR9, URZ, UPT, UP0 ;  /* 0x0000003f0900728c */ /* 0x000fcc000bf05300 */
[----:B------:R-:W-:Y:S01]  /*7c50*/  PLOP3.LUT P1, PT, PT, PT, UP0, 0x80, 0x0 ;  /* 0x000000000000781c */ /* 0x000fe20003f2f008 */
[----:B------:R-:W-:Y:S01]  /*7c60*/  QGMMA.64x256x32.F32.E4M3.E4M3 R24, R228, gdesc[UR8], R24, gsb0 ;  /* 0x03e00008e4187df3 */ /* 0x000fe20008000818 */
[----:B------:R-:W-:Y:S01]  /*7c70*/  R2UR UR10, R10 ;  /* 0x000000000a0a72ca */ /* 0x000fe200000e0000 */
[----:B------:R-:W-:Y:S01]  /*7c80*/  VIADD R10, R8, 0x4 ;  /* 0x00000004080a7836 */ /* 0x000fe20000000000 */
[----:B------:R-:W-:Y:S01]  /*7c90*/  R2UR UR11, R11 ;  /* 0x000000000b0b72ca */ /* 0x000fe200000e0000 */
[----:B------:R-:W-:Y:S01]  /*7ca0*/  IMAD.MOV.U32 R11, RZ, RZ, 0x40000040 ;  /* 0x40000040ff0b7424 */ /* 0x000fe200078e00ff */
[----:B------:R-:W-:Y:S01]  /*7cb0*/  @UP0 USHF.R.S32.HI UR14, URZ, 0x1f, UR45 ;  /* 0x0000001f3f0e0899 */ /* 0x000fe2000801142d */
[----:B------:R-:W-:Y:S01]  /*7cc0*/  @UP0 ULDC.64 UR12, c[0x0][0x9d0] ;  /* 0x00027400000c0ab9 */ /* 0x000fe20000000a00 */
[----:B------:R-:W-:Y:S02]  /*7cd0*/  WARPGROUP.DEPBAR.LE gsb0, 0x0 ;  /* 0x00008000000079c5 */ /* 0x000fe40000010000 */
[----:B------:R-:W-:-:S15]  /*7ce0*/  WARPGROUP.ARRIVE ;  /* 0x00000000000079c5 */ /* 0x000fde0000000000 */
[----:B------:R-:W-:-:S04]  /*7cf0*/  NOP ;  /* 0x0000000000007918 */ /* 0x000fc80000000000 */
[----:B------:R-:W-:Y:S01]  /*7d00*/  QGMMA.64x256x32.F32.E4M3.E4M3 R24, R216, gdesc[UR8], R24, gsb0 ;  /* 0x03e00008d8187df3 */ /* 0x000fe20008000818 */
[----:B------:R-:W-:Y:S02]  /*7d10*/  @UP0 ULDC.64 UR10, c[0x0][0x9c8] ;  /* 0x00027200000a0ab9 */ /* 0x000fe40000000a00 */
[----:B------:R-:W-:Y:S02]  /*7d20*/  @UP0 UIMAD UR7, UR37, UR10, URZ ;  /* 0x0000000a250702a4 */ /* 0x000fe4000f8e023f */
[----:B------:R-:W-:Y:S01]  /*7d30*/  @UP0 UIMAD.WIDE.U32 UR4, UR36, UR10, URZ ;  /* 0x0000000a240402a5 */ /* 0x000fe2000f8e003f */
[----:B------:R-:W-:Y:S01]  /*7d40*/  R2UR UR10, R10 ;  /* 0x000000000a0a72ca */ /* 0x000fe200000e0000 */
[----:B------:R-:W-:Y:S01]  /*7d50*/  @UP0 UIMAD UR7, UR36, UR11, UR7 ;  /* 0x0000000b240702a4 */ /* 0x000fe2000f8e0207 */
[----:B------:R-:W-:-:S03]  /*7d60*/  R2UR UR11, R11 ;  /* 0x000000000b0b72ca */ /* 0x000fc600000e0000 */
[----:B------:R-:W-:Y:S02]  /*7d70*/  @UP0 UIADD3 UR5, UR5, UR7, URZ ;  /* 0x0000000705050290 */ /* 0x000fe4000fffe03f */
[----:B------:R-:W-:Y:S02]  /*7d80*/  @UP0 UIMAD UR7, UR14, UR12, URZ ;  /* 0x0000000c0e0702a4 */ /* 0x000fe4000f8e023f */
[----:B------:R-:W-:Y:S02]  /*7d90*/  @UP0 UIMAD.WIDE.U32 UR4, UR45, UR12, UR4 ;  /* 0x0000000c2d0402a5 */ /* 0x000fe4000f8e0004 */
[----:B------:R-:W-:-:S04]  /*7da0*/  @UP0 UIMAD UR7, UR45, UR13, UR7 ;  /* 0x0000000d2d0702a4 */ /* 0x000fc8000f8e0207 */
[----:B------:R-:W-:Y:S02]  /*7db0*/  @UP0 UIADD3 UR5, UR5, UR7, URZ ;  /* 0x0000000705050290 */ /* 0x000fe4000fffe03f */
[----:B------:R-:W-:-:S04]  /*7dc0*/  @UP0 ULEA UR7, UP1, UR4, UR8, 0x2 ;  /* 0x0000000804070291 */ /* 0x000fc8000f82103f */
[----:B------:R-:W-:-:S03]  /*7dd0*/  @UP0 ULEA.HI.X UR5, UR4, UR9, UR5, 0x2, UP1 ;  /* 0x0000000904050291 */ /* 0x000fc600088f1405 */
[----:B------:R-:W-:Y:S02]  /*7de0*/  @UP0 UMOV UR4, UR7 ;  /* 0x0000000700040c82 */ /* 0x000fe40008000000 */
[----:B------:R-:W-:Y:S02]  /*7df0*/  IMAD.U32 R10, RZ, RZ, UR4 ;  /* 0x00000004ff0a7e24 */ /* 0x000fe4000f8e00ff */
[----:B------:R-:W-:-:S05]  /*7e00*/  IMAD.U32 R11, RZ, RZ, UR5 ;  /* 0x00000005ff0b7e24 */ /* 0x000fca000f8e00ff */
[----:B------:R2:W3:Y:S01]  /*7e10*/  @P1 LDG.E R21, desc[UR46][R10.64] ;  /* 0x0000002e0a151981 */ /* 0x0004e2000c1e1900 */
[----:B------:R-:W-:Y:S02]  /*7e20*/  VIADD R8, R8, 0x6 ;  /* 0x0000000608087836 */ /* 0x000fe40000000000 */
[----:B------:R-:W-:Y:S01]  /*7e30*/  IMAD.MOV.U32 R9, RZ, RZ, 0x40000040 ;  /* 0x40000040ff097424 */ /* 0x000fe200078e00ff */
[----:B------:R-:W-:Y:S02]  /*7e40*/  WARPGROUP.DEPBAR.LE gsb0, 0x0 ;  /* 0x00008000000079c5 */ /* 0x000fe40000010000 */
[----:B------:R-:W-:-:S06]  /*7e50*/  WARPGROUP.ARRIVE ;  /* 0x00000000000079c5 */ /* 0x000fcc0000000000 */
[----:B------:R-:W-:Y:S01]  /*7e60*/  QGMMA.64x256x32.F32.E4M3.E4M3 R24, R220, gdesc[UR8], R24, gsb0 ;  /* 0x03e00008dc187df3 */ /* 0x000fe20008000818 */
[----:B------:R-:W-:Y:S02]  /*7e70*/  R2UR UR10, R8 ;  /* 0x00000000080a72ca */ /* 0x000fe400000e0000 */
[----:B------:R-:W-:Y:S01]  /*7e80*/  R2UR UR11, R9 ;  /* 0x00000000090b72ca */ /* 0x000fe200000e0000 */
        /* <DEDUP_REMOVED lines=10> */
[----:B--2---:R-:W-:Y:S01]  /*7f30*/  FMUL.FTZ R10, R9, 0.00390625 ;  /* 0x3b800000090a7820 */ /* 0x004fe20000410000 */
[----:B------:R-:W-:-:S04]  /*7f40*/  FMUL.FTZ R7, R13, 0.00390625 ;  /* 0x3b8000000d077820 */ /* 0x000fc80000410000 */
[----:B------:R-:W-:Y:S02]  /*7f50*/  FSETP.NE.FTZ.AND P2, PT, R10, RZ, PT ;  /* 0x000000ff0a00720b */ /* 0x000fe40003f55000 */
[----:B------:R-:W-:-:S05]  /*7f60*/  FSETP.NE.FTZ.AND P3, PT, R7, RZ, PT ;  /* 0x000000ff0700720b */ /* 0x000fca0003f75000 */
[----:B------:R0:W-:Y:S01]  /*7f70*/  @P1 MUFU.RCP R4, R9 ;  /* 0x0000000900041308 */ /* 0x0001e20000001000 */
[----:B------:R-:W-:Y:S01]  /*7f80*/  FSETP.NE.FTZ.AND P1, PT, R13, RZ, PT ;  /* 0x000000ff0d00720b */ /* 0x000fe20003f35000 */
[----:B------:R-:W-:-:S06]  /*7f90*/  IMAD.MOV.U32 R8, RZ, RZ, RZ ;  /* 0x000000ffff087224 */ /* 0x000fcc00078e00ff */
[----:B------:R-:W1:Y:S08]  /*7fa0*/  @P2 MUFU.LG2 R5, R10 ;  /* 0x0000000a00052308 */ /* 0x000e700000000c00 */
[----:B------:R-:W2:Y:S08]  /*7fb0*/  @P3 MUFU.LG2 R7, R7 ;  /* 0x0000000700073308 */ /* 0x000eb00000000c00 */
        /* <DEDUP_REMOVED lines=19> */
.L_x_171:
[----:B------:R-:W-:Y:S01]  /*80f0*/  VIADD R6, R15, 0x38860 ;  /* 0x000388600f067836 */ /* 0x000fe20000000000 */
[----:B------:R-:W-:Y:S01]  /*8100*/  UIADD3 UR51, UR51, 0x1, URZ ;  /* 0x0000000133337890 */ /* 0x000fe2000fffe03f */
[-C--:B------:R-:W-:Y:S01]  /*8110*/  FMUL.FTZ R4, R25, R152.reuse ;  /* 0x0000009819047220 */ /* 0x080fe20000410000 */
[-C--:B------:R-:W-:Y:S01]  /*8120*/  FMUL.FTZ R10, R28, R152.reuse ;  /* 0x000000981c0a7220 */ /* 0x080fe20000410000 */
[-C--:B------:R-:W-:Y:S01]  /*8130*/  FMUL.FTZ R9, R29, R152.reuse ;  /* 0x000000981d097220 */ /* 0x080fe20000410000 */
[----:B------:R-:W-:Y:S01]  /*8140*/  PRMT R3, R3, 0x654, R6 ;  /* 0x0000065403037816 */ /* 0x000fe20000000006 */
[-C--:B------:R-:W-:Y:S01]  /*8150*/  FMUL.FTZ R8, R32, R152.reuse ;  /* 0x0000009820087220 */ /* 0x080fe20000410000 */
[-C--:B------:R-:W-:Y:S01]  /*8160*/  FMUL.FTZ R7, R33, R152.reuse ;  /* 0x0000009821077220 */ /* 0x080fe20000410000 */
[-C--:B------:R-:W-:Y:S01]  /*8170*/  FMUL.FTZ R6, R37, R152.reuse ;  /* 0x0000009825067220 */ /* 0x080fe20000410000 */
[----:B------:R0:W-:Y:S01]  /*8180*/  SYNCS.ARRIVE.TRANS64.RED.A1T0 RZ, [R3+URZ], RZ ;  /* 0x000000ff03ff79a7 */ /* 0x0001e2000810043f */
        /* <DEDUP_REMOVED lines=34> */
[----:B------:R-:W-:Y:S01]  /*83b0*/  UISETP.NE.AND UP0, UPT, UR51, 0x2, UPT ;  /* 0x000000023300788c */ /* 0x000fe2000bf05270 */
        /* <DEDUP_REMOVED lines=82> */
[----:B------:R-:W-:Y:S01]  /*88e0*/  USEL UR4, URZ, 0x1, UP0 ;  /* 0x000000013f047887 */ /* 0x000fe20008000000 */
[-C--:B------:R-:W-:Y:S01]  /*88f0*/  FMUL.FTZ R39, R142, R21.reuse ;  /* 0x000000158e277220 */ /* 0x080fe20000410000 */
[-C--:B------:R-:W-:Y:S01]  /*8900*/  FMUL.FTZ R35, R143, R21.reuse ;  /* 0x000000158f237220 */ /* 0x080fe20000410000 */
[-C--:B------:R-:W-:Y:S01]  /*8910*/  FMUL.FTZ R34, R146, R21.reuse ;  /* 0x0000001592227220 */ /* 0x080fe20000410000 */
[-C--:B------:R-:W-:Y:S01]  /*8920*/  FMUL.FTZ R30, R147, R21.reuse ;  /* 0x00000015931e7220 */ /* 0x080fe20000410000 */
[-C--:B------:R-:W-:Y:S01]  /*8930*/  FMUL.FTZ R31, R150, R21.reuse ;  /* 0x00000015961f7220 */ /* 0x080fe20000410000 */
[----:B------:R-:W-:Y:S01]  /*8940*/  PLOP3.LUT P0, PT, PT, PT, PT, 0x8, 0x0 ;  /* 0x000000000000781c */ /* 0x000fe20003f0e170 */
[----:B------:R-:W-:Y:S01]  /*8950*/  FMUL.FTZ R21, R151, R21 ;  /* 0x0000001597157220 */ /* 0x000fe20000410000 */
[----:B------:R-:W-:-:S02]  /*8960*/  UIADD3 UR43, UR43, 0x1, URZ ;  /* 0x000000012b2b7890 */ /* 0x000fc4000fffe03f */
[----:B------:R-:W-:Y:S02]  /*8970*/  USEL UR51, UR51, URZ, UP0 ;  /* 0x0000003f33337287 */ /* 0x000fe40008000000 */
[----:B0-----:R-:W-:-:S12]  /*8980*/  ULOP3.LUT UR42, UR42, UR4, URZ, 0x3c, !UPT ;  /* 0x000000042a2a7292 */ /* 0x001fd8000f8e3c3f */
.L_x_149:
[----:B------:R-:W0:Y:S01]  /*8990*/  S2R R26, SR_CgaCtaId ;  /* 0x00000000001a7919 */ /* 0x000e220000008800 */
[----:B------:R-:W-:Y:S01]  /*89a0*/  MOV R3, 0x400 ;  /* 0x0000040000037802 */ /* 0x000fe20000000f00 */
[----:B------:R-:W-:Y:S01]  /*89b0*/  BSSY B0, `(.L_x_172) ;  /* 0x00003af000007945 */ /* 0x000fe20003800000 */
[----:B------:R-:W-:Y:S02]  /*89c0*/  BAR.SYNC.DEFER_BLOCKING 0x5, 0x180 ;  /* 0x0146000000007b1d */ /* 0x000fe40000010000 */
[----:B0-----:R-:W-:-:S05]  /*89d0*/  LEA R3, R26, R3, 0x18 ;  /* 0x000000031a037211 */ /* 0x001fca00078ec0ff */
[----:B------:R-:W0:Y:S02]  /*89e0*/  LDS.128 R48, [R3+0x388d0] ;  /* 0x0388d00003307984 */ /* 0x000e240000000c00 */
[----:B0-----:R-:W-:Y:S02]  /*89f0*/  R2UR UR5, R49 ;  /* 0x00000000310572ca */ /* 0x001fe400000e0000 */
[----:B------:R-:W-:Y:S01]  /*8a00*/  R2UR UR45, R50 ;  /* 0x00000000322d72ca */ /* 0x000fe200000e0000 */
[----:B------:R-:W-:Y:S06]  /*8a10*/  BAR.ARV 0x4, 0x180 ;  /* 0x0106000000007b1d */ /* 0x000fec0000002000 */
[----:B------:R-:W-:Y:S08]  /*8a20*/  @P0 BRA `(.L_x_173) ;  /* 0x0000002c001c0947 */ /* 0x000ff00003800000 */
[----:B------:R-:W0:Y:S01]  /*8a30*/  S2R R94, SR_TID.X ;  /* 0x00000000005e7919 */ /* 0x000e220000002100 */
[----:B------:R-:W-:Y:S01]  /*8a40*/  ULDC.64 UR6, c[0x4][0x38] ;  /* 0x01000e0000067ab9 */ /* 0x000fe20000000a00 */
[----:B0-----:R-:W-:-:S05]  /*8a50*/  IMAD.SHL.U32 R26, R94, 0x4, RZ ;  /* 0x000000045e1a7824 */ /* 0x001fca00078e00ff */
[----:B------:R-:W-:-:S04]  /*8a60*/  LOP3.LUT R26, R26, 0xc, RZ, 0xc0, !PT ;  /* 0x0000000c1a1a7812 */ /* 0x000fc800078ec0ff */
[----:B------:R-:W-:-:S05]  /*8a70*/  IADD3 R26, P0, R26, UR6, RZ ;  /* 0x000000061a1a7c10 */ /* 0x000fca000ff1e0ff */
[----:B------:R-:W-:Y:S01]  /*8a80*/  IMAD.X R27, RZ, RZ, UR7, P0 ;  /* 0x00000007ff1b7e24 */ /* 0x000fe200080e06ff */
[----:B------:R-:W-:Y:S01]  /*8a90*/  F2FP.BF16.F32.PACK_AB R11, R14, R11 ;  /* 0x0000000b0e0b723e */ /* 0x000fe200000010ff */
[----:B------:R-:W-:-:S03]  /*8aa0*/  ULDC.64 UR6, c[0x0][0xc00] ;  /* 0x0003000000067ab9 */ /* 0x000fc60000000a00 */
[----:B------:R0:W2:Y:S01]  /*8ab0*/  LDG.E.CONSTANT R26, desc[UR46][R26.64] ;  /* 0x0000002e1a1a7981 */ /* 0x0000a2000c1e9900 */
[----:B------:R-:W-:Y:S01]  /*8ac0*/  LOP3.LUT P0, R14, R94, 0x3, RZ, 0xc0, !PT ;  /* 0x000000035e0e7812 */ /* 0x000fe2000780c0ff */
[----:B------:R-:W-:Y:S01]  /*8ad0*/  UISETP.NE.U32.AND UP0, UPT, UR6, URZ, UPT ;  /* 0x0000003f0600728c */ /* 0x000fe2000bf05070 */
[----:B------:R-:W-:Y:S01]  /*8ae0*/  F2FP.BF16.F32.PACK_AB R6, R6, R7 ;  /* 0x000000070606723e */ /* 0x000fe200000010ff */
[----:B------:R-:W-:Y:S01]  /*8af0*/  USHF.L.U32 UR8, UR36, 0x2, URZ ;  /* 0x0000000224087899 */ /* 0x000fe2000800063f */
[----:B------:R-:W-:Y:S01]  /*8b00*/  F2FP.BF16.F32.PACK_AB R13, R13, R8 ;  /* 0x000000080d0d723e */ /* 0x000fe200000010ff */
[----:B------:R-:W-:Y:S01]  /*8b10*/  UISETP.NE.AND.EX UP0, UPT, UR7, URZ, UPT, UP0 ;  /* 0x0000003f0700728c */ /* 0x000fe2000bf05300 */
[----:B------:R-:W-:Y:S01]  /*8b20*/  ISETP.EQ.OR P0, PT, R14, 0x3, !P0 ;  /* 0x000000030e00780c */ /* 0x000fe20004702670 */
[----:B------:R-:W-:Y:S01]  /*8b30*/  USHF.L.U64.HI UR9, UR36, 0x2, UR37 ;  /* 0x0000000224097899 */ /* 0x000fe20008010225 */
[----:B------:R-:W-:Y:S01]  /*8b40*/  F2FP.BF16.F32.PACK_AB R28, R33, R28 ;  /* 0x0000001c211c723e */ /* 0x000fe200000010ff */
[----:B------:R-:W-:Y:S01]  /*8b50*/  UIADD3 UR4, UP1, UR8, UR6, URZ ;  /* 0x0000000608047290 */ /* 0x000fe2000ff3e03f */
[----:B------:R-:W-:-:S02]  /*8b60*/  F2FP.BF16.F32.PACK_AB R12, R15, R12 ;  /* 0x0000000c0f0c723e */ /* 0x000fc400000010ff */
[----:B------:R-:W-:Y:S01]  /*8b70*/  F2FP.BF16.F32.PACK_AB R33, R79, R82 ;  /* 0x000000524f21723e */ /* 0x000fe200000010ff */
[----:B------:R-:W-:Y:S01]  /*8b80*/  UIADD3.X UR6, UR9, UR7, URZ, UP1, !UPT ;  /* 0x0000000709067290 */ /* 0x000fe20008ffe43f */
[----:B------:R-:W-:Y:S02]  /*8b90*/  SEL R79, R13, R6, P0 ;  /* 0x000000060d4f7207 */ /* 0x000fe40000000000 */
[----:B------:R-:W-:Y:S02]  /*8ba0*/  SEL R15, R6, R13, P0 ;  /* 0x0000000d060f7207 */ /* 0x000fe40000000000 */
[----:B------:R-:W1:Y:S01]  /*8bb0*/  S2R R6, SR_SWINHI ;  /* 0x0000000000067919 */ /* 0x000e620000002f00 */
        /* <DEDUP_REMOVED lines=9> */
[----:B------:R-:W-:Y:S02]  /*8c50*/  SEL R109, R5, R4, P0 ;  /* 0x00000004056d7207 */ /* 0x000fe40000000000 */
[----:B------:R-:W-:Y:S02]  /*8c60*/  SEL R67, R4, R5, P0 ;  /* 0x0000000504437207 */ /* 0x000fe40000000000 */
[----:B------:R-:W-:Y:S02]  /*8c70*/  F2FP.BF16.F32.PACK_AB R49, R63, R66 ;  /* 0x000000423f31723e */ /* 0x000fe400000010ff */
[----:B------:R-:W-:Y:S02]  /*8c80*/  F2FP.BF16.F32.PACK_AB R88, R93, R88 ;  /* 0x000000585d58723e */ /* 0x000fe400000010ff */
[----:B------:R-:W-:Y:S02]  /*8c90*/  F2FP.BF16.F32.PACK_AB R46, R43, R46 ;  /* 0x0000002e2b2e723e */ /* 0x000fe400000010ff */
[----:B------:R-:W-:-:S02]  /*8ca0*/  F2FP.BF16.F32.PACK_AB R96, R101, R96 ;  /* 0x000000606560723e */ /* 0x000fc400000010ff */
[----:B------:R-:W-:Y:S02]  /*8cb0*/  F2FP.BF16.F32.PACK_AB R105, R105, R100 ;  /* 0x000000646969723e */ /* 0x000fe400000010ff */
[----:B------:R-:W-:Y:S02]  /*8cc0*/  MOV R4, R3 ;  /* 0x0000000300047202 */ /* 0x000fe40000000f00 */
[----:B-1----:R-:W-:Y:S02]  /*8cd0*/  MOV R5, R6 ;  /* 0x0000000600057202 */ /* 0x002fe40000000f00 */
[----:B------:R-:W-:Y:S02]  /*8ce0*/  SEL R93, R64, R73, P0 ;  /* 0x00000049405d7207 */ /* 0x000fe40000000000 */
[----:B------:R-:W-:Y:S02]  /*8cf0*/  SEL R43, R73, R64, P0 ;  /* 0x00000040492b7207 */ /* 0x000fe40000000000 */
[----:B------:R-:W-:-:S02]  /*8d00*/  F2FP.BF16.F32.PACK_AB R112, R117, R112 ;  /* 0x000000707570723e */ /* 0x000fc400000010ff */
[----:B------:R-:W-:Y:S02]  /*8d10*/  F2FP.BF16.F32.PACK_AB R121, R121, R116 ;  /* 0x000000747979723e */ /* 0x000fe400000010ff */
[----:B------:R-:W-:Y:S02]  /*8d20*/  SEL R131, R24, R49, P0 ;  /* 0x0000003118837207 */ /* 0x000fe40000000000 */
[----:B------:R-:W-:Y:S01]  /*8d30*/  SEL R73, R49, R24, P0 ;  /* 0x0000001831497207 */ /* 0x000fe20000000000 */
[----:B------:R-:W-:Y:S01]  /*8d40*/  IMAD.WIDE R48, R237, 0x2, R4 ;  /* 0x00000002ed307825 */ /* 0x000fe200078e0204 */
[----:B------:R-:W-:Y:S02]  /*8d50*/  F2FP.BF16.F32.PACK_AB R144, R144, R145 ;  /* 0x000000919090723e */ /* 0x000fe400000010ff */
[----:B------:R-:W-:Y:S02]  /*8d60*/  F2FP.BF16.F32.PACK_AB R141, R140, R141 ;  /* 0x0000008d8c8d723e */ /* 0x000fe400000010ff */
[----:B------:R-:W-:-:S02]  /*8d70*/  F2FP.BF16.F32.PACK_AB R55, R55, R58 ;  /* 0x0000003a3737723e */ /* 0x000fc400000010ff */
[----:B------:R-:W-:Y:S02]  /*8d80*/  F2FP.BF16.F32.PACK_AB R65, R65, R60 ;  /* 0x0000003c4141723e */ /* 0x000fe400000010ff */
[----:B------:R-:W-:Y:S02]  /*8d90*/  SEL R101, R96, R105, P0 ;  /* 0x0000006960657207 */ /* 0x000fe40000000000 */
[----:B------:R-:W-:Y:S02]  /*8da0*/  SEL R58, R105, R96, P0 ;  /* 0x00000060693a7207 */ /* 0x000fe40000000000 */
[----:B------:R-:W-:Y:S02]  /*8db0*/  SEL R105, R112, R121, P0 ;  /* 0x0000007970697207 */ /* 0x000fe40000000000 */
[----:B------:R-:W-:Y:S02]  /*8dc0*/  SEL R60, R121, R112, P0 ;  /* 0x00000070793c7207 */ /* 0x000fe40000000000 */
[----:B------:R-:W-:-:S02]  /*8dd0*/  F2FP.BF16.F32.PACK_AB R8, R168, R169 ;  /* 0x000000a9a808723e */ /* 0x000fc400000010ff */
[----:B------:R-:W-:Y:S02]  /*8de0*/  F2FP.BF16.F32.PACK_AB R167, R166, R167 ;  /* 0x000000a7a6a7723e */ /* 0x000fe400000010ff */
[----:B------:R-:W-:Y:S02]  /*8df0*/  SEL R121, R144, R141, P0 ;  /* 0x0000008d90797207 */ /* 0x000fe40000000000 */
[----:B------:R-:W-:Y:S02]  /*8e00*/  SEL R68, R141, R144, P0 ;  /* 0x000000908d447207 */ /* 0x000fe40000000000 */
[C---:B------:R-:W-:Y:S02]  /*8e10*/  IADD3 R141, P2, R48.reuse, 0x20, RZ ;  /* 0x00000020308d7810 */ /* 0x040fe40007f5e0ff */
[----:B------:R-:W-:Y:S02]  /*8e20*/  IADD3 R143, P3, R48, 0x40, RZ ;  /* 0x00000040308f7810 */ /* 0x000fe40007f7e0ff */
[----:B------:R-:W-:-:S02]  /*8e30*/  SEL R111, R8, R167, P0 ;  /* 0x000000a7086f7207 */ /* 0x000fc40000000000 */
[----:B------:R-:W-:Y:S02]  /*8e40*/  SEL R64, R167, R8, P0 ;  /* 0x00000008a7407207 */ /* 0x000fe40000000000 */
[----:B------:R-:W-:Y:S02]  /*8e50*/  F2FP.BF16.F32.PACK_AB R152, R152, R153 ;  /* 0x000000999898723e */ /* 0x000fe400000010ff */
[----:B------:R-:W-:Y:S02]  /*8e60*/  F2FP.BF16.F32.PACK_AB R149, R148, R149 ;  /* 0x000000959495723e */ /* 0x000fe400000010ff */
[----:B------:R-:W-:Y:S02]  /*8e70*/  LOP3.LUT R6, R141, 0x380, RZ, 0xc0, !PT ;  /* 0x000003808d067812 */ /* 0x000fe400078ec0ff */
[----:B------:R-:W-:Y:S02]  /*8e80*/  LOP3.LUT R8, R143, 0x380, RZ, 0xc0, !PT ;  /* 0x000003808f087812 */ /* 0x000fe400078ec0ff */
[----:B------:R-:W-:-:S02]  /*8e90*/  F2FP.BF16.F32.PACK_AB R56, R61, R56 ;  /* 0x000000383d38723e */ /* 0x000fc400000010ff */
[----:B------:R-:W-:Y:S02]  /*8ea0*/  F2FP.BF16.F32.PACK_AB R20, R25, R20 ;  /* 0x000000141914723e */ /* 0x000fe400000010ff */
[----:B------:R-:W-:Y:S02]  /*8eb0*/  F2FP.BF16.F32.PACK_AB R44, R53, R44 ;  /* 0x0000002c352c723e */ /* 0x000fe400000010ff */
[----:B------:R-:W-:Y:S02]  /*8ec0*/  F2FP.BF16.F32.PACK_AB R57, R57, R52 ;  /* 0x000000343939723e */ /* 0x000fe400000010ff */
[----:B------:R-:W-:Y:S02]  /*8ed0*/  SEL R119, R152, R149, P0 ;  /* 0x0000009598777207 */ /* 0x000fe40000000000 */
[----:B------:R-:W-:Y:S02]  /*8ee0*/  SEL R66, R149, R152, P0 ;  /* 0x0000009895427207 */ /* 0x000fe40000000000 */
[----:B------:R-:W-:-:S02]  /*8ef0*/  SHF.R.U64 R6, R6, 0x3, RZ ;  /* 0x0000000306067819 */ /* 0x000fc400000012ff */
[----:B------:R-:W-:Y:S02]  /*8f00*/  SHF.R.U64 R8, R8, 0x3, RZ ;  /* 0x0000000308087819 */ /* 0x000fe400000012ff */
[----:B------:R-:W-:Y:S02]  /*8f10*/  F2FP.BF16.F32.PACK_AB R25, R81, R76 ;  /* 0x0000004c5119723e */ /* 0x000fe400000010ff */
[C---:B------:R-:W-:Y:S02]  /*8f20*/  IADD3 R147, P5, R48.reuse, 0x4000, RZ ;  /* 0x0000400030937810 */ /* 0x040fe40007fbe0ff */
[----:B------:R-:W-:Y:S02]  /*8f30*/  IADD3 R149, P6, R48, 0x4020, RZ ;  /* 0x0000402030957810 */ /* 0x000fe40007fde0ff */
        /* <DEDUP_REMOVED lines=13> */
[----:B------:R-:W-:-:S02]  /*9010*/  SEL R91, R56, R65, P0 ;  /* 0x00000041385b7207 */ /* 0x000fc40000000000 */
[----:B------:R-:W-:Y:S02]  /*9020*/  SEL R42, R65, R56, P0 ;  /* 0x00000038412a7207 */ /* 0x000fe40000000000 */
[----:B------:R-:W-:Y:S02]  /*9030*/  IADD3 R145, P4, R48, 0x60, RZ ;  /* 0x0000006030917810 */ /* 0x000fe40007f9e0ff */
[----:B------:R-:W-:Y:S02]  /*9040*/  F2FP.BF16.F32.PACK_AB R32, R59, R62 ;  /* 0x0000003e3b20723e */ /* 0x000fe400000010ff */
[----:B------:R-:W-:Y:S02]  /*9050*/  SEL R89, R44, R57, P0 ;  /* 0x000000392c597207 */ /* 0x000fe40000000000 */
[----:B------:R-:W-:Y:S01]  /*9060*/  SEL R39, R57, R44, P0 ;  /* 0x0000002c39277207 */ /* 0x000fe20000000000 */
[----:B------:R-:W-:Y:S01]  /*9070*/  IMAD.X R57, RZ, RZ, R49, P2 ;  /* 0x000000ffff397224 */ /* 0x000fe200010e0631 */
[----:B------:R-:W-:-:S02]  /*9080*/  LOP3.LUT R56, R6, R141, RZ, 0x3c, !PT ;  /* 0x0000008d06387212 */ /* 0x000fc400078e3cff */
[----:B------:R-:W-:Y:S02]  /*9090*/  LOP3.LUT R54, R8, R143, RZ, 0x3c, !PT ;  /* 0x0000008f08367212 */ /* 0x000fe400078e3cff */
[----:B------:R-:W-:Y:S02]  /*90a0*/  F2FP.BF16.F32.PACK_AB R156, R156, R157 ;  /* 0x0000009d9c9c723e */ /* 0x000fe400000010ff */
[----:B------:R-:W-:Y:S02]  /*90b0*/  F2FP.BF16.F32.PACK_AB R155, R154, R155 ;  /* 0x0000009b9a9b723e */ /* 0x000fe400000010ff */
[----:B------:R-:W-:Y:S02]  /*90c0*/  LOP3.LUT R6, R147, 0x380, RZ, 0xc0, !PT ;  /* 0x0000038093067812 */ /* 0x000fe400078ec0ff */
[----:B------:R-:W-:Y:S02]  /*90d0*/  LOP3.LUT R8, R149, 0x380, RZ, 0xc0, !PT ;  /* 0x0000038095087812 */ /* 0x000fe400078ec0ff */
[----:B------:R-:W-:-:S02]  /*90e0*/  SEL R77, R10, R9, P0 ;  /* 0x000000090a4d7207 */ /* 0x000fc40000000000 */
[----:B------:R-:W-:Y:S02]  /*90f0*/  SEL R14, R9, R10, P0 ;  /* 0x0000000a090e7207 */ /* 0x000fe40000000000 */
[----:B------:R-:W-:Y:S02]  /*9100*/  SEL R95, R72, R25, P0 ;  /* 0x00000019485f7207 */ /* 0x000fe40000000000 */
[----:B------:R-:W-:Y:S02]  /*9110*/  SEL R50, R25, R72, P0 ;  /* 0x0000004819327207 */ /* 0x000fe40000000000 */
[----:B------:R-:W-:Y:S02]  /*9120*/  SEL R107, R120, R129, P0 ;  /* 0x00000081786b7207 */ /* 0x000fe40000000000 */
[----:B------:R-:W-:Y:S02]  /*9130*/  SEL R61, R129, R120, P0 ;  /* 0x00000078813d7207 */ /* 0x000fe40000000000 */
[----:B------:R-:W-:-:S02]  /*9140*/  IADD3 R153, P2, R48, 0x4060, RZ ;  /* 0x0000406030997810 */ /* 0x000fc40007f5e0ff */
[----:B------:R-:W-:Y:S02]  /*9150*/  SEL R123, R136, R133, P0 ;  /* 0x00000085887b7207 */ /* 0x000fe40000000000 */
[----:B------:R-:W-:Y:S02]  /*9160*/  SEL R69, R133, R136, P0 ;  /* 0x0000008885457207 */ /* 0x000fe40000000000 */
[----:B------:R-:W-:Y:S02]  /*9170*/  SEL R129, R75, R74, P0 ;  /* 0x0000004a4b817207 */ /* 0x000fe40000000000 */
[----:B------:R-:W-:Y:S02]  /*9180*/  SEL R72, R74, R75, P0 ;  /* 0x0000004b4a487207 */ /* 0x000fe40000000000 */
[----:B------:R-:W-:Y:S02]  /*9190*/  LOP3.LUT R10, R145, 0x380, RZ, 0xc0, !PT ;  /* 0x00000380910a7812 */ /* 0x000fe400078ec0ff */
[----:B------:R-:W-:-:S02]  /*91a0*/  SEL R133, R32, R55, P0 ;  /* 0x0000003720857207 */ /* 0x000fc40000000000 */
[----:B------:R-:W-:Y:S01]  /*91b0*/  SEL R74, R55, R32, P0 ;  /* 0x00000020374a7207 */ /* 0x000fe20000000000 */
[--C-:B------:R-:W-:Y:S01]  /*91c0*/  IMAD.X R55, RZ, RZ, R49.reuse, P3 ;  /* 0x000000ffff377224 */ /* 0x100fe200018e0631 */
[----:B------:R-:W-:Y:S02]  /*91d0*/  SEL R135, R47, R46, P0 ;  /* 0x0000002e2f877207 */ /* 0x000fe40000000000 */
[----:B------:R-:W-:Y:S01]  /*91e0*/  SEL R75, R46, R47, P0 ;  /* 0x0000002f2e4b7207 */ /* 0x000fe20000000000 */
[----:B------:R-:W-:Y:S01]  /*91f0*/  IMAD.X R47, RZ, RZ, R49, P4 ;  /* 0x000000ffff2f7224 */ /* 0x000fe200020e0631 */
[----:B------:R-:W-:Y:S02]  /*9200*/  F2FP.BF16.F32.PACK_AB R80, R85, R80 ;  /* 0x000000505550723e */ /* 0x000fe400000010ff */
[----:B------:R-:W-:Y:S02]  /*9210*/  SEL R81, R11, R12, P0 ;  /* 0x0000000c0b517207 */ /* 0x000fe40000000000 */
[----:B0-----:R-:W-:-:S02]  /*9220*/  SEL R27, R12, R11, P0 ;  /* 0x0000000b0c1b7207 */ /* 0x001fc40000000000 */
[----:B------:R-:W-:Y:S02]  /*9230*/  SEL R117, R156, R155, P0 ;  /* 0x0000009b9c757207 */ /* 0x000fe40000000000 */
[----:B------:R-:W-:Y:S02]  /*9240*/  SEL R65, R155, R156, P0 ;  /* 0x0000009c9b417207 */ /* 0x000fe40000000000 */
[----:B------:R-:W-:Y:S02]  /*9250*/  SHF.R.U64 R6, R6, 0x3, RZ ;  /* 0x0000000306067819 */ /* 0x000fe400000012ff */
[----:B------:R-:W-:Y:S02]  /*9260*/  SHF.R.U64 R8, R8, 0x3, RZ ;  /* 0x0000000308087819 */ /* 0x000fe400000012ff */
[C---:B------:R-:W-:Y:S02]  /*9270*/  IADD3 R155, P3, R48.reuse, 0x8000, RZ ;  /* 0x00008000309b7810 */ /* 0x040fe40007f7e0ff */
[----:B------:R-:W-:-:S02]  /*9280*/  IADD3 R157, P4, R48, 0x8020, RZ ;  /* 0x00008020309d7810 */ /* 0x000fc40007f9e0ff */
[----:B------:R-:W-:Y:S02]  /*9290*/  LOP3.LUT R12, R153, 0x380, RZ, 0xc0, !PT ;  /* 0x00000380990c7812 */ /* 0x000fe400078ec0ff */
[----:B------:R-:W-:Y:S01]  /*92a0*/  SHF.R.U64 R10, R10, 0x3, RZ ;  /* 0x000000030a0a7819 */ /* 0x000fe200000012ff */
[----:B------:R-:W-:Y:S01]  /*92b0*/  IMAD.X R25, RZ, RZ, R49, P4 ;  /* 0x000000ffff197224 */ /* 0x000fe200020e0631 */
[----:B------:R-:W-:Y:S02]  /*92c0*/  F2FP.BF16.F32.PACK_AB R45, R45, R40 ;  /* 0x000000282d2d723e */ /* 0x000fe400000010ff */
[----:B------:R-:W-:Y:S02]  /*92d0*/  F2FP.BF16.F32.PACK_AB R53, R97, R92 ;  /* 0x0000005c6135723e */ /* 0x000fe400000010ff */
[----:B------:R-:W-:Y:S02]  /*92e0*/  F2FP.BF16.F32.PACK_AB R35, R35, R38 ;  /* 0x000000262323723e */ /* 0x000fe400000010ff */
[----:B------:R-:W-:-:S02]  /*92f0*/  IADD3 R151, P1, R48, 0x4040, RZ ;  /* 0x0000404030977810 */ /* 0x000fc40007f3e0ff */
[----:B------:R-:W-:Y:S02]  /*9300*/  F2FP.BF16.F32.PACK_AB R113, R113, R108 ;  /* 0x0000006c7171723e */ /* 0x000fe400000010ff */
[----:B------:R-:W-:Y:S02]  /*9310*/  F2FP.BF16.F32.PACK_AB R34, R31, R34 ;  /* 0x000000221f22723e */ /* 0x000fe400000010ff */
        /* <DEDUP_REMOVED lines=8> */
[----:B------:R-:W-:Y:S02]  /*93a0*/  F2FP.BF16.F32.PACK_AB R160, R160, R161 ;  /* 0x000000a1a0a0723e */ /* 0x000fe400000010ff */
[----:B------:R-:W-:Y:S02]  /*93b0*/  SHF.R.U64 R12, R12, 0x3, RZ ;  /* 0x000000030c0c7819 */ /* 0x000fe400000012ff */
[----:B------:R-:W-:-:S02]  /*93c0*/  LOP3.LUT R6, R155, 0x380, RZ, 0xc0, !PT ;  /* 0x000003809b067812 */ /* 0x000fc400078ec0ff */
[----:B------:R-:W-:Y:S02]  /*93d0*/  LOP3.LUT R8, R157, 0x380, RZ, 0xc0, !PT ;  /* 0x000003809d087812 */ /* 0x000fe400078ec0ff */
[----:B------:R-:W-:Y:S02]  /*93e0*/  IADD3 R161, P6, R48, 0x8060, RZ ;  /* 0x0000806030a17810 */ /* 0x000fe40007fde0ff */
[----:B------:R-:W-:Y:S02]  /*93f0*/  LOP3.LUT R46, R10, R145, RZ, 0x3c, !PT ;  /* 0x000000910a2e7212 */ /* 0x000fe400078e3cff */
[----:B------:R-:W-:Y:S02]  /*9400*/  F2FP.BF16.F32.PACK_AB R159, R158, R159 ;  /* 0x0000009f9e9f723e */ /* 0x000fe400000010ff */
[----:B------:R-:W-:Y:S02]  /*9410*/  SEL R137, R76, R35, P0 ;  /* 0x000000234c897207 */ /* 0x000fe40000000000 */
[----:B------:R-:W-:-:S02]  /*9420*/  LOP3.LUT R10, R151, 0x380, RZ, 0xc0, !PT ;  /* 0x00000380970a7812 */ /* 0x000fc400078ec0ff */
[----:B------:R-:W-:Y:S02]  /*9430*/  SEL R85, R28, R37, P0 ;  /* 0x000000251c557207 */ /* 0x000fe40000000000 */
[----:B------:R-:W-:Y:S01]  /*9440*/  SEL R31, R37, R28, P0 ;  /* 0x0000001c251f7207 */ /* 0x000fe20000000000 */
[--C-:B------:R-:W-:Y:S01]  /*9450*/  IMAD.X R37, RZ, RZ, R49.reuse, P1 ;  /* 0x000000ffff257224 */ /* 0x100fe200008e0631 */
[----:B------:R-:W-:Y:S02]  /*9460*/  SEL R103, R104, R113, P0 ;  /* 0x0000007168677207 */ /* 0x000fe40000000000 */
[----:B------:R-:W-:Y:S02]  /*9470*/  SEL R59, R113, R104, P0 ;  /* 0x00000068713b7207 */ /* 0x000fe40000000000 */
[----:B------:R-:W-:Y:S01]  /*9480*/  SEL R76, R35, R76, P0 ;  /* 0x0000004c234c7207 */ /* 0x000fe20000000000 */
[----:B------:R-:W-:Y:S01]  /*9490*/  IMAD.X R35, RZ, RZ, R49, P2 ;  /* 0x000000ffff237224 */ /* 0x000fe200010e0631 */
[----:B------:R-:W-:-:S02]  /*94a0*/  SEL R139, R34, R21, P0 ;  /* 0x00000015228b7207 */ /* 0x000fc40000000000 */
[----:B------:R-:W-:Y:S01]  /*94b0*/  SEL R78, R21, R34, P0 ;  /* 0x00000022154e7207 */ /* 0x000fe20000000000 */
[----:B------:R-:W-:Y:S01]  /*94c0*/  IMAD.X R21, RZ, RZ, R49, P6 ;  /* 0x000000ffff157224 */ /* 0x000fe200030e0631 */
[----:B------:R-:W-:Y:S02]  /*94d0*/  F2FP.BF16.F32.PACK_AB R7, R87, R90 ;  /* 0x0000005a5707723e */ /* 0x000fe400000010ff */
[----:B------:R-:W-:Y:S02]  /*94e0*/  SEL R113, R164, R163, P0 ;  /* 0x000000a3a4717207 */ /* 0x000fe40000000000 */
[----:B------:R-:W-:Y:S02]  /*94f0*/  SEL R62, R163, R164, P0 ;  /* 0x000000a4a33e7207 */ /* 0x000fe40000000000 */
[----:B------:R-:W-:Y:S02]  /*9500*/  LOP3.LUT R34, R12, R153, RZ, 0x3c, !PT ;  /* 0x000000990c227212 */ /* 0x000fe400078e3cff */
[----:B------:R-:W-:-:S02]  /*9510*/  SHF.R.U64 R6, R6, 0x3, RZ ;  /* 0x0000000306067819 */ /* 0x000fc400000012ff */
[----:B------:R-:W-:Y:S01]  /*9520*/  SHF.R.U64 R8, R8, 0x3, RZ ;  /* 0x0000000308087819 */ /* 0x000fe200000012ff */
[----:B--2---:R-:W-:Y:S01]  /*9530*/  SHFL.IDX PT, R77, R77, R26, 0x1c1f ;  /* 0x001c1f1a4d4d7589 */ /* 0x004fe200000e0000 */
[----:B------:R-:W-:Y:S02]  /*9540*/  SEL R87, R36, R45, P0 ;  /* 0x0000002d24577207 */ /* 0x000fe40000000000 */
[----:B------:R-:W-:Y:S01]  /*9550*/  SEL R38, R45, R36, P0 ;  /* 0x000000242d267207 */ /* 0x000fe20000000000 */
[--C-:B------:R-:W-:Y:S01]  /*9560*/  IMAD.X R45, RZ, RZ, R49.reuse, P5 ;  /* 0x000000ffff2d7224 */ /* 0x100fe200028e0631 */
[C---:B------:R-:W-:Y:S01]  /*9570*/  IADD3 R163, P1, R48.reuse, 0xc000, RZ ;  /* 0x0000c00030a37810 */ /* 0x040fe20007f3e0ff */
[----:B------:R-:W-:Y:S01]  /*9580*/  SHFL.IDX PT, R109, R109, R26, 0x1c1f ;  /* 0x001c1f1a6d6d7589 */ /* 0x000fe200000e0000 */
[----:B------:R-:W-:Y:S02]  /*9590*/  IADD3 R165, P2, R48, 0xc020, RZ ;  /* 0x0000c02030a57810 */ /* 0x000fe40007f5e0ff */
[----:B------:R-:W-:Y:S01]  /*95a0*/  LOP3.LUT R12, R161, 0x380, RZ, 0xc0, !PT ;  /* 0x00000380a10c7812 */ /* 0x000fe200078ec0ff */
[----:B------:R-:W-:Y:S01]  /*95b0*/  SHFL.IDX PT, R79, R79, R26, 0x1c1f ;  /* 0x001c1f1a4f4f7589 */ /* 0x000fe200000e0000 */
[----:B------:R-:W-:Y:S01]  /*95c0*/  SEL R115, R160, R159, P0 ;  /* 0x0000009fa0737207 */ /* 0x000fe20000000000 */
[----:B------:R-:W-:Y:S01]  /*95d0*/  IMAD.X R13, RZ, RZ, R49, P2 ;  /* 0x000000ffff0d7224 */ /* 0x000fe200010e0631 */
[----:B------:R-:W-:Y:S01]  /*95e0*/  SEL R63, R159, R160, P0 ;  /* 0x000000a09f3f7207 */ /* 0x000fe20000000000 */
[----:B------:R-:W-:Y:S01]  /*95f0*/  SHFL.IDX PT, R81, R81, R26, 0x1c1f ;  /* 0x001c1f1a51517589 */ /* 0x000fe200000e0000 */
[----:B------:R-:W-:-:S02]  /*9600*/  SHF.R.U64 R10, R10, 0x3, RZ ;  /* 0x000000030a0a7819 */ /* 0x000fc400000012ff */
[----:B------:R-:W-:Y:S01]  /*9610*/  IADD3 R159, P5, R48, 0x8040, RZ ;  /* 0x00008040309f7810 */ /* 0x000fe20007fbe0ff */
[----:B------:R-:W-:Y:S01]  /*9620*/  SHFL.IDX PT, R111, R111, R26, 0x1c1f ;  /* 0x001c1f1a6f6f7589 */ /* 0x000fe200000e0000 */
[----:B------:R-:W-:Y:S02]  /*9630*/  LOP3.LUT R32, R6, R155, RZ, 0x3c, !PT ;  /* 0x0000009b06207212 */ /* 0x000fe400078e3cff */
[----:B------:R-:W-:Y:S01]  /*9640*/  LOP3.LUT R24, R8, R157, RZ, 0x3c, !PT ;  /* 0x0000009d08187212 */ /* 0x000fe200078e3cff */
[----:B------:R-:W-:Y:S01]  /*9650*/  SHFL.IDX PT, R113, R113, R26, 0x1c1f ;  /* 0x001c1f1a71717589 */ /* 0x000fe200000e0000 */
[----:B------:R-:W-:Y:S02]  /*9660*/  SHF.R.U64 R12, R12, 0x3, RZ ;  /* 0x000000030c0c7819 */ /* 0x000fe400000012ff */
[----:B------:R-:W-:Y:S01]  /*9670*/  LOP3.LUT R6, R163, 0x380, RZ, 0xc0, !PT ;  /* 0x00000380a3067812 */ /* 0x000fe200078ec0ff */
[----:B------:R-:W-:Y:S01]  /*9680*/  SHFL.IDX PT, R115, R115, R26, 0x1c1f ;  /* 0x001c1f1a73737589 */ /* 0x000fe200000e0000 */
[----:B------:R-:W-:-:S02]  /*9690*/  LOP3.LUT R8, R165, 0x380, RZ, 0xc0, !PT ;  /* 0x00000380a5087812 */ /* 0x000fc400078ec0ff */
[----:B------:R-:W-:Y:S01]  /*96a0*/  LOP3.LUT R36, R10, R151, RZ, 0x3c, !PT ;  /* 0x000000970a247212 */ /* 0x000fe200078e3cff */
[----:B------:R-:W-:Y:S01]  /*96b0*/  SHFL.IDX PT, R85, R85, R26, 0x1c1f ;  /* 0x001c1f1a55557589 */ /* 0x000fe200000e0000 */
[----:B------:R-:W-:Y:S02]  /*96c0*/  F2FP.BF16.F32.PACK_AB R86, R83, R86 ;  /* 0x000000565356723e */ /* 0x000fe400000010ff */
[----:B------:R-:W-:Y:S01]  /*96d0*/  LOP3.LUT R10, R159, 0x380, RZ, 0xc0, !PT ;  /* 0x000003809f0a7812 */ /* 0x000fe200078ec0ff */
[----:B------:R-:W-:Y:S01]  /*96e0*/  SHFL.IDX PT, R117, R117, R26, 0x1c1f ;  /* 0x001c1f1a75757589 */ /* 0x000fe200000e0000 */
[----:B------:R-:W-:Y:S02]  /*96f0*/  SEL R83, R20, R29, P0 ;  /* 0x0000001d14537207 */ /* 0x000fe40000000000 */
[----:B------:R-:W-:Y:S01]  /*9700*/  SEL R30, R29, R20, P0 ;  /* 0x000000141d1e7207 */ /* 0x000fe20000000000 */
[----:B------:R-:W-:Y:S01]  /*9710*/  IMAD.X R29, RZ, RZ, R49, P5 ;  /* 0x000000ffff1d7224 */ /* 0x000fe200028e0631 */
[----:B------:R-:W-:Y:S01]  /*9720*/  LOP3.LUT R20, R12, R161, RZ, 0x3c, !PT ;  /* 0x000000a10c147212 */ /* 0x000fe200078e3cff */
[----:B------:R-:W-:Y:S01]  /*9730*/  SHFL.IDX PT, R87, R87, R26, 0x1c1f ;  /* 0x001c1f1a57577589 */ /* 0x000fe200000e0000 */
[----:B------:R-:W-:-:S02]  /*9740*/  SHF.R.U64 R6, R6, 0x3, RZ ;  /* 0x0000000306067819 */ /* 0x000fc400000012ff */
[----:B------:R-:W-:Y:S01]  /*9750*/  SHF.R.U64 R8, R8, 0x3, RZ ;  /* 0x0000000308087819 */ /* 0x000fe200000012ff */
[----:B------:R-:W-:Y:S01]  /*9760*/  SHFL.IDX PT, R83, R83, R26, 0x1c1f ;  /* 0x001c1f1a53537589 */ /* 0x000fe200000e0000 */
[----:B------:R-:W-:Y:S02]  /*9770*/  SEL R125, R128, R7, P0 ;  /* 0x00000007807d7207 */ /* 0x000fe40000000000 */
[----:B------:R-:W-:Y:S01]  /*9780*/  SEL R70, R7, R128, P0 ;  /* 0x0000008007467207 */ /* 0x000fe20000000000 */
[--C-:B------:R-:W-:Y:S01]  /*9790*/  IMAD.X R7, RZ, RZ, R49.reuse, P1 ;  /* 0x000000ffff077224 */ /* 0x100fe200008e0631 */
[----:B------:R-:W-:Y:S01]  /*97a0*/  SHF.R.U64 R10, R10, 0x3, RZ ;  /* 0x000000030a0a7819 */ /* 0x000fe200000012ff */
[----:B------:R-:W-:Y:S01]  /*97b0*/  SHFL.IDX PT, R119, R119, R26, 0x1c1f ;  /* 0x001c1f1a77777589 */ /* 0x000fe200000e0000 */
[----:B------:R-:W-:Y:S02]  /*97c0*/  SEL R127, R86, R33, P0 ;  /* 0x00000021567f7207 */ /* 0x000fe40000000000 */
[----:B------:R-:W-:Y:S01]  /*97d0*/  SEL R71, R33, R86, P0 ;  /* 0x0000005621477207 */ /* 0x000fe20000000000 */
[----:B------:R-:W-:Y:S01]  /*97e0*/  IMAD.X R33, RZ, RZ, R49, P3 ;  /* 0x000000ffff217224 */ /* 0x000fe200018e0631 */
[----:B------:R-:W-:Y:S01]  /*97f0*/  LOP3.LUT R6, R6, R163, RZ, 0x3c, !PT ;  /* 0x000000a306067212 */ /* 0x000fe200078e3cff */
[----:B------:R-:W-:Y:S01]  /*9800*/  SHFL.IDX PT, R89, R89, R26, 0x1c1f ;  /* 0x001c1f1a59597589 */ /* 0x000fe200000e0000 */
[----:B------:R-:W-:-:S02]  /*9810*/  LOP3.LUT R12, R8, R165, RZ, 0x3c, !PT ;  /* 0x000000a5080c7212 */ /* 0x000fc400078e3cff */
[----:B------:R-:W-:Y:S01]  /*9820*/  MOV R86, R20 ;  /* 0x0000001400567202 */ /* 0x000fe20000000f00 */
[----:B------:R-:W-:Y:S01]  /*9830*/  SHFL.IDX PT, R121, R121, R26, 0x1c1f ;  /* 0x001c1f1a79797589 */ /* 0x000fe200000e0000 */
[----:B------:R-:W-:Y:S02]  /*9840*/  LOP3.LUT R21, R26, 0x2, RZ, 0x3c, !PT ;  /* 0x000000021a157812 */ /* 0x000fe400078e3cff */
[----:B------:R-:W-:Y:S01]  /*9850*/  LOP3.LUT R28, R10, R159, RZ, 0x3c, !PT ;  /* 0x0000009f0a1c7212 */ /* 0x000fe200078e3cff */
[----:B------:R-:W-:Y:S01]  /*9860*/  SHFL.IDX PT, R91, R91, R26, 0x1c1f ;  /* 0x001c1f1a5b5b7589 */ /* 0x000fe200000e0000 */
[----:B------:R-:W-:Y:S02]  /*9870*/  MOV R6, R6 ;  /* 0x0000000600067202 */ /* 0x000fe40000000f00 */
[----:B------:R-:W-:Y:S01]  /*9880*/  SEL R99, R88, R53, P0 ;  /* 0x0000003558637207 */ /* 0x000fe20000000000 */
[----:B------:R-:W0:Y:S01]  /*9890*/  SHFL.IDX PT, R14, R14, R21, 0x1c1f ;  /* 0x001c1f150e0e7589 */ /* 0x000e2200000e0000 */
[----:B------:R-:W-:-:S02]  /*98a0*/  IADD3 R169, P4, R48, 0xc060, RZ ;  /* 0x0000c06030a97810 */ /* 0x000fc40007f9e0ff */
[----:B------:R-:W-:Y:S01]  /*98b0*/  MOV R7, R12 ;  /* 0x0000000c00077202 */ /* 0x000fe20000000f00 */
[----:B------:R-:W-:Y:S01]  /*98c0*/  SHFL.IDX PT, R64, R64, R21, 0x1c1f ;  /* 0x001c1f1540407589 */ /* 0x000fe200000e0000 */
[----:B------:R-:W-:Y:S02]  /*98d0*/  SEL R53, R53, R88, P0 ;  /* 0x0000005835357207 */ /* 0x000fe40000000000 */
[----:B------:R-:W-:Y:S01]  /*98e0*/  MOV R90, R24 ;  /* 0x00000018005a7202 */ /* 0x000fe20000000f00 */
[----:B------:R-:W1:Y:S01]  /*98f0*/  SHFL.IDX PT, R12, R67, R21, 0x1c1f ;  /* 0x001c1f15430c7589 */ /* 0x000e6200000e0000 */
[----:B------:R-:W-:Y:S02]  /*9900*/  MOV R92, R44 ;  /* 0x0000002c005c7202 */ /* 0x000fe40000000f00 */
[----:B------:R-:W-:Y:S01]  /*9910*/  MOV R88, R28 ;  /* 0x0000001c00587202 */ /* 0x000fe20000000f00 */
[----:B------:R-:W2:Y:S01]  /*9920*/  SHFL.IDX PT, R24, R15, R21, 0x1c1f ;  /* 0x001c1f150f187589 */ /* 0x000ea200000e0000 */
[----:B------:R-:W-:-:S02]  /*9930*/  MOV R96, R54 ;  /* 0x0000003600607202 */ /* 0x000fc40000000f00 */
[----:B------:R-:W-:Y:S01]  /*9940*/  MOV R94, R46 ;  /* 0x0000002e005e7202 */ /* 0x000fe20000000f00 */
[----:B------:R-:W3:Y:S01]  /*9950*/  SHFL.IDX PT, R28, R27, R21, 0x1c1f ;  /* 0x001c1f151b1c7589 */ /* 0x000ee200000e0000 */
[----:B------:R-:W-:Y:S02]  /*9960*/  MOV R45, R32 ;  /* 0x00000020002d7202 */ /* 0x000fe40000000f00 */
[----:B------:R-:W-:Y:S01]  /*9970*/  LOP3.LUT R9, R48, 0x380, RZ, 0xc0, !PT ;  /* 0x0000038030097812 */ /* 0x000fe200078ec0ff */
[----:B------:R-:W-:Y:S01]  /*9980*/  SHFL.IDX PT, R30, R30, R21, 0x1c1f ;  /* 0x001c1f151e1e7589 */ /* 0x000fe200000e0000 */
[----:B------:R-:W-:Y:S02]  /*9990*/  LOP3.LUT R80, R169, 0x380, RZ, 0xc0, !PT ;  /* 0x00000380a9507812 */ /* 0x000fe400078ec0ff */
[----:B------:R-:W-:Y:S01]  /*99a0*/  MOV R55, R36 ;  /* 0x0000002400377202 */ /* 0x000fe20000000f00 */
[----:B------:R-:W4:Y:S01]  /*99b0*/  SHFL.IDX PT, R62, R62, R21, 0x1c1f ;  /* 0x001c1f153e3e7589 */ /* 0x000f2200000e0000 */
[----:B------:R-:W-:-:S02]  /*99c0*/  MOV R47, R34 ;  /* 0x00000022002f7202 */ /* 0x000fc40000000f00 */
[----:B------:R-:W-:Y:S01]  /*99d0*/  MOV R98, R56 ;  /* 0x0000003800627202 */ /* 0x000fe20000000f00 */
[----:B------:R-:W4:Y:S01]  /*99e0*/  SHFL.IDX PT, R32, R63, R21, 0x1c1f ;  /* 0x001c1f153f207589 */ /* 0x000f2200000e0000 */
[----:B------:R-:W-:Y:S02]  /*99f0*/  MOV R57, R40 ;  /* 0x0000002800397202 */ /* 0x000fe40000000f00 */
[----:B------:R-:W-:Y:S01]  /*9a00*/  IADD3 R167, P3, R48, 0xc040, RZ ;  /* 0x0000c04030a77810 */ /* 0x000fe20007f7e0ff */
[----:B------:R4:W4:Y:S01]  /*9a10*/  SHFL.IDX PT, R34, R31, R21, 0x1c1f ;  /* 0x001c1f151f227589 */ /* 0x00092200000e0000 */
[----:B------:R-:W-:Y:S02]  /*9a20*/  SHF.R.U64 R9, R9, 0x3, RZ ;  /* 0x0000000309097819 */ /* 0x000fe400000012ff */
[----:B------:R-:W-:Y:S01]  /*9a30*/  SHF.R.U64 R80, R80, 0x3, RZ ;  /* 0x0000000350507819 */ /* 0x000fe200000012ff */
[----:B------:R-:W4:Y:S01]  /*9a40*/  SHFL.IDX PT, R36, R65, R21, 0x1c1f ;  /* 0x001c1f1541247589 */ /* 0x000f2200000e0000 */
[----:B------:R-:W-:Y:S01]  /*9a50*/  LOP3.LUT R48, R9, R48, RZ, 0x3c, !PT ;  /* 0x0000003009307212 */ /* 0x000fe200078e3cff */
[--C-:B------:R-:W-:Y:S01]  /*9a60*/  IMAD.X R11, RZ, RZ, R49.reuse, P3 ;  /* 0x000000ffff0b7224 */ /* 0x100fe200018e0631 */
[----:B------:R-:W-:Y:S01]  /*9a70*/  LOP3.LUT R10, R167, 0x380, RZ, 0xc0, !PT ;  /* 0x00000380a70a7812 */ /* 0x000fe200078ec0ff */
[----:B------:R-:W4:Y:S01]  /*9a80*/  SHFL.IDX PT, R38, R38, R21, 0x1c1f ;  /* 0x001c1f1526267589 */ /* 0x000f2200000e0000 */
[----:B------:R-:W-:Y:S01]  /*9a90*/  LOP3.LUT R8, R80, R169, RZ, 0x3c, !PT ;  /* 0x000000a950087212 */ /* 0x000fe200078e3cff */
[----:B------:R-:W-:Y:S01]  /*9aa0*/  IMAD.X R9, RZ, RZ, R49, P4 ;  /* 0x000000ffff097224 */ /* 0x000fe200020e0631 */
[----:B------:R-:W-:Y:S01]  /*9ab0*/  SHF.R.U64 R10, R10, 0x3, RZ ;  /* 0x000000030a0a7819 */ /* 0x000fe200000012ff */
[----:B------:R-:W4:Y:S01]  /*9ac0*/  SHFL.IDX PT, R66, R66, R21, 0x1c1f ;  /* 0x001c1f1542427589 */ /* 0x000f2200000e0000 */
[----:B------:R-:W-:-:S02]  /*9ad0*/  MOV R100, R48 ;  /* 0x0000003000647202 */ /* 0x000fc40000000f00 */
[----:B------:R-:W-:Y:S01]  /*9ae0*/  LOP3.LUT R10, R10, R167, RZ, 0x3c, !PT ;  /* 0x000000a70a0a7212 */ /* 0x000fe200078e3cff */
[----:B------:R4:W-:Y:S01]  /*9af0*/  SHFL.IDX PT, R40, R39, R21, 0x1c1f ;  /* 0x001c1f1527287589 */ /* 0x0009e200000e0000 */
[----:B------:R-:W-:Y:S02]  /*9b00*/  MOV R49, R8 ;  /* 0x0000000800317202 */ /* 0x000fe40000000f00 */
[----:B------:R-:W-:Y:S01]  /*9b10*/  MOV R20, R10 ;  /* 0x0000000a00147202 */ /* 0x000fe20000000f00 */
[----:B------:R-:W-:Y:S01]  /*9b20*/  SHFL.IDX PT, R68, R68, R21, 0x1c1f ;  /* 0x001c1f1544447589 */ /* 0x000fe200000e0000 */
[----:B0-----:R-:W-:Y:S02]  /*9b30*/  SEL R8, R77, R14, P0 ;  /* 0x0000000e4d087207 */ /* 0x001fe40000000000 */
[----:B------:R-:W-:Y:S01]  /*9b40*/  SEL R10, R14, R77, P0 ;  /* 0x0000004d0e0a7207 */ /* 0x000fe20000000000 */
[----:B------:R-:W-:Y:S01]  /*9b50*/  SHFL.IDX PT, R123, R123, R26, 0x1c1f ;  /* 0x001c1f1a7b7b7589 */ /* 0x000fe200000e0000 */
[----:B-1----:R-:W-:-:S02]  /*9b60*/  SEL R9, R109, R12, P0 ;  /* 0x0000000c6d097207 */ /* 0x002fc40000000000 */
[----:B------:R-:W-:Y:S01]  /*9b70*/  SEL R11, R12, R109, P0 ;  /* 0x0000006d0c0b7207 */ /* 0x000fe20000000000 */
[----:B------:R-:W-:Y:S01]  /*9b80*/  BAR.SYNC.DEFER_BLOCKING 0x1, 0x100 ;  /* 0x0044000000007b1d */ /* 0x000fe20000010000 */
[----:B--2---:R-:W-:Y:S02]  /*9b90*/  SEL R12, R79, R24, P0 ;  /* 0x000000184f0c7207 */ /* 0x004fe40000000000 */
[----:B------:R-:W-:Y:S02]  /*9ba0*/  SEL R14, R24, R79, P0 ;  /* 0x0000004f180e7207 */ /* 0x000fe40000000000 */
[----:B------:R-:W-:Y:S02]  /*9bb0*/  SEL R13, R111, R64, P0 ;  /* 0x000000406f0d7207 */ /* 0x000fe40000000000 */
[----:B------:R-:W-:Y:S01]  /*9bc0*/  SEL R15, R64, R111, P0 ;  /* 0x0000006f400f7207 */ /* 0x000fe20000000000 */
[----:B------:R-:W-:Y:S01]  /*9bd0*/  SHFL.IDX PT, R42, R42, R21, 0x1c1f ;  /* 0x001c1f152a2a7589 */ /* 0x000fe200000e0000 */
[----:B---3--:R-:W-:-:S02]  /*9be0*/  SEL R24, R81, R28, P0 ;  /* 0x0000001c51187207 */ /* 0x008fc40000000000 */
[----:B----4-:R-:W-:Y:S01]  /*9bf0*/  SEL R25, R113, R62, P0 ;  /* 0x0000003e71197207 */ /* 0x010fe20000000000 */
[----:B------:R-:W-:Y:S01]  /*9c00*/  SHFL.IDX PT, R56, R69, R21, 0x1c1f ;  /* 0x001c1f1545387589 */ /* 0x000fe200000e0000 */
[----:B------:R-:W-:Y:S02]  /*9c10*/  SEL R27, R62, R113, P0 ;  /* 0x000000713e1b7207 */ /* 0x000fe40000000000 */
[----:B------:R-:W-:Y:S01]  /*9c20*/  SEL R29, R115, R32, P0 ;  /* 0x00000020731d7207 */ /* 0x000fe20000000000 */
[----:B------:R-:W-:Y:S01]  /*9c30*/  SHFL.IDX PT, R93, R93, R26, 0x1c1f ;  /* 0x001c1f1a5d5d7589 */ /* 0x000fe200000e0000 */
[----:B------:R-:W-:Y:S02]  /*9c40*/  SEL R31, R32, R115, P0 ;  /* 0x00000073201f7207 */ /* 0x000fe40000000000 */
[----:B------:R-:W-:Y:S01]  /*9c50*/  SEL R32, R85, R34, P0 ;  /* 0x0000002255207207 */ /* 0x000fe20000000000 */
[----:B------:R-:W-:Y:S01]  /*9c60*/  SHFL.IDX PT, R125, R125, R26, 0x1c1f ;  /* 0x001c1f1a7d7d7589 */ /* 0x000fe200000e0000 */
[----:B------:R-:W-:-:S02]  /*9c70*/  SEL R33, R117, R36, P0 ;  /* 0x0000002475217207 */ /* 0x000fc40000000000 */
[----:B------:R-:W-:Y:S01]  /*9c80*/  SEL R35, R36, R117, P0 ;  /* 0x0000007524237207 */ /* 0x000fe20000000000 */
        /* <DEDUP_REMOVED lines=8> */
[----:B------:R-:W-:Y:S01]  /*9d10*/  PLOP3.LUT P2, PT, PT, PT, UP0, 0x80, 0x0 ;  /* 0x000000000000781c */ /* 0x000fe20003f4f008 */
        /* <DEDUP_REMOVED lines=8> */
[----:B------:R-:W0:Y:S04]  /*9da0*/  SHFL.IDX PT, R72, R72, R21, 0x1c1f ;  /* 0x001c1f1548487589 */ /* 0x000e2800000e0000 */
[----:B------:R-:W-:Y:S04]  /*9db0*/  SHFL.IDX PT, R101, R101, R26, 0x1c1f ;  /* 0x001c1f1a65657589 */ /* 0x000fe800000e0000 */
[----:B------:R-:W-:Y:S04]  /*9dc0*/  SHFL.IDX PT, R131, R131, R26, 0x1c1f ;  /* 0x001c1f1a83837589 */ /* 0x000fe800000e0000 */
[----:B------:R-:W-:Y:S04]  /*9dd0*/  SHFL.IDX PT, R58, R58, R21, 0x1c1f ;  /* 0x001c1f153a3a7589 */ /* 0x000fe800000e0000 */
[----:B------:R-:W-:Y:S04]  /*9de0*/  SHFL.IDX PT, R82, R73, R21, 0x1c1f ;  /* 0x001c1f1549527589 */ /* 0x000fe800000e0000 */
[----:B------:R-:W-:Y:S04]  /*9df0*/  SHFL.IDX PT, R133, R133, R26, 0x1c1f ;  /* 0x001c1f1a85857589 */ /* 0x000fe800000e0000 */
[----:B------:R-:W1:Y:S01]  /*9e00*/  SHFL.IDX PT, R74, R74, R21, 0x1c1f ;  /* 0x001c1f154a4a7589 */ /* 0x000e6200000e0000 */
[----:B0-----:R-:W-:-:S02]  /*9e10*/  SEL R41, R129, R72, P0 ;  /* 0x0000004881297207 */ /* 0x001fc40000000000 */
[----:B------:R-:W-:Y:S01]  /*9e20*/  SEL R43, R72, R129, P0 ;  /* 0x00000081482b7207 */ /* 0x000fe20000000000 */
[----:B------:R-:W-:Y:S04]  /*9e30*/  SHFL.IDX PT, R103, R103, R26, 0x1c1f ;  /* 0x001c1f1a67677589 */ /* 0x000fe800000e0000 */
[----:B------:R-:W-:Y:S04]  /*9e40*/  SHFL.IDX PT, R135, R135, R26, 0x1c1f ;  /* 0x001c1f1a87877589 */ /* 0x000fe800000e0000 */
[----:B------:R1:W0:Y:S04]  /*9e50*/  SHFL.IDX PT, R48, R59, R21, 0x1c1f ;  /* 0x001c1f153b307589 */ /* 0x00022800000e0000 */
[----:B------:R-:W2:Y:S04]  /*9e60*/  SHFL.IDX PT, R84, R75, R21, 0x1c1f ;  /* 0x001c1f154b547589 */ /* 0x000ea800000e0000 */
[----:B------:R-:W-:Y:S04]  /*9e70*/  SHFL.IDX PT, R105, R105, R26, 0x1c1f ;  /* 0x001c1f1a69697589 */ /* 0x000fe800000e0000 */
[----:B------:R-:W-:Y:S01]  /*9e80*/  SHFL.IDX PT, R107, R107, R26, 0x1c1f ;  /* 0x001c1f1a6b6b7589 */ /* 0x000fe200000e0000 */
[----:B-1----:R-:W-:-:S03]  /*9e90*/  SEL R59, R74, R133, P0 ;  /* 0x000000854a3b7207 */ /* 0x002fc60000000000 */
[----:B------:R-:W-:Y:S04]  /*9ea0*/  SHFL.IDX PT, R137, R137, R26, 0x1c1f ;  /* 0x001c1f1a89897589 */ /* 0x000fe800000e0000 */
[----:B------:R-:W1:Y:S04]  /*9eb0*/  SHFL.IDX PT, R60, R60, R21, 0x1c1f ;  /* 0x001c1f153c3c7589 */ /* 0x000e6800000e0000 */
[----:B------:R-:W-:Y:S04]  /*9ec0*/  SHFL.IDX PT, R54, R61, R21, 0x1c1f ;  /* 0x001c1f153d367589 */ /* 0x000fe800000e0000 */
[----:B------:R-:W3:Y:S04]  /*9ed0*/  SHFL.IDX PT, R76, R76, R21, 0x1c1f ;  /* 0x001c1f154c4c7589 */ /* 0x000ee800000e0000 */
[----:B------:R4:W-:Y:S04]  /*9ee0*/  SHFL.IDX PT, R139, R139, R26, 0x1c1f ;  /* 0x001c1f1a8b8b7589 */ /* 0x0009e800000e0000 */
[----:B------:R-:W3:Y:S04]  /*9ef0*/  SHFL.IDX PT, R78, R78, R21, 0x1c1f ;  /* 0x001c1f154e4e7589 */ /* 0x000ee800000e0000 */
[----:B------:R0:W-:Y:S01]  /*9f00*/  STSM.16.M88.4 [R100], R8 ;  /* 0x0000000864007844 */ /* 0x0001e20000000200 */
[----:B----4-:R-:W-:-:S02]  /*9f10*/  SEL R26, R28, R81, P0 ;  /* 0x000000511c1a7207 */ /* 0x010fc40000000000 */
[----:B------:R-:W-:Y:S01]  /*9f20*/  SEL R28, R83, R30, P0 ;  /* 0x0000001e531c7207 */ /* 0x000fe20000000000 */
[----:B------:R4:W-:Y:S01]  /*9f30*/  STSM.16.M88.4 [R98], R12 ;  /* 0x0000000c62007844 */ /* 0x0009e20000000200 */
[----:B------:R-:W-:Y:S01]  /*9f40*/  SEL R30, R30, R83, P0 ;  /* 0x000000531e1e7207 */ /* 0x000fe20000000000 */
[----:B------:R-:W3:Y:S02]  /*9f50*/  LDC R81, c[0x0][0xbe8] ;  /* 0x0002fa00ff517b82 */ /* 0x000ee40000000800 */
[----:B------:R2:W-:Y:S04]  /*9f60*/  STSM.16.M88.4 [R96], R24 ;  /* 0x0000001860007844 */ /* 0x0005e80000000200 */
[----:B------:R1:W-:Y:S01]  /*9f70*/  STSM.16.M88.4 [R94], R28 ;  /* 0x0000001c5e007844 */ /* 0x0003e20000000200 */
[----:B0-----:R-:W-:-:S03]  /*9f80*/  SEL R8, R89, R40, P0 ;  /* 0x0000002859087207 */ /* 0x001fc60000000000 */
[----:B------:R-:W-:Y:S01]  /*9f90*/  STSM.16.M88.4 [R92], R32 ;  /* 0x000000205c007844 */ /* 0x000fe20000000200 */
[----:B------:R-:W-:Y:S02]  /*9fa0*/  SEL R10, R40, R89, P0 ;  /* 0x00000059280a7207 */ /* 0x000fe40000000000 */
[----:B------:R-:W-:Y:S01]  /*9fb0*/  SEL R9, R121, R68, P0 ;  /* 0x0000004479097207 */ /* 0x000fe20000000000 */
[----:B------:R-:W-:Y:S01]  /*9fc0*/  STSM.16.M88.4 [R57], R36 ;  /* 0x0000002439007844 */ /* 0x000fe20000000200 */
[----:B------:R-:W-:Y:S02]  /*9fd0*/  SEL R11, R68, R121, P0 ;  /* 0x00000079440b7207 */ /* 0x000fe40000000000 */
[----:B----4-:R-:W-:Y:S02]  /*9fe0*/  SEL R12, R91, R42, P0 ;  /* 0x0000002a5b0c7207 */ /* 0x010fe40000000000 */
[----:B------:R-:W-:Y:S01]  /*9ff0*/  SEL R14, R42, R91, P0 ;  /* 0x0000005b2a0e7207 */ /* 0x000fe20000000000 */
[----:B------:R0:W-:Y:S01]  /*a000*/  STSM.16.M88.4 [R55], R8 ;  /* 0x0000000837007844 */ /* 0x0001e20000000200 */
[----:B------:R-:W-:-:S02]  /*a010*/  SEL R13, R123, R56, P0 ;  /* 0x000000387b0d7207 */ /* 0x000fc40000000000 */
[----:B------:R-:W-:Y:S02]  /*a020*/  SEL R15, R56, R123, P0 ;  /* 0x0000007b380f7207 */ /* 0x000fe40000000000 */
[----:B--2---:R-:W-:Y:S02]  /*a030*/  SEL R24, R93, R44, P0 ;  /* 0x0000002c5d187207 */ /* 0x004fe40000000000 */
[----:B------:R-:W-:Y:S01]  /*a040*/  SEL R26, R44, R93, P0 ;  /* 0x0000005d2c1a7207 */ /* 0x000fe20000000000 */
[----:B------:R2:W-:Y:S01]  /*a050*/  STSM.16.M88.4 [R47], R12 ;  /* 0x0000000c2f007844 */ /* 0x0005e20000000200 */
[----:B------:R-:W-:Y:S02]  /*a060*/  SEL R25, R125, R70, P0 ;  /* 0x000000467d197207 */ /* 0x000fe40000000000 */
[----:B------:R-:W-:Y:S02]  /*a070*/  SEL R27, R70, R125, P0 ;  /* 0x0000007d461b7207 */ /* 0x000fe40000000000 */
[----:B-1----:R-:W-:-:S02]  /*a080*/  SEL R28, R95, R50, P0 ;  /* 0x000000325f1c7207 */ /* 0x002fc40000000000 */
[----:B------:R-:W-:Y:S01]  /*a090*/  SEL R30, R50, R95, P0 ;  /* 0x0000005f321e7207 */ /* 0x000fe20000000000 */
[----:B------:R1:W-:Y:S01]  /*a0a0*/  STSM.16.M88.4 [R45], R24 ;  /* 0x000000182d007844 */ /* 0x0003e20000000200 */
[----:B------:R-:W-:Y:S01]  /*a0b0*/  SEL R29, R127, R80, P0 ;  /* 0x000000507f1d7207 */ /* 0x000fe20000000000 */
[----:B0-----:R-:W-:Y:S01]  /*a0c0*/  IMAD.U32 R8, RZ, RZ, UR4 ;  /* 0x00000004ff087e24 */ /* 0x001fe2000f8e00ff */
[----:B------:R-:W-:Y:S01]  /*a0d0*/  SEL R31, R80, R127, P0 ;  /* 0x0000007f501f7207 */ /* 0x000fe20000000000 */
[----:B------:R-:W-:Y:S01]  /*a0e0*/  IMAD.U32 R9, RZ, RZ, UR6 ;  /* 0x00000006ff097e24 */ /* 0x000fe2000f8e00ff */
[----:B------:R-:W-:Y:S01]  /*a0f0*/  SEL R40, R97, R52, P0 ;  /* 0x0000003461287207 */ /* 0x000fe20000000000 */
[----:B------:R-:W-:Y:S01]  /*a100*/  ULDC.64 UR6, c[0x0][0xc08] ;  /* 0x0003020000067ab9 */ /* 0x000fe20000000a00 */
[----:B------:R-:W-:Y:S01]  /*a110*/  SEL R42, R52, R97, P0 ;  /* 0x00000061342a7207 */ /* 0x000fe20000000000 */
[----:B------:R-:W-:Y:S01]  /*a120*/  STSM.16.M88.4 [R90], R28 ;  /* 0x0000001c5a007844 */ /* 0x000fe20000000200 */
[----:B------:R-:W-:-:S02]  /*a130*/  SEL R44, R99, R46, P0 ;  /* 0x0000002e632c7207 */ /* 0x000fc40000000000 */
[----:B------:R-:W-:Y:S01]  /*a140*/  SEL R46, R46, R99, P0 ;  /* 0x000000632e2e7207 */ /* 0x000fe20000000000 */
[----:B------:R-:W-:Y:S01]  /*a150*/  STSM.16.M88.4 [R88], R40 ;  /* 0x0000002858007844 */ /* 0x000fe20000000200 */
[----:B--2---:R-:W-:Y:S02]  /*a160*/  SEL R47, R82, R131, P0 ;  /* 0x00000083522f7207 */ /* 0x004fe40000000000 */
[----:B------:R-:W-:Y:S02]  /*a170*/  SEL R56, R101, R58, P0 ;  /* 0x0000003a65387207 */ /* 0x000fe40000000000 */
[----:B-1----:R-:W-:Y:S02]  /*a180*/  SEL R45, R131, R82, P0 ;  /* 0x00000052832d7207 */ /* 0x002fe40000000000 */
[----:B------:R-:W-:Y:S02]  /*a190*/  SEL R58, R58, R101, P0 ;  /* 0x000000653a3a7207 */ /* 0x000fe40000000000 */
[----:B------:R-:W-:Y:S01]  /*a1a0*/  SEL R57, R133, R74, P0 ;  /* 0x0000004a85397207 */ /* 0x000fe20000000000 */
[----:B------:R-:W-:Y:S01]  /*a1b0*/  STSM.16.M88.4 [R86], R44 ;  /* 0x0000002c56007844 */ /* 0x000fe20000000200 */
[----:B------:R-:W-:-:S02]  /*a1c0*/  SEL R12, R103, R48, P0 ;  /* 0x00000030670c7207 */ /* 0x000fc40000000000 */
[----:B------:R-:W-:Y:S01]  /*a1d0*/  SEL R14, R48, R103, P0 ;  /* 0x00000067300e7207 */ /* 0x000fe20000000000 */
[----:B------:R-:W-:Y:S01]  /*a1e0*/  STSM.16.M88.4 [R6], R56 ;  /* 0x0000003806007844 */ /* 0x000fe20000000200 */
[----:B------:R-:W-:Y:S02]  /*a1f0*/  SEL R13, R135, R84, P0 ;  /* 0x00000054870d7207 */ /* 0x000fe40000000000 */
[----:B------:R-:W-:Y:S02]  /*a200*/  SEL R15, R84, R135, P0 ;  /* 0x00000087540f7207 */ /* 0x000fe40000000000 */
[----:B------:R-:W-:Y:S02]  /*a210*/  SEL R24, R105, R60, P0 ;  /* 0x0000003c69187207 */ /* 0x000fe40000000000 */
[----:B------:R-:W-:Y:S01]  /*a220*/  SEL R26, R60, R105, P0 ;  /* 0x000000693c1a7207 */ /* 0x000fe20000000000 */
[----:B------:R0:W-:Y:S01]  /*a230*/  STSM.16.M88.4 [R7], R12 ;  /* 0x0000000c07007844 */ /* 0x0001e20000000200 */
[----:B---3--:R-:W-:-:S02]  /*a240*/  SEL R25, R137, R76, P0 ;  /* 0x0000004c89197207 */ /* 0x008fc40000000000 */
[----:B------:R-:W-:Y:S02]  /*a250*/  SEL R27, R76, R137, P0 ;  /* 0x000000894c1b7207 */ /* 0x000fe40000000000 */
[----:B------:R-:W-:Y:S02]  /*a260*/  SEL R52, R107, R54, P0 ;  /* 0x000000366b347207 */ /* 0x000fe40000000000 */
[----:B------:R-:W-:Y:S01]  /*a270*/  SEL R53, R139, R78, P0 ;  /* 0x0000004e8b357207 */ /* 0x000fe20000000000 */
[----:B------:R1:W-:Y:S01]  /*a280*/  STSM.16.M88.4 [R20], R24 ;  /* 0x0000001814007844 */ /* 0x0003e20000000200 */
[----:B------:R-:W-:Y:S02]  /*a290*/  SEL R55, R78, R139, P0 ;  /* 0x0000008b4e377207 */ /* 0x000fe40000000000 */
[----:B------:R-:W-:-:S05]  /*a2a0*/  SEL R54, R54, R107, P0 ;  /* 0x0000006b36367207 */ /* 0x000fca0000000000 */
[----:B------:R1:W-:Y:S01]  /*a2b0*/  STSM.16.M88.4 [R49], R52 ;  /* 0x0000003431007844 */ /* 0x0003e20000000200 */
[----:B------:R-:W-:Y:S06]  /*a2c0*/  BAR.SYNC.DEFER_BLOCKING 0x1, 0x100 ;  /* 0x0044000000007b1d */ /* 0x000fec0000010000 */
[----:B------:R-:W2:Y:S01]  /*a2d0*/  @P2 LDG.E R10, desc[UR46][R8.64] ;  /* 0x0000002e080a2981 */ /* 0x000ea2000c1e1900 */
[----:B------:R-:W-:Y:S01]  /*a2e0*/  UISETP.NE.U32.AND UP1, UPT, UR6, URZ, UPT ;  /* 0x0000003f0600728c */ /* 0x000fe2000bf25070 */
[----:B------:R-:W-:Y:S01]  /*a2f0*/  ISETP.NE.AND P1, PT, R81, 0x1, PT ;  /* 0x000000015100780c */ /* 0x000fe20003f25270 */
[----:B------:R-:W-:Y:S01]  /*a300*/  UMOV UR4, URZ ;  /* 0x0000003f00047c82 */ /* 0x000fe20008000000 */
[----:B0-----:R-:W-:Y:S01]  /*a310*/  IMAD.U32 R13, RZ, RZ, UR39 ;  /* 0x00000027ff0d7e24 */ /* 0x001fe2000f8e00ff */
[----:B------:R-:W-:-:S06]  /*a320*/  UISETP.NE.AND.EX UP1, UPT, UR7, URZ, UPT, UP1 ;  /* 0x0000003f0700728c */ /* 0x000fcc000bf25310 */
[----:B------:R-:W-:-:S04]  /*a330*/  PLOP3.LUT P0, PT, PT, PT, UP1, 0x80, 0x0 ;  /* 0x000000000000781c */ /* 0x000fc80003f0f018 */
[----:B------:R-:W0:Y:S01]  /*a340*/  @P1 LDC R11, c[0x0][0xbec] ;  /* 0x0002fb00ff0b1b82 */ /* 0x000e220000000800 */
[----:B------:R-:W-:-:S03]  /*a350*/  @UP1 UIADD3 UR6, UP2, UR8, UR6, URZ ;  /* 0x0000000608061290 */ /* 0x000fc6000ff5e03f */
[----:B------:R-:W-:Y:S01]  /*a360*/  ULDC UR8, c[0x0][0xa88] ;  /* 0x0002a20000087ab9 */ /* 0x000fe20000000800 */
[----:B------:R-:W-:Y:S02]  /*a370*/  @UP1 UIADD3.X UR7, UR9, UR7, URZ, UP2, !UPT ;  /* 0x0000000709071290 */ /* 0x000fe400097fe43f */
[----:B------:R-:W-:Y:S01]  /*a380*/  IMAD.U32 R6, RZ, RZ, UR6 ;  /* 0x00000006ff067e24 */ /* 0x000fe2000f8e00ff */
[----:B------:R-:W3:Y:S03]  /*a390*/  @P1 LDC R12, c[0x0][0xbf0] ;  /* 0x0002fc00ff0c1b82 */ /* 0x000ee60000000800 */
[----:B------:R-:W-:Y:S01]  /*a3a0*/  IMAD.U32 R7, RZ, RZ, UR7 ;  /* 0x00000007ff077e24 */ /* 0x000fe2000f8e00ff */
[----:B--2---:R-:W-:Y:S01]  /*a3b0*/  @P2 R2UR UR4, R10 ;  /* 0x000000000a0422ca */ /* 0x004fe200000e0000 */
[----:B------:R-:W-:-:S06]  /*a3c0*/  IMAD.U32 R10, RZ, RZ, UR8 ;  /* 0x00000008ff0a7e24 */ /* 0x000fcc000f8e00ff */
[----:B------:R1:W5:Y:S01]  /*a3d0*/  @P0 LDG.E R10, desc[UR46][R6.64] ;  /* 0x0000002e060a0981 */ /* 0x000362000c1e1900 */
[----:B0--3--:R-:W-:Y:S07]  /*a3e0*/  @P0 BRA `(.L_x_174) ;  /* 0x0000000000100947 */ /* 0x009fee0003800000 */
[----:B------:R-:W-:Y:S05]  /*a3f0*/  @!P2 BRA `(.L_x_174) ;  /* 0x00000000000ca947 */ /* 0x000fea0003800000 */
[----:B-1----:R-:W2:Y:S04]  /*a400*/  LDG.E R7, desc[UR46][R8.64] ;  /* 0x0000002e08077981 */ /* 0x002ea8000c1e1900 */
[----:B-----5:R-:W2:Y:S02]  /*a410*/  LDG.E R10, desc[UR46][R8.64+0x4] ;  /* 0x0000042e080a7981 */ /* 0x020ea4000c1e1900 */
[----:B--2---:R-:W-:-:S07]  /*a420*/  IMAD.IADD R10, R10, 0x1, -R7 ;  /* 0x000000010a0a7824 */ /* 0x004fce00078e0a07 */
.L_x_174:
[----:B------:R-:W-:Y:S01]  /*a430*/  USHF.R.S32.HI UR14, URZ, 0x1f, UR40 ;  /* 0x0000001f3f0e7899 */ /* 0x000fe20008011428 */
[----:B------:R-:W-:Y:S01]  /*a440*/  IMAD R14, R13, 0x80, R236 ;  /* 0x000000800d0e7824 */ /* 0x000fe200078e02ec */
[----:B------:R-:W-:Y:S01]  /*a450*/  ULDC.64 UR12, c[0x0][0xb90] ;  /* 0x0002e400000c7ab9 */ /* 0x000fe20000000a00 */
[----:B------:R-:W-:Y:S01]  /*a460*/  USHF.R.S32.HI UR9, URZ, 0x1f, UR4 ;  /* 0x0000001f3f097899 */ /* 0x000fe20008011404 */
[----:B-----5:R-:W-:Y:S01]  /*a470*/  IMAD R85, R10, R81, RZ ;  /* 0x000000510a557224 */ /* 0x020fe200078e02ff */
[----:B------:R-:W-:Y:S01]  /*a480*/  UIMAD UR10, UR14, UR12, URZ ;  /* 0x0000000c0e0a72a4 */ /* 0x000fe2000f8e023f */
[----:B-1----:R-:W-:Y:S01]  /*a490*/  @P1 IMAD.HI.U32 R7, R14, R11, RZ ;  /* 0x0000000b0e071227 */ /* 0x002fe200078e00ff */
[----:B------:R-:W-:Y:S01]  /*a4a0*/  UMOV UR8, UR4 ;  /* 0x0000000400087c82 */ /* 0x000fe20008000000 */
[----:B------:R-:W-:Y:S01]  /*a4b0*/  USEL UR37, UR37, URZ, !UP0 ;  /* 0x0000003f25257287 */ /* 0x000fe2000c000000 */
[----:B------:R-:W0:Y:S01]  /*a4c0*/  @P1 LDC R83, c[0x0][0xbf0] ;  /* 0x0002fc00ff531b82 */ /* 0x000e220000000800 */
[----:B------:R-:W-:Y:S01]  /*a4d0*/  UIMAD.WIDE.U32 UR6, UR40, UR12, UR8 ;  /* 0x0000000c280672a5 */ /* 0x000fe2000f8e0008 */
[----:B------:R-:W-:Y:S01]  /*a4e0*/  IMAD.MOV.U32 R6, RZ, RZ, R14 ;  /* 0x000000ffff067224 */ /* 0x000fe200078e000e */
[----:B------:R-:W-:Y:S01]  /*a4f0*/  UIMAD UR10, UR40, UR13, UR10 ;  /* 0x0000000d280a72a4 */ /* 0x000fe2000f8e020a */
[----:B------:R-:W-:Y:S01]  /*a500*/  @P1 SHF.R.U32.HI R6, RZ, R12, R7 ;  /* 0x0000000cff061219 */ /* 0x000fe20000011607 */
[----:B------:R-:W-:Y:S01]  /*a510*/  USEL UR36, UR36, URZ, !UP0 ;  /* 0x0000003f24247287 */ /* 0x000fe2000c000000 */
[----:B------:R-:W-:Y:S01]  /*a520*/  IMAD R7, R23, 0x40, R16 ;  /* 0x0000004017077824 */ /* 0x000fe200078e0210 */
[----:B------:R-:W-:Y:S01]  /*a530*/  ULDC.64 UR12, c[0x0][0xb98] ;  /* 0x0002e600000c7ab9 */ /* 0x000fe20000000a00 */
[----:B------:R-:W-:Y:S01]  /*a540*/  UIADD3 UR7, UR7, UR10, URZ ;  /* 0x0000000a07077290 */ /* 0x000fe2000fffe03f */
[----:B------:R-:W-:Y:S01]  /*a550*/  IMAD.MOV R8, RZ, RZ, -R6 ;  /* 0x000000ffff087224 */ /* 0x000fe200078e0a06 */
[----:B------:R-:W-:Y:S01]  /*a560*/  UIMAD UR8, UR37, UR12, URZ ;  /* 0x0000000c250872a4 */ /* 0x000fe2000f8e023f */
[----:B------:R-:W-:Y:S01]  /*a570*/  IMAD.WIDE R4, R7, 0x2, R4 ;  /* 0x0000000207047825 */ /* 0x000fe200078e0204 */
[----:B------:R-:W-:Y:S01]  /*a580*/  UIMAD.WIDE.U32 UR6, UR36, UR12, UR6 ;  /* 0x0000000c240672a5 */ /* 0x000fe2000f8e0006 */
[----:B------:R-:W-:Y:S01]  /*a590*/  SHF.R.S32.HI R7, RZ, 0x1f, R6 ;  /* 0x0000001fff077819 */ /* 0x000fe20000011406 */
[----:B------:R-:W-:Y:S01]  /*a5a0*/  UIMAD UR8, UR36, UR13, UR8 ;  /* 0x0000000d240872a4 */ /* 0x000fe2000f8e0208 */
[----:B------:R-:W-:Y:S01]  /*a5b0*/  IMAD R9, R81, R8, R14 ;  /* 0x0000000851097224 */ /* 0x000fe200078e020e */
[----:B------:R-:W-:Y:S01]  /*a5c0*/  IADD3 R14, P5, R4, 0x1000, RZ ;  /* 0x00001000040e7810 */ /* 0x000fe20007fbe0ff */
[----:B------:R-:W-:Y:S01]  /*a5d0*/  ULDC.64 UR10, c[0x0][0xaa0] ;  /* 0x0002a800000a7ab9 */ /* 0x000fe20000000a00 */
[----:B------:R-:W-:-:S02]  /*a5e0*/  IADD3 R6, P0, R6, UR6, RZ ;  /* 0x0000000606067c10 */ /* 0x000fc4000ff1e0ff */
[----:B------:R-:W-:Y:S01]  /*a5f0*/  IMAD.U32 R8, RZ, RZ, UR8 ;  /* 0x00000008ff087e24 */ /* 0x000fe2000f8e00ff */
[----:B------:R-:W-:Y:S02]  /*a600*/  LOP3.LUT R11, R14, 0x380, RZ, 0xc0, !PT ;  /* 0x000003800e0b7812 */ /* 0x000fe400078ec0ff */
[C---:B------:R-:W-:Y:S02]  /*a610*/  IADD3 R29, P2, R4.reuse, 0x5000, RZ ;  /* 0x00005000041d7810 */ /* 0x040fe40007f5e0ff */
[----:B------:R-:W-:Y:S01]  /*a620*/  IADD3.X R7, R7, UR7, R8, P0, !PT ;  /* 0x0000000707077c10 */ /* 0x000fe200087fe408 */
[----:B------:R-:W-:Y:S01]  /*a630*/  ULDC.64 UR6, c[0x0][0xb88] ;  /* 0x0002e20000067ab9 */ /* 0x000fe20000000a00 */
[----:B------:R-:W-:Y:S02]  /*a640*/  SHF.R.S32.HI R8, RZ, 0x1f, R9 ;  /* 0x0000001fff087819 */ /* 0x000fe40000011409 */
[----:B------:R-:W-:Y:S01]  /*a650*/  IADD3 R25, P0, R4, 0x3000, RZ ;  /* 0x0000300004197810 */ /* 0x000fe20007f1e0ff */
[----:B------:R-:W-:Y:S01]  /*a660*/  IMAD.WIDE.U32 R6, R9, UR6, R6 ;  /* 0x0000000609067c25 */ /* 0x000fe2000f8e0006 */
[----:B------:R-:W-:-:S02]  /*a670*/  SHF.R.U64 R11, R11, 0x3, RZ ;  /* 0x000000030b0b7819 */ /* 0x000fc400000012ff */
[----:B------:R-:W-:Y:S01]  /*a680*/  LOP3.LUT R24, R25, 0x380, RZ, 0xc0, !PT ;  /* 0x0000038019187812 */ /* 0x000fe200078ec0ff */
[----:B------:R-:W-:Y:S01]  /*a690*/  IMAD R20, R8, UR6, RZ ;  /* 0x0000000608147c24 */ /* 0x000fe2000f8e02ff */
[----:B------:R-:W-:Y:S02]  /*a6a0*/  LOP3.LUT R8, R11, R14, RZ, 0x3c, !PT ;  /* 0x0000000e0b087212 */ /* 0x000fe400078e3cff */
[----:B------:R-:W-:Y:S01]  /*a6b0*/  SHF.R.U64 R24, R24, 0x3, RZ ;  /* 0x0000000318187819 */ /* 0x000fe200000012ff */
[----:B------:R-:W-:Y:S01]  /*a6c0*/  IMAD R11, R9, UR7, R20 ;  /* 0x00000007090b7c24 */ /* 0x000fe2000f8e0214 */
[----:B------:R-:W-:Y:S01]  /*a6d0*/  LOP3.LUT R28, R29, 0x380, RZ, 0xc0, !PT ;  /* 0x000003801d1c7812 */ /* 0x000fe200078ec0ff */
[----:B------:R-:W-:Y:S01]  /*a6e0*/  ULDC.64 UR6, c[0x0][0xb50] ;  /* 0x0002d40000067ab9 */ /* 0x000fe20000000a00 */
[----:B------:R-:W-:Y:S01]  /*a6f0*/  LOP3.LUT R24, R24, R25, RZ, 0x3c, !PT ;  /* 0x0000001918187212 */ /* 0x000fe200078e3cff */
[----:B------:R-:W-:Y:S01]  /*a700*/  IMAD.IADD R7, R7, 0x1, R11 ;  /* 0x0000000107077824 */ /* 0x000fe200078e020b */
[----:B------:R-:W-:Y:S01]  /*a710*/  LEA R14, P6, R6, UR6, 0x2 ;  /* 0x00000006060e7c11 */ /* 0x000fe2000f8c10ff */
[--C-:B------:R-:W-:Y:S01]  /*a720*/  IMAD.X R25, RZ, RZ, R5.reuse, P0 ;  /* 0x000000ffff197224 */ /* 0x100fe200000e0605 */
[----:B------:R-:W-:Y:S01]  /*a730*/  SHF.R.U64 R28, R28, 0x3, RZ ;  /* 0x000000031c1c7819 */ /* 0x000fe200000012ff */
[----:B------:R-:W-:Y:S01]  /*a740*/  IMAD.X R9, RZ, RZ, R5, P5 ;  /* 0x000000ffff097224 */ /* 0x000fe200028e0605 */
[----:B------:R-:W-:Y:S01]  /*a750*/  IADD3 R61, P0, R4, 0x9000, RZ ;  /* 0x00009000043d7810 */ /* 0x000fe20007f1e0ff */
[----:B------:R-:W-:Y:S01]  /*a760*/  SHFL.IDX PT, R20, R14, RZ, 0x1c1f ;  /* 0x001c1fff0e147589 */ /* 0x000fe200000e0000 */
[----:B------:R-:W-:Y:S01]  /*a770*/  LEA.HI.X R15, R6, UR7, R7, 0x2, P6 ;  /* 0x00000007060f7c11 */ /* 0x000fe2000b0f1407 */
[----:B------:R-:W-:Y:S01]  /*a780*/  IMAD.U32 R7, RZ, RZ, UR39 ;  /* 0x00000027ff077e24 */ /* 0x000fe2000f8e00ff */
[----:B------:R-:W-:Y:S01]  /*a790*/  LOP3.LUT R28, R28, R29, RZ, 0x3c, !PT ;  /* 0x0000001d1c1c7212 */ /* 0x000fe200078e3cff */
[--C-:B------:R-:W-:Y:S01]  /*a7a0*/  IMAD.X R29, RZ, RZ, R5.reuse, P2 ;  /* 0x000000ffff1d7224 */ /* 0x100fe200010e0605 */
[----:B------:R-:W-:Y:S01]  /*a7b0*/  LOP3.LUT R60, R61, 0x380, RZ, 0xc0, !PT ;  /* 0x000003803d3c7812 */ /* 0x000fe200078ec0ff */
[----:B------:R-:W1:Y:S01]  /*a7c0*/  SHFL.IDX PT, R21, R15, RZ, 0x1c1f ;  /* 0x001c1fff0f157589 */ /* 0x000e6200000e0000 */
[----:B------:R-:W-:Y:S01]  /*a7d0*/  IADD3 R41, P2, R4, 0xb000, RZ ;  /* 0x0000b00004297810 */ /* 0x000fe20007f5e0ff */
[----:B------:R-:W-:Y:S01]  /*a7e0*/  IMAD R26, R7, 0x80, R234 ;  /* 0x00000080071a7824 */ /* 0x000fe200078e02ea */
[----:B------:R-:W-:Y:S01]  /*a7f0*/  SHF.R.U64 R60, R60, 0x3, RZ ;  /* 0x000000033c3c7819 */ /* 0x000fe200000012ff */
[----:B------:R-:W-:Y:S01]  /*a800*/  SHFL.IDX PT, R42, R14, 0x1, 0x1c1f ;  /* 0x003c1f000e2a7f89 */ /* 0x000fe200000e0000 */
[----:B------:R-:W-:Y:S01]  /*a810*/  LOP3.LUT R40, R41, 0x380, RZ, 0xc0, !PT ;  /* 0x0000038029287812 */ /* 0x000fe200078ec0ff */
[----:B------:R-:W-:Y:S01]  /*a820*/  VIADD R6, R26, 0x8 ;  /* 0x000000081a067836 */ /* 0x000fe20000000000 */
[----:B------:R-:W-:Y:S01]  /*a830*/  LOP3.LUT R60, R60, R61, RZ, 0x3c, !PT ;  /* 0x0000003d3c3c7212 */ /* 0x000fe200078e3cff */
[----:B------:R-:W-:Y:S01]  /*a840*/  IMAD.X R61, RZ, RZ, R5, P0 ;  /* 0x000000ffff3d7224 */ /* 0x000fe200000e0605 */
[----:B------:R-:W-:Y:S01]  /*a850*/  SHF.R.U64 R40, R40, 0x3, RZ ;  /* 0x0000000328287819 */ /* 0x000fe200000012ff */
[----:B------:R-:W2:Y:S01]  /*a860*/  SHFL.IDX PT, R43, R15, 0x1, 0x1c1f ;  /* 0x003c1f000f2b7f89 */ /* 0x000ea200000e0000 */
[----:B------:R-:W-:-:S02]  /*a870*/  LOP3.LUT P0, RZ, R232, 0x3, RZ, 0xc0, !PT ;  /* 0x00000003e8ff7812 */ /* 0x000fc4000780c0ff */
[----:B------:R-:W-:Y:S01]  /*a880*/  LOP3.LUT R40, R40, R41, RZ, 0x3c, !PT ;  /* 0x0000002928287212 */ /* 0x000fe200078e3cff */
[----:B------:R-:W-:Y:S01]  /*a890*/  IMAD.X R41, RZ, RZ, R5, P2 ;  /* 0x000000ffff297224 */ /* 0x000fe200010e0605 */
[----:B------:R-:W-:Y:S02]  /*a8a0*/  ISETP.GE.OR P2, PT, R26, R85, P0 ;  /* 0x000000551a00720c */ /* 0x000fe40000746670 */
[C---:B------:R-:W-:Y:S02]  /*a8b0*/  IADD3 R13, P4, R4.reuse, 0x2000, RZ ;  /* 0x00002000040d7810 */ /* 0x040fe40007f9e0ff */
[----:B------:R-:W-:Y:S02]  /*a8c0*/  IADD3 R57, P3, R4, 0x4000, RZ ;  /* 0x0000400004397810 */ /* 0x000fe40007f7e0ff */
[----:B------:R-:W-:Y:S02]  /*a8d0*/  LOP3.LUT R12, R13, 0x380, RZ, 0xc0, !PT ;  /* 0x000003800d0c7812 */ /* 0x000fe400078ec0ff */
[----:B------:R-:W-:-:S02]  /*a8e0*/  LOP3.LUT R56, R57, 0x380, RZ, 0xc0, !PT ;  /* 0x0000038039387812 */ /* 0x000fc400078ec0ff */
[----:B------:R-:W-:Y:S02]  /*a8f0*/  SHF.R.U64 R12, R12, 0x3, RZ ;  /* 0x000000030c0c7819 */ /* 0x000fe400000012ff */
[----:B------:R-:W-:Y:S01]  /*a900*/  ISETP.GE.OR P0, PT, R6, R85, P0 ;  /* 0x000000550600720c */ /* 0x000fe20000706670 */
[----:B-1----:R1:W-:Y:S01]  /*a910*/  @!P2 ST.E desc[UR46][R20.64], R2 ;  /* 0x000000021400a985 */ /* 0x0023e2000c10192e */
[----:B------:R-:W-:Y:S02]  /*a920*/  SHF.R.U64 R56, R56, 0x3, RZ ;  /* 0x0000000338387819 */ /* 0x000fe400000012ff */
[----:B------:R-:W-:Y:S01]  /*a930*/  LOP3.LUT R12, R12, R13, RZ, 0x3c, !PT ;  /* 0x0000000d0c0c7212 */ /* 0x000fe200078e3cff */
[--C-:B------:R-:W-:Y:S01]  /*a940*/  IMAD.X R13, RZ, RZ, R5.reuse, P4 ;  /* 0x000000ffff0d7224 */ /* 0x100fe200020e0605 */
[----:B------:R-:W-:Y:S01]  /*a950*/  LOP3.LUT R56, R56, R57, RZ, 0x3c, !PT ;  /* 0x0000003938387212 */ /* 0x000fe200078e3cff */
[----:B------:R-:W-:Y:S01]  /*a960*/  IMAD.X R57, RZ, RZ, R5, P3 ;  /* 0x000000ffff397224 */ /* 0x000fe200018e0605 */
[C---:B------:R-:W-:Y:S01]  /*a970*/  IADD3 R33, P6, R4.reuse, 0x6000, RZ ;  /* 0x0000600004217810 */ /* 0x040fe20007fde0ff */
[----:B------:R-:W-:Y:S01]  /*a980*/  UIMAD UR8, UR9, UR10, URZ ;  /* 0x0000000a090872a4 */ /* 0x000fe2000f8e023f */
[----:B------:R-:W-:-:S02]  /*a990*/  IADD3 R37, P5, R4, 0x7000, RZ ;  /* 0x0000700004257810 */ /* 0x000fc40007fbe0ff */
[C---:B------:R-:W-:Y:S01]  /*a9a0*/  IADD3 R69, P4, R4.reuse, 0x8000, RZ ;  /* 0x0000800004457810 */ /* 0x040fe20007f9e0ff */
[----:B-1----:R-:W1:Y:S01]  /*a9b0*/  @P1 LDC R21, c[0x0][0xbec] ;  /* 0x0002fb00ff151b82 */ /* 0x002e620000000800 */
[----:B------:R-:W-:Y:S01]  /*a9c0*/  IADD3 R45, P3, R4, 0xa000, RZ ;  /* 0x0000a000042d7810 */ /* 0x000fe20007f7e0ff */
[----:B------:R-:W-:Y:S01]  /*a9d0*/  UIMAD.WIDE.U32 UR6, UR4, UR10, URZ ;  /* 0x0000000a040672a5 */ /* 0x000fe2000f8e003f */
[----:B------:R-:W-:Y:S01]  /*a9e0*/  LOP3.LUT R32, R33, 0x380, RZ, 0xc0, !PT ;  /* 0x0000038021207812 */ /* 0x000fe200078ec0ff */
[----:B------:R-:W-:Y:S01]  /*a9f0*/  UIMAD UR8, UR4, UR11, UR8 ;  /* 0x0000000b040872a4 */ /* 0x000fe2000f8e0208 */
[----:B------:R-:W-:Y:S01]  /*aa00*/  LOP3.LUT R36, R37, 0x380, RZ, 0xc0, !PT ;  /* 0x0000038025247812 */ /* 0x000fe200078ec0ff */
[----:B--2---:R2:W-:Y:S01]  /*aa10*/  @!P0 ST.E desc[UR46][R42.64], R0 ;  /* 0x000000002a008985 */ /* 0x0045e2000c10192e */
[----:B------:R-:W-:Y:S01]  /*aa20*/  LOP3.LUT R68, R69, 0x380, RZ, 0xc0, !PT ;  /* 0x0000038045447812 */ /* 0x000fe200078ec0ff */
[----:B------:R-:W-:Y:S01]  /*aa30*/  ULDC.64 UR10, c[0x0][0xae8] ;  /* 0x0002ba00000a7ab9 */ /* 0x000fe20000000a00 */
[----:B------:R-:W-:Y:S01]  /*aa40*/  LOP3.LUT R44, R45, 0x380, RZ, 0xc0, !PT ;  /* 0x000003802d2c7812 */ /* 0x000fe200078ec0ff */
[----:B------:R-:W-:Y:S01]  /*aa50*/  IMAD.U32 R49, RZ, RZ, UR39 ;  /* 0x00000027ff317e24 */ /* 0x000fe2000f8e00ff */
[----:B------:R-:W-:Y:S01]  /*aa60*/  SHF.R.U64 R32, R32, 0x3, RZ ;  /* 0x0000000320207819 */ /* 0x000fe200000012ff */
[----:B------:R-:W-:Y:S01]  /*aa70*/  UIADD3 UR7, UR7, UR8, URZ ;  /* 0x0000000807077290 */ /* 0x000fe2000fffe03f */
[----:B------:R-:W-:Y:S01]  /*aa80*/  SHF.R.U64 R36, R36, 0x3, RZ ;  /* 0x0000000324247819 */ /* 0x000fe200000012ff */
[----:B------:R-:W-:Y:S01]  /*aa90*/  UIMAD UR4, UR14, UR10, URZ ;  /* 0x0000000a0e0472a4 */ /* 0x000fe2000f8e023f */
[----:B------:R-:W-:Y:S01]  /*aaa0*/  SHF.R.U64 R68, R68, 0x3, RZ ;  /* 0x0000000344447819 */ /* 0x000fe200000012ff */
[----:B------:R-:W5:Y:S01]  /*aab0*/  LD.E.128 R12, desc[UR46][R12.64] ;  /* 0x0000002e0c0c7980 */ /* 0x000f62000c101d00 */
[----:B------:R-:W-:Y:S01]  /*aac0*/  SHF.R.U64 R44, R44, 0x3, RZ ;  /* 0x000000032c2c7819 */ /* 0x000fe200000012ff */
[----:B--2---:R-:W-:Y:S01]  /*aad0*/  IMAD R0, R22, 0x20, R23 ;  /* 0x0000002016007824 */ /* 0x004fe200078e0217 */
[----:B------:R-:W-:Y:S01]  /*aae0*/  LOP3.LUT R32, R32, R33, RZ, 0x3c, !PT ;  /* 0x0000002120207212 */ /* 0x000fe200078e3cff */
[--C-:B------:R-:W-:Y:S01]  /*aaf0*/  IMAD.X R33, RZ, RZ, R5.reuse, P6 ;  /* 0x000000ffff217224 */ /* 0x100fe200030e0605 */
[----:B------:R-:W-:Y:S01]  /*ab00*/  LOP3.LUT R36, R36, R37, RZ, 0x3c, !PT ;  /* 0x0000002524247212 */ /* 0x000fe200078e3cff */
[----:B------:R-:W-:Y:S01]  /*ab10*/  IMAD R48, R49, 0x80, R0 ;  /* 0x0000008031307824 */ /* 0x000fe200078e0200 */
[----:B------:R-:W-:Y:S01]  /*ab20*/  LOP3.LUT R68, R68, R69, RZ, 0x3c, !PT ;  /* 0x0000004544447212 */ /* 0x000fe200078e3cff */
[--C-:B------:R-:W-:Y:S01]  /*ab30*/  IMAD.X R37, RZ, RZ, R5.reuse, P5 ;  /* 0x000000ffff257224 */ /* 0x100fe200028e0605 */
[----:B------:R-:W-:Y:S01]  /*ab40*/  LOP3.LUT R44, R44, R45, RZ, 0x3c, !PT ;  /* 0x0000002d2c2c7212 */ /* 0x000fe200078e3cff */
[--C-:B------:R-:W-:Y:S01]  /*ab50*/  IMAD.X R69, RZ, RZ, R5.reuse, P4 ;  /* 0x000000ffff457224 */ /* 0x100fe200020e0605 */
[----:B------:R-:W-:Y:S01]  /*ab60*/  UIMAD UR4, UR40, UR11, UR4 ;  /* 0x0000000b280472a4 */ /* 0x000fe2000f8e0204 */
[C---:B------:R-:W-:Y:S01]  /*ab70*/  IADD3 R77, P6, R4.reuse, 0xc000, RZ ;  /* 0x0000c000044d7810 */ /* 0x040fe20007fde0ff */
[----:B------:R-:W-:Y:S01]  /*ab80*/  UIMAD.WIDE.U32 UR6, UR40, UR10, UR6 ;  /* 0x0000000a280672a5 */ /* 0x000fe2000f8e0006 */
[C---:B------:R-:W-:Y:S01]  /*ab90*/  IADD3 R73, P5, R4.reuse, 0xd000, RZ ;  /* 0x0000d00004497810 */ /* 0x040fe20007fbe0ff */
[--C-:B------:R-:W-:Y:S01]  /*aba0*/  IMAD.X R45, RZ, RZ, R5.reuse, P3 ;  /* 0x000000ffff2d7224 */ /* 0x100fe200018e0605 */
[C---:B------:R-:W-:Y:S01]  /*abb0*/  IADD3 R65, P4, R4.reuse, 0xe000, RZ ;  /* 0x0000e00004417810 */ /* 0x040fe20007f9e0ff */
[----:B------:R-:W-:Y:S01]  /*abc0*/  ULDC.64 UR8, c[0x0][0xaf0] ;  /* 0x0002bc0000087ab9 */ /* 0x000fe20000000a00 */
[----:B------:R-:W-:Y:S01]  /*abd0*/  IADD3 R7, P3, R4, 0xf000, RZ ;  /* 0x0000f00004077810 */ /* 0x000fe20007f7e0ff */
[----:B-1----:R-:W-:Y:S01]  /*abe0*/  @P1 IMAD.HI.U32 R0, R48, R21, RZ ;  /* 0x0000001530001227 */ /* 0x002fe200078e00ff */
[----:B------:R-:W-:Y:S01]  /*abf0*/  UIADD3 UR7, UR7, UR4, URZ ;  /* 0x0000000407077290 */ /* 0x000fe2000fffe03f */
[----:B------:R-:W-:Y:S01]  /*ac00*/  LOP3.LUT R76, R77, 0x380, RZ, 0xc0, !PT ;  /* 0x000003804d4c7812 */ /* 0x000fe200078ec0ff */
[----:B------:R-:W-:Y:S01]  /*ac10*/  UIMAD UR4, UR37, UR8, URZ ;  /* 0x00000008250472a4 */ /* 0x000fe2000f8e023f */
[----:B------:R-:W-:Y:S01]  /*ac20*/  LOP3.LUT R72, R73, 0x380, RZ, 0xc0, !PT ;  /* 0x0000038049487812 */ /* 0x000fe200078ec0ff */
[----:B------:R-:W-:Y:S01]  /*ac30*/  IMAD.MOV.U32 R49, RZ, RZ, R48 ;  /* 0x000000ffff317224 */ /* 0x000fe200078e0030 */
[----:B------:R-:W-:Y:S01]  /*ac40*/  LOP3.LUT R64, R65, 0x380, RZ, 0xc0, !PT ;  /* 0x0000038041407812 */ /* 0x000fe200078ec0ff */
[----:B------:R-:W-:Y:S01]  /*ac50*/  IMAD.X R53, RZ, RZ, R5, P3 ;  /* 0x000000ffff357224 */ /* 0x000fe200018e0605 */
[----:B------:R-:W-:Y:S01]  /*ac60*/  LOP3.LUT R11, R4, 0x380, RZ, 0xc0, !PT ;  /* 0x00000380040b7812 */ /* 0x000fe200078ec0ff */
[----:B------:R-:W5:Y:S01]  /*ac70*/  LD.E.128 R24, desc[UR46][R24.64] ;  /* 0x0000002e18187980 */ /* 0x000f62000c101d00 */
[----:B------:R-:W-:Y:S01]  /*ac80*/  LOP3.LUT R6, R7, 0x380, RZ, 0xc0, !PT ;  /* 0x0000038007067812 */ /* 0x000fe200078ec0ff */
[----:B------:R-:W-:Y:S01]  /*ac90*/  UIMAD.WIDE.U32 UR6, UR36, UR8, UR6 ;  /* 0x00000008240672a5 */ /* 0x000fe2000f8e0006 */
[----:B0-----:R-:W-:Y:S01]  /*aca0*/  @P1 SHF.R.U32.HI R49, RZ, R83, R0 ;  /* 0x00000053ff311219 */ /* 0x001fe20000011600 */
[----:B------:R-:W-:Y:S01]  /*acb0*/  UIMAD UR4, UR36, UR9, UR4 ;  /* 0x00000009240472a4 */ /* 0x000fe2000f8e0204 */
[----:B------:R-:W-:Y:S01]  /*acc0*/  SHF.R.U64 R76, R76, 0x3, RZ ;  /* 0x000000034c4c7819 */ /* 0x000fe200000012ff */
[----:B------:R-:W5:Y:S01]  /*acd0*/  LD.E.128 R56, desc[UR46][R56.64] ;  /* 0x0000002e38387980 */ /* 0x000f62000c101d00 */
[----:B------:R-:W-:-:S02]  /*ace0*/  SHF.R.U64 R72, R72, 0x3, RZ ;  /* 0x0000000348487819 */ /* 0x000fc400000012ff */
[----:B------:R-:W-:Y:S01]  /*acf0*/  SHF.R.U64 R64, R64, 0x3, RZ ;  /* 0x0000000340407819 */ /* 0x000fe200000012ff */
[----:B------:R-:W5:Y:S01]  /*ad00*/  LD.E.128 R28, desc[UR46][R28.64] ;  /* 0x0000002e1c1c7980 */ /* 0x000f62000c101d00 */
[----:B------:R-:W-:Y:S02]  /*ad10*/  SHF.R.U64 R11, R11, 0x3, RZ ;  /* 0x000000030b0b7819 */ /* 0x000fe400000012ff */
[----:B------:R-:W-:Y:S01]  /*ad20*/  SHF.R.U64 R6, R6, 0x3, RZ ;  /* 0x0000000306067819 */ /* 0x000fe200000012ff */
[----:B------:R-:W-:Y:S01]  /*ad30*/  UIADD3 UR4, UR7, UR4, URZ ;  /* 0x0000000407047290 */ /* 0x000fe2000fffe03f */
[--C-:B------:R-:W-:Y:S01]  /*ad40*/  SHF.R.S32.HI R0, RZ, 0x1f, R49.reuse ;  /* 0x0000001fff007819 */ /* 0x100fe20000011431 */
[----:B------:R-:W-:Y:S01]  /*ad50*/  IMAD.MOV R2, RZ, RZ, -R49 ;  /* 0x000000ffff027224 */ /* 0x000fe200078e0a31 */
[----:B------:R-:W-:Y:S01]  /*ad60*/  LOP3.LUT R76, R76, R77, RZ, 0x3c, !PT ;  /* 0x0000004d4c4c7212 */ /* 0x000fe200078e3cff */
[--C-:B------:R-:W-:Y:S01]  /*ad70*/  IMAD.X R77, RZ, RZ, R5.reuse, P6 ;  /* 0x000000ffff4d7224 */ /* 0x100fe200030e0605 */
[----:B------:R-:W-:Y:S01]  /*ad80*/  LOP3.LUT R72, R72, R73, RZ, 0x3c, !PT ;  /* 0x0000004948487212 */ /* 0x000fe200078e3cff */
[--C-:B------:R-:W-:Y:S01]  /*ad90*/  IMAD.X R73, RZ, RZ, R5.reuse, P5 ;  /* 0x000000ffff497224 */ /* 0x100fe200028e0605 */
[----:B------:R-:W-:Y:S01]  /*ada0*/  LOP3.LUT R64, R64, R65, RZ, 0x3c, !PT ;  /* 0x0000004140407212 */ /* 0x000fe200078e3cff */
[----:B------:R-:W-:Y:S01]  /*adb0*/  IMAD.X R65, RZ, RZ, R5, P4 ;  /* 0x000000ffff417224 */ /* 0x000fe200020e0605 */
[----:B------:R-:W-:Y:S01]  /*adc0*/  LOP3.LUT R4, R11, R4, RZ, 0x3c, !PT ;  /* 0x000000040b047212 */ /* 0x000fe200078e3cff */
[----:B------:R-:W-:Y:S01]  /*add0*/  IMAD.U32 R20, RZ, RZ, UR6 ;  /* 0x00000006ff147e24 */ /* 0x000fe2000f8e00ff */
[----:B------:R-:W-:Y:S01]  /*ade0*/  LOP3.LUT R52, R6, R7, RZ, 0x3c, !PT ;  /* 0x0000000706347212 */ /* 0x000fe200078e3cff */
[----:B------:R-:W-:Y:S01]  /*adf0*/  IMAD.U32 R21, RZ, RZ, UR7 ;  /* 0x00000007ff157e24 */ /* 0x000fe2000f8e00ff */
[----:B------:R-:W-:Y:S01]  /*ae00*/  ULDC.64 UR6, c[0x0][0xae0] ;  /* 0x0002b80000067ab9 */ /* 0x000fe20000000a00 */
[----:B------:R-:W-:Y:S01]  /*ae10*/  IMAD R81, R81, R2, R48 ;  /* 0x0000000251517224 */ /* 0x000fe200078e0230 */
[----:B------:R-:W5:Y:S01]  /*ae20*/  LD.E.128 R4, desc[UR46][R4.64] ;  /* 0x0000002e04047980 */ /* 0x000f62000c101d00 */
[----:B------:R-:W-:-:S02]  /*ae30*/  IMAD R0, R0, UR6, RZ ;  /* 0x0000000600007c24 */ /* 0x000fc4000f8e02ff */
[----:B------:R-:W-:Y:S01]  /*ae40*/  IMAD.U32 R21, RZ, RZ, UR4 ;  /* 0x00000004ff157e24 */ /* 0x000fe2000f8e00ff */
[----:B------:R-:W5:Y:S01]  /*ae50*/  LD.E.128 R8, desc[UR46][R8.64] ;  /* 0x0000002e08087980 */ /* 0x000f62000c101d00 */
[C---:B------:R-:W-:Y:S01]  /*ae60*/  IMAD R83, R49.reuse, UR7, R0 ;  /* 0x0000000731537c24 */ /* 0x040fe2000f8e0200 */
[----:B------:R-:W-:Y:S02]  /*ae70*/  SHF.R.S32.HI R0, RZ, 0x1f, R81 ;  /* 0x0000001fff007819 */ /* 0x000fe40000011451 */
[----:B------:R-:W5:Y:S01]  /*ae80*/  LD.E.128 R32, desc[UR46][R32.64] ;  /* 0x0000002e20207980 */ /* 0x000f62000c101d00 */
[----:B------:R-:W-:Y:S01]  /*ae90*/  IMAD.WIDE.U32 R20, R49, UR6, R20 ;  /* 0x0000000631147c25 */ /* 0x000fe2000f8e0014 */
[----:B------:R-:W-:Y:S02]  /*aea0*/  ULDC.64 UR6, c[0x0][0xad8] ;  /* 0x0002b60000067ab9 */ /* 0x000fe40000000a00 */
[----:B------:R-:W5:Y:S04]  /*aeb0*/  LD.E.128 R36, desc[UR46][R36.64] ;  /* 0x0000002e24247980 */ /* 0x000f68000c101d00 */
[----:B------:R-:W5:Y:S04]  /*aec0*/  LD.E.128 R68, desc[UR46][R68.64] ;  /* 0x0000002e44447980 */ /* 0x000f68000c101d00 */
[----:B------:R-:W5:Y:S04]  /*aed0*/  LD.E.128 R60, desc[UR46][R60.64] ;  /* 0x0000002e3c3c7980 */ /* 0x000f68000c101d00 */
[----:B------:R-:W5:Y:S04]  /*aee0*/  LD.E.128 R44, desc[UR46][R44.64] ;  /* 0x0000002e2c2c7980 */ /* 0x000f68000c101d00 */
[----:B------:R-:W5:Y:S04]  /*aef0*/  LD.E.128 R40, desc[UR46][R40.64] ;  /* 0x0000002e28287980 */ /* 0x000f68000c101d00 */
[----:B------:R-:W5:Y:S04]  /*af00*/  LD.E.128 R76, desc[UR46][R76.64] ;  /* 0x0000002e4c4c7980 */ /* 0x000f68000c101d00 */
[----:B------:R-:W5:Y:S04]  /*af10*/  LD.E.128 R72, desc[UR46][R72.64] ;  /* 0x0000002e48487980 */ /* 0x000f68000c101d00 */
[----:B------:R-:W5:Y:S04]  /*af20*/  LD.E.128 R64, desc[UR46][R64.64] ;  /* 0x0000002e40407980 */ /* 0x000f68000c101d00 */
[----:B------:R-:W5:Y:S01]  /*af30*/  LD.E.128 R52, desc[UR46][R52.64] ;  /* 0x0000002e34347980 */ /* 0x000f62000c101d00 */
[----:B------:R-:W-:Y:S01]  /*af40*/  IMAD.U32 R84, RZ, RZ, UR39 ;  /* 0x00000027ff547e24 */ /* 0x000fe2000f8e00ff */
[----:B------:R-:W-:Y:S01]  /*af50*/  @!PT LDS RZ, [RZ] ;  /* 0x00000000fffff984 */ /* 0x000fe20000000800 */
[----:B------:R-:W-:Y:S01]  /*af60*/  @!PT LDS RZ, [RZ] ;  /* 0x00000000fffff984 */ /* 0x000fe20000000800 */
[----:B------:R-:W-:Y:S01]  /*af70*/  @!PT LDS RZ, [RZ] ;  /* 0x00000000fffff984 */ /* 0x000fe20000000800 */
[----:B------:R-:W-:Y:S01]  /*af80*/  @!PT LDS RZ, [RZ] ;  /* 0x00000000fffff984 */ /* 0x000fe20000000800 */
[----:B------:R0:W-:Y:S06]  /*af90*/  MEMBAR.ALL.CTA ;  /* 0x0000000000007992 */ /* 0x0001ec0000008000 */
[----:B0-----:R-:W0:Y:S01]  /*afa0*/  FENCE.VIEW.ASYNC.S ;  /* 0x00000000000073c6 */ /* 0x001e220000000000 */
[----:B------:R-:W-:-:S02]  /*afb0*/  IMAD.IADD R21, R21, 0x1, R83 ;  /* 0x0000000115157824 */ /* 0x000fc400078e0253 */
[----:B------:R-:W-:Y:S02]  /*afc0*/  IMAD R2, R0, UR6, RZ ;  /* 0x0000000600027c24 */ /* 0x000fe4000f8e02ff */
[----:B------:R-:W-:Y:S02]  /*afd0*/  IMAD R84, R84, 0x80, R23 ;  /* 0x0000008054547824 */ /* 0x000fe400078e0217 */
[C---:B------:R-:W-:Y:S02]  /*afe0*/  IMAD R49, R81.reuse, UR7, R2 ;  /* 0x0000000751317c24 */ /* 0x040fe4000f8e0202 */
[----:B------:R-:W-:Y:S01]  /*aff0*/  IMAD.WIDE.U32 R20, R81, UR6, R20 ;  /* 0x0000000651147c25 */ /* 0x000fe2000f8e0014 */
[C---:B------:R-:W-:Y:S01]  /*b000*/  ISETP.GE.AND P2, PT, R84.reuse, R85, PT ;  /* 0x000000555400720c */ /* 0x040fe20003f46270 */
[----:B------:R-:W-:Y:S02]  /*b010*/  ULDC.64 UR6, c[0x0][0xa80] ;  /* 0x0002a00000067ab9 */ /* 0x000fe40000000a00 */
[----:B------:R-:W-:Y:S01]  /*b020*/  VIADD R0, R84, 0x20 ;  /* 0x0000002054007836 */ /* 0x000fe20000000000 */
[----:B------:R-:W-:Y:S01]  /*b030*/  LEA R50, P3, R20, UR6, 0x1 ;  /* 0x0000000614327c11 */ /* 0x000fe2000f8608ff */
[----:B------:R-:W-:-:S02]  /*b040*/  IMAD.IADD R21, R21, 0x1, R49 ;  /* 0x0000000115157824 */ /* 0x000fc400078e0231 */
[----:B------:R-:W-:Y:S01]  /*b050*/  VIADD R3, R3, 0x38820 ;  /* 0x0003882003037836 */ /* 0x000fe20000000000 */
[-C--:B------:R-:W-:Y:S01]  /*b060*/  ISETP.GE.AND P1, PT, R0, R85.reuse, PT ;  /* 0x000000550000720c */ /* 0x080fe20003f26270 */
[----:B------:R-:W-:Y:S01]  /*b070*/  VIADD R0, R84, 0x40 ;  /* 0x0000004054007836 */ /* 0x000fe20000000000 */
[----:B------:R-:W-:Y:S02]  /*b080*/  LEA.HI.X R82, R20, UR7, R21, 0x1, P3 ;  /* 0x0000000714527c11 */ /* 0x000fe400098f0c15 */
[----:B------:R-:W-:Y:S01]  /*b090*/  PRMT R3, RZ, 0x654, R3 ;  /* 0x00000654ff037816 */ /* 0x000fe20000000003 */
[----:B0-----:R0:W1:Y:S01]  /*b0a0*/  SHFL.IDX PT, R80, R50, RZ, 0x181f ;  /* 0x00181fff32507589 */ /* 0x00106200000e0000 */
[----:B------:R-:W-:Y:S01]  /*b0b0*/  ISETP.GE.AND P0, PT, R0, R85, PT ;  /* 0x000000550000720c */ /* 0x000fe20003f06270 */
[----:B------:R-:W-:Y:S01]  /*b0c0*/  BSSY B1, `(.L_x_175) ;  /* 0x0000019000017945 */ /* 0x000fe20003800000 */
[----:B------:R0:W-:Y:S01]  /*b0d0*/  SYNCS.ARRIVE.TRANS64.RED.A1T0 RZ, [R3+URZ], RZ ;  /* 0x000000ff03ff79a7 */ /* 0x0001e2000810043f */
[----:B------:R0:W2:Y:S01]  /*b0e0*/  SHFL.IDX PT, R0, R82, RZ, 0x181f ;  /* 0x00181fff52007589 */ /* 0x0000a200000e0000 */
[----:B------:R-:W-:-:S02]  /*b0f0*/  SHF.R.S32.HI R86, RZ, 0x1f, R19 ;  /* 0x0000001fff567819 */ /* 0x000fc40000011413 */
[----:B------:R-:W-:Y:S02]  /*b100*/  SHF.R.S32.HI R87, RZ, 0x1f, R17 ;  /* 0x0000001fff577819 */ /* 0x000fe40000011411 */
[----:B------:R-:W-:Y:S02]  /*b110*/  SHF.R.S32.HI R88, RZ, 0x1f, R18 ;  /* 0x0000001fff587819 */ /* 0x000fe40000011412 */
[----:B------:R-:W-:Y:S01]  /*b120*/  SHF.R.S32.HI R89, RZ, 0x1f, R16 ;  /* 0x0000001fff597819 */ /* 0x000fe20000011410 */
[----:B0-----:R-:W-:Y:S06]  /*b130*/  @P2 BRA `(.L_x_176) ;  /* 0x0000000000442947 */ /* 0x001fec0003800000 */
[----:B------:R-:W-:Y:S02]  /*b140*/  ULDC UR4, c[0x0][0xac8] ;  /* 0x0002b20000047ab9 */ /* 0x000fe40000000800 */
[----:B------:R-:W-:Y:S02]  /*b150*/  ISETP.GE.AND P5, PT, R16, UR4, PT ;  /* 0x0000000410007c0c */ /* 0x000fe4000bfa6270 */
[----:B------:R-:W-:Y:S02]  /*b160*/  ISETP.GE.AND P4, PT, R18, UR4, PT ;  /* 0x0000000412007c0c */ /* 0x000fe4000bf86270 */
[----:B------:R-:W-:Y:S02]  /*b170*/  ISETP.GE.AND P3, PT, R17, UR4, PT ;  /* 0x0000000411007c0c */ /* 0x000fe4000bf66270 */
[----:B------:R-:W-:-:S07]  /*b180*/  ISETP.GE.AND P2, PT, R19, UR4, PT ;  /* 0x0000000413007c0c */ /* 0x000fce000bf46270 */
[----:B-1----:R-:W-:-:S04]  /*b190*/  @!P5 LEA R2, P6, R16, R80, 0x1 ;  /* 0x000000501002d211 */ /* 0x002fc800078c08ff */
[----:B--2---:R-:W-:Y:S02]  /*b1a0*/  @!P5 LEA.HI.X R3, R16, R0, R89, 0x1, P6 ;  /* 0x000000001003d211 */ /* 0x004fe400030f0c59 */
[----:B------:R-:W-:-:S03]  /*b1b0*/  @!P4 LEA R20, P6, R18, R80, 0x1 ;  /* 0x000000501214c211 */ /* 0x000fc600078c08ff */
[----:B-----5:R0:W-:Y:S01]  /*b1c0*/  @!P5 ST.E.128 desc[UR46][R2.64], R4 ;  /* 0x000000040200d985 */ /* 0x0201e2000c101d2e */
[----:B------:R-:W-:Y:S02]  /*b1d0*/  @!P4 LEA.HI.X R21, R18, R0, R88, 0x1, P6 ;  /* 0x000000001215c211 */ /* 0x000fe400030f0c58 */
[----:B------:R-:W-:-:S03]  /*b1e0*/  @!P3 LEA R48, P6, R17, R80, 0x1 ;  /* 0x000000501130b211 */ /* 0x000fc600078c08ff */
[----:B------:R0:W-:Y:S01]  /*b1f0*/  @!P4 ST.E.128 desc[UR46][R20.64], R56 ;  /* 0x000000381400c985 */ /* 0x0001e2000c101d2e */
[----:B------:R-:W-:Y:S02]  /*b200*/  @!P3 LEA.HI.X R49, R17, R0, R87, 0x1, P6 ;  /* 0x000000001131b211 */ /* 0x000fe400030f0c57 */
[----:B------:R-:W-:-:S03]  /*b210*/  @!P2 LEA R80, P6, R19, R80, 0x1 ;  /* 0x000000501350a211 */ /* 0x000fc600078c08ff */
[----:B------:R0:W-:Y:S01]  /*b220*/  @!P3 ST.E.128 desc[UR46][R48.64], R68 ;  /* 0x000000443000b985 */ /* 0x0001e2000c101d2e */
[----:B------:R-:W-:-:S05]  /*b230*/  @!P2 LEA.HI.X R81, R19, R0, R86, 0x1, P6 ;  /* 0x000000001351a211 */ /* 0x000fca00030f0c56 */
[----:B------:R0:W-:Y:S04]  /*b240*/  @!P2 ST.E.128 desc[UR46][R80.64], R76 ;  /* 0x0000004c5000a985 */ /* 0x0001e8000c101d2e */
.L_x_176:
[----:B------:R-:W-:Y:S05]  /*b250*/  BSYNC B1 ;  /* 0x0000000000017941 */ /* 0x000fea0003800000 */
.L_x_175:
[----:B--2---:R2:W3:Y:S01]  /*b260*/  SHFL.IDX PT, R0, R82, 0x1, 0x181f ;  /* 0x00381f0052007f89 */ /* 0x0044e200000e0000 */
        /* <DEDUP_REMOVED lines=8> */
[-C--:B0-----:R-:W-:Y:S02]  /*b2f0*/  @!P4 LEA R2, P6, R16, R20.reuse, 0x1 ;  /* 0x000000141002c211 */ /* 0x081fe400078c08ff */
[----:B-----5:R-:W-:Y:S02]  /*b300*/  @!P3 LEA R4, P5, R18, R20, 0x1 ;  /* 0x000000141204b211 */ /* 0x020fe400078a08ff */
[----:B---3--:R-:W-:Y:S02]  /*b310*/  @!P4 LEA.HI.X R3, R16, R0, R89, 0x1, P6 ;  /* 0x000000001003c211 */ /* 0x008fe400030f0c59 */
[----:B------:R-:W-:Y:S02]  /*b320*/  @!P2 LEA R6, P6, R17, R20, 0x1 ;  /* 0x000000141106a211 */ /* 0x000fe400078c08ff */
[----:B------:R-:W-:Y:S01]  /*b330*/  @!P3 LEA.HI.X R5, R18, R0, R88, 0x1, P5 ;  /* 0x000000001205b211 */ /* 0x000fe200028f0c58 */
[----:B------:R4:W-:Y:S01]  /*b340*/  @!P4 ST.E.128 desc[UR46][R2.64], R8 ;  /* 0x000000080200c985 */ /* 0x0009e2000c101d2e */
[----:B------:R-:W-:-:S02]  /*b350*/  @!P1 LEA R20, P5, R19, R20, 0x1 ;  /* 0x0000001413149211 */ /* 0x000fc400078a08ff */
[-C--:B------:R-:W-:Y:S01]  /*b360*/  @!P2 LEA.HI.X R7, R17, R0.reuse, R87, 0x1, P6 ;  /* 0x000000001107a211 */ /* 0x080fe200030f0c57 */
[----:B------:R4:W-:Y:S01]  /*b370*/  @!P3 ST.E.128 desc[UR46][R4.64], R28 ;  /* 0x0000001c0400b985 */ /* 0x0009e2000c101d2e */
[----:B------:R-:W-:-:S03]  /*b380*/  @!P1 LEA.HI.X R21, R19, R0, R86, 0x1, P5 ;  /* 0x0000000013159211 */ /* 0x000fc600028f0c56 */
[----:B------:R4:W-:Y:S04]  /*b390*/  @!P2 ST.E.128 desc[UR46][R6.64], R60 ;  /* 0x0000003c0600a985 */ /* 0x0009e8000c101d2e */
[----:B------:R4:W-:Y:S02]  /*b3a0*/  @!P1 ST.E.128 desc[UR46][R20.64], R72 ;  /* 0x0000004814009985 */ /* 0x0009e4000c101d2e */
.L_x_178:
[----:B------:R-:W-:Y:S05]  /*b3b0*/  BSYNC B1 ;  /* 0x0000000000017941 */ /* 0x000fea0003800000 */
.L_x_177:
[----:B---3--:R3:W0:Y:S01]  /*b3c0*/  SHFL.IDX PT, R0, R82, 0x2, 0x181f ;  /* 0x00581f0052007f89 */ /* 0x00862200000e0000 */
[----:B------:R-:W-:Y:S03]  /*b3d0*/  BSSY B1, `(.L_x_179) ;  /* 0x0000014000017945 */ /* 0x000fe60003800000 */
[----:B----45:R3:W4:Y:S01]  /*b3e0*/  SHFL.IDX PT, R8, R50, 0x2, 0x181f ;  /* 0x00581f0032087f89 */ /* 0x03072200000e0000 */
[----:B------:R-:W-:Y:S05]  /*b3f0*/  @P0 BRA `(.L_x_180) ;  /* 0x0000000000440947 */ /* 0x000fea0003800000 */
[----:B------:R-:W-:Y:S02]  /*b400*/  ULDC UR4, c[0x0][0xac8] ;  /* 0x0002b20000047ab9 */ /* 0x000fe40000000800 */
[----:B------:R-:W-:Y:S02]  /*b410*/  ISETP.GE.AND P3, PT, R16, UR4, PT ;  /* 0x0000000410007c0c */ /* 0x000fe4000bf66270 */
[----:B------:R-:W-:Y:S02]  /*b420*/  ISETP.GE.AND P2, PT, R18, UR4, PT ;  /* 0x0000000412007c0c */ /* 0x000fe4000bf46270 */
[----:B------:R-:W-:Y:S02]  /*b430*/  ISETP.GE.AND P1, PT, R17, UR4, PT ;  /* 0x0000000411007c0c */ /* 0x000fe4000bf26270 */
[----:B------:R-:W-:-:S07]  /*b440*/  ISETP.GE.AND P0, PT, R19, UR4, PT ;  /* 0x0000000413007c0c */ /* 0x000fce000bf06270 */
[-C--:B----4-:R-:W-:Y:S02]  /*b450*/  @!P3 LEA R2, P6, R16, R8.reuse, 0x1 ;  /* 0x000000081002b211 */ /* 0x090fe400078c08ff */
[-C--:B------:R-:W-:Y:S02]  /*b460*/  @!P2 LEA R4, P5, R18, R8.reuse, 0x1 ;  /* 0x000000081204a211 */ /* 0x080fe400078a08ff */
[----:B------:R-:W-:Y:S02]  /*b470*/  @!P1 LEA R6, P4, R17, R8, 0x1 ;  /* 0x0000000811069211 */ /* 0x000fe400078808ff */
[----:B0-----:R-:W-:Y:S02]  /*b480*/  @!P3 LEA.HI.X R3, R16, R0, R89, 0x1, P6 ;  /* 0x000000001003b211 */ /* 0x001fe400030f0c59 */
[----:B------:R-:W-:Y:S02]  /*b490*/  @!P0 LEA R8, P6, R19, R8, 0x1 ;  /* 0x0000000813088211 */ /* 0x000fe400078c08ff */
[-C--:B------:R-:W-:Y:S01]  /*b4a0*/  @!P2 LEA.HI.X R5, R18, R0.reuse, R88, 0x1, P5 ;  /* 0x000000001205a211 */ /* 0x080fe200028f0c58 */
[----:B------:R0:W-:Y:S01]  /*b4b0*/  @!P3 ST.E.128 desc[UR46][R2.64], R12 ;  /* 0x0000000c0200b985 */ /* 0x0001e2000c101d2e */
[----:B------:R-:W-:-:S02]  /*b4c0*/  @!P1 LEA.HI.X R7, R17, R0, R87, 0x1, P4 ;  /* 0x0000000011079211 */ /* 0x000fc400020f0c57 */
[----:B------:R-:W-:Y:S01]  /*b4d0*/  @!P0 LEA.HI.X R9, R19, R0, R86, 0x1, P6 ;  /* 0x0000000013098211 */ /* 0x000fe200030f0c56 */
[----:B------:R0:W-:Y:S04]  /*b4e0*/  @!P2 ST.E.128 desc[UR46][R4.64], R32 ;  /* 0x000000200400a985 */ /* 0x0001e8000c101d2e */
[----:B------:R0:W-:Y:S04]  /*b4f0*/  @!P1 ST.E.128 desc[UR46][R6.64], R44 ;  /* 0x0000002c06009985 */ /* 0x0001e8000c101d2e */
[----:B------:R0:W-:Y:S02]  /*b500*/  @!P0 ST.E.128 desc[UR46][R8.64], R64 ;  /* 0x0000004008008985 */ /* 0x0001e4000c101d2e */
.L_x_180:
[----:B------:R-:W-:Y:S05]  /*b510*/  BSYNC B1 ;  /* 0x0000000000017941 */ /* 0x000fea0003800000 */
.L_x_179:
[----:B0-----:R-:W-:Y:S01]  /*b520*/  VIADD R0, R84, 0x60 ;  /* 0x0000006054007836 */ /* 0x001fe20000000000 */
[----:B--23--:R-:W3:Y:S04]  /*b530*/  SHFL.IDX PT, R82, R82, 0x3, 0x181f ;  /* 0x00781f0052527f89 */ /* 0x00cee800000e0000 */
[----:B------:R-:W-:Y:S01]  /*b540*/  ISETP.GE.AND P0, PT, R0, R85, PT ;  /* 0x000000550000720c */ /* 0x000fe20003f06270 */
[----:B------:R-:W0:-:S12]  /*b550*/  SHFL.IDX PT, R50, R50, 0x3, 0x181f ;  /* 0x00781f0032327f89 */ /* 0x000e1800000e0000 */
[----:B------:R-:W-:Y:S05]  /*b560*/  @P0 BRA `(.L_x_181) ;  /* 0x0000000c00cc0947 */ /* 0x000fea0003800000 */
[----:B------:R-:W-:Y:S02]  /*b570*/  ULDC UR4, c[0x0][0xac8] ;  /* 0x0002b20000047ab9 */ /* 0x000fe40000000800 */
[----:B------:R-:W-:Y:S02]  /*b580*/  ISETP.GE.AND P3, PT, R16, UR4, PT ;  /* 0x0000000410007c0c */ /* 0x000fe4000bf66270 */
[----:B------:R-:W-:Y:S02]  /*b590*/  ISETP.GE.AND P4, PT, R18, UR4, PT ;  /* 0x0000000412007c0c */ /* 0x000fe4000bf86270 */
[----:B------:R-:W-:-:S09]  /*b5a0*/  ISETP.GE.AND P5, PT, R17, UR4, PT ;  /* 0x0000000411007c0c */ /* 0x000fd2000bfa6270 */
[-C--:B0-----:R-:W-:Y:S02]  /*b5b0*/  @!P3 LEA R2, P0, R16, R50.reuse, 0x1 ;  /* 0x000000321002b211 */ /* 0x081fe400078008ff */
[-C--:B------:R-:W-:Y:S02]  /*b5c0*/  @!P4 LEA R4, P1, R18, R50.reuse, 0x1 ;  /* 0x000000321204c211 */ /* 0x080fe400078208ff */
[C---:B------:R-:W-:Y:S02]  /*b5d0*/  @!P5 LEA R6, P2, R17.reuse, R50, 0x1 ;  /* 0x000000321106d211 */ /* 0x040fe400078408ff */
[-C--:B---3--:R-:W-:Y:S02]  /*b5e0*/  @!P3 LEA.HI.X R3, R16, R82.reuse, R89, 0x1, P0 ;  /* 0x000000521003b211 */ /* 0x088fe400000f0c59 */
[-C--:B------:R-:W-:Y:S02]  /*b5f0*/  @!P4 LEA.HI.X R5, R18, R82.reuse, R88, 0x1, P1 ;  /* 0x000000521205c211 */ /* 0x080fe400008f0c58 */
[----:B------:R-:W-:Y:S01]  /*b600*/  @!P5 LEA.HI.X R7, R17, R82, R87, 0x1, P2 ;  /* 0x000000521107d211 */ /* 0x000fe200010f0c57 */
[----:B------:R0:W-:Y:S01]  /*b610*/  @!P3 ST.E.128 desc[UR46][R2.64], R24 ;  /* 0x000000180200b985 */ /* 0x0001e2000c101d2e */
[----:B------:R-:W-:-:S03]  /*b620*/  ISETP.GE.AND P0, PT, R19, UR4, PT ;  /* 0x0000000413007c0c */ /* 0x000fc6000bf06270 */
[----:B------:R0:W-:Y:S04]  /*b630*/  @!P4 ST.E.128 desc[UR46][R4.64], R36 ;  /* 0x000000240400c985 */ /* 0x0001e8000c101d2e */
[----:B------:R0:W-:Y:S06]  /*b640*/  @!P5 ST.E.128 desc[UR46][R6.64], R40 ;  /* 0x000000280600d985 */ /* 0x0001ec000c101d2e */
[----:B------:R-:W-:Y:S05]  /*b650*/  @P0 BRA `(.L_x_181) ;  /* 0x0000000c00900947 */ /* 0x000fea0003800000 */
[----:B0-----:R-:W-:-:S04]  /*b660*/  LEA R2, P0, R19, R50, 0x1 ;  /* 0x0000003213027211 */ /* 0x001fc800078008ff */
[----:B------:R-:W-:-:S05]  /*b670*/  LEA.HI.X R3, R19, R82, R86, 0x1, P0 ;  /* 0x0000005213037211 */ /* 0x000fca00000f0c56 */
[----:B------:R0:W-:Y:S01]  /*b680*/  ST.E.128 desc[UR46][R2.64], R52 ;  /* 0x0000003402007985 */ /* 0x0001e2000c101d2e */
[----:B------:R-:W-:Y:S05]  /*b690*/  BRA `(.L_x_181) ;  /* 0x0000000c00807947 */ /* 0x000fea0003800000 */
.L_x_173:
[----:B------:R-:W-:Y:S01]  /*b6a0*/  ULDC.64 UR6, c[0x0][0xc00] ;  /* 0x0003000000067ab9 */ /* 0x000fe20000000a00 */
[----:B------:R-:W-:Y:S01]  /*b6b0*/  ULDC UR4, c[0x0][0xa88] ;  /* 0x0002a20000047ab9 */ /* 0x000fe20000000800 */
[----:B------:R-:W-:Y:S01]  /*b6c0*/  UISETP.NE.U32.AND UP0, UPT, UR6, URZ, UPT ;  /* 0x0000003f0600728c */ /* 0x000fe2000bf05070 */
[----:B------:R-:W0:Y:S03]  /*b6d0*/  LDC R11, c[0x0][0xbe8] ;  /* 0x0002fa00ff0b7b82 */ /* 0x000e260000000800 */
[----:B------:R-:W-:-:S03]  /*b6e0*/  UISETP.NE.AND.EX UP0, UPT, UR7, URZ, UPT, UP0 ;  /* 0x0000003f0700728c */ /* 0x000fc6000bf05300 */
[----:B------:R-:W-:Y:S02]  /*b6f0*/  ULDC.64 UR6, c[0x0][0xc00] ;  /* 0x0003000000067ab9 */ /* 0x000fe40000000a00 */
[----:B------:R-:W-:Y:S01]  /*b700*/  UIMAD.WIDE UR6, UR36, 0x4, UR6 ;  /* 0x00000004240678a5 */ /* 0x000fe2000f8e0206 */
[----:B------:R-:W-:-:S05]  /*b710*/  PLOP3.LUT P2, PT, PT, PT, UP0, 0x80, 0x0 ;  /* 0x000000000000781c */ /* 0x000fca0003f4f008 */
[----:B------:R-:W-:Y:S02]  /*b720*/  IMAD.U32 R2, RZ, RZ, UR6 ;  /* 0x00000006ff027e24 */ /* 0x000fe4000f8e00ff */
[----:B------:R-:W-:Y:S01]  /*b730*/  IMAD.U32 R3, RZ, RZ, UR7 ;  /* 0x00000007ff037e24 */ /* 0x000fe2000f8e00ff */
[----:B------:R-:W-:Y:S02]  /*b740*/  ULDC.64 UR6, c[0x0][0xc08] ;  /* 0x0003020000067ab9 */ /* 0x000fe40000000a00 */
[----:B------:R-:W-:-:S03]  /*b750*/  UISETP.NE.U32.AND UP1, UPT, UR6, URZ, UPT ;  /* 0x0000003f0600728c */ /* 0x000fc6000bf25070 */
[----:B------:R-:W2:Y:S01]  /*b760*/  @P2 LDG.E R6, desc[UR46][R2.64] ;  /* 0x0000002e02062981 */ /* 0x000ea2000c1e1900 */
[----:B------:R-:W-:Y:S01]  /*b770*/  UISETP.NE.AND.EX UP1, UPT, UR7, URZ, UPT, UP1 ;  /* 0x0000003f0700728c */ /* 0x000fe2000bf25310 */
[----:B------:R-:W-:-:S05]  /*b780*/  IMAD.U32 R0, RZ, RZ, UR4 ;  /* 0x00000004ff007e24 */ /* 0x000fca000f8e00ff */
[----:B------:R-:W-:-:S05]  /*b790*/  PLOP3.LUT P3, PT, PT, PT, UP1, 0x80, 0x0 ;  /* 0x000000000000781c */ /* 0x000fca0003f6f018 */
[----:B------:R-:W-:Y:S02]  /*b7a0*/  @UP1 ULDC.64 UR6, c[0x0][0xc08] ;  /* 0x0003020000061ab9 */ /* 0x000fe40000000a00 */
[----:B------:R-:W-:-:S06]  /*b7b0*/  @UP1 UIMAD.WIDE UR6, UR36, 0x4, UR6 ;  /* 0x00000004240618a5 */ /* 0x000fcc000f8e0206 */
[----:B------:R-:W-:Y:S02]  /*b7c0*/  IMAD.U32 R4, RZ, RZ, UR6 ;  /* 0x00000006ff047e24 */ /* 0x000fe4000f8e00ff */
[----:B------:R-:W-:-:S05]  /*b7d0*/  IMAD.U32 R5, RZ, RZ, UR7 ;  /* 0x00000007ff057e24 */ /* 0x000fca000f8e00ff */
[----:B------:R1:W5:Y:S01]  /*b7e0*/  @P3 LDG.E R0, desc[UR46][R4.64] ;  /* 0x0000002e04003981 */ /* 0x000362000c1e1900 */
[----:B0-----:R-:W-:Y:S01]  /*b7f0*/  ISETP.NE.AND P0, PT, R11, 0x1, PT ;  /* 0x000000010b00780c */ /* 0x001fe20003f05270 */
[----:B------:R-:W-:Y:S01]  /*b800*/  UMOV UR4, URZ ;  /* 0x0000003f00047c82 */ /* 0x000fe20008000000 */
[----:B------:R-:W-:Y:S01]  /*b810*/  USHF.R.S32.HI UR10, URZ, 0x1f, UR40 ;  /* 0x0000001f3f0a7899 */ /* 0x000fe20008011428 */
[----:B------:R-:W0:Y:S10]  /*b820*/  S2R R7, SR_TID.X ;  /* 0x0000000000077919 */ /* 0x000e340000002100 */
[----:B------:R-:W3:Y:S01]  /*b830*/  @P0 LDC R9, c[0x0][0xbec] ;  /* 0x0002fb00ff090b82 */ /* 0x000ee20000000800 */
[----:B0-----:R-:W-:-:S05]  /*b840*/  VIADD R7, R7, 0xffffff80 ;  /* 0xffffff8007077836 */ /* 0x001fca0000000000 */
[----:B------:R-:W-:Y:S02]  /*b850*/  ISETP.GE.AND P1, PT, R7, 0x80, PT ;  /* 0x000000800700780c */ /* 0x000fe40003f26270 */
[----:B--2---:R-:W-:-:S13]  /*b860*/  @P2 R2UR UR4, R6 ;  /* 0x00000000060422ca */ /* 0x004fda00000e0000 */
[----:B------:R-:W-:Y:S01]  /*b870*/  USHF.R.S32.HI UR9, URZ, 0x1f, UR4 ;  /* 0x0000001f3f097899 */ /* 0x000fe20008011404 */
[----:B-1-3--:R-:W-:Y:S11]  /*b880*/  @P3 BRA `(.L_x_182) ;  /* 0x0000000000103947 */ /* 0x00aff60003800000 */
[----:B------:R-:W-:Y:S05]  /*b890*/  @!P2 BRA `(.L_x_182) ;  /* 0x00000000000ca947 */ /* 0x000fea0003800000 */
[----:B------:R-:W2:Y:S04]  /*b8a0*/  LDG.E R5, desc[UR46][R2.64] ;  /* 0x0000002e02057981 */ /* 0x000ea8000c1e1900 */
[----:B-----5:R-:W2:Y:S02]  /*b8b0*/  LDG.E R0, desc[UR46][R2.64+0x4] ;  /* 0x0000042e02007981 */ /* 0x020ea4000c1e1900 */
[----:B--2---:R-:W-:-:S07]  /*b8c0*/  IMAD.IADD R0, R0, 0x1, -R5 ;  /* 0x0000000100007824 */ /* 0x004fce00078e0a05 */
.L_x_182:
[----:B------:R-:W-:Y:S01]  /*b8d0*/  USEL UR36, UR36, URZ, !UP0 ;  /* 0x0000003f24247287 */ /* 0x000fe2000c000000 */
[----:B------:R-:W-:Y:S01]  /*b8e0*/  BSSY B1, `(.L_x_183) ;  /* 0x000002d000017945 */ /* 0x000fe20003800000 */
[----:B------:R-:W-:-:S03]  /*b8f0*/  USEL UR37, UR37, URZ, !UP0 ;  /* 0x0000003f25257287 */ /* 0x000fc6000c000000 */
[----:B------:R-:W-:Y:S09]  /*b900*/  @P1 BRA `(.L_x_184) ;  /* 0x0000000000a81947 */ /* 0x000ff20003800000 */
[----:B------:R-:W0:Y:S01]  /*b910*/  S2R R3, SR_TID.X ;  /* 0x0000000000037919 */ /* 0x000e220000002100 */
[----:B------:R-:W1:Y:S01]  /*b920*/  LDC R7, c[0x0][0xbe8] ;  /* 0x0002fa00ff077b82 */ /* 0x000e620000000800 */
[----:B------:R-:W-:-:S04]  /*b930*/  IMAD.U32 R2, RZ, RZ, UR39 ;  /* 0x00000027ff027e24 */ /* 0x000fc8000f8e00ff */
[----:B0-----:R-:W-:Y:S02]  /*b940*/  IMAD R2, R2, 0x80, R3 ;  /* 0x0000008002027824 */ /* 0x001fe400078e0203 */
[----:B-1---5:R-:W-:Y:S02]  /*b950*/  IMAD R3, R0, R7, RZ ;  /* 0x0000000700037224 */ /* 0x022fe400078e02ff */
[----:B------:R-:W-:-:S05]  /*b960*/  VIADD R4, R2, 0xffffff80 ;  /* 0xffffff8002047836 */ /* 0x000fca0000000000 */
[----:B------:R-:W-:-:S13]  /*b970*/  ISETP.GE.AND P1, PT, R4, R3, PT ;  /* 0x000000030400720c */ /* 0x000fda0003f26270 */
[----:B------:R-:W-:Y:S05]  /*b980*/  @P1 BRA `(.L_x_184) ;  /* 0x0000000000881947 */ /* 0x000fea0003800000 */
[----:B------:R-:W-:Y:S01]  /*b990*/  ISETP.NE.AND P1, PT, R7, 0x1, PT ;  /* 0x000000010700780c */ /* 0x000fe20003f25270 */
[----:B------:R-:W-:Y:S01]  /*b9a0*/  ULDC.64 UR12, c[0x0][0xb90] ;  /* 0x0002e400000c7ab9 */ /* 0x000fe20000000a00 */
[----:B------:R-:W-:Y:S01]  /*b9b0*/  UMOV UR6, UR4 ;  /* 0x0000000400067c82 */ /* 0x000fe20008000000 */
[----:B------:R-:W-:Y:S01]  /*b9c0*/  UIMAD UR8, UR10, UR12, URZ ;  /* 0x0000000c0a0872a4 */ /* 0x000fe2000f8e023f */
[----:B------:R-:W-:Y:S01]  /*b9d0*/  IMAD.MOV.U32 R2, RZ, RZ, R4 ;  /* 0x000000ffff027224 */ /* 0x000fe200078e0004 */
[----:B------:R-:W-:Y:S02]  /*b9e0*/  UMOV UR7, UR9 ;  /* 0x0000000900077c82 */ /* 0x000fe40008000000 */
[----:B------:R-:W-:Y:S02]  /*b9f0*/  UIMAD.WIDE.U32 UR6, UR40, UR12, UR6 ;  /* 0x0000000c280672a5 */ /* 0x000fe4000f8e0006 */
[----:B------:R-:W-:-:S03]  /*ba00*/  UIMAD UR8, UR40, UR13, UR8 ;  /* 0x0000000d280872a4 */ /* 0x000fc6000f8e0208 */
[----:B------:R-:W-:Y:S01]  /*ba10*/  ULDC.64 UR12, c[0x0][0xb98] ;  /* 0x0002e600000c7ab9 */ /* 0x000fe20000000a00 */
[----:B------:R-:W0:Y:S01]  /*ba20*/  @P1 LDC R3, c[0x0][0xbec] ;  /* 0x0002fb00ff031b82 */ /* 0x000e220000000800 */
[----:B------:R-:W-:Y:S02]  /*ba30*/  UIADD3 UR7, UR7, UR8, URZ ;  /* 0x0000000807077290 */ /* 0x000fe4000fffe03f */
[----:B------:R-:W-:Y:S02]  /*ba40*/  UIMAD UR8, UR37, UR12, URZ ;  /* 0x0000000c250872a4 */ /* 0x000fe4000f8e023f */
[----:B------:R-:W-:Y:S02]  /*ba50*/  UIMAD.WIDE.U32 UR6, UR36, UR12, UR6 ;  /* 0x0000000c240672a5 */ /* 0x000fe4000f8e0006 */
[----:B------:R-:W-:Y:S01]  /*ba60*/  UIMAD UR8, UR36, UR13, UR8 ;  /* 0x0000000d240872a4 */ /* 0x000fe2000f8e0208 */
[----:B------:R-:W1:Y:S02]  /*ba70*/  @P1 LDC R6, c[0x0][0xbf0] ;  /* 0x0002fc00ff061b82 */ /* 0x000e640000000800 */
[----:B------:R-:W-:Y:S01]  /*ba80*/  ULDC.64 UR12, c[0x0][0xb88] ;  /* 0x0002e200000c7ab9 */ /* 0x000fe20000000a00 */
[----:B0-----:R-:W-:-:S05]  /*ba90*/  @P1 IMAD.HI.U32 R3, R4, R3, RZ ;  /* 0x0000000304031227 */ /* 0x001fca00078e00ff */
[----:B-1----:R-:W-:Y:S01]  /*baa0*/  @P1 SHF.R.U32.HI R2, RZ, R6, R3 ;  /* 0x00000006ff021219 */ /* 0x002fe20000011603 */
[----:B------:R-:W-:-:S03]  /*bab0*/  IMAD.U32 R6, RZ, RZ, UR8 ;  /* 0x00000008ff067e24 */ /* 0x000fc6000f8e00ff */
[--C-:B------:R-:W-:Y:S01]  /*bac0*/  SHF.R.S32.HI R3, RZ, 0x1f, R2.reuse ;  /* 0x0000001fff037819 */ /* 0x100fe20000011402 */
[----:B------:R-:W-:Y:S01]  /*bad0*/  IMAD.MOV R5, RZ, RZ, -R2 ;  /* 0x000000ffff057224 */ /* 0x000fe200078e0a02 */
[----:B------:R-:W-:-:S03]  /*bae0*/  IADD3 R2, P1, R2, UR6, RZ ;  /* 0x0000000602027c10 */ /* 0x000fc6000ff3e0ff */
[----:B------:R-:W-:Y:S01]  /*baf0*/  IMAD R5, R7, R5, R4 ;  /* 0x0000000507057224 */ /* 0x000fe200078e0204 */
[----:B------:R-:W-:Y:S01]  /*bb00*/  IADD3.X R3, R3, UR7, R6, P1, !PT ;  /* 0x0000000703037c10 */ /* 0x000fe20008ffe406 */
[----:B------:R-:W-:-:S03]  /*bb10*/  ULDC.64 UR6, c[0x0][0xb50] ;  /* 0x0002d40000067ab9 */ /* 0x000fc60000000a00 */
[----:B------:R-:W-:Y:S01]  /*bb20*/  SHF.R.S32.HI R4, RZ, 0x1f, R5 ;  /* 0x0000001fff047819 */ /* 0x000fe20000011405 */
[----:B------:R-:W-:-:S04]  /*bb30*/  IMAD.WIDE.U32 R2, R5, UR12, R2 ;  /* 0x0000000c05027c25 */ /* 0x000fc8000f8e0002 */
[----:B------:R-:W-:-:S04]  /*bb40*/  IMAD R4, R4, UR12, RZ ;  /* 0x0000000c04047c24 */ /* 0x000fc8000f8e02ff */
[----:B------:R-:W-:Y:S01]  /*bb50*/  IMAD R7, R5, UR13, R4 ;  /* 0x0000000d05077c24 */ /* 0x000fe2000f8e0204 */
[----:B------:R-:W-:-:S03]  /*bb60*/  LEA R4, P1, R2, UR6, 0x2 ;  /* 0x0000000602047c11 */ /* 0x000fc6000f8210ff */
[----:B------:R-:W-:-:S05]  /*bb70*/  IMAD.IADD R3, R3, 0x1, R7 ;  /* 0x0000000103037824 */ /* 0x000fca00078e0207 */
[----:B------:R-:W-:Y:S01]  /*bb80*/  LEA.HI.X R5, R2, UR7, R3, 0x2, P1 ;  /* 0x0000000702057c11 */ /* 0x000fe200088f1403 */
[----:B------:R-:W-:-:S05]  /*bb90*/  IMAD.MOV.U32 R3, RZ, RZ, -0x800000 ;  /* 0xff800000ff037424 */ /* 0x000fca00078e00ff */
[----:B------:R0:W-:Y:S02]  /*bba0*/  STG.E desc[UR46][R4.64], R3 ;  /* 0x0000000304007986 */ /* 0x0001e4000c10192e */
.L_x_184:
[----:B------:R-:W-:Y:S05]  /*bbb0*/  BSYNC B1 ;  /* 0x0000000000017941 */ /* 0x000fea0003800000 */
.L_x_183:
[----:B0-----:R-:W0:Y:S01]  /*bbc0*/  @P0 LDC R3, c[0x0][0xbf0] ;  /* 0x0002fc00ff030b82 */ /* 0x001e220000000800 */
[----:B------:R-:W-:Y:S01]  /*bbd0*/  ULDC.64 UR12, c[0x0][0xaa0] ;  /* 0x0002a800000c7ab9 */ /* 0x000fe20000000a00 */
[----:B------:R-:W-:Y:S01]  /*bbe0*/  IMAD R2, R22, 0x20, R23 ;  /* 0x0000002016027824 */ /* 0x000fe200078e0217 */
[----:B------:R-:W-:Y:S01]  /*bbf0*/  UIMAD UR8, UR9, UR12, URZ ;  /* 0x0000000c090872a4 */ /* 0x000fe2000f8e023f */
[----:B------:R-:W-:Y:S01]  /*bc00*/  IMAD.U32 R5, RZ, RZ, UR39 ;  /* 0x00000027ff057e24 */ /* 0x000fe2000f8e00ff */
[----:B------:R-:W-:Y:S01]  /*bc10*/  UIMAD.WIDE.U32 UR6, UR4, UR12, URZ ;  /* 0x0000000c040672a5 */ /* 0x000fe2000f8e003f */
[----:B------:R-:W-:Y:S01]  /*bc20*/  BSSY B1, `(.L_x_185) ;  /* 0x0000045000017945 */ /* 0x000fe20003800000 */
[----:B------:R-:W-:Y:S01]  /*bc30*/  UIMAD UR8, UR4, UR13, UR8 ;  /* 0x0000000d040872a4 */ /* 0x000fe2000f8e0208 */
[----:B------:R-:W-:Y:S01]  /*bc40*/  IMAD R6, R5, 0x80, R2 ;  /* 0x0000008005067824 */ /* 0x000fe200078e0202 */
[----:B------:R-:W-:Y:S01]  /*bc50*/  SHF.R.S32.HI R20, RZ, 0x1f, R19 ;  /* 0x0000001fff147819 */ /* 0x000fe20000011413 */
[----:B------:R-:W-:Y:S01]  /*bc60*/  ULDC.64 UR12, c[0x0][0xae8] ;  /* 0x0002ba00000c7ab9 */ /* 0x000fe20000000a00 */
[----:B------:R-:W-:Y:S01]  /*bc70*/  UIADD3 UR7, UR7, UR8, URZ ;  /* 0x0000000807077290 */ /* 0x000fe2000fffe03f */
[----:B------:R-:W-:Y:S01]  /*bc80*/  @P0 IMAD.HI.U32 R2, R6, R9, RZ ;  /* 0x0000000906020227 */ /* 0x000fe200078e00ff */
[----:B------:R-:W-:Y:S01]  /*bc90*/  UIMAD UR4, UR10, UR12, URZ ;  /* 0x0000000c0a0472a4 */ /* 0x000fe2000f8e023f */
[----:B------:R-:W-:Y:S01]  /*bca0*/  SHF.R.S32.HI R21, RZ, 0x1f, R17 ;  /* 0x0000001fff157819 */ /* 0x000fe20000011411 */
[----:B------:R-:W-:Y:S01]  /*bcb0*/  UIMAD.WIDE.U32 UR6, UR40, UR12, UR6 ;  /* 0x0000000c280672a5 */ /* 0x000fe2000f8e0006 */
[----:B------:R-:W-:Y:S01]  /*bcc0*/  IMAD.MOV.U32 R5, RZ, RZ, R6 ;  /* 0x000000ffff057224 */ /* 0x000fe200078e0006 */
[----:B------:R-:W-:Y:S01]  /*bcd0*/  UIMAD UR4, UR40, UR13, UR4 ;  /* 0x0000000d280472a4 */ /* 0x000fe2000f8e0204 */
[----:B------:R-:W-:Y:S01]  /*bce0*/  SHF.R.S32.HI R24, RZ, 0x1f, R18 ;  /* 0x0000001fff187819 */ /* 0x000fe20000011412 */
[----:B------:R-:W-:Y:S01]  /*bcf0*/  ULDC.64 UR8, c[0x0][0xaf0] ;  /* 0x0002bc0000087ab9 */ /* 0x000fe20000000a00 */
[----:B------:R-:W-:Y:S01]  /*bd00*/  SHF.R.S32.HI R25, RZ, 0x1f, R16 ;  /* 0x0000001fff197819 */ /* 0x000fe20000011410 */
[----:B------:R-:W-:-:S02]  /*bd10*/  UIADD3 UR7, UR7, UR4, URZ ;  /* 0x0000000407077290 */ /* 0x000fc4000fffe03f */
[----:B------:R-:W-:Y:S01]  /*bd20*/  UIMAD UR4, UR37, UR8, URZ ;  /* 0x00000008250472a4 */ /* 0x000fe2000f8e023f */
[----:B0-----:R-:W-:Y:S01]  /*bd30*/  @P0 SHF.R.U32.HI R5, RZ, R3, R2 ;  /* 0x00000003ff050219 */ /* 0x001fe20000011602 */
[----:B------:R-:W-:Y:S02]  /*bd40*/  UIMAD.WIDE.U32 UR6, UR36, UR8, UR6 ;  /* 0x00000008240672a5 */ /* 0x000fe4000f8e0006 */
[----:B------:R-:W-:Y:S01]  /*bd50*/  UIMAD UR4, UR36, UR9, UR4 ;  /* 0x00000009240472a4 */ /* 0x000fe2000f8e0204 */
[--C-:B------:R-:W-:Y:S01]  /*bd60*/  SHF.R.S32.HI R2, RZ, 0x1f, R5.reuse ;  /* 0x0000001fff027819 */ /* 0x100fe20000011405 */
[----:B------:R-:W-:Y:S01]  /*bd70*/  IMAD.MOV R7, RZ, RZ, -R5 ;  /* 0x000000ffff077224 */ /* 0x000fe200078e0a05 */
[----:B------:R-:W-:Y:S01]  /*bd80*/  ULDC.64 UR8, c[0x0][0xae0] ;  /* 0x0002b80000087ab9 */ /* 0x000fe20000000a00 */
[----:B------:R-:W-:Y:S02]  /*bd90*/  UIADD3 UR4, UR7, UR4, URZ ;  /* 0x0000000407047290 */ /* 0x000fe4000fffe03f */
[----:B------:R-:W-:-:S02]  /*bda0*/  IMAD.U32 R3, RZ, RZ, UR7 ;  /* 0x00000007ff037e24 */ /* 0x000fc4000f8e00ff */
[----:B------:R-:W-:Y:S02]  /*bdb0*/  IMAD R4, R2, UR8, RZ ;  /* 0x0000000802047c24 */ /* 0x000fe4000f8e02ff */
[----:B------:R-:W-:Y:S02]  /*bdc0*/  IMAD R7, R11, R7, R6 ;  /* 0x000000070b077224 */ /* 0x000fe400078e0206 */
[----:B------:R-:W-:Y:S01]  /*bdd0*/  IMAD.U32 R2, RZ, RZ, UR6 ;  /* 0x00000006ff027e24 */ /* 0x000fe2000f8e00ff */
[----:B------:R-:W-:Y:S01]  /*bde0*/  ULDC.64 UR6, c[0x0][0xad8] ;  /* 0x0002b60000067ab9 */ /* 0x000fe20000000a00 */
[----:B------:R-:W-:Y:S02]  /*bdf0*/  IMAD.U32 R3, RZ, RZ, UR4 ;  /* 0x00000004ff037e24 */ /* 0x000fe4000f8e00ff */
[C---:B------:R-:W-:Y:S01]  /*be00*/  IMAD R9, R5.reuse, UR9, R4 ;  /* 0x0000000905097c24 */ /* 0x040fe2000f8e0204 */
[----:B------:R-:W-:Y:S01]  /*be10*/  SHF.R.S32.HI R4, RZ, 0x1f, R7 ;  /* 0x0000001fff047819 */ /* 0x000fe20000011407 */
[----:B------:R-:W-:-:S04]  /*be20*/  IMAD.WIDE.U32 R2, R5, UR8, R2 ;  /* 0x0000000805027c25 */ /* 0x000fc8000f8e0002 */
[----:B------:R-:W-:Y:S02]  /*be30*/  IMAD.U32 R6, RZ, RZ, UR39 ;  /* 0x00000027ff067e24 */ /* 0x000fe4000f8e00ff */
[----:B------:R-:W-:Y:S02]  /*be40*/  IMAD.IADD R3, R3, 0x1, R9 ;  /* 0x0000000103037824 */ /* 0x000fe400078e0209 */
[----:B------:R-:W-:Y:S02]  /*be50*/  IMAD R4, R4, UR6, RZ ;  /* 0x0000000604047c24 */ /* 0x000fe4000f8e02ff */
[----:B------:R-:W-:Y:S02]  /*be60*/  IMAD R6, R6, 0x80, R23 ;  /* 0x0000008006067824 */ /* 0x000fe400078e0217 */
[----:B-----5:R-:W-:Y:S02]  /*be70*/  IMAD R11, R0, R11, RZ ;  /* 0x0000000b000b7224 */ /* 0x020fe400078e02ff */
[----:B------:R-:W-:-:S02]  /*be80*/  IMAD R5, R7, UR7, R4 ;  /* 0x0000000707057c24 */ /* 0x000fc4000f8e0204 */
[----:B------:R-:W-:Y:S01]  /*be90*/  IMAD.WIDE.U32 R2, R7, UR6, R2 ;  /* 0x0000000607027c25 */ /* 0x000fe2000f8e0002 */
[C---:B------:R-:W-:Y:S01]  /*bea0*/  ISETP.GE.AND P2, PT, R6.reuse, R11, PT ;  /* 0x0000000b0600720c */ /* 0x040fe20003f46270 */
[----:B------:R-:W-:Y:S02]  /*beb0*/  ULDC.64 UR6, c[0x0][0xa80] ;  /* 0x0002a00000067ab9 */ /* 0x000fe40000000a00 */
[----:B------:R-:W-:Y:S01]  /*bec0*/  VIADD R0, R6, 0x20 ;  /* 0x0000002006007836 */ /* 0x000fe20000000000 */
[----:B------:R-:W-:Y:S01]  /*bed0*/  LEA R4, P3, R2, UR6, 0x1 ;  /* 0x0000000602047c11 */ /* 0x000fe2000f8608ff */
[----:B------:R-:W-:-:S03]  /*bee0*/  IMAD.IADD R3, R3, 0x1, R5 ;  /* 0x0000000103037824 */ /* 0x000fc600078e0205 */
[-C--:B------:R-:W-:Y:S01]  /*bef0*/  ISETP.GE.AND P1, PT, R0, R11.reuse, PT ;  /* 0x0000000b0000720c */ /* 0x080fe20003f26270 */
[----:B------:R-:W-:Y:S01]  /*bf00*/  VIADD R0, R6, 0x40 ;  /* 0x0000004006007836 */ /* 0x000fe20000000000 */
[----:B------:R-:W-:Y:S02]  /*bf10*/  LEA.HI.X R5, R2, UR7, R3, 0x1, P3 ;  /* 0x0000000702057c11 */ /* 0x000fe400098f0c03 */
[----:B------:R0:W1:Y:S02]  /*bf20*/  SHFL.IDX PT, R2, R4, RZ, 0x181f ;  /* 0x00181fff04027589 */ /* 0x00006400000e0000 */
[----:B------:R-:W-:Y:S02]  /*bf30*/  ISETP.GE.AND P0, PT, R0, R11, PT ;  /* 0x0000000b0000720c */ /* 0x000fe40003f06270 */
[----:B------:R0:W2:Y:S01]  /*bf40*/  SHFL.IDX PT, R0, R5, RZ, 0x181f ;  /* 0x00181fff05007589 */ /* 0x0000a200000e0000 */
[----:B------:R-:W-:Y:S10]  /*bf50*/  @P2 BRA `(.L_x_186) ;  /* 0x0000000000442947 */ /* 0x000ff40003800000 */
        /* <DEDUP_REMOVED lines=8> */
[----:B------:R3:W-:Y:S01]  /*bfe0*/  @!P5 ST.E.128 desc[UR46][R8.64], RZ ;  /* 0x000000ff0800d985 */ /* 0x0007e2000c101d2e */
[----:B------:R-:W-:Y:S02]  /*bff0*/  @!P4 LEA.HI.X R13, R18, R0, R24, 0x1, P6 ;  /* 0x00000000120dc211 */ /* 0x000fe400030f0c18 */
[----:B------:R-:W-:-:S03]  /*c000*/  @!P3 LEA R14, P6, R17, R2, 0x1 ;  /* 0x00000002110eb211 */ /* 0x000fc600078c08ff */
[----:B------:R3:W-:Y:S01]  /*c010*/  @!P4 ST.E.128 desc[UR46][R12.64], RZ ;  /* 0x000000ff0c00c985 */ /* 0x0007e2000c101d2e */
[----:B------:R-:W-:Y:S02]  /*c020*/  @!P3 LEA.HI.X R15, R17, R0, R21, 0x1, P6 ;  /* 0x00000000110fb211 */ /* 0x000fe400030f0c15 */
[----:B------:R-:W-:-:S03]  /*c030*/  @!P2 LEA R2, P6, R19, R2, 0x1 ;  /* 0x000000021302a211 */ /* 0x000fc600078c08ff */
[----:B------:R3:W-:Y:S01]  /*c040*/  @!P3 ST.E.128 desc[UR46][R14.64], RZ ;  /* 0x000000ff0e00b985 */ /* 0x0007e2000c101d2e */
[----:B------:R-:W-:-:S05]  /*c050*/  @!P2 LEA.HI.X R3, R19, R0, R20, 0x1, P6 ;  /* 0x000000001303a211 */ /* 0x000fca00030f0c14 */
[----:B------:R3:W-:Y:S04]  /*c060*/  @!P2 ST.E.128 desc[UR46][R2.64], RZ ;  /* 0x000000ff0200a985 */ /* 0x0007e8000c101d2e */
.L_x_186:
[----:B------:R-:W-:Y:S05]  /*c070*/  BSYNC B1 ;  /* 0x0000000000017941 */ /* 0x000fea0003800000 */
.L_x_185:
[----:B--2---:R2:W4:Y:S01]  /*c080*/  SHFL.IDX PT, R0, R5, 0x1, 0x181f ;  /* 0x00381f0005007f89 */ /* 0x00452200000e0000 */
[----:B------:R-:W-:Y:S03]  /*c090*/  BSSY B1, `(.L_x_187) ;  /* 0x0000014000017945 */ /* 0x000fe60003800000 */
[----:B-1-3--:R2:W1:Y:S01]  /*c0a0*/  SHFL.IDX PT, R2, R4, 0x1, 0x181f ;  /* 0x00381f0004027f89 */ /* 0x00a46200000e0000 */
[----:B------:R-:W-:Y:S05]  /*c0b0*/  @P1 BRA `(.L_x_188) ;  /* 0x0000000000441947 */ /* 0x000fea0003800000 */
[----:B------:R-:W-:Y:S02]  /*c0c0*/  ULDC UR4, c[0x0][0xac8] ;  /* 0x0002b20000047ab9 */ /* 0x000fe40000000800 */
[----:B------:R-:W-:Y:S02]  /*c0d0*/  ISETP.GE.AND P4, PT, R16, UR4, PT ;  /* 0x0000000410007c0c */ /* 0x000fe4000bf86270 */
[----:B------:R-:W-:Y:S02]  /*c0e0*/  ISETP.GE.AND P3, PT, R18, UR4, PT ;  /* 0x0000000412007c0c */ /* 0x000fe4000bf66270 */
[----:B------:R-:W-:Y:S02]  /*c0f0*/  ISETP.GE.AND P2, PT, R17, UR4, PT ;  /* 0x0000000411007c0c */ /* 0x000fe4000bf46270 */
[----:B------:R-:W-:-:S07]  /*c100*/  ISETP.GE.AND P1, PT, R19, UR4, PT ;  /* 0x0000000413007c0c */ /* 0x000fce000bf26270 */
[-C--:B-1----:R-:W-:Y:S02]  /*c110*/  @!P4 LEA R8, P6, R16, R2.reuse, 0x1 ;  /* 0x000000021008c211 */ /* 0x082fe400078c08ff */
[----:B------:R-:W-:Y:S02]  /*c120*/  @!P3 LEA R12, P5, R18, R2, 0x1 ;  /* 0x00000002120cb211 */ /* 0x000fe400078a08ff */
[----:B----4-:R-:W-:Y:S02]  /*c130*/  @!P4 LEA.HI.X R9, R16, R0, R25, 0x1, P6 ;  /* 0x000000001009c211 */ /* 0x010fe400030f0c19 */
[----:B------:R-:W-:Y:S02]  /*c140*/  @!P2 LEA R14, P6, R17, R2, 0x1 ;  /* 0x00000002110ea211 */ /* 0x000fe400078c08ff */
[----:B------:R-:W-:Y:S01]  /*c150*/  @!P3 LEA.HI.X R13, R18, R0, R24, 0x1, P5 ;  /* 0x00000000120db211 */ /* 0x000fe200028f0c18 */
[----:B------:R3:W-:Y:S01]  /*c160*/  @!P4 ST.E.128 desc[UR46][R8.64], RZ ;  /* 0x000000ff0800c985 */ /* 0x0007e2000c101d2e */
[----:B------:R-:W-:-:S02]  /*c170*/  @!P1 LEA R2, P5, R19, R2, 0x1 ;  /* 0x0000000213029211 */ /* 0x000fc400078a08ff */
[-C--:B------:R-:W-:Y:S01]  /*c180*/  @!P2 LEA.HI.X R15, R17, R0.reuse, R21, 0x1, P6 ;  /* 0x00000000110fa211 */ /* 0x080fe200030f0c15 */
[----:B------:R3:W-:Y:S01]  /*c190*/  @!P3 ST.E.128 desc[UR46][R12.64], RZ ;  /* 0x000000ff0c00b985 */ /* 0x0007e2000c101d2e */
[----:B------:R-:W-:-:S03]  /*c1a0*/  @!P1 LEA.HI.X R3, R19, R0, R20, 0x1, P5 ;  /* 0x0000000013039211 */ /* 0x000fc600028f0c14 */
[----:B------:R3:W-:Y:S04]  /*c1b0*/  @!P2 ST.E.128 desc[UR46][R14.64], RZ ;  /* 0x000000ff0e00a985 */ /* 0x0007e8000c101d2e */
[----:B------:R3:W-:Y:S02]  /*c1c0*/  @!P1 ST.E.128 desc[UR46][R2.64], RZ ;  /* 0x000000ff02009985 */ /* 0x0007e4000c101d2e */
.L_x_188:
[----:B------:R-:W-:Y:S05]  /*c1d0*/  BSYNC B1 ;  /* 0x0000000000017941 */ /* 0x000fea0003800000 */
.L_x_187:
[----:B----4-:R4:W0:Y:S01]  /*c1e0*/  SHFL.IDX PT, R0, R5, 0x2, 0x181f ;  /* 0x00581f0005007f89 */ /* 0x01082200000e0000 */
        /* <DEDUP_REMOVED lines=9> */
[-C--:B------:R-:W-:Y:S02]  /*c280*/  @!P2 LEA R12, P5, R18, R2.reuse, 0x1 ;  /* 0x00000002120ca211 */ /* 0x080fe400078a08ff */
[----:B------:R-:W-:Y:S02]  /*c290*/  @!P1 LEA R14, P4, R17, R2, 0x1 ;  /* 0x00000002110e9211 */ /* 0x000fe400078808ff */
[----:B0-----:R-:W-:Y:S02]  /*c2a0*/  @!P3 LEA.HI.X R9, R16, R0, R25, 0x1, P6 ;  /* 0x000000001009b211 */ /* 0x001fe400030f0c19 */
[----:B------:R-:W-:Y:S02]  /*c2b0*/  @!P0 LEA R2, P6, R19, R2, 0x1 ;  /* 0x0000000213028211 */ /* 0x000fe400078c08ff */
[-C--:B------:R-:W-:Y:S01]  /*c2c0*/  @!P2 LEA.HI.X R13, R18, R0.reuse, R24, 0x1, P5 ;  /* 0x00000000120da211 */ /* 0x080fe200028f0c18 */
[----:B------:R3:W-:Y:S01]  /*c2d0*/  @!P3 ST.E.128 desc[UR46][R8.64], RZ ;  /* 0x000000ff0800b985 */ /* 0x0007e2000c101d2e */
[----:B------:R-:W-:-:S02]  /*c2e0*/  @!P1 LEA.HI.X R15, R17, R0, R21, 0x1, P4 ;  /* 0x00000000110f9211 */ /* 0x000fc400020f0c15 */
[----:B------:R-:W-:Y:S01]  /*c2f0*/  @!P0 LEA.HI.X R3, R19, R0, R20, 0x1, P6 ;  /* 0x0000000013038211 */ /* 0x000fe200030f0c14 */
[----:B------:R3:W-:Y:S04]  /*c300*/  @!P2 ST.E.128 desc[UR46][R12.64], RZ ;  /* 0x000000ff0c00a985 */ /* 0x0007e8000c101d2e */
[----:B------:R3:W-:Y:S04]  /*c310*/  @!P1 ST.E.128 desc[UR46][R14.64], RZ ;  /* 0x000000ff0e009985 */ /* 0x0007e8000c101d2e */
[----:B------:R3:W-:Y:S02]  /*c320*/  @!P0 ST.E.128 desc[UR46][R2.64], RZ ;  /* 0x000000ff02008985 */ /* 0x0007e4000c101d2e */
.L_x_190:
[----:B------:R-:W-:Y:S05]  /*c330*/  BSYNC B1 ;  /* 0x0000000000017941 */ /* 0x000fea0003800000 */
.L_x_189:
[----:B0-----:R-:W-:Y:S01]  /*c340*/  VIADD R0, R6, 0x60 ;  /* 0x0000006006007836 */ /* 0x001fe20000000000 */
[----:B--2-4-:R-:W0:Y:S04]  /*c350*/  SHFL.IDX PT, R5, R5, 0x3, 0x181f ;  /* 0x00781f0005057f89 */ /* 0x014e2800000e0000 */
[----:B------:R-:W-:Y:S01]  /*c360*/  ISETP.GE.AND P0, PT, R0, R11, PT ;  /* 0x0000000b0000720c */ /* 0x000fe20003f06270 */
[----:B-1-3--:R1:W2:-:S12]  /*c370*/  SHFL.IDX PT, R2, R4, 0x3, 0x181f ;  /* 0x00781f0004027f89 */ /* 0x00a29800000e0000 */
[----:B-1----:R-:W-:Y:S05]  /*c380*/  @P0 BRA `(.L_x_181) ;  /* 0x0000000000440947 */ /* 0x002fea0003800000 */
[----:B------:R-:W-:Y:S02]  /*c390*/  ULDC UR4, c[0x0][0xac8] ;  /* 0x0002b20000047ab9 */ /* 0x000fe40000000800 */
[----:B------:R-:W-:Y:S02]  /*c3a0*/  ISETP.GE.AND P3, PT, R16, UR4, PT ;  /* 0x0000000410007c0c */ /* 0x000fe4000bf66270 */
[----:B------:R-:W-:Y:S02]  /*c3b0*/  ISETP.GE.AND P2, PT, R18, UR4, PT ;  /* 0x0000000412007c0c */ /* 0x000fe4000bf46270 */
[----:B------:R-:W-:Y:S02]  /*c3c0*/  ISETP.GE.AND P1, PT, R17, UR4, PT ;  /* 0x0000000411007c0c */ /* 0x000fe4000bf26270 */
[----:B------:R-:W-:-:S07]  /*c3d0*/  ISETP.GE.AND P0, PT, R19, UR4, PT ;  /* 0x0000000413007c0c */ /* 0x000fce000bf06270 */
[-C--:B--2---:R-:W-:Y:S02]  /*c3e0*/  @!P3 LEA R6, P6, R16, R2.reuse, 0x1 ;  /* 0x000000021006b211 */ /* 0x084fe400078c08ff */
[-C--:B------:R-:W-:Y:S02]  /*c3f0*/  @!P2 LEA R8, P5, R18, R2.reuse, 0x1 ;  /* 0x000000021208a211 */ /* 0x080fe400078a08ff */
[-C--:B------:R-:W-:Y:S02]  /*c400*/  @!P1 LEA R10, P4, R17, R2.reuse, 0x1 ;  /* 0x00000002110a9211 */ /* 0x080fe400078808ff */
[-C--:B0-----:R-:W-:Y:S02]  /*c410*/  @!P3 LEA.HI.X R7, R16, R5.reuse, R25, 0x1, P6 ;  /* 0x000000051007b211 */ /* 0x081fe400030f0c19 */
        /* <DEDUP_REMOVED lines=8> */
.L_x_181:
[----:B------:R-:W-:Y:S05]  /*c4a0*/  BSYNC B0 ;  /* 0x0000000000007941 */ /* 0x000fea0003800000 */
.L_x_172:
[----:B------:R-:W-:Y:S02]  /*c4b0*/  ULDC UR4, c[0x0][0xc3c] ;  /* 0x00030f0000047ab9 */ /* 0x000fe40000000800 */
[----:B------:R-:W-:-:S13]  /*c4c0*/  ISETP.GE.AND P0, PT, R51, UR4, PT ;  /* 0x0000000433007c0c */ /* 0x000fda000bf06270 */
[----:B------:R-:W-:Y:S05]  /*c4d0*/  @!P0 BRA `(.L_x_191) ;  /* 0xffffff4800608947 */ /* 0x000fea000383ffff */
[----:B------:R-:W-:Y:S05]  /*c4e0*/  EXIT ;  /* 0x000000000000794d */ /* 0x000fea0003800000 */
.L_x_146:
[----:B------:R-:W-:-:S08]  /*c4f0*/  NOP ;  /* 0x0000000000007918 */ /* 0x000fd00000000000 */
[----:B------:R-:W0:-:S00]  /*c500*/  USETMAXREG.DEALLOC.CTAPOOL 0x18 ;  /* 0x00000018000079c8 */ /* 0x000e0000080e0500 */
[----:B0-----:R-:W2:Y:S01]  /*c510*/  LDL.LU R2, [R1+0x14] ;  /* 0x0000140001027983 */ /* 0x001ea20000300800 */
[----:B------:R-:W-:-:S06]  /*c520*/  LOP3.LUT R0, R0, 0x3, RZ, 0xc0, !PT ;  /* 0x0000000300007812 */ /* 0x000fcc00078ec0ff */
[----:B------:R-:W0:Y:S02]  /*c530*/  SHFL.IDX PT, R0, R0, RZ, 0x1f ;  /* 0x00001fff00007589 */ /* 0x000e2400000e0000 */
[----:B0-----:R-:W-:Y:S01]  /*c540*/  ISETP.NE.AND P0, PT, R0, RZ, PT ;  /* 0x000000ff0000720c */ /* 0x001fe20003f05270 */
[----:B------:R-:W-:Y:S01]  /*c550*/  IMAD.MOV.U32 R0, RZ, RZ, RZ ;  /* 0x000000ffff007224 */ /* 0x000fe200078e00ff */
[----:B--2---:R-:W-:-:S11]  /*c560*/  LOP3.LUT R2, R2, 0xfffffffd, RZ, 0xc0, !PT ;  /* 0xfffffffd02027812 */ /* 0x004fd600078ec0ff */
[----:B------:R-:W-:-:S05]  /*c570*/  @P0 LOP3.LUT R2, R2, 0x2, RZ, 0xfc, !PT ;  /* 0x0000000202020812 */ /* 0x000fca00078efcff */
[----:B------:R0:W-:Y:S01]  /*c580*/  STL [R1+0x14], R2 ;  /* 0x0000140201007387 */ /* 0x0001e20000100800 */
[----:B------:R-:W-:Y:S05]  /*c590*/  @!P0 BRA `(.L_x_192) ;  /* 0x00000000002c8947 */ /* 0x000fea0003800000 */
[----:B------:R-:W1:Y:S08]  /*c5a0*/  S2UR UR5, SR_CgaCtaId ;  /* 0x00000000000579c3 */ /* 0x000e700000008800 */
[----:B------:R-:W-:Y:S06]  /*c5b0*/  BAR.SYNC.DEFER_BLOCKING 0x5, 0x180 ;  /* 0x0146000000007b1d */ /* 0x000fec0000010000 */
[----:B------:R-:W-:-:S02]  /*c5c0*/  UMOV UR4, 0x400 ;  /* 0x0000040000047882 */ /* 0x000fc40000000000 */
[----:B-1----:R-:W-:-:S09]  /*c5d0*/  ULEA UR4, UR5, UR4, 0x18 ;  /* 0x0000000405047291 */ /* 0x002fd2000f8ec03f */
[----:B------:R-:W1:Y:S04]  /*c5e0*/  LDS.128 R4, [UR4+0x388d0] ;  /* 0x0388d004ff047984 */ /* 0x000e680008000c00 */
[----:B-1----:R1:W-:Y:S01]  /*c5f0*/  STL [R1+0x24], R5 ;  /* 0x0000240501007387 */ /* 0x0023e20000100800 */
[----:B------:R-:W-:Y:S02]  /*c600*/  R2UR UR45, R7 ;  /* 0x00000000072d72ca */ /* 0x000fe400000e0000 */
[----:B------:R-:W-:Y:S01]  /*c610*/  R2UR UR36, R6 ;  /* 0x00000000062472ca */ /* 0x000fe200000e0000 */
[----:B------:R1:W-:Y:S01]  /*c620*/  STL [R1+0x20], R4 ;  /* 0x0000200401007387 */ /* 0x0003e20000100800 */
[----:B------:R-:W-:Y:S06]  /*c630*/  BAR.ARV 0x4, 0x180 ;  /* 0x0106000000007b1d */ /* 0x000fec0000002000 */
[----:B------:R-:W-:Y:S07]  /*c640*/  BRA `(.L_x_193) ;  /* 0x0000000800247947 */ /* 0x000fee0003800000 */
.L_x_192:
[----:B0-----:R-:W0:Y:S01]  /*c650*/  S2R R2, SR_TID.X ;  /* 0x0000000000027919 */ /* 0x001e220000002100 */
[----:B------:R-:W-:Y:S01]  /*c660*/  ULDC UR4, c[0x0][0xc3c] ;  /* 0x00030f0000047ab9 */ /* 0x000fe20000000800 */
[----:B------:R-:W1:Y:S01]  /*c670*/  LDC R9, c[0x0][0xc38] ;  /* 0x00030e00ff097b82 */ /* 0x000e620000000800 */
[----:B0-----:R-:W-:-:S04]  /*c680*/  LOP3.LUT R5, R2, 0x1f, RZ, 0xc0, !PT ;  /* 0x0000001f02057812 */ /* 0x001fc800078ec0ff */
[----:B------:R-:W-:-:S04]  /*c690*/  ISETP.NE.AND P0, PT, R5, 0x1f, PT ;  /* 0x0000001f0500780c */ /* 0x000fc80003f05270 */
[----:B------:R-:W-:-:S13]  /*c6a0*/  ISETP.GE.OR P1, PT, R5, UR4, !P0 ;  /* 0x0000000405007c0c */ /* 0x000fda000c726670 */
[----:B------:R-:W0:Y:S02]  /*c6b0*/  @!P1 LDC.64 R2, c[0x0][0xc80] ;  /* 0x00032000ff029b82 */ /* 0x000e240000000a00 */
[----:B0-----:R-:W-:-:S05]  /*c6c0*/  @!P1 IMAD.WIDE.U32 R2, R5, 0x4, R2 ;  /* 0x0000000405029825 */ /* 0x001fca00078e0002 */
[----:B------:R-:W2:Y:S01]  /*c6d0*/  @!P1 LDG.E R0, desc[UR46][R2.64] ;  /* 0x0000002e02009981 */ /* 0x000ea2000c1e1900 */
[C---:B------:R-:W-:Y:S01]  /*c6e0*/  ISETP.NE.AND P1, PT, R5.reuse, RZ, PT ;  /* 0x000000ff0500720c */ /* 0x040fe20003f25270 */
[----:B------:R-:W-:Y:S01]  /*c6f0*/  UMOV UR45, URZ ;  /* 0x0000003f002d7c82 */ /* 0x000fe20008000000 */
[C---:B------:R-:W-:Y:S02]  /*c700*/  ISETP.GE.U32.AND P2, PT, R5.reuse, 0x2, PT ;  /* 0x000000020500780c */ /* 0x040fe40003f46070 */
[C---:B------:R-:W-:Y:S02]  /*c710*/  ISETP.GE.U32.AND P3, PT, R5.reuse, 0x4, PT ;  /* 0x000000040500780c */ /* 0x040fe40003f66070 */
[C---:B------:R-:W-:Y:S02]  /*c720*/  ISETP.GE.U32.AND P4, PT, R5.reuse, 0x8, PT ;  /* 0x000000080500780c */ /* 0x040fe40003f86070 */
[----:B------:R-:W-:Y:S01]  /*c730*/  ISETP.GE.U32.AND P5, PT, R5, 0x10, PT ;  /* 0x000000100500780c */ /* 0x000fe20003fa6070 */
[----:B--2---:R-:W0:Y:S02]  /*c740*/  SHFL.UP PT, R4, R0, 0x1, RZ ;  /* 0x0420000000047989 */ /* 0x004e2400000e00ff */
[----:B0-----:R-:W-:-:S05]  /*c750*/  SEL R7, R4, RZ, P1 ;  /* 0x000000ff04077207 */ /* 0x001fca0000800000 */
[----:B------:R-:W-:-:S05]  /*c760*/  IMAD.IADD R7, R0, 0x1, R7 ;  /* 0x0000000100077824 */ /* 0x000fca00078e0207 */
[----:B------:R-:W0:Y:S02]  /*c770*/  SHFL.UP PT, R4, R7, 0x2, RZ ;  /* 0x0440000007047989 */ /* 0x000e2400000e00ff */
[----:B0-----:R-:W-:-:S05]  /*c780*/  SEL R4, R4, RZ, P2 ;  /* 0x000000ff04047207 */ /* 0x001fca0001000000 */
[----:B------:R-:W-:-:S05]  /*c790*/  IMAD.IADD R4, R7, 0x1, R4 ;  /* 0x0000000107047824 */ /* 0x000fca00078e0204 */
[----:B------:R-:W0:Y:S02]  /*c7a0*/  SHFL.UP PT, R6, R4, 0x4, RZ ;  /* 0x0480000004067989 */ /* 0x000e2400000e00ff */
[----:B0-----:R-:W-:-:S05]  /*c7b0*/  SEL R3, R6, RZ, P3 ;  /* 0x000000ff06037207 */ /* 0x001fca0001800000 */
[----:B------:R-:W-:Y:S02]  /*c7c0*/  IMAD.IADD R3, R4, 0x1, R3 ;  /* 0x0000000104037824 */ /* 0x000fe400078e0203 */
[----:B------:R-:W0:Y:S03]  /*c7d0*/  S2R R4, SR_CTAID.X ;  /* 0x0000000000047919 */ /* 0x000e260000002500 */
[----:B------:R-:W2:Y:S02]  /*c7e0*/  SHFL.UP PT, R2, R3, 0x8, RZ ;  /* 0x0500000003027989 */ /* 0x000ea400000e00ff */
[----:B--2---:R-:W-:-:S05]  /*c7f0*/  SEL R2, R2, RZ, P4 ;  /* 0x000000ff02027207 */ /* 0x004fca0002000000 */
[----:B------:R-:W-:-:S05]  /*c800*/  IMAD.IADD R8, R3, 0x1, R2 ;  /* 0x0000000103087824 */ /* 0x000fca00078e0202 */
[----:B------:R-:W2:Y:S02]  /*c810*/  SHFL.UP PT, R2, R8, 0x10, RZ ;  /* 0x0600000008027989 */ /* 0x000ea400000e00ff */
[----:B--2---:R-:W-:-:S05]  /*c820*/  SEL R7, R2, RZ, P5 ;  /* 0x000000ff02077207 */ /* 0x004fca0002800000 */
[----:B------:R-:W-:-:S05]  /*c830*/  IMAD.IADD R2, R8, 0x1, R7 ;  /* 0x0000000108027824 */ /* 0x000fca00078e0207 */
[----:B------:R-:W1:Y:S02]  /*c840*/  SHFL.IDX PT, R6, R2, 0x1f, 0x1f ;  /* 0x03e01f0002067f89 */ /* 0x000e6400000e0000 */
[----:B-1----:R-:W-:Y:S02]  /*c850*/  IMAD R7, R6, R9, RZ ;  /* 0x0000000906077224 */ /* 0x002fe400078e02ff */
[----:B------:R-:W-:Y:S02]  /*c860*/  IMAD.MOV.U32 R6, RZ, RZ, RZ ;  /* 0x000000ffff067224 */ /* 0x000fe400078e00ff */
[----:B------:R-:W-:Y:S01]  /*c870*/  IMAD.MOV.U32 R10, RZ, RZ, R7 ;  /* 0x000000ffff0a7224 */ /* 0x000fe200078e0007 */
[----:B0-----:R-:W-:-:S13]  /*c880*/  ISETP.GT.AND P6, PT, R7, R4, PT ;  /* 0x000000040700720c */ /* 0x001fda0003fc4270 */
[----:B------:R-:W-:Y:S05]  /*c890*/  @P6 BRA `(.L_x_194) ;  /* 0x0000000000a46947 */ /* 0x000fea0003800000 */
[----:B------:R-:W-:Y:S01]  /*c8a0*/  IMAD.MOV.U32 R7, RZ, RZ, R10 ;  /* 0x000000ffff077224 */ /* 0x000fe200078e000a */
[----:B------:R-:W-:Y:S01]  /*c8b0*/  UMOV UR45, URZ ;  /* 0x0000003f002d7c82 */ /* 0x000fe20008000000 */
[----:B------:R-:W-:Y:S01]  /*c8c0*/  ULDC UR6, c[0x0][0xc3c] ;  /* 0x00030f0000067ab9 */ /* 0x000fe20000000800 */
[----:B------:R-:W-:-:S05]  /*c8d0*/  ULDC UR5, c[0x0][0xc3c] ;  /* 0x00030f0000057ab9 */ /* 0x000fca0000000800 */
.L_x_198:
[----:B------:R-:W-:-:S03]  /*c8e0*/  UIADD3 UR4, UR45, 0x1f, URZ ;  /* 0x0000001f2d047890 */ /* 0x000fc6000fffe03f */
[----:B------:R-:W-:Y:S01]  /*c8f0*/  UMOV UR45, UR5 ;  /* 0x00000005002d7c82 */ /* 0x000fe20008000000 */
[----:B------:R-:W-:-:S06]  /*c900*/  UISETP.GE.AND UP0, UPT, UR4, UR6, UPT ;  /* 0x000000060400728c */ /* 0x000fcc000bf06270 */
[----:B------:R-:W-:-:S13]  /*c910*/  PLOP3.LUT P6, PT, PT, PT, UP0, 0x40, 0x0 ;  /* 0x000000000000781c */ /* 0x000fda0003fce808 */
[----:B------:R-:W-:Y:S05]  /*c920*/  @!P6 BRA `(.L_x_195) ;  /* 0x000000040034e947 */ /* 0x000fea0003800000 */
[----:B------:R-:W-:Y:S01]  /*c930*/  UMOV UR45, UR4 ;  /* 0x00000004002d7c82 */ /* 0x000fe20008000000 */
[----:B------:R-:W-:Y:S01]  /*c940*/  BSSY B0, `(.L_x_196) ;  /* 0x0000008000007945 */ /* 0x000fe20003800000 */
[----:B------:R-:W-:Y:S02]  /*c950*/  VIADD R9, R5, UR45 ;  /* 0x0000002d05097c36 */ /* 0x000fe40008000000 */
[----:B------:R-:W-:-:S03]  /*c960*/  IMAD.MOV.U32 R0, RZ, RZ, RZ ;  /* 0x000000ffff007224 */ /* 0x000fc600078e00ff */
[----:B------:R-:W-:-:S13]  /*c970*/  ISETP.GE.OR P6, PT, R9, UR6, !P0 ;  /* 0x0000000609007c0c */ /* 0x000fda000c7c6670 */
[----:B------:R-:W-:Y:S05]  /*c980*/  @P6 BRA `(.L_x_197) ;  /* 0x00000000000c6947 */ /* 0x000fea0003800000 */
[----:B------:R-:W0:Y:S02]  /*c990*/  LDC.64 R2, c[0x0][0xc80] ;  /* 0x00032000ff027b82 */ /* 0x000e240000000a00 */
[----:B0-----:R-:W-:-:S05]  /*c9a0*/  IMAD.WIDE R2, R9, 0x4, R2 ;  /* 0x0000000409027825 */ /* 0x001fca00078e0202 */
[----:B------:R0:W5:Y:S02]  /*c9b0*/  LDG.E R0, desc[UR46][R2.64] ;  /* 0x0000002e02007981 */ /* 0x000164000c1e1900 */
.L_x_197:
[----:B------:R-:W-:Y:S05]  /*c9c0*/  BSYNC B0 ;  /* 0x0000000000007941 */ /* 0x000fea0003800000 */
.L_x_196:
[----:B0----5:R-:W0:Y:S02]  /*c9d0*/  SHFL.UP PT, R2, R0, 0x1, RZ ;  /* 0x0420000000027989 */ /* 0x021e2400000e00ff */
[----:B0-----:R-:W-:-:S05]  /*c9e0*/  SEL R3, R2, RZ, P1 ;  /* 0x000000ff02037207 */ /* 0x001fca0000800000 */
[----:B------:R-:W-:-:S05]  /*c9f0*/  IMAD.IADD R3, R0, 0x1, R3 ;  /* 0x0000000100037824 */ /* 0x000fca00078e0203 */
[----:B------:R-:W0:Y:S02]  /*ca00*/  SHFL.UP PT, R2, R3, 0x2, RZ ;  /* 0x0440000003027989 */ /* 0x000e2400000e00ff */
        /* <DEDUP_REMOVED lines=11> */
[----:B------:R-:W0:Y:S03]  /*cac0*/  LDC R9, c[0x0][0xc38] ;  /* 0x00030e00ff097b82 */ /* 0x000e260000000800 */
[----:B------:R-:W0:Y:S02]  /*cad0*/  SHFL.IDX PT, R12, R2, 0x1f, 0x1f ;  /* 0x03e01f00020c7f89 */ /* 0x000e2400000e0000 */
[----:B0-----:R-:W-:-:S04]  /*cae0*/  IMAD R12, R12, R9, RZ ;  /* 0x000000090c0c7224 */ /* 0x001fc800078e02ff */
[----:B------:R-:W-:-:S05]  /*caf0*/  IMAD.IADD R7, R12, 0x1, R7 ;  /* 0x000000010c077824 */ /* 0x000fca00078e0207 */
[----:B------:R-:W-:-:S13]  /*cb00*/  ISETP.GT.AND P6, PT, R7, R4, PT ;  /* 0x000000040700720c */ /* 0x000fda0003fc4270 */
[----:B------:R-:W-:Y:S05]  /*cb10*/  @!P6 BRA `(.L_x_198) ;  /* 0xfffffffc0070e947 */ /* 0x000fea000383ffff */
[----:B------:R-:W-:-:S07]  /*cb20*/  IMAD.MOV.U32 R10, RZ, RZ, R12 ;  /* 0x000000ffff0a7224 */ /* 0x000fce00078e000c */
.L_x_194:
[----:B------:R-:W-:-:S04]  /*cb30*/  IMAD.IADD R8, R7, 0x1, -R10 ;  /* 0x0000000107087824 */ /* 0x000fc800078e0a0a */
[----:B------:R-:W-:-:S05]  /*cb40*/  IMAD R3, R2, R9, R8 ;  /* 0x0000000902037224 */ /* 0x000fca00078e0208 */
[----:B------:R-:W-:-:S13]  /*cb50*/  ISETP.GT.AND P0, PT, R3, R4, PT ;  /* 0x000000040300720c */ /* 0x000fda0003f04270 */
[----:B------:R-:W-:Y:S02]  /*cb60*/  VOTEU.ANY UR5, UPT, !P0 ;  /* 0x0000000000057886 */ /* 0x000fe400040e0100 */
[----:B------:R-:W-:Y:S02]  /*cb70*/  UPOPC UR4, UR5 ;  /* 0x00000005000472bf */ /* 0x000fe40008000000 */
[----:B------:R-:W-:-:S04]  /*cb80*/  ISETP.NE.AND P0, PT, RZ, UR5, PT ;  /* 0x00000005ff007c0c */ /* 0x000fc8000bf05270 */
[----:B------:R-:W-:-:S05]  /*cb90*/  IMAD.U32 R11, RZ, RZ, UR4 ;  /* 0x00000004ff0b7e24 */ /* 0x000fca000f8e00ff */
[----:B------:R-:W0:Y:S02]  /*cba0*/  SHFL.IDX PT, R0, R0, R11, 0x1f ;  /* 0x00001f0b00007589 */ /* 0x000e2400000e0000 */
[----:B0-----:R-:W-:-:S04]  /*cbb0*/  IABS R7, R0 ;  /* 0x0000000000077213 */ /* 0x001fc80000000000 */
[----:B------:R-:W0:Y:S08]  /*cbc0*/  I2F.RP R10, R7 ;  /* 0x00000007000a7306 */ /* 0x000e300000209400 */
[----:B0-----:R-:W0:Y:S02]  /*cbd0*/  MUFU.RCP R10, R10 ;  /* 0x0000000a000a7308 */ /* 0x001e240000001000 */
[----:B0-----:R-:W-:-:S06]  /*cbe0*/  VIADD R3, R10, 0xffffffe ;  /* 0x0ffffffe0a037836 */ /* 0x001fcc0000000000 */
[----:B------:R-:W0:Y:S01]  /*cbf0*/  F2I.FTZ.U32.TRUNC.NTZ R3, R3 ;  /* 0x0000000300037305 */ /* 0x000e22000021f000 */
[----:B------:R-:W-:Y:S05]  /*cc00*/  @!P0 BRA `(.L_x_199) ;  /* 0x00000000000c8947 */ /* 0x000fea0003800000 */
[----:B------:R-:W-:-:S06]  /*cc10*/  UIADD3 UR5, UR4, -0x1, URZ ;  /* 0xffffffff04057890 */ /* 0x000fcc000fffe03f */
[----:B------:R-:W-:-:S05]  /*cc20*/  IMAD.U32 R11, RZ, RZ, UR5 ;  /* 0x00000005ff0b7e24 */ /* 0x000fca000f8e00ff */
[----:B------:R1:W2:Y:S02]  /*cc30*/  SHFL.IDX PT, R6, R2, R11, 0x1f ;  /* 0x00001f0b02067589 */ /* 0x0002a400000e0000 */
.L_x_199:
[--C-:B01----:R-:W-:Y:S01]  /*cc40*/  IMAD.MOV R2, RZ, RZ, -R3.reuse ;  /* 0x000000ffff027224 */ /* 0x103fe200078e0a03 */
[----:B------:R-:W-:Y:S01]  /*cc50*/  UIADD3 UR45, UR4, UR45, URZ ;  /* 0x0000002d042d7290 */ /* 0x000fe2000fffe03f */
[----:B--2---:R-:W-:Y:S02]  /*cc60*/  IMAD R6, R6, R9, R8 ;  /* 0x0000000906067224 */ /* 0x004fe400078e0208 */
[----:B------:R-:W-:Y:S02]  /*cc70*/  IMAD R9, R2, R7, RZ ;  /* 0x0000000702097224 */ /* 0x000fe400078e02ff */
[----:B------:R-:W-:Y:S01]  /*cc80*/  IMAD.MOV.U32 R2, RZ, RZ, RZ ;  /* 0x000000ffff027224 */ /* 0x000fe200078e00ff */
[----:B------:R1:W-:Y:S03]  /*cc90*/  STL [R1+0x20], R6 ;  /* 0x0000200601007387 */ /* 0x0003e60000100800 */
[----:B------:R-:W-:-:S04]  /*cca0*/  IMAD.HI.U32 R2, R3, R9, R2 ;  /* 0x0000000903027227 */ /* 0x000fc800078e0002 */
[----:B------:R-:W-:Y:S01]  /*ccb0*/  IMAD.IADD R9, R4, 0x1, -R6 ;  /* 0x0000000104097824 */ /* 0x000fe200078e0a06 */
[----:B------:R-:W-:-:S04]  /*ccc0*/  IABS R4, R0 ;  /* 0x0000000000047213 */ /* 0x000fc80000000000 */
[----:B------:R-:W-:Y:S01]  /*ccd0*/  IABS R3, R9 ;  /* 0x0000000900037213 */ /* 0x000fe20000000000 */
[----:B------:R-:W-:-:S04]  /*cce0*/  IMAD.MOV R4, RZ, RZ, -R4 ;  /* 0x000000ffff047224 */ /* 0x000fc800078e0a04 */
[----:B------:R-:W-:-:S04]  /*ccf0*/  IMAD.HI.U32 R2, R2, R3, RZ ;  /* 0x0000000302027227 */ /* 0x000fc800078e00ff */
[----:B------:R-:W-:Y:S01]  /*cd00*/  IMAD R4, R2, R4, R3 ;  /* 0x0000000402047224 */ /* 0x000fe200078e0203 */
[----:B------:R-:W-:-:S04]  /*cd10*/  LOP3.LUT R3, R9, R0, RZ, 0x3c, !PT ;  /* 0x0000000009037212 */ /* 0x000fc800078e3cff */
[----:B------:R-:W-:Y:S02]  /*cd20*/  ISETP.GT.U32.AND P1, PT, R7, R4, PT ;  /* 0x000000040700720c */ /* 0x000fe40003f24070 */
[----:B------:R-:W-:-:S11]  /*cd30*/  ISETP.GE.AND P2, PT, R3, RZ, PT ;  /* 0x000000ff0300720c */ /* 0x000fd60003f46270 */
[----:B------:R-:W-:Y:S02]  /*cd40*/  @!P1 IMAD.IADD R4, R4, 0x1, -R7 ;  /* 0x0000000104049824 */ /* 0x000fe400078e0a07 */
[----:B------:R-:W-:Y:S01]  /*cd50*/  @!P1 VIADD R2, R2, 0x1 ;  /* 0x0000000102029836 */ /* 0x000fe20000000000 */
[----:B------:R-:W-:Y:S02]  /*cd60*/  ISETP.NE.AND P1, PT, R0, RZ, PT ;  /* 0x000000ff0000720c */ /* 0x000fe40003f25270 */
[----:B------:R-:W-:-:S13]  /*cd70*/  ISETP.GE.U32.AND P0, PT, R4, R7, PT ;  /* 0x000000070400720c */ /* 0x000fda0003f06070 */
[----:B------:R-:W-:-:S04]  /*cd80*/  @P0 VIADD R2, R2, 0x1 ;  /* 0x0000000102020836 */ /* 0x000fc80000000000 */
[----:B------:R-:W-:Y:S01]  /*cd90*/  @!P2 IMAD.MOV R2, RZ, RZ, -R2 ;  /* 0x000000ffff02a224 */ /* 0x000fe200078e0a02 */
[----:B------:R-:W-:-:S04]  /*cda0*/  @!P1 LOP3.LUT R2, RZ, R0, RZ, 0x33, !PT ;  /* 0x00000000ff029212 */ /* 0x000fc800078e33ff */
[----:B------:R-:W-:Y:S01]  /*cdb0*/  R2UR UR36, R2 ;  /* 0x00000000022472ca */ /* 0x000fe200000e0000 */
[----:B------:R-:W-:-:S04]  /*cdc0*/  IMAD.MOV R3, RZ, RZ, -R2 ;  /* 0x000000ffff037224 */ /* 0x000fc800078e0a02 */
[----:B------:R-:W-:-:S05]  /*cdd0*/  IMAD R0, R0, R3, R9 ;  /* 0x0000000300007224 */ /* 0x000fca00078e0209 */
[----:B------:R1:W-:Y:S01]  /*cde0*/  STL [R1+0x24], R0 ;  /* 0x0000240001007387 */ /* 0x0003e20000100800 */
[----:B------:R-:W-:Y:S05]  /*cdf0*/  BRA `(.L_x_200) ;  /* 0x00000000000c7947 */ /* 0x000fea0003800000 */
.L_x_195:
[----:B------:R0:W-:Y:S01]  /*ce00*/  STL [R1+0x20], R4 ;  /* 0x0000200401007387 */ /* 0x0001e20000100800 */
[----:B------:R-:W-:-:S03]  /*ce10*/  UMOV UR36, URZ ;  /* 0x0000003f00247c82 */ /* 0x000fc60008000000 */
[----:B------:R0:W-:Y:S02]  /*ce20*/  STL [R1+0x24], RZ ;  /* 0x000024ff01007387 */ /* 0x0001e40000100800 */
.L_x_200:
[----:B------:R-:W2:Y:S04]  /*ce30*/  LDL R2, [R1+0x24] ;  /* 0x0000240001027983 */ /* 0x000ea80000100800 */
[----:B0-----:R-:W3:Y:S01]  /*ce40*/  LDL R4, [R1+0x20] ;  /* 0x0000200001047983 */ /* 0x001ee20000100800 */
[----:B------:R-:W-:-:S13]  /*ce50*/  ISETP.NE.AND P0, PT, R5, RZ, PT ;  /* 0x000000ff0500720c */ /* 0x000fda0003f05270 */
[----:B------:R-:W0:Y:S01]  /*ce60*/  @!P0 S2R R3, SR_CgaCtaId ;  /* 0x0000000000038919 */ /* 0x000e220000008800 */
[----:B-1----:R-:W-:Y:S01]  /*ce70*/  @!P0 MOV R0, 0x400 ;  /* 0x0000040000008802 */ /* 0x002fe20000000f00 */
[----:B------:R-:W-:Y:S02]  /*ce80*/  IMAD.U32 R6, RZ, RZ, UR36 ;  /* 0x00000024ff067e24 */ /* 0x000fe4000f8e00ff */
[----:B------:R-:W-:Y:S01]  /*ce90*/  IMAD.U32 R7, RZ, RZ, UR45 ;  /* 0x0000002dff077e24 */ /* 0x000fe2000f8e00ff */
[----:B0-----:R-:W-:Y:S01]  /*cea0*/  @!P0 LEA R0, R3, R0, 0x18 ;  /* 0x0000000003008211 */ /* 0x001fe200078ec0ff */
[----:B--2---:R-:W-:-:S05]  /*ceb0*/  IMAD.MOV.U32 R5, RZ, RZ, R2 ;  /* 0x000000ffff057224 */ /* 0x004fca00078e0002 */
[----:B---3--:R2:W-:Y:S01]  /*cec0*/  @!P0 STS.128 [R0+0x388d0], R4 ;  /* 0x0388d00400008388 */ /* 0x0085e20000000c00 */
[----:B------:R-:W-:Y:S06]  /*ced0*/  BAR.ARV 0x5, 0x180 ;  /* 0x0146000000007b1d */ /* 0x000fec0000002000 */
.L_x_193:
[----:B--2---:R-:W-:Y:S01]  /*cee0*/  IMAD.MOV.U32 R0, RZ, RZ, 0x1 ;  /* 0x00000001ff007424 */ /* 0x004fe200078e00ff */
[----:B------:R-:W-:Y:S01]  /*cef0*/  ULDC UR4, c[0x0][0xc3c] ;  /* 0x00030f0000047ab9 */ /* 0x000fe20000000800 */
[----:B------:R2:W-:Y:S01]  /*cf00*/  STL [R1+0x30], RZ ;  /* 0x000030ff01007387 */ /* 0x0005e20000100800 */
[----:B------:R-:W-:-:S03]  /*cf10*/  UISETP.GE.AND UP0, UPT, UR45, UR4, UPT ;  /* 0x000000042d00728c */ /* 0x000fc6000bf06270 */
[----:B------:R2:W-:Y:S03]  /*cf20*/  STL [R1+0x4], R0 ;  /* 0x0000040001007387 */ /* 0x0005e60000100800 */
[----:B------:R-:W-:Y:S01]  /*cf30*/  PLOP3.LUT P0, PT, PT, PT, UP0, 0x80, 0x0 ;  /* 0x000000000000781c */ /* 0x000fe20003f0f008 */
[----:B------:R2:W-:-:S12]  /*cf40*/  STL [R1], RZ ;  /* 0x000000ff01007387 */ /* 0x0005d80000100800 */
[----:B--2---:R-:W-:Y:S05]  /*cf50*/  @P0 BRA `(.L_x_201) ;  /* 0x0000004c000c0947 */ /* 0x004fea0003800000 */
[----:B------:R-:W2:Y:S01]  /*cf60*/  S2R R7, SR_TID.X ;  /* 0x0000000000077919 */ /* 0x000ea20000002100 */
[----:B------:R-:W3:Y:S01]  /*cf70*/  S2UR UR5, SR_CgaCtaId ;  /* 0x00000000000579c3 */ /* 0x000ee20000008800 */
[----:B------:R-:W-:Y:S01]  /*cf80*/  UMOV UR4, 0x400 ;  /* 0x0000040000047882 */ /* 0x000fe20000000000 */
[----:B------:R-:W-:Y:S01]  /*cf90*/  ULDC UR43, c[0x0][0xc] ;  /* 0x00000300002b7ab9 */ /* 0x000fe20000000800 */
[----:B------:R-:W-:Y:S02]  /*cfa0*/  ULOP3.LUT UR39, UR38, 0x1, URZ, 0xfc, !UPT ;  /* 0x0000000126277892 */ /* 0x000fe4000f8efc3f */
[----:B------:R-:W-:Y:S01]  /*cfb0*/  ULOP3.LUT UR44, UR38, 0x2, URZ, 0xfc, !UPT ;  /* 0x00000002262c7892 */ /* 0x000fe2000f8efc3f */
[----:B------:R-:W-:Y:S01]  /*cfc0*/  ULDC.64 UR52, c[0x0][0x198] ;  /* 0x0000660000347ab9 */ /* 0x000fe20000000a00 */
[----:B---3--:R-:W-:-:S06]  /*cfd0*/  ULEA UR4, UR5, UR4, 0x18 ;  /* 0x0000000405047291 */ /* 0x008fcc000f8ec03f */
[----:B------:R-:W-:Y:S01]  /*cfe0*/  IMAD.U32 R19, RZ, RZ, UR4 ;  /* 0x00000004ff137e24 */ /* 0x000fe2000f8e00ff */
[C---:B--2---:R-:W-:Y:S01]  /*cff0*/  LOP3.LUT R6, R7.reuse, 0x7f, RZ, 0xc0, !PT ;  /* 0x0000007f07067812 */ /* 0x044fe200078ec0ff */
[C---:B0-----:R-:W-:Y:S01]  /*d000*/  IMAD.SHL.U32 R2, R7.reuse, 0x80, RZ ;  /* 0x0000008007027824 */ /* 0x041fe200078e00ff */
[----:B------:R-:W-:Y:S02]  /*d010*/  R2P PR, R7, 0x6 ;  /* 0x0000000607007804 */ /* 0x000fe40000000000 */
[----:B------:R-:W-:Y:S02]  /*d020*/  SHF.R.U32.HI R3, RZ, 0x5, R6 ;  /* 0x00000005ff037819 */ /* 0x000fe40000011606 */
[C---:B-1----:R-:W-:Y:S02]  /*d030*/  LOP3.LUT R4, R2.reuse, 0x400, RZ, 0xc0, !PT ;  /* 0x0000040002047812 */ /* 0x042fe400078ec0ff */
[----:B------:R-:W-:-:S03]  /*d040*/  LOP3.LUT R0, R2, 0x380, RZ, 0xc0, !PT ;  /* 0x0000038002007812 */ /* 0x000fc600078ec0ff */
[C---:B------:R-:W-:Y:S01]  /*d050*/  IMAD R4, R3.reuse, 0x800, R4 ;  /* 0x0000080003047824 */ /* 0x040fe200078e0204 */
[----:B------:R-:W-:Y:S01]  /*d060*/  LOP3.LUT R5, R0, 0x10, R7, 0xf8, !PT ;  /* 0x0000001000057812 */ /* 0x000fe200078ef807 */
[----:B------:R-:W-:Y:S02]  /*d070*/  IMAD R3, R3, 0x10, R0 ;  /* 0x0000001003037824 */ /* 0x000fe400078e0200 */
[----:B------:R-:W-:-:S05]  /*d080*/  IMAD.SHL.U32 R0, R7, 0x10, RZ ;  /* 0x0000001007007824 */ /* 0x000fca00078e00ff */
[--C-:B------:R-:W-:Y:S02]  /*d090*/  LOP3.LUT R3, R3, 0x70, R0.reuse, 0x78, !PT ;  /* 0x0000007003037812 */ /* 0x100fe400078e7800 */
[----:B------:R-:W-:Y:S02]  /*d0a0*/  LOP3.LUT R5, R5, 0x70, R0, 0x78, !PT ;  /* 0x0000007005057812 */ /* 0x000fe400078e7800 */
[----:B------:R-:W-:Y:S01]  /*d0b0*/  LOP3.LUT R2, R3, 0xc00, R2, 0xf8, !PT ;  /* 0x00000c0003027812 */ /* 0x000fe200078ef802 */
[----:B------:R-:W-:Y:S02]  /*d0c0*/  IMAD.SHL.U32 R3, R7, 0x2, RZ ;  /* 0x0000000207037824 */ /* 0x000fe400078e00ff */
[----:B------:R-:W-:Y:S01]  /*d0d0*/  IMAD.IADD R4, R4, 0x1, R5 ;  /* 0x0000000104047824 */ /* 0x000fe200078e0205 */
[----:B------:R-:W-:Y:S01]  /*d0e0*/  SHF.R.U32.HI R5, RZ, 0x3, R6 ;  /* 0x00000003ff057819 */ /* 0x000fe20000011606 */
[----:B------:R0:W-:Y:S04]  /*d0f0*/  STL [R1+0x28], R2 ;  /* 0x0000280201007387 */ /* 0x0001e80000100800 */
[----:B------:R1:W-:Y:S01]  /*d100*/  STL [R1+0x1c], R4 ;  /* 0x00001c0401007387 */ /* 0x0003e20000100800 */
[----:B0-----:R-:W-:-:S04]  /*d110*/  LOP3.LUT R2, R0, 0x3f0, RZ, 0xc0, !PT ;  /* 0x000003f000027812 */ /* 0x001fc800078ec0ff */
[----:B------:R-:W-:Y:S01]  /*d120*/  LOP3.LUT R3, R2, 0x70, R3, 0x78, !PT ;  /* 0x0000007002037812 */ /* 0x000fe200078e7803 */
[----:B------:R-:W-:Y:S02]  /*d130*/  IMAD.SHL.U32 R2, R6, 0x10, RZ ;  /* 0x0000001006027824 */ /* 0x000fe400078e00ff */
[----:B-1----:R-:W-:-:S03]  /*d140*/  IMAD.MOV.U32 R4, RZ, RZ, 0x20 ;  /* 0x00000020ff047424 */ /* 0x002fc600078e00ff */
[----:B------:R-:W-:Y:S01]  /*d150*/  LOP3.LUT R2, R3, 0x400, R2, 0xf8, !PT ;  /* 0x0000040003027812 */ /* 0x000fe200078ef802 */
[----:B------:R-:W-:-:S04]  /*d160*/  IMAD.MOV.U32 R3, RZ, RZ, 0x40 ;  /* 0x00000040ff037424 */ /* 0x000fc800078e00ff */
[----:B------:R-:W-:Y:S01]  /*d170*/  IMAD.IADD R2, R19, 0x1, R2 ;  /* 0x0000000113027824 */ /* 0x000fe200078e0202 */
[----:B------:R-:W-:Y:S02]  /*d180*/  SEL R7, R3, 0xffffffc0, !P2 ;  /* 0xffffffc003077807 */ /* 0x000fe40005000000 */
[----:B------:R-:W-:Y:S02]  /*d190*/  SEL R3, R4, 0xffffffe0, !P1 ;  /* 0xffffffe004037807 */ /* 0x000fe40004800000 */
[----:B------:R-:W-:Y:S01]  /*d1a0*/  LOP3.LUT R4, R5, 0x70, R0, 0xf8, !PT ;  /* 0x0000007005047812 */ /* 0x000fe200078ef800 */
[----:B------:R-:W-:Y:S04]  /*d1b0*/  STL [R1+0x10], R7 ;  /* 0x0000100701007387 */ /* 0x000fe80000100800 */
[----:B------:R0:W-:Y:S04]  /*d1c0*/  STL [R1+0xc], R3 ;  /* 0x00000c0301007387 */ /* 0x0001e80000100800 */
[----:B------:R-:W-:Y:S04]  /*d1d0*/  STL [R1+0x2c], R2 ;  /* 0x00002c0201007387 */ /* 0x000fe80000100800 */
[----:B------:R-:W-:Y:S01]  /*d1e0*/  STL [R1], RZ ;  /* 0x000000ff01007387 */ /* 0x000fe20000100800 */
[----:B0-----:R-:W-:Y:S01]  /*d1f0*/  LOP3.LUT R3, R0, 0x70, RZ, 0xc0, !PT ;  /* 0x0000007000037812 */ /* 0x001fe200078ec0ff */
[----:B------:R-:W-:-:S05]  /*d200*/  IMAD.MOV.U32 R0, RZ, RZ, 0x1 ;  /* 0x00000001ff007424 */ /* 0x000fca00078e00ff */
[----:B------:R0:W-:Y:S04]  /*d210*/  STL [R1+0x4], R0 ;  /* 0x0000040001007387 */ /* 0x0001e80000100800 */
[----:B------:R1:W-:Y:S01]  /*d220*/  STL [R1+0x30], RZ ;  /* 0x000030ff01007387 */ /* 0x0003e20000100800 */
[----:B0-----:R-:W-:-:S07]  /*d230*/  LOP3.LUT R0, R3, 0x80, RZ, 0xfc, !PT ;  /* 0x0000008003007812 */ /* 0x001fce00078efcff */
.L_x_272:
[----:B------:R-:W-:Y:S01]  /*d240*/  ULDC.64 UR4, c[0x0][0xc88] ;  /* 0x0003220000047ab9 */ /* 0x000fe20000000a00 */
[----:B------:R-:W-:Y:S01]  /*d250*/  ULDC.64 UR6, c[0x0][0xa18] ;  /* 0x0002860000067ab9 */ /* 0x000fe20000000a00 */
[----:B------:R-:W-:-:S06]  /*d260*/  UIMAD.WIDE UR4, UR45, 0x4, UR4 ;  /* 0x000000042d0478a5 */ /* 0x000fcc000f8e0204 */
[----:B------:R-:W-:Y:S02]  /*d270*/  IMAD.U32 R2, RZ, RZ, UR4 ;  /* 0x00000004ff027e24 */ /* 0x000fe4000f8e00ff */
[----:B------:R-:W-:Y:S01]  /*d280*/  IMAD.U32 R3, RZ, RZ, UR5 ;  /* 0x00000005ff037e24 */ /* 0x000fe2000f8e00ff */
[----:B------:R-:W-:Y:S01]  /*d290*/  UISETP.NE.U32.AND UP0, UPT, UR6, URZ, UPT ;  /* 0x0000003f0600728c */ /* 0x000fe2000bf05070 */
[----:B------:R-:W-:-:S03]  /*d2a0*/  ULDC.64 UR4, c[0x0][0xa28] ;  /* 0x00028a0000047ab9 */ /* 0x000fc60000000a00 */
[----:B--2---:R-:W2:Y:S01]  /*d2b0*/  LDG.E R2, desc[UR46][R2.64] ;  /* 0x0000002e02027981 */ /* 0x004ea2000c1e1900 */
[----:B------:R-:W-:Y:S02]  /*d2c0*/  UISETP.NE.AND.EX UP0, UPT, UR7, URZ, UPT, UP0 ;  /* 0x0000003f0700728c */ /* 0x000fe4000bf05300 */
[----:B------:R-:W-:Y:S01]  /*d2d0*/  UISETP.NE.U32.AND UP1, UPT, UR4, URZ, UPT ;  /* 0x0000003f0400728c */ /* 0x000fe2000bf25070 */
[----:B------:R-:W-:-:S03]  /*d2e0*/  ULDC UR8, c[0x0][0x288] ;  /* 0x0000a20000087ab9 */ /* 0x000fc60000000800 */
[----:B------:R-:W-:Y:S01]  /*d2f0*/  UISETP.NE.AND.EX UP1, UPT, UR5, URZ, UPT, UP1 ;  /* 0x0000003f0500728c */ /* 0x000fe2000bf25310 */
[----:B------:R-:W-:Y:S01]  /*d300*/  PLOP3.LUT P3, PT, PT, PT, UP0, 0x80, 0x0 ;  /* 0x000000000000781c */ /* 0x000fe20003f6f008 */
[----:B------:R-:W-:-:S04]  /*d310*/  IMAD.U32 R17, RZ, RZ, UR8 ;  /* 0x00000008ff117e24 */ /* 0x000fc8000f8e00ff */
[----:B------:R-:W-:Y:S02]  /*d320*/  PLOP3.LUT P2, PT, PT, PT, UP1, 0x80, 0x0 ;  /* 0x000000000000781c */ /* 0x000fe40003f4f018 */
[----:B--2---:R-:W-:-:S13]  /*d330*/  R2UR UR48, R2 ;  /* 0x00000000023072ca */ /* 0x004fda00000e0000 */
[----:B------:R-:W-:Y:S02]  /*d340*/  USHF.R.S32.HI UR50, URZ, 0x1f, UR48 ;  /* 0x0000001f3f327899 */ /* 0x000fe40008011430 */
[----:B------:R-:W-:Y:S02]  /*d350*/  USHF.L.U32 UR49, UR48, 0x2, URZ ;  /* 0x0000000230317899 */ /* 0x000fe4000800063f */
[----:B------:R-:W-:Y:S02]  /*d360*/  USHF.L.U64.HI UR51, UR48, 0x2, UR50 ;  /* 0x0000000230337899 */ /* 0x000fe40008010232 */
[----:B------:R-:W-:Y:S02]  /*d370*/  @UP0 UIADD3 UR6, UP3, UR49, UR6, URZ ;  /* 0x0000000631060290 */ /* 0x000fe4000ff7e03f */
[----:B------:R-:W-:Y:S02]  /*d380*/  @UP1 ULEA UR4, UP2, UR48, UR4, 0x2 ;  /* 0x0000000430041291 */ /* 0x000fe4000f84103f */
[----:B------:R-:W-:-:S02]  /*d390*/  @UP0 UIADD3.X UR7, UR51, UR7, URZ, UP3, !UPT ;  /* 0x0000000733070290 */ /* 0x000fc40009ffe43f */
[----:B------:R-:W-:Y:S01]  /*d3a0*/  @UP1 ULEA.HI.X UR5, UR48, UR5, UR50, 0x2, UP2 ;  /* 0x0000000530051291 */ /* 0x000fe200090f1432 */
[----:B------:R-:W-:-:S03]  /*d3b0*/  IMAD.U32 R2, RZ, RZ, UR6 ;  /* 0x00000006ff027e24 */ /* 0x000fc6000f8e00ff */
[----:B------:R-:W-:Y:S01]  /*d3c0*/  IMAD.U32 R3, RZ, RZ, UR7 ;  /* 0x00000007ff037e24 */ /* 0x000fe2000f8e00ff */
[----:B------:R-:W-:-:S04]  /*d3d0*/  ULDC.64 UR6, c[0x0][0xa08] ;  /* 0x0002820000067ab9 */ /* 0x000fc80000000a00 */
[----:B0-----:R0:W5:Y:S01]  /*d3e0*/  @P3 LDG.E R17, desc[UR46][R2.64] ;  /* 0x0000002e02113981 */ /* 0x001162000c1e1900 */
[----:B------:R-:W-:Y:S01]  /*d3f0*/  ISETP.NE.U32.AND P1, PT, RZ, UR6, PT ;  /* 0x00000006ff007c0c */ /* 0x000fe2000bf25070 */
[----:B------:R-:W-:Y:S01]  /*d400*/  UIADD3 UR6, UP1, UR49, UR6, URZ ;  /* 0x0000000631067290 */ /* 0x000fe2000ff3e03f */
[----:B0-----:R-:W-:Y:S02]  /*d410*/  IMAD.U32 R2, RZ, RZ, UR4 ;  /* 0x00000004ff027e24 */ /* 0x001fe4000f8e00ff */
[----:B------:R-:W-:Y:S01]  /*d420*/  IMAD.U32 R3, RZ, RZ, UR5 ;  /* 0x00000005ff037e24 */ /* 0x000fe2000f8e00ff */
[----:B------:R-:W-:Y:S02]  /*d430*/  ULDC.64 UR4, c[0x0][0xa00] ;  /* 0x0002800000047ab9 */ /* 0x000fe40000000a00 */
[----:B------:R-:W-:Y:S01]  /*d440*/  ISETP.NE.U32.AND P0, PT, RZ, UR4, PT ;  /* 0x00000004ff007c0c */ /* 0x000fe2000bf05070 */
[----:B------:R-:W-:Y:S01]  /*d450*/  UIADD3 UR4, UP0, UR49, UR4, URZ ;  /* 0x0000000431047290 */ /* 0x000fe2000ff1e03f */
[----:B------:R-:W-:Y:S01]  /*d460*/  ISETP.NE.AND.EX P1, PT, RZ, UR7, PT, P1 ;  /* 0x00000007ff007c0c */ /* 0x000fe2000bf25310 */
[----:B------:R0:W2:Y:S01]  /*d470*/  @P2 LDG.E R7, desc[UR46][R2.64] ;  /* 0x0000002e02072981 */ /* 0x0000a2000c1e1900 */
[----:B------:R-:W-:Y:S01]  /*d480*/  ISETP.NE.AND.EX P0, PT, RZ, UR5, PT, P0 ;  /* 0x00000005ff007c0c */ /* 0x000fe2000bf05300 */
[----:B------:R-:W-:Y:S01]  /*d490*/  UIADD3.X UR5, UR51, UR5, URZ, UP0, !UPT ;  /* 0x0000000533057290 */ /* 0x000fe200087fe43f */
[----:B------:R-:W-:Y:S01]  /*d4a0*/  IMAD.U32 R4, RZ, RZ, UR6 ;  /* 0x00000006ff047e24 */ /* 0x000fe2000f8e00ff */
[----:B------:R-:W-:Y:S01]  /*d4b0*/  UIADD3.X UR7, UR51, UR7, URZ, UP1, !UPT ;  /* 0x0000000733077290 */ /* 0x000fe20008ffe43f */
[----:B0-----:R-:W-:-:S03]  /*d4c0*/  IMAD.U32 R2, RZ, RZ, UR4 ;  /* 0x00000004ff027e24 */ /* 0x001fc6000f8e00ff */
[----:B------:R-:W-:Y:S02]  /*d4d0*/  IMAD.U32 R3, RZ, RZ, UR5 ;  /* 0x00000005ff037e24 */ /* 0x000fe4000f8e00ff */
[----:B------:R-:W-:-:S04]  /*d4e0*/  IMAD.U32 R5, RZ, RZ, UR7 ;  /* 0x00000007ff057e24 */ /* 0x000fc8000f8e00ff */
[----:B------:R0:W5:Y:S04]  /*d4f0*/  @P0 LDG.E R0, desc[UR46][R2.64] ;  /* 0x0000002e02000981 */ /* 0x000168000c1e1900 */
[----:B------:R0:W5:Y:S01]  /*d500*/  @P1 LDG.E R6, desc[UR46][R4.64] ;  /* 0x0000002e04061981 */ /* 0x000162000c1e1900 */
[----:B------:R-:W-:Y:S01]  /*d510*/  UMOV UR41, URZ ;  /* 0x0000003f00297c82 */ /* 0x000fe20008000000 */
[----:B--2---:R-:W-:Y:S01]  /*d520*/  @P2 R2UR UR41, R7 ;  /* 0x00000000072922ca */ /* 0x004fe200000e0000 */
[----:B0-----:R-:W-:-:S14]  /*d530*/  @P3 BRA `(.L_x_202) ;  /* 0x0000000000103947 */ /* 0x001fdc0003800000 */
[----:B------:R-:W-:Y:S05]  /*d540*/  @!P0 BRA `(.L_x_202) ;  /* 0x00000000000c8947 */ /* 0x000fea0003800000 */
[----:B-----5:R-:W2:Y:S04]  /*d550*/  LDG.E R17, desc[UR46][R2.64] ;  /* 0x0000002e02117981 */ /* 0x020ea8000c1e1900 */
[----:B------:R-:W2:Y:S02]  /*d560*/  LDG.E R2, desc[UR46][R2.64+0x4] ;  /* 0x0000042e02027981 */ /* 0x000ea4000c1e1900 */
[----:B--2---:R-:W-:-:S07]  /*d570*/  IMAD.IADD R17, R2, 0x1, -R17 ;  /* 0x0000000102117824 */ /* 0x004fce00078e0a11 */
.L_x_202:
[----:B------:R-:W-:Y:S01]  /*d580*/  UMOV UR54, URZ ;  /* 0x0000003f00367c82 */ /* 0x000fe20008000000 */
[----:B-----5:R-:W-:Y:S01]  /*d590*/  @P0 R2UR UR54, R0 ;  /* 0x00000000003602ca */ /* 0x020fe200000e0000 */
[----:B------:R-:W-:Y:S01]  /*d5a0*/  IMAD.U32 R0, RZ, RZ, UR48 ;  /* 0x00000030ff007e24 */ /* 0x000fe2000f8e00ff */
[----:B------:R-:W-:Y:S01]  /*d5b0*/  ULDC.64 UR6, c[0x0][0xa20] ;  /* 0x0002880000067ab9 */ /* 0x000fe20000000a00 */
[----:B------:R-:W-:Y:S01]  /*d5c0*/  UMOV UR42, URZ ;  /* 0x0000003f002a7c82 */ /* 0x000fe20008000000 */
[----:B------:R-:W-:Y:S01]  /*d5d0*/  ISETP.NE.U32.AND P0, PT, RZ, UR6, PT ;  /* 0x00000006ff007c0c */ /* 0x000fe2000bf05070 */
[----:B------:R-:W-:Y:S01]  /*d5e0*/  ULDC.64 UR4, c[0x0][0x418] ;  /* 0x0001060000047ab9 */ /* 0x000fe20000000a00 */
[----:B------:R0:W-:Y:S01]  /*d5f0*/  STL [R1+0x8], R0 ;  /* 0x0000080001007387 */ /* 0x0001e20000100800 */
[----:B------:R-:W-:Y:S01]  /*d600*/  @P1 R2UR UR42, R6 ;  /* 0x00000000062a12ca */ /* 0x000fe200000e0000 */
[----:B------:R-:W-:Y:S01]  /*d610*/  UISETP.NE.U32.AND UP0, UPT, UR4, URZ, UPT ;  /* 0x0000003f0400728c */ /* 0x000fe2000bf05070 */
[----:B------:R-:W-:-:S02]  /*d620*/  ISETP.NE.AND.EX P0, PT, RZ, UR7, PT, P0 ;  /* 0x00000007ff007c0c */ /* 0x000fc4000bf05300 */
[----:B------:R-:W-:Y:S01]  /*d630*/  ULDC UR4, c[0x0][0x424] ;  /* 0x0001090000047ab9 */ /* 0x000fe20000000800 */
[----:B------:R-:W-:-:S03]  /*d640*/  UISETP.NE.AND.EX UP0, UPT, UR5, URZ, UPT, UP0 ;  /* 0x0000003f0500728c */ /* 0x000fc6000bf05300 */
[----:B------:R-:W-:Y:S01]  /*d650*/  ULDC UR5, c[0x0][0x2f0] ;  /* 0x0000bc0000057ab9 */ /* 0x000fe20000000800 */
[----:B------:R-:W-:-:S04]  /*d660*/  USEL UR4, UR4, 0x1, UP0 ;  /* 0x0000000104047887 */ /* 0x000fc80008000000 */
[----:B------:R-:W-:Y:S02]  /*d670*/  UIMAD UR4, UR4, UR5, URZ ;  /* 0x00000005040472a4 */ /* 0x000fe4000f8e023f */
[----:B------:R-:W-:Y:S01]  /*d680*/  UIADD3 UR42, UR42, UR41, URZ ;  /* 0x000000292a2a7290 */ /* 0x000fe2000fffe03f */
[----:B0-----:R-:W-:Y:S11]  /*d690*/  @!P0 BRA `(.L_x_203) ;  /* 0x00000000001c8947 */ /* 0x001ff60003800000 */
[----:B------:R-:W-:-:S04]  /*d6a0*/  UIADD3 UR4, UP0, UR49, UR6, URZ ;  /* 0x0000000631047290 */ /* 0x000fc8000ff1e03f */
[----:B------:R-:W-:Y:S02]  /*d6b0*/  UIADD3.X UR5, UR51, UR7, URZ, UP0, !UPT ;  /* 0x0000000733057290 */ /* 0x000fe400087fe43f */
[----:B------:R-:W-:-:S04]  /*d6c0*/  IMAD.U32 R2, RZ, RZ, UR4 ;  /* 0x00000004ff027e24 */ /* 0x000fc8000f8e00ff */
[----:B------:R-:W-:-:S05]  /*d6d0*/  IMAD.U32 R3, RZ, RZ, UR5 ;  /* 0x00000005ff037e24 */ /* 0x000fca000f8e00ff */
[----:B------:R-:W2:Y:S02]  /*d6e0*/  LDG.E R2, desc[UR46][R2.64] ;  /* 0x0000002e02027981 */ /* 0x000ea4000c1e1900 */
[----:B--2---:R-:W-:Y:S01]  /*d6f0*/  R2UR UR4, R2 ;  /* 0x00000000020472ca */ /* 0x004fe200000e0000 */
[----:B------:R-:W-:-:S14]  /*d700*/  BRA `(.L_x_204) ;  /* 0x0000000000187947 */ /* 0x000fdc0003800000 */
.L_x_203:
[----:B------:R-:W-:Y:S05]  /*d710*/  @!P1 BRA `(.L_x_204) ;  /* 0x0000000000149947 */ /* 0x000fea0003800000 */
[----:B------:R-:W2:Y:S04]  /*d720*/  LDG.E R0, desc[UR46][R4.64] ;  /* 0x0000002e04007981 */ /* 0x000ea8000c1e1900 */
[----:B------:R-:W3:Y:S01]  /*d730*/  LDG.E R4, desc[UR46][R4.64+0x4] ;  /* 0x0000042e04047981 */ /* 0x000ee2000c1e1900 */
[----:B--2---:R-:W-:Y:S02]  /*d740*/  R2UR UR5, R0 ;  /* 0x00000000000572ca */ /* 0x004fe400000e0000 */
[----:B---3--:R-:W-:-:S13]  /*d750*/  R2UR UR4, R4 ;  /* 0x00000000040472ca */ /* 0x008fda00000e0000 */
[----:B------:R-:W-:-:S12]  /*d760*/  UIADD3 UR4, -UR5, UR4, URZ ;  /* 0x0000000405047290 */ /* 0x000fd8000fffe13f */
.L_x_204:
[----:B------:R-:W-:Y:S01]  /*d770*/  UIADD3 UR41, -UR41, UR4, URZ ;  /* 0x0000000429297290 */ /* 0x000fe2000fffe13f */
[----:B------:R-:W-:Y:S03]  /*d780*/  BSSY B7, `(.L_x_205) ;  /* 0x000039e000077945 */ /* 0x000fe60003800000 */
[----:B------:R-:W-:Y:S02]  /*d790*/  UIADD3 UR40, UR41, 0x7f, URZ ;  /* 0x0000007f29287890 */ /* 0x000fe4000fffe03f */
[----:B------:R-:W-:Y:S02]  /*d7a0*/  ISETP.LT.AND P0, PT, RZ, UR41, PT ;  /* 0x00000029ff007c0c */ /* 0x000fe4000bf01270 */
[----:B------:R-:W-:-:S04]  /*d7b0*/  USHF.R.S32.HI UR4, URZ, 0x1f, UR40 ;  /* 0x0000001f3f047899 */ /* 0x000fc80008011428 */
[----:B------:R-:W-:-:S07]  /*d7c0*/  ULEA.HI UR40, UR4, UR40, URZ, 0x7 ;  /* 0x0000002804287291 */ /* 0x000fce000f8f383f */
[----:B------:R-:W-:Y:S05]  /*d7d0*/  @P0 BRA `(.L_x_206) ;  /* 0x0000000000480947 */ /* 0x000fea0003800000 */
[----:B------:R-:W0:Y:S02]  /*d7e0*/  S2R R0, SR_TID.X ;  /* 0x0000000000007919 */ /* 0x000e240000002100 */
[----:B0-----:R-:W-:-:S04]  /*d7f0*/  LOP3.LUT R0, R0, 0x7f, RZ, 0xc0, !PT ;  /* 0x0000007f00007812 */ /* 0x001fc800078ec0ff */
[----:B------:R-:W-:-:S13]  /*d800*/  ISETP.NE.AND P0, PT, R0, RZ, PT ;  /* 0x000000ff0000720c */ /* 0x000fda0003f05270 */
[----:B------:R-:W-:Y:S05]  /*d810*/  @P0 BRA `(.L_x_207) ;  /* 0x0000003800500947 */ /* 0x000fea0003800000 */
[----:B------:R-:W0:Y:S01]  /*d820*/  S2R R3, SR_LANEID ;  /* 0x0000000000037919 */ /* 0x000e220000000000 */
[----:B------:R-:W-:Y:S02]  /*d830*/  VOTEU.ANY UR4, UPT, PT ;  /* 0x0000000000047886 */ /* 0x000fe400038e0100 */
[----:B------:R-:W0:Y:S08]  /*d840*/  FLO.U32 R0, UR4 ;  /* 0x0000000400007d00 */ /* 0x000e3000080e0000 */
[----:B------:R-:W2:Y:S01]  /*d850*/  POPC R5, UR4 ;  /* 0x0000000400057d09 */ /* 0x000ea20008000000 */
[----:B0-----:R-:W-:-:S02]  /*d860*/  ISETP.EQ.U32.AND P0, PT, R0, R3, PT ;  /* 0x000000030000720c */ /* 0x001fc40003f02070 */
[----:B------:R-:W2:Y:S11]  /*d870*/  LDC.64 R2, c[0x0][0xc60] ;  /* 0x00031800ff027b82 */ /* 0x000eb60000000a00 */
[----:B--2---:R-:W2:Y:S01]  /*d880*/  @P0 ATOMG.E.ADD.STRONG.GPU PT, R3, desc[UR46][R2.64], R5 ;  /* 0x00000005020309a8 */ /* 0x004ea200081ee1ee */
[----:B------:R-:W0:Y:S02]  /*d890*/  S2R R4, SR_LTMASK ;  /* 0x0000000000047919 */ /* 0x000e240000003900 */
[----:B0-----:R-:W-:-:S04]  /*d8a0*/  LOP3.LUT R4, R4, UR4, RZ, 0xc0, !PT ;  /* 0x0000000404047c12 */ /* 0x001fc8000f8ec0ff */
[----:B------:R-:W0:Y:S01]  /*d8b0*/  POPC R7, R4 ;  /* 0x0000000400077309 */ /* 0x000e220000000000 */
[----:B--2---:R-:W0:Y:S02]  /*d8c0*/  SHFL.IDX PT, R0, R3, R0, 0x1f ;  /* 0x00001f0003007589 */ /* 0x004e2400000e0000 */
[----:B0-----:R-:W-:-:S05]  /*d8d0*/  IADD3 R0, R0, UR43, R7 ;  /* 0x0000002b00007c10 */ /* 0x001fca000fffe007 */
[----:B------:R0:W-:Y:S01]  /*d8e0*/  STL [R1+0x20], R0 ;  /* 0x0000200001007387 */ /* 0x0001e20000100800 */
[----:B------:R-:W-:Y:S05]  /*d8f0*/  BRA `(.L_x_207) ;  /* 0x0000003800187947 */ /* 0x000fea0003800000 */
.L_x_206:
[----:B------:R-:W-:Y:S01]  /*d900*/  VIADD R0, R19, 0x28400 ;  /* 0x0002840013007836 */ /* 0x000fe20000000000 */
[----:B------:R-:W-:Y:S04]  /*d910*/  BSSY B6, `(.L_x_208) ;  /* 0x0000013000067945 */ /* 0x000fe80003800000 */
[----:B------:R-:W-:-:S13]  /*d920*/  LOP3.LUT P0, RZ, R0, 0x3ff, RZ, 0xc0, !PT ;  /* 0x000003ff00ff7812 */ /* 0x000fda000780c0ff */
[----:B------:R-:W-:Y:S05]  /*d930*/  @!P0 BRA `(.L_x_209) ;  /* 0x0000000000408947 */ /* 0x000fea0003800000 */
[----:B------:R-:W-:Y:S01]  /*d940*/  MOV R2, 0x0 ;  /* 0x0000000000027802 */ /* 0x000fe20000000f00 */
        /* <DEDUP_REMOVED lines=14> */
[----:B01----:R-:W-:Y:S05]  /*da30*/  CALL.ABS.NOINC R2 ;  /* 0x0000000002007343 */ /* 0x003fea0003c00000 */
.L_x_209:
[----:B------:R-:W-:Y:S05]  /*da40*/  BSYNC B6 ;  /* 0x0000000000067941 */ /* 0x000fea0003800000 */
.L_x_208:
[----:B------:R-:W2:Y:S01]  /*da50*/  LDL.LU R16, [R1+0x14] ;  /* 0x0000140001107983 */ /* 0x000ea20000300800 */
[----:B------:R-:W-:Y:S01]  /*da60*/  VIADD R0, R19, 0x10400 ;  /* 0x0001040013007836 */ /* 0x000fe20000000000 */
[----:B------:R-:W-:Y:S04]  /*da70*/  BSSY B6, `(.L_x_210) ;  /* 0x0000016000067945 */ /* 0x000fe80003800000 */
[----:B------:R-:W-:Y:S02]  /*da80*/  LOP3.LUT P0, RZ, R0, 0x3ff, RZ, 0xc0, !PT ;  /* 0x000003ff00ff7812 */ /* 0x000fe4000780c0ff */
[----:B--2---:R-:W-:-:S11]  /*da90*/  LOP3.LUT R16, R16, 0xfffffffe, RZ, 0xc0, !PT ;  /* 0xfffffffe10107812 */ /* 0x004fd600078ec0ff */
[----:B------:R-:W-:-:S05]  /*daa0*/  @P0 LOP3.LUT R16, R16, 0x1, RZ, 0xfc, !PT ;  /* 0x0000000110100812 */ /* 0x000fca00078efcff */
[----:B------:R0:W-:Y:S01]  /*dab0*/  STL [R1+0x14], R16 ;  /* 0x0000141001007387 */ /* 0x0001e20000100800 */
[----:B------:R-:W-:Y:S05]  /*dac0*/  @!P0 BRA `(.L_x_211) ;  /* 0x0000000000408947 */ /* 0x000fea0003800000 */
[----:B------:R-:W-:Y:S01]  /*dad0*/  MOV R2, 0x0 ;  /* 0x0000000000027802 */ /* 0x000fe20000000f00 */
[----:B------:R-:W-:Y:S01]  /*dae0*/  ULDC.64 UR6, c[0x4][0xc0] ;  /* 0x0100300000067ab9 */ /* 0x000fe20000000a00 */
[----:B------:R-:W-:Y:S01]  /*daf0*/  ULDC.64 UR8, c[0x4][0xc8] ;  /* 0x0100320000087ab9 */ /* 0x000fe20000000a00 */
[----:B------:R-:W-:Y:S01]  /*db00*/  ULDC.64 UR4, c[0x4][0x10] ;  /* 0x0100040000047ab9 */ /* 0x000fe20000000a00 */
[----:B------:R-:W-:Y:S02]  /*db10*/  IMAD.U32 R4, RZ, RZ, UR6 ;  /* 0x00000006ff047e24 */ /* 0x000fe4000f8e00ff */
[----:B------:R-:W2:Y:S01]  /*db20*/  LDC.64 R2, c[0x4][R2] ;  /* 0x0100000002027b82 */ /* 0x000ea20000000a00 */
        /* <DEDUP_REMOVED lines=9> */
[----:B012---:R-:W-:Y:S05]  /*dbc0*/  CALL.ABS.NOINC R2 ;  /* 0x0000000002007343 */ /* 0x007fea0003c00000 */
.L_x_211:
[----:B------:R-:W-:Y:S05]  /*dbd0*/  BSYNC B6 ;  /* 0x0000000000067941 */ /* 0x000fea0003800000 */
.L_x_210:
        /* <DEDUP_REMOVED lines=20> */
.L_x_213:
[----:B------:R-:W-:Y:S05]  /*dd20*/  BSYNC B6 ;  /* 0x0000000000067941 */ /* 0x000fea0003800000 */
.L_x_212:
[----:B------:R-:W-:Y:S01]  /*dd30*/  LOP3.LUT P6, RZ, R16, 0x1, RZ, 0xc0, !PT ;  /* 0x0000000110ff7812 */ /* 0x000fe200078cc0ff */
[----:B------:R-:W-:-:S12]  /*dd40*/  BSSY B6, `(.L_x_214) ;  /* 0x0000012000067945 */ /* 0x000fd80003800000 */
        /* <DEDUP_REMOVED lines=17> */
.L_x_215:
[----:B------:R-:W-:Y:S05]  /*de60*/  BSYNC B6 ;  /* 0x0000000000067941 */ /* 0x000fea0003800000 */
.L_x_214:
[----:B------:R-:W2:Y:S01]  /*de70*/  LDL R18, [R1+0x8] ;  /* 0x0000080001127983 */ /* 0x000ea20000100800 */
[----:B------:R-:W-:Y:S02]  /*de80*/  ULDC.64 UR4, c[0x0][0x9f8] ;  /* 0x00027e0000047ab9 */ /* 0x000fe40000000a00 */
[----:B------:R-:W-:-:S04]  /*de90*/  UISETP.NE.U32.AND UP0, UPT, UR4, URZ, UPT ;  /* 0x0000003f0400728c */ /* 0x000fc8000bf05070 */
[----:B------:R-:W-:-:S06]  /*dea0*/  UISETP.NE.AND.EX UP0, UPT, UR5, URZ, UPT, UP0 ;  /* 0x0000003f0500728c */ /* 0x000fcc000bf05300 */
[----:B------:R-:W-:-:S05]  /*deb0*/  PLOP3.LUT P0, PT, PT, PT, UP0, 0x80, 0x0 ;  /* 0x000000000000781c */ /* 0x000fca0003f0f008 */
[----:B------:R-:W-:-:S04]  /*dec0*/  @UP0 UIADD3 UR4, UP1, UR49, UR4, URZ ;  /* 0x0000000431040290 */ /* 0x000fc8000ff3e03f */
[----:B------:R-:W-:Y:S02]  /*ded0*/  @UP0 UIADD3.X UR5, UR51, UR5, URZ, UP1, !UPT ;  /* 0x0000000533050290 */ /* 0x000fe40008ffe43f */
[----:B------:R-:W-:-:S04]  /*dee0*/  IMAD.U32 R2, RZ, RZ, UR4 ;  /* 0x00000004ff027e24 */ /* 0x000fc8000f8e00ff */
[----:B------:R-:W-:Y:S01]  /*def0*/  IMAD.U32 R3, RZ, RZ, UR5 ;  /* 0x00000005ff037e24 */ /* 0x000fe2000f8e00ff */
[----:B------:R-:W3:Y:S01]  /*df00*/  S2R R0, SR_TID.X ;  /* 0x0000000000007919 */ /* 0x000ee20000002100 */
[----:B------:R-:W-:-:S03]  /*df10*/  ULDC.64 UR4, c[0x0][0xa08] ;  /* 0x0002820000047ab9 */ /* 0x000fc60000000a00 */
[----:B--2---:R2:W4:Y:S01]  /*df20*/  @P0 LDG.E R18, desc[UR46][R2.64] ;  /* 0x0000002e02120981 */ /* 0x004522000c1e1900 */
[----:B---3--:R-:W-:-:S04]  /*df30*/  SHF.R.U32.HI R0, RZ, 0x5, R0 ;  /* 0x00000005ff007819 */ /* 0x008fc80000011600 */
[----:B------:R-:W-:Y:S01]  /*df40*/  LOP3.LUT R0, R0, 0x3, RZ, 0xc0, !PT ;  /* 0x0000000300007812 */ /* 0x000fe200078ec0ff */
[----:B--2---:R-:W2:Y:S01]  /*df50*/  LDC.64 R2, c[0x0][0x418] ;  /* 0x00010600ff027b82 */ /* 0x004ea20000000a00 */
[----:B----4-:R-:W-:Y:S01]  /*df60*/  SHF.R.S32.HI R8, RZ, 0x1f, R18 ;  /* 0x0000001fff087819 */ /* 0x010fe20000011412 */
[----:B------:R3:W-:Y:S01]  /*df70*/  @P0 STL [R1+0x8], R18 ;  /* 0x0000081201000387 */ /* 0x0007e20000100800 */
[----:B--2---:R-:W-:Y:S01]  /*df80*/  LOP3.LUT P0, RZ, R2, UR4, RZ, 0xfc, !PT ;  /* 0x0000000402ff7c12 */ /* 0x004fe2000f80fcff */
[----:B------:R-:W-:Y:S02]  /*df90*/  UMOV UR4, 0xffffffff ;  /* 0xffffffff00047882 */ /* 0x000fe40000000000 */
[----:B------:R3:W-:Y:S01]  /*dfa0*/  STL [R1+0x18], R8 ;  /* 0x0000180801007387 */ /* 0x0007e20000100800 */
[----:B------:R-:W-:-:S04]  /*dfb0*/  LOP3.LUT P0, RZ, R3, UR5, RZ, 0xfc, P0 ;  /* 0x0000000503ff7c12 */ /* 0x000fc8000800fcff */
[----:B0-----:R-:W-:Y:S01]  /*dfc0*/  SEL R16, R18, RZ, !P0 ;  /* 0x000000ff12107207 */ /* 0x001fe20004000000 */
[----:B------:R-:W-:Y:S08]  /*dfd0*/  BRA.DIV UR4, `(.L_x_216) ;  /* 0x0000004204687947 */ /* 0x000ff0000b800000 */
[----:B------:R0:W2:Y:S02]  /*dfe0*/  SHFL.IDX PT, R14, R0, RZ, 0x1f ;  /* 0x00001fff000e7589 */ /* 0x0000a400000e0000 */
.L_x_291:
[----:B0-----:R-:W4:Y:S01]  /*dff0*/  LDL.LU R0, [R1+0x14] ;  /* 0x0000140001007983 */ /* 0x001f220000300800 */
[----:B------:R-:W-:Y:S02]  /*e000*/  PLOP3.LUT P1, PT, PT, PT, PT, 0x8, 0x0 ;  /* 0x000000000000781c */ /* 0x000fe40003f2e170 */
[----:B--2---:R-:W-:Y:S02]  /*e010*/  ISETP.NE.AND P0, PT, R14, RZ, PT ;  /* 0x000000ff0e00720c */ /* 0x004fe40003f05270 */
[----:B----4-:R-:W-:-:S09]  /*e020*/  LOP3.LUT R0, R0, 0xfffffffe, RZ, 0xc0, !PT ;  /* 0xfffffffe00007812 */ /* 0x010fd200078ec0ff */
[----:B------:R-:W-:-:S05]  /*e030*/  @P1 LOP3.LUT R0, R0, 0x1, RZ, 0xfc, !PT ;  /* 0x0000000100001812 */ /* 0x000fca00078efcff */
[----:B------:R0:W-:Y:S01]  /*e040*/  STL [R1+0x14], R0 ;  /* 0x0000140001007387 */ /* 0x0001e20000100800 */
[----:B------:R-:W-:Y:S05]  /*e050*/  @P0 BRA `(.L_x_217) ;  /* 0x0000000400940947 */ /* 0x000fea0003800000 */
[----:B------:R-:W-:-:S06]  /*e060*/  ULEA.HI.SX32 UR4, UR40, 0xffffffff, 0x19 ;  /* 0xffffffff28047891 */ /* 0x000fcc000f8fca3f */
[----:B0-----:R-:W-:Y:S01]  /*e070*/  IMAD.U32 R0, RZ, RZ, UR4 ;  /* 0x00000004ff007e24 */ /* 0x001fe2000f8e00ff */
[----:B------:R-:W-:-:S03]  /*e080*/  UMOV UR4, 0xffffffff ;  /* 0xffffffff00047882 */ /* 0x000fc60000000000 */
[----:B------:R-:W-:Y:S05]  /*e090*/  BRA.DIV UR4, `(.L_x_218) ;  /* 0x0000004204587947 */ /* 0x000fea000b800000 */
[----:B------:R-:W-:-:S13]  /*e0a0*/  ELECT P6, URZ, PT ;  /* 0x00000000003f782f */ /* 0x000fda00038c0000 */
.L_x_294:
[----:B------:R-:W-:Y:S05]  /*e0b0*/  @!P6 BRA `(.L_x_217) ;  /* 0x00000004007ce947 */ /* 0x000fea0003800000 */
[----:B------:R-:W-:-:S04]  /*e0c0*/  ISETP.NE.U32.AND P0, PT, R2, RZ, PT ;  /* 0x000000ff0200720c */ /* 0x000fc80003f05070 */
[----:B------:R-:W-:-:S13]  /*e0d0*/  ISETP.NE.AND.EX P0, PT, R3, RZ, PT, P0 ;  /* 0x000000ff0300720c */ /* 0x000fda0003f05300 */
[----:B------:R-:W-:Y:S05]  /*e0e0*/  @!P0 BRA `(.L_x_219) ;  /* 0x0000000000448947 */ /* 0x000fea0003800000 */
[----:B------:R-:W0:Y:S01]  /*e0f0*/  LDC R7, c[0x0][0x43c] ;  /* 0x00010f00ff077b82 */ /* 0x000e220000000800 */
[----:B------:R-:W-:Y:S01]  /*e100*/  ULDC.64 UR4, c[0x0][0x428] ;  /* 0x00010a0000047ab9 */ /* 0x000fe20000000a00 */
[----:B0-----:R-:W-:-:S13]  /*e110*/  ISETP.NE.AND P0, PT, R7, 0x1, PT ;  /* 0x000000010700780c */ /* 0x001fda0003f05270 */
[----:B------:R-:W0:Y:S02]  /*e120*/  @P0 LDC.64 R4, c[0x0][0x440] ;  /* 0x00011000ff040b82 */ /* 0x000e240000000a00 */
[----:B0-----:R-:W-:-:S04]  /*e130*/  @P0 IMAD.HI.U32 R6, R0, R4, RZ ;  /* 0x0000000400060227 */ /* 0x001fc800078e00ff */
        /* <DEDUP_REMOVED lines=12> */
.L_x_219:
[----:B------:R-:W2:Y:S04]  /*e200*/  LDL R4, [R1] ;  /* 0x0000000001047983 */ /* 0x000ea80000100800 */
[----:B0-----:R-:W4:Y:S01]  /*e210*/  LDL R3, [R1+0x4] ;  /* 0x0000040001037983 */ /* 0x001f220000100800 */
[----:B------:R-:W0:Y:S02]  /*e220*/  S2R R2, SR_TID.X ;  /* 0x0000000000027919 */ /* 0x000e240000002100 */
[----:B0-----:R-:W-:-:S04]  /*e230*/  LOP3.LUT R2, R2, 0x7f, RZ, 0xc0, !PT ;  /* 0x0000007f02027812 */ /* 0x001fc800078ec0ff */
[----:B------:R-:W-:Y:S01]  /*e240*/  ISETP.NE.AND P1, PT, R2, RZ, PT ;  /* 0x000000ff0200720c */ /* 0x000fe20003f25270 */
[----:B--2---:R-:W-:Y:S01]  /*e250*/  IMAD R4, R4, 0x8, R19 ;  /* 0x0000000804047824 */ /* 0x004fe200078e0213 */
[----:B----4-:R-:W-:-:S04]  /*e260*/  SHF.L.U32 R3, R3, 0x1f, RZ ;  /* 0x0000001f03037819 */ /* 0x010fc800000006ff */
[----:B------:R-:W0:Y:S02]  /*e270*/  SYNCS.PHASECHK.TRANS64.TRYWAIT P0, [R4+URZ+0x38880], R3 ;  /* 0x03888003040075a7 */ /* 0x000e24000800017f */
[----:B0-----:R-:W-:Y:S05]  /*e280*/  @!P0 BRA `(.L_x_220) ;  /* 0x0000003c00fc8947 */ /* 0x001fea0003800000 */
.L_x_295:
        /* <DEDUP_REMOVED lines=8> */
.L_x_221:
[----:B------:R-:W2:Y:S01]  /*e310*/  LDL R2, [R1] ;  /* 0x0000000001027983 */ /* 0x000ea20000100800 */
[----:B------:R-:W-:Y:S01]  /*e320*/  R2UR UR33, R4 ;  /* 0x00000000042172ca */ /* 0x000fe200000e0000 */
[----:B------:R-:W-:Y:S01]  /*e330*/  UIADD3 UR4, UP0, UR52, 0x470, URZ ;  /* 0x0000047034047890 */ /* 0x000fe2000ff1e03f */
[----:B------:R-:W-:Y:S01]  /*e340*/  LEA R0, R0, UR42, 0x7 ;  /* 0x0000002a00007c11 */ /* 0x000fe2000f8e38ff */
[----:B------:R-:W-:Y:S01]  /*e350*/  UMOV UR6, 0x0 ;  /* 0x0000000000067882 */ /* 0x000fe20000000000 */
[----:B-----5:R-:W-:Y:S01]  /*e360*/  R2UR UR37, R16 ;  /* 0x00000000102572ca */ /* 0x020fe200000e0000 */
[----:B------:R-:W-:Y:S01]  /*e370*/  UIADD3.X UR5, URZ, UR53, URZ, UP0, !UPT ;  /* 0x000000353f057290 */ /* 0x000fe200087fe43f */
[----:B------:R-:W-:Y:S01]  /*e380*/  R2UR UR35, R0 ;  /* 0x00000000002372ca */ /* 0x000fe200000e0000 */
[----:B------:R-:W-:Y:S01]  /*e390*/  UMOV UR7, 0x14f00000 ;  /* 0x14f0000000077882 */ /* 0x000fe20000000000 */
[----:B------:R-:W-:Y:S01]  /*e3a0*/  UMOV UR34, URZ ;  /* 0x0000003f00227c82 */ /* 0x000fe20008000000 */
[----:B------:R-:W-:Y:S01]  /*e3b0*/  UMOV UR10, 0x80 ;  /* 0x00000080000a7882 */ /* 0x000fe20000000000 */
[----:B------:R-:W-:-:S03]  /*e3c0*/  UMOV UR12, UR36 ;  /* 0x00000024000c7c82 */ /* 0x000fc60008000000 */
[----:B------:R-:W-:-:S04]  /*e3d0*/  UIADD3 UR33, UR33, 0x38870, URZ ;  /* 0x0003887021217890 */ /* 0x000fc8000fffe03f */
[----:B------:R-:W-:Y:S02]  /*e3e0*/  UMOV UR13, UR37 ;  /* 0x00000025000d7c82 */ /* 0x000fe40008000000 */
[----:B------:R-:W-:Y:S01]  /*e3f0*/  UMOV UR11, UR35 ;  /* 0x00000023000b7c82 */ /* 0x000fe20008000000 */
[----:B------:R-:W-:Y:S01]  /*e400*/  UMOV UR9, UR33 ;  /* 0x0000002100097c82 */ /* 0x000fe20008000000 */
[----:B--2---:R-:W-:-:S05]  /*e410*/  IMAD R2, R2, 0x8000, R19 ;  /* 0x0000800002027824 */ /* 0x004fca00078e0213 */
[----:B------:R-:W-:-:S13]  /*e420*/  R2UR UR8, R2 ;  /* 0x00000000020872ca */ /* 0x000fda00000e0000 */
[----:B------:R-:W-:Y:S02]  /*e430*/  UIADD3 UR32, UR8, 0x10400, URZ ;  /* 0x0001040008207890 */ /* 0x000fe4000fffe03f */
[----:B------:R-:W-:-:S07]  /*e440*/  UIADD3 UR8, UR8, 0x14400, URZ ;  /* 0x0001440008087890 */ /* 0x000fce000fffe03f */
[----:B------:R2:W-:Y:S02]  /*e450*/  UTMALDG.4D [UR32], [UR4], desc[UR6] ;  /* 0x00000620040075b4 */ /* 0x0005e40008019000 */
[----:B------:R2:W-:Y:S01]  /*e460*/  UTMALDG.4D [UR8], [UR4], desc[UR6] ;  /* 0x00000608040075b4 */ /* 0x0005e20008019000 */
[----:B------:R-:W4:Y:S02]  /*e470*/  SYNCS.PHASECHK.TRANS64.TRYWAIT P0, [R4+URZ+0x38840], R3 ;  /* 0x03884003040075a7 */ /* 0x000f24000800017f */
[----:B--2-4-:R-:W-:Y:S05]  /*e480*/  @!P0 BRA `(.L_x_222) ;  /* 0x0000003c00908947 */ /* 0x014fea0003800000 */
.L_x_296:
[----:B------:R-:W-:Y:S05]  /*e490*/  @P1 BRA `(.L_x_223) ;  /* 0x00000000001c1947 */ /* 0x000fea0003800000 */
[----:B------:R-:W4:Y:S01]  /*e4a0*/  S2R R5, SR_TID.X ;  /* 0x0000000000057919 */ /* 0x000f220000002100 */
[----:B0-2---:R-:W-:-:S04]  /*e4b0*/  IMAD.MOV.U32 R3, RZ, RZ, 0x8000 ;  /* 0x00008000ff037424 */ /* 0x005fc800078e00ff */
[----:B------:R0:W-:Y:S01]  /*e4c0*/  SYNCS.ARRIVE.TRANS64 RZ, [R4+URZ+0x38830], R3 ;  /* 0x0388300304ff79a7 */ /* 0x0001e2000800003f */
[----:B----4-:R-:W-:-:S04]  /*e4d0*/  LOP3.LUT R5, R5, 0x1f, RZ, 0xc0, !PT ;  /* 0x0000001f05057812 */ /* 0x010fc800078ec0ff */
[----:B------:R-:W-:-:S13]  /*e4e0*/  ISETP.NE.AND P0, PT, R5, RZ, PT ;  /* 0x000000ff0500720c */ /* 0x000fda0003f05270 */
[----:B0-----:R-:W-:Y:S05]  /*e4f0*/  @!P0 BRA `(.L_x_223) ;  /* 0x0000000000048947 */ /* 0x001fea0003800000 */
[----:B------:R-:W-:Y:S01]  /*e500*/  BPT.TRAP 0x1 ;  /* 0x000000040000795c */ /* 0x000fe20000300000 */
.L_x_223:
[----:B0-2---:R-:W2:Y:S01]  /*e510*/  LDL.LU R3, [R1+0x14] ;  /* 0x0000140001037983 */ /* 0x005ea20000300800 */
        /* <DEDUP_REMOVED lines=25> */
.L_x_217:
[----:B------:R-:W-:Y:S05]  /*e6b0*/  WARPSYNC.ALL ;  /* 0x0000000000007948 */ /* 0x000fea0003800000 */
[----:B0-----:R-:W-:Y:S01]  /*e6c0*/  VIADD R0, R19, 0x20400 ;  /* 0x0002040013007836 */ /* 0x001fe20000000000 */
[----:B----4-:R-:W-:Y:S01]  /*e6d0*/  USHF.R.S32.HI UR4, URZ, 0x1f, UR54 ;  /* 0x0000001f3f047899 */ /* 0x010fe20008011436 */
[----:B------:R-:W-:Y:S01]  /*e6e0*/  BAR.SYNC.DEFER_BLOCKING 0x8, 0x180 ;  /* 0x0206000000007b1d */ /* 0x000fe20000010000 */
[----:B------:R-:W-:Y:S02]  /*e6f0*/  USHF.R.S32.HI UR49, URZ, 0x1f, UR36 ;  /* 0x0000001f3f317899 */ /* 0x000fe40008011424 */
[----:B------:R-:W-:-:S03]  /*e700*/  LOP3.LUT P0, RZ, R0, 0x3ff, RZ, 0xc0, !PT ;  /* 0x000003ff00ff7812 */ /* 0x000fc6000780c0ff */
[----:B------:R-:W-:Y:S01]  /*e710*/  ULDC.64 UR6, c[0x0][0x298] ;  /* 0x0000a60000067ab9 */ /* 0x000fe20000000a00 */
[----:B------:R-:W-:Y:S01]  /*e720*/  ULDC.64 UR8, c[0x0][0xa00] ;  /* 0x0002800000087ab9 */ /* 0x000fe20000000a00 */
[----:B------:R-:W-:Y:S01]  /*e730*/  UIMAD UR4, UR4, UR6, URZ ;  /* 0x00000006040472a4 */ /* 0x000fe2000f8e023f */
[----:B------:R-:W-:Y:S01]  /*e740*/  BSSY B6, `(.L_x_224) ;  /* 0x0000019000067945 */ /* 0x000fe20003800000 */
[----:B------:R-:W-:Y:S02]  /*e750*/  UISETP.NE.U32.AND UP0, UPT, UR8, URZ, UPT ;  /* 0x0000003f0800728c */ /* 0x000fe4000bf05070 */
[----:B------:R-:W-:Y:S02]  /*e760*/  UIMAD.WIDE.U32 UR56, UR54, UR6, URZ ;  /* 0x00000006363872a5 */ /* 0x000fe4000f8e003f */
[----:B------:R-:W-:Y:S02]  /*e770*/  UIMAD UR4, UR54, UR7, UR4 ;  /* 0x00000007360472a4 */ /* 0x000fe4000f8e0204 */
[----:B------:R-:W-:-:S02]  /*e780*/  UISETP.NE.AND.EX UP0, UPT, UR9, URZ, UPT, UP0 ;  /* 0x0000003f0900728c */ /* 0x000fc4000bf05300 */
[----:B------:R-:W-:Y:S02]  /*e790*/  UIADD3 UR51, UR57, UR4, URZ ;  /* 0x0000000439337290 */ /* 0x000fe4000fffe03f */
[----:B------:R-:W-:Y:S02]  /*e7a0*/  USEL UR48, UR48, URZ, !UP0 ;  /* 0x0000003f30307287 */ /* 0x000fe4000c000000 */
[----:B------:R-:W-:Y:S01]  /*e7b0*/  USEL UR37, UR50, URZ, !UP0 ;  /* 0x0000003f32257287 */ /* 0x000fe2000c000000 */
[----:B------:R-:W-:Y:S11]  /*e7c0*/  @!P0 BRA `(.L_x_225) ;  /* 0x0000000000408947 */ /* 0x000ff60003800000 */
        /* <DEDUP_REMOVED lines=11> */
[----:B---3--:R-:W-:Y:S02]  /*e880*/  IMAD.MOV.U32 R8, RZ, RZ, 0x70 ;  /* 0x00000070ff087424 */ /* 0x008fe400078e00ff */
[----:B------:R-:W-:Y:S02]  /*e890*/  IMAD.MOV.U32 R12, RZ, RZ, 0x1 ;  /* 0x00000001ff0c7424 */ /* 0x000fe400078e00ff */
[----:B------:R-:W-:-:S07]  /*e8a0*/  IMAD.MOV.U32 R13, RZ, RZ, RZ ;  /* 0x000000ffff0d7224 */ /* 0x000fce00078e00ff */
[----:B------:R-:W-:-:S07]  /*e8b0*/  LEPC R20, `(.L_x_225) ;  /* 0x000000001014794e */ /* 0x000fce0000000000 */
[----:B01----:R-:W-:Y:S05]  /*e8c0*/  CALL.ABS.NOINC R2 ;  /* 0x0000000002007343 */ /* 0x003fea0003c00000 */
.L_x_225:
[----:B------:R-:W-:Y:S05]  /*e8d0*/  BSYNC B6 ;  /* 0x0000000000067941 */ /* 0x000fea0003800000 */
.L_x_224:
[----:B------:R-:W2:Y:S01]  /*e8e0*/  LDL.LU R3, [R1+0x24] ;  /* 0x0000240001037983 */ /* 0x000ea20000300800 */
[----:B------:R-:W0:Y:S01]  /*e8f0*/  LDC R6, c[0x0][0x448] ;  /* 0x00011200ff067b82 */ /* 0x000e220000000800 */
[----:B------:R-:W-:Y:S02]  /*e900*/  ULDC.64 UR8, c[0x0][0x2d8] ;  /* 0x0000b60000087ab9 */ /* 0x000fe40000000a00 */
[----:B------:R4:W5:Y:S01]  /*e910*/  LDL R9, [R1+0x2c] ;  /* 0x00002c0001097983 */ /* 0x0009620000100800 */
[----:B------:R-:W1:Y:S01]  /*e920*/  S2R R2, SR_TID.X ;  /* 0x0000000000027919 */ /* 0x000e620000002100 */
[----:B---3--:R-:W3:Y:S01]  /*e930*/  S2R R18, SR_TID.X ;  /* 0x0000000000127919 */ /* 0x008ee20000002100 */
[----:B0-----:R-:W-:-:S13]  /*e940*/  ISETP.NE.AND P0, PT, R6, 0x1, PT ;  /* 0x000000010600780c */ /* 0x001fda0003f05270 */
[----:B------:R-:W0:Y:S01]  /*e950*/  @P0 LDC R0, c[0x0][0x450] ;  /* 0x00011400ff000b82 */ /* 0x000e220000000800 */
[----:B-1----:R-:W-:-:S04]  /*e960*/  LOP3.LUT R2, R2, 0x7f, RZ, 0xc0, !PT ;  /* 0x0000007f02027812 */ /* 0x002fc800078ec0ff */
[----:B------:R-:W-:Y:S01]  /*e970*/  SHF.R.U32.HI R2, RZ, 0x3, R2 ;  /* 0x00000003ff027819 */ /* 0x000fe20000011602 */
[----:B---3--:R-:W-:-:S05]  /*e980*/  IMAD.SHL.U32 R18, R18, 0x10, RZ ;  /* 0x0000001012127824 */ /* 0x008fca00078e00ff */
[----:B------:R-:W-:Y:S02]  /*e990*/  LOP3.LUT R18, R2, 0x70, R18, 0xf8, !PT ;  /* 0x0000007002127812 */ /* 0x000fe400078ef812 */
[----:B------:R-:W1:Y:S01]  /*e9a0*/  @P0 LDC R2, c[0x0][0x44c] ;  /* 0x00011300ff020b82 */ /* 0x000e620000000800 */
[----:B------:R-:W-:Y:S01]  /*e9b0*/  UIMAD UR6, UR49, UR8, URZ ;  /* 0x00000008310672a4 */ /* 0x000fe2000f8e023f */
[----:B------:R-:W3:Y:S01]  /*e9c0*/  S2R R7, SR_TID.X ;  /* 0x0000000000077919 */ /* 0x000ee20000002100 */
[----:B------:R-:W-:Y:S02]  /*e9d0*/  UMOV UR50, UR56 ;  /* 0x0000003800327c82 */ /* 0x000fe40008000000 */
[----:B------:R-:W-:Y:S02]  /*e9e0*/  UIMAD.WIDE.U32 UR4, UR36, UR8, UR50 ;  /* 0x00000008240472a5 */ /* 0x000fe4000f8e0032 */
[----:B------:R-:W-:-:S03]  /*e9f0*/  UIMAD UR6, UR36, UR9, UR6 ;  /* 0x00000009240672a4 */ /* 0x000fc6000f8e0206 */
[----:B------:R-:W-:Y:S01]  /*ea00*/  ULDC.64 UR8, c[0x0][0x2e0] ;  /* 0x0000b80000087ab9 */ /* 0x000fe20000000a00 */
[----:B------:R-:W-:Y:S02]  /*ea10*/  UIADD3 UR5, UR5, UR6, URZ ;  /* 0x0000000605057290 */ /* 0x000fe4000fffe03f */
[----:B------:R-:W-:Y:S02]  /*ea20*/  UIMAD UR6, UR37, UR8, URZ ;  /* 0x00000008250672a4 */ /* 0x000fe4000f8e023f */
[----:B------:R-:W-:Y:S02]  /*ea30*/  UIMAD.WIDE.U32 UR4, UR48, UR8, UR4 ;  /* 0x00000008300472a5 */ /* 0x000fe4000f8e0004 */
[----:B------:R-:W-:-:S03]  /*ea40*/  UIMAD UR6, UR48, UR9, UR6 ;  /* 0x00000009300672a4 */ /* 0x000fc6000f8e0206 */
[----:B------:R-:W-:Y:S01]  /*ea50*/  ULDC.64 UR8, c[0x0][0x2d0] ;  /* 0x0000b40000087ab9 */ /* 0x000fe20000000a00 */
[----:B------:R-:W-:Y:S01]  /*ea60*/  UIADD3 UR5, UR5, UR6, URZ ;  /* 0x0000000605057290 */ /* 0x000fe2000fffe03f */
[----:B---3--:R-:W-:-:S05]  /*ea70*/  IMAD.SHL.U32 R7, R7, 0x10, RZ ;  /* 0x0000001007077824 */ /* 0x008fca00078e00ff */
[----:B------:R-:W-:-:S04]  /*ea80*/  LOP3.LUT R7, R7, 0x70, RZ, 0xc0, !PT ;  /* 0x0000007007077812 */ /* 0x000fc800078ec0ff */
[----:B------:R-:W-:Y:S01]  /*ea90*/  LOP3.LUT R7, R7, 0x80, RZ, 0xfc, !PT ;  /* 0x0000008007077812 */ /* 0x000fe200078efcff */
[----:B--2---:R-:W-:-:S05]  /*eaa0*/  IMAD.SHL.U32 R5, R3, 0x80, RZ ;  /* 0x0000008003057824 */ /* 0x004fca00078e00ff */
[----:B------:R-:W-:Y:S02]  /*eab0*/  LOP3.LUT R3, R18, R5, RZ, 0xfc, !PT ;  /* 0x0000000512037212 */ /* 0x000fe400078efcff */
[----:B------:R-:W2:Y:S03]  /*eac0*/  S2R R18, SR_TID.X ;  /* 0x0000000000127919 */ /* 0x000ea60000002100 */
[----:B-1----:R-:W-:-:S04]  /*ead0*/  @P0 IMAD.HI.U32 R4, R3, R2, RZ ;  /* 0x0000000203040227 */ /* 0x002fc800078e00ff */
[----:B------:R-:W-:Y:S01]  /*eae0*/  IMAD.MOV.U32 R2, RZ, RZ, R3 ;  /* 0x000000ffff027224 */ /* 0x000fe200078e0003 */
[----:B0-----:R-:W-:-:S04]  /*eaf0*/  @P0 SHF.R.U32.HI R2, RZ, R0, R4 ;  /* 0x00000000ff020219 */ /* 0x001fc80000011604 */
[--C-:B------:R-:W-:Y:S01]  /*eb00*/  SHF.R.S32.HI R4, RZ, 0x1f, R2.reuse ;  /* 0x0000001fff047819 */ /* 0x100fe20000011402 */
[----:B------:R-:W-:-:S04]  /*eb10*/  IMAD.MOV R0, RZ, RZ, -R2 ;  /* 0x000000ffff007224 */ /* 0x000fc800078e0a02 */
[----:B------:R-:W-:Y:S02]  /*eb20*/  IMAD R0, R6, R0, R3 ;  /* 0x0000000006007224 */ /* 0x000fe400078e0203 */
[----:B------:R-:W-:Y:S02]  /*eb30*/  IMAD R4, R4, UR8, RZ ;  /* 0x0000000804047c24 */ /* 0x000fe4000f8e02ff */
[----:B------:R-:W-:Y:S02]  /*eb40*/  IMAD.U32 R3, RZ, RZ, UR8 ;  /* 0x00000008ff037e24 */ /* 0x000fe4000f8e00ff */
[C---:B------:R-:W-:Y:S02]  /*eb50*/  IMAD R4, R2.reuse, UR9, R4 ;  /* 0x0000000902047c24 */ /* 0x040fe4000f8e0204 */
[----:B------:R-:W-:Y:S01]  /*eb60*/  IMAD.WIDE.U32 R2, R2, R3, UR4 ;  /* 0x0000000402027e25 */ /* 0x000fe2000f8e0003 */
[----:B------:R-:W-:-:S03]  /*eb70*/  ULDC.64 UR4, c[0x0][0x2c8] ;  /* 0x0000b20000047ab9 */ /* 0x000fc60000000a00 */
[----:B------:R-:W-:Y:S01]  /*eb80*/  IMAD.IADD R3, R3, 0x1, R4 ;  /* 0x0000000103037824 */ /* 0x000fe200078e0204 */
[----:B------:R-:W-:Y:S01]  /*eb90*/  SHF.R.S32.HI R4, RZ, 0x1f, R0 ;  /* 0x0000001fff047819 */ /* 0x000fe20000011400 */
[----:B--2---:R-:W-:-:S04]  /*eba0*/  IMAD.SHL.U32 R10, R18, 0x10, RZ ;  /* 0x00000010120a7824 */ /* 0x004fc800078e00ff */
[----:B------:R-:W-:Y:S02]  /*ebb0*/  IMAD R4, R4, UR4, RZ ;  /* 0x0000000404047c24 */ /* 0x000fe4000f8e02ff */
[----:B------:R-:W-:-:S04]  /*ebc0*/  IMAD.WIDE.U32 R2, R0, UR4, R2 ;  /* 0x0000000400027c25 */ /* 0x000fc8000f8e0002 */
[----:B------:R-:W-:Y:S01]  /*ebd0*/  IMAD R4, R0, UR5, R4 ;  /* 0x0000000500047c24 */ /* 0x000fe2000f8e0204 */
[----:B------:R-:W-:Y:S01]  /*ebe0*/  ULDC.64 UR4, c[0x0][0x280] ;  /* 0x0000a00000047ab9 */ /* 0x000fe20000000a00 */
[----:B------:R-:W-:Y:S02]  /*ebf0*/  LOP3.LUT R10, R10, 0x70, RZ, 0xc0, !PT ;  /* 0x000000700a0a7812 */ /* 0x000fe400078ec0ff */
[----:B------:R-:W-:Y:S01]  /*ec00*/  IADD3 R0, P0, R2, UR4, RZ ;  /* 0x0000000402007c10 */ /* 0x000fe2000ff1e0ff */
[----:B------:R-:W-:Y:S02]  /*ec10*/  ULDC UR4, c[0x0][0x2b8] ;  /* 0x0000ae0000047ab9 */ /* 0x000fe40000000800 */
[----:B------:R-:W-:Y:S02]  /*ec20*/  ISETP.GE.AND P1, PT, R7, UR4, PT ;  /* 0x0000000407007c0c */ /* 0x000fe4000bf26270 */
[----:B------:R-:W-:Y:S02]  /*ec30*/  IADD3.X R2, R3, UR5, R4, P0, !PT ;  /* 0x0000000503027c10 */ /* 0x000fe400087fe404 */
[----:B------:R-:W-:Y:S01]  /*ec40*/  ISETP.GE.AND P0, PT, R10, UR4, PT ;  /* 0x000000040a007c0c */ /* 0x000fe2000bf06270 */
[----:B------:R-:W-:Y:S01]  /*ec50*/  UMOV UR4, 0xffffffff ;  /* 0xffffffff00047882 */ /* 0x000fe20000000000 */
[----:B------:R-:W-:-:S04]  /*ec60*/  LOP3.LUT R18, R18, 0x7f, RZ, 0xc0, !PT ;  /* 0x0000007f12127812 */ /* 0x000fc800078ec0ff */
[----:B------:R-:W-:Y:S01]  /*ec70*/  SHF.R.U32.HI R18, RZ, 0x3, R18 ;  /* 0x00000003ff127819 */ /* 0x000fe20000011612 */
[----:B----4-:R-:W-:Y:S06]  /*ec80*/  BRA.DIV UR4, `(.L_x_226) ;  /* 0x0000003604a47947 */ /* 0x010fec000b800000 */
[----:B------:R-:W0:Y:S01]  /*ec90*/  SHFL.IDX PT, R7, R0, RZ, 0x181f ;  /* 0x00181fff00077589 */ /* 0x000e2200000e0000 */
[----:B------:R-:W-:Y:S02]  /*eca0*/  IMAD R4, R17, R6, RZ ;  /* 0x0000000611047224 */ /* 0x000fe400078e02ff */
[----:B------:R-:W-:Y:S01]  /*ecb0*/  IMAD.IADD R3, R18, 0x1, R5 ;  /* 0x0000000112037824 */ /* 0x000fe200078e0205 */
[----:B------:R-:W1:Y:S03]  /*ecc0*/  SHFL.IDX PT, R6, R2, RZ, 0x181f ;  /* 0x00181fff02067589 */ /* 0x000e6600000e0000 */
[C---:B------:R-:W-:Y:S01]  /*ecd0*/  VIADD R5, R3.reuse, 0x10 ;  /* 0x0000001003057836 */ /* 0x040fe20000000000 */
[-C--:B------:R-:W-:Y:S01]  /*ece0*/  ISETP.GE.AND P4, PT, R3, R4.reuse, PT ;  /* 0x000000040300720c */ /* 0x080fe20003f86270 */
[----:B------:R-:W-:Y:S03]  /*ecf0*/  SHFL.IDX PT, R8, R2, 0x1, 0x181f ;  /* 0x00381f0002087f89 */ /* 0x000fe600000e0000 */
[----:B------:R-:W-:-:S02]  /*ed00*/  ISETP.GE.AND P2, PT, R5, R4, PT ;  /* 0x000000040500720c */ /* 0x000fc40003f46270 */
[----:B------:R-:W2:Y:S07]  /*ed10*/  SHFL.IDX PT, R5, R0, 0x1, 0x181f ;  /* 0x00381f0000057f89 */ /* 0x000eae00000e0000 */
[----:B0-----:R-:W-:-:S05]  /*ed20*/  @!P4 IADD3 R7, P3, R10, R7, RZ ;  /* 0x000000070a07c210 */ /* 0x001fca0007f7e0ff */
[----:B-1----:R-:W-:-:S05]  /*ed30*/  @!P4 IMAD.X R6, RZ, RZ, R6, P3 ;  /* 0x000000ffff06c224 */ /* 0x002fca00018e0606 */
[----:B------:R-:W-:-:S04]  /*ed40*/  @!P4 LOP3.LUT R7, R7, R6, RZ, 0x3c, !PT ;  /* 0x000000060707c212 */ /* 0x000fc800078e3cff */
[C---:B------:R-:W-:Y:S02]  /*ed50*/  @!P4 LOP3.LUT R6, R7.reuse, R6, RZ, 0x3c, !PT ;  /* 0x000000060706c212 */ /* 0x040fe400078e3cff */
[----:B--2---:R-:W-:Y:S02]  /*ed60*/  @!P2 IADD3 R5, P3, R10, R5, RZ ;  /* 0x000000050a05a210 */ /* 0x004fe40007f7e0ff */
[----:B------:R-:W-:-:S05]  /*ed70*/  @!P4 LOP3.LUT R7, R7, R6, RZ, 0x3c, !PT ;  /* 0x000000060707c212 */ /* 0x000fca00078e3cff */
[----:B-----5:R-:W-:Y:S04]  /*ed80*/  @!P4 LDGSTS.E.BYPASS.LTC128B.128 [R9+0x20400], desc[UR46][R6.64], !P0 ;  /* 0x204000000609cfae */ /* 0x020fe8000c101d6e */
[----:B------:R0:W-:Y:S02]  /*ed90*/  @!P4 LDGSTS.E.BYPASS.LTC128B.128 [R9+0x24400], desc[UR46][R6.64+0x80], !P1 ;  /* 0x244000800609cfae */ /* 0x0001e4000c901d6e */
[----:B0-----:R-:W-:-:S04]  /*eda0*/  @!P2 IMAD.X R6, RZ, RZ, R8, P3 ;  /* 0x000000ffff06a224 */ /* 0x001fc800018e0608 */
[----:B------:R-:W-:Y:S02]  /*edb0*/  @!P2 IMAD.MOV.U32 R7, RZ, RZ, R6 ;  /* 0x000000ffff07a224 */ /* 0x000fe400078e0006 */
        /* <DEDUP_REMOVED lines=42> */
[----:B0-----:R-:W0:Y:S04]  /*f060*/  SHFL.IDX PT, R6, R0, 0x6, 0x181f ;  /* 0x00d81f0000067f89 */ /* 0x001e2800000e0000 */
[----:B------:R-:W1:Y:S02]  /*f070*/  SHFL.IDX PT, R0, R0, 0x7, 0x181f ;  /* 0x00f81f0000007f89 */ /* 0x000e6400000e0000 */
[----:B0-----:R-:W-:-:S05]  /*f080*/  @!P2 IADD3 R6, P3, R10, R6, RZ ;  /* 0x000000060a06a210 */ /* 0x001fca0007f7e0ff */
[----:B------:R-:W-:-:S04]  /*f090*/  @!P2 IMAD.X R5, RZ, RZ, R5, P3 ;  /* 0x000000ffff05a224 */ /* 0x000fc800018e0605 */
[----:B------:R-:W-:Y:S02]  /*f0a0*/  @!P2 IMAD.MOV.U32 R7, RZ, RZ, R5 ;  /* 0x000000ffff07a224 */ /* 0x000fe400078e0005 */
[----:B------:R0:W2:Y:S04]  /*f0b0*/  SHFL.IDX PT, R5, R2, 0x7, 0x181f ;  /* 0x00f81f0002057f89 */ /* 0x0000a800000e0000 */
[----:B------:R0:W-:Y:S04]  /*f0c0*/  @!P2 LDGSTS.E.BYPASS.LTC128B.128 [R9+0x23400], desc[UR46][R6.64], !P0 ;  /* 0x234000000609afae */ /* 0x0001e8000c101d6e */
[----:B-1----:R0:W-:Y:S02]  /*f0d0*/  @!P2 LDGSTS.E.BYPASS.LTC128B.128 [R9+0x27400], desc[UR46][R6.64+0x80], !P1 ;  /* 0x274000800609afae */ /* 0x0021e4000c901d6e */
.L_x_313:
[----:B------:R-:W-:Y:S01]  /*f0e0*/  VIADD R3, R3, 0x70 ;  /* 0x0000007003037836 */ /* 0x000fe20000000000 */
[----:B------:R-:W-:Y:S04]  /*f0f0*/  BSSY B0, `(.L_x_227) ;  /* 0x000000a000007945 */ /* 0x000fe80003800000 */
[----:B------:R-:W-:-:S13]  /*f100*/  ISETP.GE.AND P2, PT, R3, R4, PT ;  /* 0x000000040300720c */ /* 0x000fda0003f46270 */
[----:B------:R-:W-:Y:S05]  /*f110*/  @P2 BRA `(.L_x_228) ;  /* 0x00000000001c2947 */ /* 0x000fea0003800000 */
[----:B0-----:R-:W-:-:S05]  /*f120*/  IADD3 R2, P2, R10, R0, RZ ;  /* 0x000000000a027210 */ /* 0x001fca0007f5e0ff */
[----:B--2---:R-:W-:-:S05]  /*f130*/  IMAD.X R3, RZ, RZ, R5, P2 ;  /* 0x000000ffff037224 */ /* 0x004fca00010e0605 */
[----:B------:R-:W-:Y:S01]  /*f140*/  @!PT LDS RZ, [RZ] ;  /* 0x00000000fffff984 */ /* 0x000fe20000000800 */
[----:B------:R-:W-:Y:S01]  /*f150*/  @!PT LDS RZ, [RZ] ;  /* 0x00000000fffff984 */ /* 0x000fe20000000800 */
[----:B------:R-:W-:Y:S01]  /*f160*/  @!PT LDS RZ, [RZ] ;  /* 0x00000000fffff984 */ /* 0x000fe20000000800 */
[----:B------:R1:W-:Y:S04]  /*f170*/  LDGSTS.E.BYPASS.LTC128B.128 [R9+0x23c00], desc[UR46][R2.64], !P0 ;  /* 0x23c0000002097fae */ /* 0x0003e8000c101d6e */
[----:B------:R1:W-:Y:S02]  /*f180*/  LDGSTS.E.BYPASS.LTC128B.128 [R9+0x27c00], desc[UR46][R2.64+0x80], !P1 ;  /* 0x27c0008002097fae */ /* 0x0003e4000c901d6e */
.L_x_228:
[----:B------:R-:W-:Y:S05]  /*f190*/  BSYNC B0 ;  /* 0x0000000000007941 */ /* 0x000fea0003800000 */
.L_x_227:
[----:B------:R-:W-:Y:S01]  /*f1a0*/  NOP ;  /* 0x0000000000007918 */ /* 0x000fe20000000000 */
[----:B------:R-:W-:-:S13]  /*f1b0*/  PLOP3.LUT P0, PT, PT, PT, PT, 0x80, 0x0 ;  /* 0x000000000000781c */ /* 0x000fda0003f0f070 */
.L_x_229:
[----:B------:R-:W-:Y:S02]  /*f1c0*/  PLOP3.LUT P1, PT, P1, P0, PT, 0xa2, 0x0 ;  /* 0x000000000000781c */ /* 0x000fe40000f21472 */
[----:B------:R-:W-:-:S08]  /*f1d0*/  @P0 R2UR P1, UR4, R19 ;  /* 0x00000000130402ca */ /* 0x000fd00000020000 */
[----:B------:R-:W-:-:S05]  /*f1e0*/  @P0 PLOP3.LUT P0, PT, P1, PT, PT, 0x80, 0x0 ;  /* 0x000000000000081c */ /* 0x000fca0000f0f070 */
[----:B------:R-:W-:Y:S01]  /*f1f0*/  @!P1 SYNCS.ARRIVE.TRANS64.RED.A0T1 RZ, [UR4+0x38800], RZ ;  /* 0x038800ffffff99a7 */ /* 0x000fe20008200404 */
[----:B------:R-:W-:Y:S07]  /*f200*/  @!P1 ARRIVES.LDGSTSBAR.64.TRANSCNT [UR4+0x38800] ;  /* 0x03880000ff0099b0 */ /* 0x000fee0008000a84 */
[----:B------:R-:W-:Y:S05]  /*f210*/  @P0 BRA.U.ANY `(.L_x_229) ;  /* 0xfffffffd00e80947 */ /* 0x000fea000393ffff */
[----:B01----:R-:W3:Y:S02]  /*f220*/  LDL.LU R2, [R1+0x30] ;  /* 0x0000300001027983 */ /* 0x003ee40000300800 */
[----:B---3--:R-:W-:-:S05]  /*f230*/  VIADD R2, R2, 0x1 ;  /* 0x0000000102027836 */ /* 0x008fca0000000000 */
[----:B------:R0:W-:Y:S01]  /*f240*/  STL [R1+0x30], R2 ;  /* 0x0000300201007387 */ /* 0x0001e20000100800 */
[----:B------:R-:W-:-:S04]  /*f250*/  LEA.HI R0, R2, R2, RZ, 0x1 ;  /* 0x0000000202007211 */ /* 0x000fc800078f08ff */
[----:B------:R-:W-:-:S05]  /*f260*/  LOP3.LUT R0, R0, 0xfffffffe, RZ, 0xc0, !PT ;  /* 0xfffffffe00007812 */ /* 0x000fca00078ec0ff */
[----:B------:R-:W-:-:S05]  /*f270*/  IMAD.IADD R0, R2, 0x1, -R0 ;  /* 0x0000000102007824 */ /* 0x000fca00078e0a00 */
[----:B------:R-:W-:Y:S01]  /*f280*/  SHF.L.U32 R0, R0, 0x1f, RZ ;  /* 0x0000001f00007819 */ /* 0x000fe200000006ff */
[----:B------:R-:W-:Y:S01]  /*f290*/  NOP ;  /* 0x0000000000007918 */ /* 0x000fe20000000000 */
[----:B------:R0:W-:Y:S01]  /*f2a0*/  SYNCS.ARRIVE.TRANS64.A1T0 RZ, [R19+URZ+0x38800], RZ ;  /* 0x038800ff13ff79a7 */ /* 0x0001e2000810003f */
[----:B------:R-:W-:Y:S01]  /*f2b0*/  BSSY B0, `(.L_x_230) ;  /* 0x0000003000007945 */ /* 0x000fe20003800000 */
[----:B------:R-:W1:Y:S03]  /*f2c0*/  SYNCS.PHASECHK.TRANS64.TRYWAIT P0, [R19+URZ+0x38820], R0 ;  /* 0x03882000130075a7 */ /* 0x000e66000800017f */
[----:B01----:R-:W-:Y:S05]  /*f2d0*/  @!P0 BRA `(.L_x_231) ;  /* 0x0000003800a48947 */ /* 0x003fea0003800000 */
.L_x_314:
[----:B------:R-:W-:Y:S05]  /*f2e0*/  BSYNC B0 ;  /* 0x0000000000007941 */ /* 0x000fea0003800000 */
.L_x_230:
[----:B------:R-:W-:-:S06]  /*f2f0*/  UISETP.GE.AND UP0, UPT, UR41, 0x81, UPT ;  /* 0x000000812900788c */ /* 0x000fcc000bf06270 */
[----:B------:R-:W-:-:S13]  /*f300*/  PLOP3.LUT P0, PT, PT, PT, UP0, 0x80, 0x0 ;  /* 0x000000000000781c */ /* 0x000fda0003f0f008 */
[----:B------:R-:W-:Y:S05]  /*f310*/  @!P0 BRA `(.L_x_232) ;  /* 0x0000001000c08947 */ /* 0x000fea0003800000 */
[----:B0-----:R0:W5:Y:S01]  /*f320*/  LDL.LU R0, [R1+0x4] ;  /* 0x0000040001007983 */ /* 0x0011620000300800 */
[----:B------:R-:W-:-:S03]  /*f330*/  ULEA.HI.SX32 UR4, UR40, 0xfffffffe, 0x19 ;  /* 0xfffffffe28047891 */ /* 0x000fc6000f8fca3f */
[----:B------:R0:W5:Y:S03]  /*f340*/  LDL.LU R6, [R1] ;  /* 0x0000000001067983 */ /* 0x0001660000300800 */
[----:B------:R-:W-:-:S07]  /*f350*/  IMAD.U32 R17, RZ, RZ, UR4 ;  /* 0x00000004ff117e24 */ /* 0x000fce000f8e00ff */
.L_x_254:
[----:B------:R-:W3:Y:S01]  /*f360*/  LDL R2, [R1+0x14] ;  /* 0x0000140001027983 */ /* 0x000ee20000100800 */
[----:B-1---5:R-:W-:Y:S01]  /*f370*/  VIADD R3, R6, 0x1 ;  /* 0x0000000106037836 */ /* 0x022fe20000000000 */
[----:B------:R-:W-:Y:S05]  /*f380*/  YIELD ;  /* 0x0000000000007946 */ /* 0x000fea0003800000 */
[C---:B------:R-:W-:Y:S01]  /*f390*/  ISETP.NE.AND P0, PT, R3.reuse, 0x2, PT ;  /* 0x000000020300780c */ /* 0x040fe20003f05270 */
[----:B------:R-:W-:Y:S03]  /*f3a0*/  BSSY B0, `(.L_x_233) ;  /* 0x000008a000007945 */ /* 0x000fe60003800000 */
[----:B------:R-:W-:-:S02]  /*f3b0*/  SEL R9, R3, RZ, P0 ;  /* 0x000000ff03097207 */ /* 0x000fc40000000000 */
[----:B---3--:R-:W-:Y:S02]  /*f3c0*/  LOP3.LUT P1, RZ, R2, 0x1, RZ, 0xc0, !PT ;  /* 0x0000000102ff7812 */ /* 0x008fe4000782c0ff */
[----:B------:R-:W-:-:S04]  /*f3d0*/  SEL R2, RZ, 0x1, P0 ;  /* 0x00000001ff027807 */ /* 0x000fc80000000000 */
[----:B------:R-:W-:-:S05]  /*f3e0*/  LOP3.LUT R8, R0, R2, RZ, 0x3c, !PT ;  /* 0x0000000200087212 */ /* 0x000fca00078e3cff */
[----:B------:R1:W-:Y:S04]  /*f3f0*/  STL [R1+0x4], R8 ;  /* 0x0000040801007387 */ /* 0x0003e80000100800 */
[----:B------:R1:W-:Y:S01]  /*f400*/  STL [R1], R9 ;  /* 0x0000000901007387 */ /* 0x0003e20000100800 */
[----:B------:R-:W-:Y:S05]  /*f410*/  @!P1 BRA `(.L_x_234) ;  /* 0x0000000800089947 */ /* 0x000fea0003800000 */
[----:B------:R-:W-:Y:S01]  /*f420*/  ULDC.64 UR4, c[0x0][0x418] ;  /* 0x0001060000047ab9 */ /* 0x000fe20000000a00 */
[----:B------:R-:W-:Y:S01]  /*f430*/  IMAD.MOV.U32 R7, RZ, RZ, R17 ;  /* 0x000000ffff077224 */ /* 0x000fe200078e0011 */
[----:B------:R-:W-:-:S04]  /*f440*/  ISETP.NE.U32.AND P0, PT, RZ, UR4, PT ;  /* 0x00000004ff007c0c */ /* 0x000fc8000bf05070 */
[----:B------:R-:W-:-:S13]  /*f450*/  ISETP.NE.AND.EX P0, PT, RZ, UR5, PT, P0 ;  /* 0x00000005ff007c0c */ /* 0x000fda000bf05300 */
[----:B------:R-:W-:Y:S05]  /*f460*/  @!P0 BRA `(.L_x_235) ;  /* 0x00000000004c8947 */ /* 0x000fea0003800000 */
[----:B------:R-:W3:Y:S01]  /*f470*/  LDL R10, [R1+0x18] ;  /* 0x00001800010a7983 */ /* 0x000ee20000100800 */
[----:B------:R-:W4:Y:S01]  /*f480*/  LDC R7, c[0x0][0x43c] ;  /* 0x00010f00ff077b82 */ /* 0x000f220000000800 */
[----:B------:R-:W-:Y:S02]  /*f490*/  ULDC.64 UR6, c[0x0][0x428] ;  /* 0x00010a0000067ab9 */ /* 0x000fe40000000a00 */
[----:B--2---:R-:W2:Y:S01]  /*f4a0*/  LDL R5, [R1+0x8] ;  /* 0x0000080001057983 */ /* 0x004ea20000100800 */
[----:B----4-:R-:W-:-:S13]  /*f4b0*/  ISETP.NE.AND P0, PT, R7, 0x1, PT ;  /* 0x000000010700780c */ /* 0x010fda0003f05270 */
[----:B------:R-:W4:Y:S02]  /*f4c0*/  @P0 LDC.64 R2, c[0x0][0x440] ;  /* 0x00011000ff020b82 */ /* 0x000f240000000a00 */
[----:B----4-:R-:W-:-:S04]  /*f4d0*/  @P0 IMAD.HI.U32 R4, R17, R2, RZ ;  /* 0x0000000211040227 */ /* 0x010fc800078e00ff */
[----:B------:R-:W-:Y:S01]  /*f4e0*/  IMAD.MOV.U32 R2, RZ, RZ, R17 ;  /* 0x000000ffff027224 */ /* 0x000fe200078e0011 */
[----:B------:R-:W-:-:S05]  /*f4f0*/  @P0 SHF.R.U32.HI R2, RZ, R3, R4 ;  /* 0x00000003ff020219 */ /* 0x000fca0000011604 */
[----:B------:R-:W-:-:S04]  /*f500*/  IMAD.MOV R3, RZ, RZ, -R2 ;  /* 0x000000ffff037224 */ /* 0x000fc800078e0a02 */
[----:B------:R-:W-:Y:S01]  /*f510*/  IMAD R7, R7, R3, R17 ;  /* 0x0000000307077224 */ /* 0x000fe200078e0211 */
[----:B------:R-:W-:Y:S01]  /*f520*/  SHF.R.S32.HI R3, RZ, 0x1f, R2 ;  /* 0x0000001fff037819 */ /* 0x000fe20000011402 */
[----:B---3--:R-:W-:-:S04]  /*f530*/  IMAD R4, R10, UR6, RZ ;  /* 0x000000060a047c24 */ /* 0x008fc8000f8e02ff */
[C---:B--2---:R-:W-:Y:S02]  /*f540*/  IMAD R4, R5.reuse, UR7, R4 ;  /* 0x0000000705047c24 */ /* 0x044fe4000f8e0204 */
[----:B------:R-:W-:-:S04]  /*f550*/  IMAD.WIDE.U32 R2, R5, UR6, R2 ;  /* 0x0000000605027c25 */ /* 0x000fc8000f8e0002 */
[----:B------:R-:W-:Y:S01]  /*f560*/  IMAD.IADD R3, R4, 0x1, R3 ;  /* 0x0000000104037824 */ /* 0x000fe200078e0203 */
[----:B------:R-:W-:-:S04]  /*f570*/  LEA R4, P0, R2, UR4, 0x2 ;  /* 0x0000000402047c11 */ /* 0x000fc8000f8010ff */
[----:B------:R-:W-:-:S05]  /*f580*/  LEA.HI.X R5, R2, UR5, R3, 0x2, P0 ;  /* 0x0000000502057c11 */ /* 0x000fca00080f1403 */
[----:B------:R3:W5:Y:S04]  /*f590*/  LDG.E R16, desc[UR46][R4.64] ;  /* 0x0000002e04107981 */ /* 0x000768000c1e1900 */
.L_x_235:
[----:B---3--:R-:W-:Y:S01]  /*f5a0*/  IMAD R4, R9, 0x8, R19 ;  /* 0x0000000809047824 */ /* 0x008fe200078e0213 */
[----:B------:R-:W-:Y:S01]  /*f5b0*/  SHF.L.U32 R3, R8, 0x1f, RZ ;  /* 0x0000001f08037819 */ /* 0x000fe200000006ff */
[----:B------:R-:W3:Y:S01]  /*f5c0*/  S2R R2, SR_TID.X ;  /* 0x0000000000027919 */ /* 0x000ee20000002100 */
[----:B------:R-:W-:Y:S02]  /*f5d0*/  BSSY B1, `(.L_x_236) ;  /* 0x0000005000017945 */ /* 0x000fe40003800000 */
[----:B------:R-:W4:Y:S01]  /*f5e0*/  SYNCS.PHASECHK.TRANS64.TRYWAIT P0, [R4+URZ+0x38880], R3 ;  /* 0x03888003040075a7 */ /* 0x000f22000800017f */
[----:B---3--:R-:W-:-:S04]  /*f5f0*/  LOP3.LUT R2, R2, 0x7f, RZ, 0xc0, !PT ;  /* 0x0000007f02027812 */ /* 0x008fc800078ec0ff */
[----:B------:R-:W-:Y:S01]  /*f600*/  ISETP.NE.AND P1, PT, R2, RZ, PT ;  /* 0x000000ff0200720c */ /* 0x000fe20003f25270 */
[----:B----4-:R-:W-:-:S12]  /*f610*/  @!P0 BRA `(.L_x_237) ;  /* 0x0000003400e88947 */ /* 0x010fd80003800000 */
.L_x_315:
[----:B------:R-:W-:Y:S05]  /*f620*/  BSYNC B1 ;  /* 0x0000000000017941 */ /* 0x000fea0003800000 */
.L_x_236:
[----:B------:R-:W-:Y:S04]  /*f630*/  BSSY B1, `(.L_x_238) ;  /* 0x0000009000017945 */ /* 0x000fe80003800000 */
[----:B------:R-:W-:Y:S05]  /*f640*/  @P1 BRA `(.L_x_239) ;  /* 0x00000000001c1947 */ /* 0x000fea0003800000 */
[----:B------:R-:W2:Y:S02]  /*f650*/  S2R R2, SR_TID.X ;  /* 0x0000000000027919 */ /* 0x000ea40000002100 */
[----:B--2---:R-:W-:Y:S01]  /*f660*/  LOP3.LUT R5, R2, 0x1f, RZ, 0xc0, !PT ;  /* 0x0000001f02057812 */ /* 0x004fe200078ec0ff */
[----:B------:R-:W-:-:S03]  /*f670*/  IMAD.MOV.U32 R2, RZ, RZ, 0x8000 ;  /* 0x00008000ff027424 */ /* 0x000fc600078e00ff */
[----:B------:R-:W-:Y:S01]  /*f680*/  ISETP.NE.AND P0, PT, R5, RZ, PT ;  /* 0x000000ff0500720c */ /* 0x000fe20003f05270 */
[----:B------:R4:W-:-:S12]  /*f690*/  SYNCS.ARRIVE.TRANS64 RZ, [R4+URZ+0x38870], R2 ;  /* 0x0388700204ff79a7 */ /* 0x0009d8000800003f */
[----:B----4-:R-:W-:Y:S05]  /*f6a0*/  @!P0 BRA `(.L_x_239) ;  /* 0x0000000000048947 */ /* 0x010fea0003800000 */
[----:B------:R-:W-:Y:S01]  /*f6b0*/  BPT.TRAP 0x1 ;  /* 0x000000040000795c */ /* 0x000fe20000300000 */
.L_x_239:
[----:B------:R-:W-:Y:S05]  /*f6c0*/  BSYNC B1 ;  /* 0x0000000000017941 */ /* 0x000fea0003800000 */
.L_x_238:
[----:B------:R-:W4:Y:S01]  /*f6d0*/  LDL R2, [R1] ;  /* 0x0000000001027983 */ /* 0x000f220000100800 */
[----:B------:R-:W-:Y:S01]  /*f6e0*/  IMAD.MOV.U32 R11, RZ, RZ, RZ ;  /* 0x000000ffff0b7224 */ /* 0x000fe200078e00ff */
[----:B------:R-:W-:Y:S01]  /*f6f0*/  UIADD3 UR4, UP0, UR52, 0x470, URZ ;  /* 0x0000047034047890 */ /* 0x000fe2000ff1e03f */
[----:B------:R-:W-:Y:S01]  /*f700*/  PLOP3.LUT P0, PT, PT, PT, PT, 0x80, 0x0 ;  /* 0x000000000000781c */ /* 0x000fe20003f0f070 */
[----:B--2---:R-:W-:Y:S01]  /*f710*/  VIADD R5, R4, 0x38870 ;  /* 0x0003887004057836 */ /* 0x004fe20000000000 */
[----:B------:R-:W-:Y:S01]  /*f720*/  LEA R7, R7, UR42, 0x7 ;  /* 0x0000002a07077c11 */ /* 0x000fe2000f8e38ff */
[----:B------:R-:W-:Y:S01]  /*f730*/  UIADD3.X UR5, URZ, UR53, URZ, UP0, !UPT ;  /* 0x000000353f057290 */ /* 0x000fe200087fe43f */
[----:B------:R-:W-:Y:S01]  /*f740*/  R2UR UR10, R11 ;  /* 0x000000000b0a72ca */ /* 0x000fe200000e0000 */
[----:B------:R-:W-:Y:S01]  /*f750*/  UMOV UR6, 0x0 ;  /* 0x0000000000067882 */ /* 0x000fe20000000000 */
[----:B------:R-:W-:Y:S01]  /*f760*/  UMOV UR7, 0x14f00000 ;  /* 0x14f0000000077882 */ /* 0x000fe20000000000 */
[----:B----4-:R-:W-:-:S04]  /*f770*/  IMAD R2, R2, 0x8000, R19 ;  /* 0x0000800002027824 */ /* 0x010fc800078e0213 */
[----:B-1----:R-:W-:-:S08]  /*f780*/  VIADD R8, R2, 0x10400 ;  /* 0x0001040002087836 */ /* 0x002fd00000000000 */
.L_x_240:
        /* <DEDUP_REMOVED lines=9> */
[----:B-1----:R-:W-:Y:S05]  /*f820*/  @P0 BRA.U.ANY `(.L_x_240) ;  /* 0xfffffffd00d80947 */ /* 0x002fea000393ffff */
[----:B------:R-:W-:Y:S01]  /*f830*/  IMAD.MOV.U32 R10, RZ, RZ, 0x80 ;  /* 0x00000080ff0a7424 */ /* 0x000fe200078e00ff */
[----:B------:R-:W-:Y:S01]  /*f840*/  PLOP3.LUT P0, PT, PT, PT, PT, 0x80, 0x0 ;  /* 0x000000000000781c */ /* 0x000fe20003f0f070 */
[----:B------:R-:W-:Y:S01]  /*f850*/  VIADD R8, R2, 0x14400 ;  /* 0x0001440002087836 */ /* 0x000fe20000000000 */
[----:B------:R-:W-:Y:S01]  /*f860*/  UMOV UR6, 0x0 ;  /* 0x0000000000067882 */ /* 0x000fe20000000000 */
[----:B------:R-:W-:Y:S01]  /*f870*/  UMOV UR7, 0x14f00000 ;  /* 0x14f0000000077882 */ /* 0x000fe20000000000 */
[----:B------:R-:W-:-:S15]  /*f880*/  R2UR UR10, R10 ;  /* 0x000000000a0a72ca */ /* 0x000fde00000e0000 */
.L_x_241:
        /* <DEDUP_REMOVED lines=10> */
[----:B------:R-:W1:Y:S01]  /*f930*/  SYNCS.PHASECHK.TRANS64.TRYWAIT P0, [R4+URZ+0x38840], R3 ;  /* 0x03884003040075a7 */ /* 0x000e62000800017f */
[----:B------:R-:W-:Y:S04]  /*f940*/  BSSY B1, `(.L_x_242) ;  /* 0x0000002000017945 */ /* 0x000fe80003800000 */
[----:B-1----:R-:W-:Y:S05]  /*f950*/  @!P0 BRA `(.L_x_243) ;  /* 0x00000034002c8947 */ /* 0x002fea0003800000 */
.L_x_316:
[----:B------:R-:W-:Y:S05]  /*f960*/  BSYNC B1 ;  /* 0x0000000000017941 */ /* 0x000fea0003800000 */
.L_x_242:
[----:B------:R-:W-:Y:S01]  /*f970*/  BSSY B1, `(.L_x_244) ;  /* 0x000000b000017945 */ /* 0x000fe20003800000 */
[----:B------:R-:W-:Y:S02]  /*f980*/  IMAD.MOV.U32 R8, RZ, RZ, 0x0 ;  /* 0x00000000ff087424 */ /* 0x000fe400078e00ff */
[----:B------:R-:W-:Y:S01]  /*f990*/  IMAD.MOV.U32 R9, RZ, RZ, 0x14f00000 ;  /* 0x14f00000ff097424 */ /* 0x000fe200078e00ff */
[----:B------:R-:W-:Y:S06]  /*f9a0*/  @P1 BRA `(.L_x_245) ;  /* 0x00000000001c1947 */ /* 0x000fec0003800000 */
[----:B------:R-:W2:Y:S01]  /*f9b0*/  S2R R5, SR_TID.X ;  /* 0x0000000000057919 */ /* 0x000ea20000002100 */
[----:B-1-3--:R-:W-:-:S04]  /*f9c0*/  IMAD.MOV.U32 R3, RZ, RZ, 0x8000 ;  /* 0x00008000ff037424 */ /* 0x00afc800078e00ff */
[----:B------:R4:W-:Y:S01]  /*f9d0*/  SYNCS.ARRIVE.TRANS64 RZ, [R4+URZ+0x38830], R3 ;  /* 0x0388300304ff79a7 */ /* 0x0009e2000800003f */
[----:B--2---:R-:W-:-:S04]  /*f9e0*/  LOP3.LUT R5, R5, 0x1f, RZ, 0xc0, !PT ;  /* 0x0000001f05057812 */ /* 0x004fc800078ec0ff */
[----:B------:R-:W-:-:S13]  /*f9f0*/  ISETP.NE.AND P0, PT, R5, RZ, PT ;  /* 0x000000ff0500720c */ /* 0x000fda0003f05270 */
[----:B----4-:R-:W-:Y:S05]  /*fa00*/  @!P0 BRA `(.L_x_245) ;  /* 0x0000000000048947 */ /* 0x010fea0003800000 */
[----:B------:R-:W-:Y:S01]  /*fa10*/  BPT.TRAP 0x1 ;  /* 0x000000040000795c */ /* 0x000fe20000300000 */
.L_x_245:
[----:B------:R-:W-:Y:S05]  /*fa20*/  BSYNC B1 ;  /* 0x0000000000017941 */ /* 0x000fea0003800000 */
.L_x_244:
[----:B------:R-:W-:Y:S01]  /*fa30*/  R2UR UR10, R11 ;  /* 0x000000000b0a72ca */ /* 0x000fe200000e0000 */
[----:B------:R-:W-:Y:S01]  /*fa40*/  UIADD3 UR4, UP0, UR52, 0x370, URZ ;  /* 0x0000037034047890 */ /* 0x000fe2000ff1e03f */
[----:B------:R-:W-:Y:S01]  /*fa50*/  R2UR UR6, R8 ;  /* 0x00000000080672ca */ /* 0x000fe200000e0000 */
[----:B-1-3--:R-:W-:Y:S01]  /*fa60*/  VIADD R4, R4, 0x38830 ;  /* 0x0003883004047836 */ /* 0x00afe20000000000 */
[----:B------:R-:W-:Y:S01]  /*fa70*/  R2UR UR7, R9 ;  /* 0x00000000090772ca */ /* 0x000fe200000e0000 */
[----:B------:R-:W-:Y:S01]  /*fa80*/  VIADD R3, R2, 0x28400 ;  /* 0x0002840002037836 */ /* 0x000fe20000000000 */
[----:B------:R-:W-:Y:S01]  /*fa90*/  PLOP3.LUT P0, PT, PT, PT, PT, 0x80, 0x0 ;  /* 0x000000000000781c */ /* 0x000fe20003f0f070 */
[----:B------:R-:W-:-:S12]  /*faa0*/  UIADD3.X UR5, URZ, UR53, URZ, UP0, !UPT ;  /* 0x000000353f057290 */ /* 0x000fd800087fe43f */
.L_x_246:
        /* <DEDUP_REMOVED lines=10> */
[----:B------:R-:W-:Y:S01]  /*fb50*/  R2UR UR10, R10 ;  /* 0x000000000a0a72ca */ /* 0x000fe200000e0000 */
[----:B------:R-:W-:Y:S01]  /*fb60*/  VIADD R2, R2, 0x2c400 ;  /* 0x0002c40002027836 */ /* 0x000fe20000000000 */
[----:B------:R-:W-:Y:S02]  /*fb70*/  R2UR UR6, R8 ;  /* 0x00000000080672ca */ /* 0x000fe400000e0000 */
[----:B------:R-:W-:Y:S02]  /*fb80*/  R2UR UR7, R9 ;  /* 0x00000000090772ca */ /* 0x000fe400000e0000 */
[----:B------:R-:W-:-:S13]  /*fb90*/  PLOP3.LUT P0, PT, PT, PT, PT, 0x80, 0x0 ;  /* 0x000000000000781c */ /* 0x000fda0003f0f070 */
.L_x_247:
        /* <DEDUP_REMOVED lines=9> */
[----:B---3--:R-:W-:Y:S05]  /*fc30*/  @P0 BRA.U.ANY `(.L_x_247) ;  /* 0xfffffffd00d80947 */ /* 0x008fea000393ffff */
.L_x_234:
[----:B------:R-:W-:Y:S05]  /*fc40*/  BSYNC B0 ;  /* 0x0000000000007941 */ /* 0x000fea0003800000 */
.L_x_233:
[----:B------:R-:W-:-:S06]  /*fc50*/  UISETP.NE.AND UP0, UPT, UR39, 0x3, UPT ;  /* 0x000000032700788c */ /* 0x000fcc000bf05270 */
[----:B------:R-:W-:-:S13]  /*fc60*/  PLOP3.LUT P0, PT, PT, PT, UP0, 0x80, 0x0 ;  /* 0x000000000000781c */ /* 0x000fda0003f0f008 */
[----:B------:R-:W-:Y:S05]  /*fc70*/  @!P0 BRA `(.L_x_248) ;  /* 0x0000000000048947 */ /* 0x000fea0003800000 */
[----:B------:R-:W-:Y:S01]  /*fc80*/  BPT.TRAP 0x1 ;  /* 0x000000040000795c */ /* 0x000fe20000300000 */
.L_x_248:
[----:B------:R-:W-:Y:S01]  /*fc90*/  IMAD.U32 R2, RZ, RZ, UR44 ;  /* 0x0000002cff027e24 */ /* 0x000fe2000f8e00ff */
[----:B------:R-:W-:Y:S01]  /*fca0*/  BSSY B0, `(.L_x_249) ;  /* 0x0000007000007945 */ /* 0x000fe20003800000 */
[----:B------:R-:W-:-:S03]  /*fcb0*/  IMAD R20, R6, 0x8, R19 ;  /* 0x0000000806147824 */ /* 0x000fc600078e0213 */
[----:B------:R-:W-:Y:S02]  /*fcc0*/  ISETP.NE.AND P1, PT, R2, 0x3, PT ;  /* 0x000000030200780c */ /* 0x000fe40003f25270 */
[----:B------:R-:W-:-:S04]  /*fcd0*/  LOP3.LUT R2, R0, 0x1, RZ, 0x3c, !PT ;  /* 0x0000000100027812 */ /* 0x000fc800078e3cff */
[----:B------:R-:W-:-:S04]  /*fce0*/  SHF.L.U32 R2, R2, 0x1f, RZ ;  /* 0x0000001f02027819 */ /* 0x000fc800000006ff */
[----:B------:R-:W3:Y:S02]  /*fcf0*/  SYNCS.PHASECHK.TRANS64.TRYWAIT P0, [R20+URZ+0x38870], R2 ;  /* 0x03887002140075a7 */ /* 0x000ee4000800017f */
[----:B---3--:R-:W-:Y:S05]  /*fd00*/  @!P0 BRA `(.L_x_250) ;  /* 0x0000003000548947 */ /* 0x008fea0003800000 */
.L_x_317:
[----:B------:R-:W-:Y:S05]  /*fd10*/  BSYNC B0 ;  /* 0x0000000000007941 */ /* 0x000fea0003800000 */
.L_x_249:
[----:B------:R-:W-:Y:S05]  /*fd20*/  @!P1 BRA `(.L_x_251) ;  /* 0x0000000000049947 */ /* 0x000fea0003800000 */
[----:B------:R-:W-:Y:S01]  /*fd30*/  BPT.TRAP 0x1 ;  /* 0x000000040000795c */ /* 0x000fe20000300000 */
.L_x_251:
[----:B------:R-:W-:Y:S01]  /*fd40*/  SHF.L.U32 R0, R0, 0x1f, RZ ;  /* 0x0000001f00007819 */ /* 0x000fe200000006ff */
[----:B------:R-:W-:-:S03]  /*fd50*/  IMAD.SHL.U32 R3, R6, 0x8000, RZ ;  /* 0x0000800006037824 */ /* 0x000fc600078e00ff */
[----:B------:R-:W4:Y:S02]  /*fd60*/  SYNCS.PHASECHK.TRANS64.TRYWAIT P0, [R20+URZ+0x38860], R0 ;  /* 0x03886000140075a7 */ /* 0x000f24000800017f */
[----:B----4-:R-:W-:Y:S05]  /*fd70*/  @!P0 BRA `(.L_x_252) ;  /* 0x00000030004c8947 */ /* 0x010fea0003800000 */
.L_x_318:
[----:B---3--:R-:W4:Y:S04]  /*fd80*/  LDL R2, [R1+0x28] ;  /* 0x0000280001027983 */ /* 0x008f280000100800 */
[----:B------:R-:W3:Y:S04]  /*fd90*/  LDL R18, [R1+0x10] ;  /* 0x0000100001127983 */ /* 0x000ee80000100800 */
[----:B------:R-:W5:Y:S01]  /*fda0*/  LDL R12, [R1+0x1c] ;  /* 0x00001c00010c7983 */ /* 0x000f620000100800 */
[----:B------:R-:W-:Y:S05]  /*fdb0*/  WARPSYNC.ALL ;  /* 0x0000000000007948 */ /* 0x000fea0003800000 */
[----:B----4-:R-:W-:-:S05]  /*fdc0*/  LOP3.LUT R0, R3, R2, RZ, 0xfc, !PT ;  /* 0x0000000203007212 */ /* 0x010fca00078efcff */
[----:B------:R-:W-:-:S05]  /*fdd0*/  IMAD.IADD R0, R19, 0x1, R0 ;  /* 0x0000000113007824 */ /* 0x000fca00078e0200 */
[----:B-1----:R-:W1:Y:S01]  /*fde0*/  LDSM.16.MT88.4 R8, [R0+0x10400] ;  /* 0x010400000008783b */ /* 0x002e620000004200 */
[----:B---3--:R-:W-:Y:S01]  /*fdf0*/  IMAD.IADD R2, R18, 0x1, R0 ;  /* 0x0000000112027824 */ /* 0x008fe200078e0200 */
[C-C-:B-1----:R-:W-:Y:S02]  /*fe00*/  PRMT R4, R8.reuse, 0x6420, R9.reuse ;  /* 0x0000642008047816 */ /* 0x142fe40000000009 */
[----:B--2---:R-:W-:Y:S02]  /*fe10*/  PRMT R5, R8, 0x7531, R9 ;  /* 0x0000753108057816 */ /* 0x004fe40000000009 */
[C-C-:B------:R-:W-:Y:S02]  /*fe20*/  PRMT R6, R10.reuse, 0x6420, R11.reuse ;  /* 0x000064200a067816 */ /* 0x140fe4000000000b */
[----:B------:R-:W-:Y:S02]  /*fe30*/  PRMT R7, R10, 0x7531, R11 ;  /* 0x000075310a077816 */ /* 0x000fe4000000000b */
[----:B------:R-:W1:Y:S01]  /*fe40*/  LDSM.16.MT88.4 R8, [R2+0x10400] ;  /* 0x010400000208783b */ /* 0x000e620000004200 */
[----:B-----5:R-:W-:-:S05]  /*fe50*/  IADD3 R3, R19, R3, R12 ;  /* 0x0000000313037210 */ /* 0x020fca0007ffe00c */
[----:B------:R-:W-:Y:S01]  /*fe60*/  STSM.16.M88.4 [R3+0x400], R4 ;  /* 0x0004000403007844 */ /* 0x000fe20000000200 */
[C-C-:B-1----:R-:W-:Y:S02]  /*fe70*/  PRMT R12, R8.reuse, 0x6420, R9.reuse ;  /* 0x00006420080c7816 */ /* 0x142fe40000000009 */
[----:B------:R-:W-:Y:S02]  /*fe80*/  PRMT R13, R8, 0x7531, R9 ;  /* 0x00007531080d7816 */ /* 0x000fe40000000009 */
[C-C-:B------:R-:W-:Y:S02]  /*fe90*/  PRMT R14, R10.reuse, 0x6420, R11.reuse ;  /* 0x000064200a0e7816 */ /* 0x140fe4000000000b */
[----:B------:R-:W-:-:S05]  /*fea0*/  PRMT R15, R10, 0x7531, R11 ;  /* 0x000075310a0f7816 */ /* 0x000fca000000000b */
[----:B------:R-:W-:Y:S04]  /*feb0*/  STSM.16.M88.4 [R3+0x2400], R12 ;  /* 0x0024000c03007844 */ /* 0x000fe80000000200 */
[----:B------:R-:W1:Y:S02]  /*fec0*/  LDSM.16.MT88.4 R8, [R0+0x14400] ;  /* 0x014400000008783b */ /* 0x000e640000004200 */
[C-C-:B-1----:R-:W-:Y:S02]  /*fed0*/  PRMT R4, R8.reuse, 0x6420, R9.reuse ;  /* 0x0000642008047816 */ /* 0x142fe40000000009 */
[----:B------:R-:W-:Y:S02]  /*fee0*/  PRMT R5, R8, 0x7531, R9 ;  /* 0x0000753108057816 */ /* 0x000fe40000000009 */
[----:B------:R-:W-:-:S02]  /*fef0*/  PRMT R6, R10, 0x6420, R11 ;  /* 0x000064200a067816 */ /* 0x000fc4000000000b */
[----:B------:R-:W-:Y:S02]  /*ff00*/  PRMT R7, R10, 0x7531, R11 ;  /* 0x000075310a077816 */ /* 0x000fe4000000000b */
[----:B------:R-:W1:Y:S04]  /*ff10*/  LDSM.16.MT88.4 R8, [R2+0x14400] ;  /* 0x014400000208783b */ /* 0x000e680000004200 */
[----:B------:R-:W-:Y:S01]  /*ff20*/  STSM.16.M88.4 [R3+0x4400], R4 ;  /* 0x0044000403007844 */ /* 0x000fe20000000200 */
[C-C-:B-1----:R-:W-:Y:S02]  /*ff30*/  PRMT R12, R8.reuse, 0x6420, R9.reuse ;  /* 0x00006420080c7816 */ /* 0x142fe40000000009 */
[----:B------:R-:W-:Y:S02]  /*ff40*/  PRMT R13, R8, 0x7531, R9 ;  /* 0x00007531080d7816 */ /* 0x000fe40000000009 */
[----:B------:R-:W-:-:S02]  /*ff50*/  PRMT R14, R10, 0x6420, R11 ;  /* 0x000064200a0e7816 */ /* 0x000fc4000000000b */
[----:B------:R-:W-:-:S05]  /*ff60*/  PRMT R15, R10, 0x7531, R11 ;  /* 0x000075310a0f7816 */ /* 0x000fca000000000b */
[----:B------:R1:W-:Y:S04]  /*ff70*/  STSM.16.M88.4 [R3+0x6400], R12 ;  /* 0x0064000c03007844 */ /* 0x0003e80000000200 */
[----:B------:R-:W2:Y:S04]  /*ff80*/  LDSM.16.MT88.4 R8, [R0+0x11400] ;  /* 0x011400000008783b */ /* 0x000ea80000004200 */
[----:B-1----:R-:W3:Y:S01]  /*ff90*/  LDL R15, [R1+0xc] ;  /* 0x00000c00010f7983 */ /* 0x002ee20000100800 */
[C-C-:B--2---:R-:W-:Y:S02]  /*ffa0*/  PRMT R4, R8.reuse, 0x6420, R9.reuse ;  /* 0x0000642008047816 */ /* 0x144fe40000000009 */
[----:B------:R-:W-:-:S02]  /*ffb0*/  PRMT R5, R8, 0x7531, R9 ;  /* 0x0000753108057816 */ /* 0x000fc40000000009 */
[C-C-:B------:R-:W-:Y:S02]  /*ffc0*/  PRMT R6, R10.reuse, 0x6420, R11.reuse ;  /* 0x000064200a067816 */ /* 0x140fe4000000000b */
[----:B------:R-:W-:Y:S02]  /*ffd0*/  PRMT R7, R10, 0x7531, R11 ;  /* 0x000075310a077816 */ /* 0x000fe4000000000b */
[----:B------:R-:W1:Y:S01]  /*ffe0*/  LDSM.16.MT88.4 R8, [R2+0x11400] ;  /* 0x011400000208783b */ /* 0x000e620000004200 */
[----:B------:R-:W-:Y:S01]  /*fff0*/  IMAD.MOV.U32 R14, RZ, RZ, R18 ;  /* 0x000000ffff0e7224 */ /* 0x000fe200078e0012 */
[C-C-:B-1----:R-:W-:Y:S02]  /*10000*/  PRMT R12, R8.reuse, 0x6420, R9.reuse ;  /* 0x00006420080c7816 */ /* 0x142fe40000000009 */
[----:B------:R-:W-:Y:S02]  /*10010*/  PRMT R13, R8, 0x7531, R9 ;  /* 0x00007531080d7816 */ /* 0x000fe40000000009 */
[----:B---3--:R-:W-:-:S05]  /*10020*/  IADD3 R18, R15, 0x400, R3 ;  /* 0x000004000f127810 */ /* 0x008fca0007ffe003 */
[----:B------:R1:W-:Y:S02]  /*10030*/  STSM.16.M88.4 [R18], R4 ;  /* 0x0000000412007844 */ /* 0x0003e40000000200 */
[----:B-1----:R-:W-:Y:S01]  /*10040*/  IMAD.MOV.U32 R6, RZ, RZ, R14 ;  /* 0x000000ffff067224 */ /* 0x002fe200078e000e */
[C---:B------:R-:W-:Y:S01]  /*10050*/  PRMT R14, R10.reuse, 0x6420, R11 ;  /* 0x000064200a0e7816 */ /* 0x040fe2000000000b */
[----:B------:R-:W-:Y:S01]  /*10060*/  IMAD.MOV.U32 R7, RZ, RZ, R15 ;  /* 0x000000ffff077224 */ /* 0x000fe200078e000f */
[----:B------:R-:W-:-:S05]  /*10070*/  PRMT R15, R10, 0x7531, R11 ;  /* 0x000075310a0f7816 */ /* 0x000fca000000000b */
[----:B------:R1:W-:Y:S04]  /*10080*/  STSM.16.M88.4 [R18+0x2000], R12 ;  /* 0x0020000c12007844 */ /* 0x0003e80000000200 */
[----:B------:R-:W2:Y:S01]  /*10090*/  LDSM.16.MT88.4 R8, [R0+0x15400] ;  /* 0x015400000008783b */ /* 0x000ea20000004200 */
[----:B-1----:R-:W-:Y:S02]  /*100a0*/  IMAD.MOV.U32 R14, RZ, RZ, R6 ;  /* 0x000000ffff0e7224 */ /* 0x002fe400078e0006 */
[----:B------:R-:W-:Y:S01]  /*100b0*/  IMAD.MOV.U32 R15, RZ, RZ, R7 ;  /* 0x000000ffff0f7224 */ /* 0x000fe200078e0007 */
[C-C-:B--2---:R-:W-:Y:S02]  /*100c0*/  PRMT R4, R8.reuse, 0x6420, R9.reuse ;  /* 0x0000642008047816 */ /* 0x144fe40000000009 */
[----:B------:R-:W-:-:S02]  /*100d0*/  PRMT R5, R8, 0x7531, R9 ;  /* 0x0000753108057816 */ /* 0x000fc40000000009 */
[C-C-:B------:R-:W-:Y:S02]  /*100e0*/  PRMT R6, R10.reuse, 0x6420, R11.reuse ;  /* 0x000064200a067816 */ /* 0x140fe4000000000b */
[----:B------:R-:W-:Y:S02]  /*100f0*/  PRMT R7, R10, 0x7531, R11 ;  /* 0x000075310a077816 */ /* 0x000fe4000000000b */
[----:B------:R-:W1:Y:S04]  /*10100*/  LDSM.16.MT88.4 R8, [R2+0x15400] ;  /* 0x015400000208783b */ /* 0x000e680000004200 */
[----:B------:R2:W-:Y:S02]  /*10110*/  STSM.16.M88.4 [R18+0x4000], R4 ;  /* 0x0040000412007844 */ /* 0x0005e40000000200 */
[----:B--2---:R-:W-:-:S02]  /*10120*/  IMAD.MOV.U32 R6, RZ, RZ, R14 ;  /* 0x000000ffff067224 */ /* 0x004fc400078e000e */
[----:B------:R-:W-:Y:S01]  /*10130*/  IMAD.MOV.U32 R7, RZ, RZ, R15 ;  /* 0x000000ffff077224 */ /* 0x000fe200078e000f */
[C-C-:B-1----:R-:W-:Y:S02]  /*10140*/  PRMT R12, R8.reuse, 0x6420, R9.reuse ;  /* 0x00006420080c7816 */ /* 0x142fe40000000009 */
[----:B------:R-:W-:Y:S02]  /*10150*/  PRMT R13, R8, 0x7531, R9 ;  /* 0x00007531080d7816 */ /* 0x000fe40000000009 */
[C-C-:B------:R-:W-:Y:S02]  /*10160*/  PRMT R14, R10.reuse, 0x6420, R11.reuse ;  /* 0x000064200a0e7816 */ /* 0x140fe4000000000b */
        /* <DEDUP_REMOVED lines=9> */
[----:B------:R-:W1:Y:S01]  /*10200*/  LDSM.16.MT88.4 R8, [R2+0x12400] ;  /* 0x012400000208783b */ /* 0x000e620000004200 */
[----:B------:R-:W-:-:S05]  /*10210*/  IADD3 R3, R15, 0x400, R3 ;  /* 0x000004000f037810 */ /* 0x000fca0007ffe003 */
[----:B------:R-:W-:Y:S01]  /*10220*/  STSM.16.M88.4 [R3], R4 ;  /* 0x0000000403007844 */ /* 0x000fe20000000200 */
        /* <DEDUP_REMOVED lines=16> */
[----:B------:R-:W-:Y:S04]  /*10330*/  STSM.16.M88.4 [R3+0x6000], R12 ;  /* 0x0060000c03007844 */ /* 0x000fe80000000200 */
[----:B------:R-:W1:Y:S02]  /*10340*/  LDSM.16.MT88.4 R8, [R0+0x13400] ;  /* 0x013400000008783b */ /* 0x000e640000004200 */
[C-C-:B-1----:R-:W-:Y:S02]  /*10350*/  PRMT R4, R8.reuse, 0x6420, R9.reuse ;  /* 0x0000642008047816 */ /* 0x142fe40000000009 */
[----:B------:R-:W-:Y:S02]  /*10360*/  PRMT R5, R8, 0x7531, R9 ;  /* 0x0000753108057816 */ /* 0x000fe40000000009 */
[----:B------:R-:W-:-:S02]  /*10370*/  PRMT R6, R10, 0x6420, R11 ;  /* 0x000064200a067816 */ /* 0x000fc4000000000b */
[----:B------:R-:W-:Y:S02]  /*10380*/  PRMT R7, R10, 0x7531, R11 ;  /* 0x000075310a077816 */ /* 0x000fe4000000000b */
[----:B------:R-:W1:Y:S01]  /*10390*/  LDSM.16.MT88.4 R8, [R2+0x13400] ;  /* 0x013400000208783b */ /* 0x000e620000004200 */
[----:B------:R-:W-:-:S05]  /*103a0*/  IMAD.IADD R3, R18, 0x1, R3 ;  /* 0x0000000112037824 */ /* 0x000fca00078e0203 */
[----:B------:R1:W-:Y:S02]  /*103b0*/  STSM.16.M88.4 [R3], R4 ;  /* 0x0000000403007844 */ /* 0x0003e40000000200 */
[C-C-:B-1----:R-:W-:Y:S02]  /*103c0*/  PRMT R4, R8.reuse, 0x6420, R9.reuse ;  /* 0x0000642008047816 */ /* 0x142fe40000000009 */
[----:B------:R-:W-:Y:S02]  /*103d0*/  PRMT R5, R8, 0x7531, R9 ;  /* 0x0000753108057816 */ /* 0x000fe40000000009 */
[C-C-:B------:R-:W-:Y:S02]  /*103e0*/  PRMT R6, R10.reuse, 0x6420, R11.reuse ;  /* 0x000064200a067816 */ /* 0x140fe4000000000b */
[----:B------:R-:W-:-:S05]  /*103f0*/  PRMT R7, R10, 0x7531, R11 ;  /* 0x000075310a077816 */ /* 0x000fca000000000b */
[----:B------:R-:W-:Y:S04]  /*10400*/  STSM.16.M88.4 [R3+0x2000], R4 ;  /* 0x0020000403007844 */ /* 0x000fe80000000200 */
[----:B------:R-:W1:Y:S04]  /*10410*/  LDSM.16.MT88.4 R8, [R0+0x17400] ;  /* 0x017400000008783b */ /* 0x000e680000004200 */
[----:B------:R-:W2:Y:S01]  /*10420*/  LDSM.16.MT88.4 R4, [R2+0x17400] ;  /* 0x017400000204783b */ /* 0x000ea20000004200 */
[C-C-:B-1----:R-:W-:Y:S02]  /*10430*/  PRMT R12, R8.reuse, 0x6420, R9.reuse ;  /* 0x00006420080c7816 */ /* 0x142fe40000000009 */
        /* <DEDUP_REMOVED lines=17> */
.L_x_253:
        /* <DEDUP_REMOVED lines=13> */
.L_x_232:
[----:B------:R-:W3:Y:S01]  /*10620*/  S2R R2, SR_TID.X ;  /* 0x0000000000027919 */ /* 0x000ee20000002100 */
[----:B------:R-:W-:Y:S01]  /*10630*/  BSSY B0, `(.L_x_255) ;  /* 0x0000011000007945 */ /* 0x000fe20003800000 */
[----:B---3--:R-:W-:-:S04]  /*10640*/  LOP3.LUT R2, R2, 0x7f, RZ, 0xc0, !PT ;  /* 0x0000007f02027812 */ /* 0x008fc800078ec0ff */
[----:B------:R-:W-:-:S13]  /*10650*/  ISETP.NE.AND P0, PT, R2, RZ, PT ;  /* 0x000000ff0200720c */ /* 0x000fda0003f05270 */
[----:B------:R-:W-:Y:S05]  /*10660*/  @P0 BRA `(.L_x_256) ;  /* 0x0000000000340947 */ /* 0x000fea0003800000 */
[----:B-1----:R-:W1:Y:S01]  /*10670*/  S2R R3, SR_LANEID ;  /* 0x0000000000037919 */ /* 0x002e620000000000 */
[----:B------:R-:W-:Y:S02]  /*10680*/  VOTEU.ANY UR4, UPT, PT ;  /* 0x0000000000047886 */ /* 0x000fe400038e0100 */
[----:B0----5:R-:W1:Y:S08]  /*10690*/  FLO.U32 R0, UR4 ;  /* 0x0000000400007d00 */ /* 0x021e7000080e0000 */
[----:B--2---:R-:W0:Y:S01]  /*106a0*/  POPC R5, UR4 ;  /* 0x0000000400057d09 */ /* 0x004e220008000000 */
[----:B-1----:R-:W-:-:S02]  /*106b0*/  ISETP.EQ.U32.AND P1, PT, R0, R3, PT ;  /* 0x000000030000720c */ /* 0x002fc40003f22070 */
[----:B------:R-:W0:Y:S11]  /*106c0*/  LDC.64 R2, c[0x0][0xc60] ;  /* 0x00031800ff027b82 */ /* 0x000e360000000a00 */
[----:B0-----:R-:W2:Y:S01]  /*106d0*/  @P1 ATOMG.E.ADD.STRONG.GPU PT, R3, desc[UR46][R2.64], R5 ;  /* 0x00000005020319a8 */ /* 0x001ea200081ee1ee */
[----:B------:R-:W0:Y:S02]  /*106e0*/  S2R R4, SR_LTMASK ;  /* 0x0000000000047919 */ /* 0x000e240000003900 */
[----:B0-----:R-:W-:-:S04]  /*106f0*/  LOP3.LUT R4, R4, UR4, RZ, 0xc0, !PT ;  /* 0x0000000404047c12 */ /* 0x001fc8000f8ec0ff */
[----:B------:R-:W0:Y:S01]  /*10700*/  POPC R7, R4 ;  /* 0x0000000400077309 */ /* 0x000e220000000000 */
[----:B--2---:R-:W0:Y:S02]  /*10710*/  SHFL.IDX PT, R0, R3, R0, 0x1f ;  /* 0x00001f0003007589 */ /* 0x004e2400000e0000 */
[----:B0-----:R-:W-:-:S05]  /*10720*/  IADD3 R0, R0, UR43, R7 ;  /* 0x0000002b00007c10 */ /* 0x001fca000fffe007 */
[----:B------:R3:W-:Y:S02]  /*10730*/  STL [R1+0x20], R0 ;  /* 0x0000200001007387 */ /* 0x0007e40000100800 */
.L_x_256:
[----:B------:R-:W-:Y:S05]  /*10740*/  BSYNC B0 ;  /* 0x0000000000007941 */ /* 0x000fea0003800000 */
.L_x_255:
[----:B------:R-:W-:-:S06]  /*10750*/  UISETP.NE.AND UP0, UPT, UR39, 0x3, UPT ;  /* 0x000000032700788c */ /* 0x000fcc000bf05270 */
[----:B------:R-:W-:-:S13]  /*10760*/  PLOP3.LUT P1, PT, PT, PT, UP0, 0x80, 0x0 ;  /* 0x000000000000781c */ /* 0x000fda0003f2f008 */
[----:B------:R-:W-:Y:S05]  /*10770*/  @!P1 BRA `(.L_x_257) ;  /* 0x0000000000049947 */ /* 0x000fea0003800000 */
[----:B------:R-:W-:Y:S01]  /*10780*/  BPT.TRAP 0x1 ;  /* 0x000000040000795c */ /* 0x000fe20000300000 */
.L_x_257:
[----:B-1----:R-:W4:Y:S04]  /*10790*/  LDL R3, [R1+0x4] ;  /* 0x0000040001037983 */ /* 0x002f280000100800 */
[----:B------:R-:W2:Y:S01]  /*107a0*/  LDL R2, [R1] ;  /* 0x0000000001027983 */ /* 0x000ea20000100800 */
[----:B0--3-5:R-:W-:Y:S01]  /*107b0*/  IMAD.U32 R0, RZ, RZ, UR44 ;  /* 0x0000002cff007e24 */ /* 0x029fe2000f8e00ff */
[----:B------:R-:W-:Y:S04]  /*107c0*/  BSSY B0, `(.L_x_258) ;  /* 0x0000007000007945 */ /* 0x000fe80003800000 */
[----:B------:R-:W-:-:S02]  /*107d0*/  ISETP.NE.AND P2, PT, R0, 0x3, PT ;  /* 0x000000030000780c */ /* 0x000fc40003f45270 */
[----:B----4-:R-:W-:-:S04]  /*107e0*/  LOP3.LUT R0, R3, 0x1, RZ, 0x3c, !PT ;  /* 0x0000000103007812 */ /* 0x010fc800078e3cff */
[----:B------:R-:W-:Y:S01]  /*107f0*/  SHF.L.U32 R0, R0, 0x1f, RZ ;  /* 0x0000001f00007819 */ /* 0x000fe200000006ff */
[----:B--2---:R-:W-:-:S04]  /*10800*/  IMAD R17, R2, 0x8, R19 ;  /* 0x0000000802117824 */ /* 0x004fc800078e0213 */
[----:B------:R-:W0:Y:S02]  /*10810*/  SYNCS.PHASECHK.TRANS64.TRYWAIT P1, [R17+URZ+0x38870], R0 ;  /* 0x03887000110075a7 */ /* 0x000e24000802017f */
[----:B0-----:R-:W-:Y:S05]  /*10820*/  @!P1 BRA `(.L_x_259) ;  /* 0x0000002400b49947 */ /* 0x001fea0003800000 */
.L_x_319:
[----:B------:R-:W-:Y:S05]  /*10830*/  BSYNC B0 ;  /* 0x0000000000007941 */ /* 0x000fea0003800000 */
.L_x_258:
[----:B------:R-:W-:Y:S05]  /*10840*/  @!P2 BRA `(.L_x_260) ;  /* 0x000000000004a947 */ /* 0x000fea0003800000 */
[----:B------:R-:W-:Y:S01]  /*10850*/  BPT.TRAP 0x1 ;  /* 0x000000040000795c */ /* 0x000fe20000300000 */
.L_x_260:
[----:B0-----:R-:W2:Y:S02]  /*10860*/  LDL R0, [R1+0x4] ;  /* 0x0000040001007983 */ /* 0x001ea40000100800 */
[----:B--2---:R-:W-:-:S04]  /*10870*/  SHF.L.U32 R0, R0, 0x1f, RZ ;  /* 0x0000001f00007819 */ /* 0x004fc800000006ff */
[----:B------:R-:W0:Y:S02]  /*10880*/  SYNCS.PHASECHK.TRANS64.TRYWAIT P1, [R17+URZ+0x38860], R0 ;  /* 0x03886000110075a7 */ /* 0x000e24000802017f */
[----:B0-----:R-:W-:Y:S05]  /*10890*/  @!P1 BRA `(.L_x_261) ;  /* 0x0000002400ac9947 */ /* 0x001fea0003800000 */
.L_x_320:
[----:B------:R-:W2:Y:S04]  /*108a0*/  LDL R18, [R1] ;  /* 0x0000000001127983 */ /* 0x000ea80000100800 */
[----:B------:R-:W0:Y:S04]  /*108b0*/  LDL R2, [R1+0x28] ;  /* 0x0000280001027983 */ /* 0x000e280000100800 */
[----:B------:R-:W3:Y:S04]  /*108c0*/  LDL R16, [R1+0x10] ;  /* 0x0000100001107983 */ /* 0x000ee80000100800 */
[----:B------:R-:W4:Y:S01]  /*108d0*/  LDL R12, [R1+0x1c] ;  /* 0x00001c00010c7983 */ /* 0x000f220000100800 */
[----:B------:R-:W-:Y:S05]  /*108e0*/  WARPSYNC.ALL ;  /* 0x0000000000007948 */ /* 0x000fea0003800000 */
[----:B--2---:R-:W-:-:S05]  /*108f0*/  IMAD.SHL.U32 R3, R18, 0x8000, RZ ;  /* 0x0000800012037824 */ /* 0x004fca00078e00ff */
[----:B0-----:R-:W-:-:S05]  /*10900*/  LOP3.LUT R0, R3, R2, RZ, 0xfc, !PT ;  /* 0x0000000203007212 */ /* 0x001fca00078efcff */
[----:B------:R-:W-:-:S05]  /*10910*/  IMAD.IADD R0, R19, 0x1, R0 ;  /* 0x0000000113007824 */ /* 0x000fca00078e0200 */
[----:B------:R-:W0:Y:S01]  /*10920*/  LDSM.16.MT88.4 R4, [R0+0x10400] ;  /* 0x010400000004783b */ /* 0x000e220000004200 */
[----:B---3--:R-:W-:Y:S01]  /*10930*/  IMAD.IADD R2, R16, 0x1, R0 ;  /* 0x0000000110027824 */ /* 0x008fe200078e0200 */
[----:B----4-:R-:W-:Y:S02]  /*10940*/  IADD3 R3, R19, R3, R12 ;  /* 0x0000000313037210 */ /* 0x010fe40007ffe00c */
[C-C-:B0-----:R-:W-:Y:S02]  /*10950*/  PRMT R8, R4.reuse, 0x6420, R5.reuse ;  /* 0x0000642004087816 */ /* 0x141fe40000000005 */
[----:B------:R-:W-:Y:S02]  /*10960*/  PRMT R9, R4, 0x7531, R5 ;  /* 0x0000753104097816 */ /* 0x000fe40000000005 */
[C-C-:B------:R-:W-:Y:S02]  /*10970*/  PRMT R10, R6.reuse, 0x6420, R7.reuse ;  /* 0x00006420060a7816 */ /* 0x140fe40000000007 */
[----:B------:R-:W-:-:S02]  /*10980*/  PRMT R11, R6, 0x7531, R7 ;  /* 0x00007531060b7816 */ /* 0x000fc40000000007 */
[----:B------:R-:W0:Y:S04]  /*10990*/  LDSM.16.MT88.4 R4, [R2+0x10400] ;  /* 0x010400000204783b */ /* 0x000e280000004200 */
[----:B------:R0:W-:Y:S02]  /*109a0*/  STSM.16.M88.4 [R3+0x400], R8 ;  /* 0x0004000803007844 */ /* 0x0001e40000000200 */
[C-C-:B0-----:R-:W-:Y:S02]  /*109b0*/  PRMT R8, R4.reuse, 0x6420, R5.reuse ;  /* 0x0000642004087816 */ /* 0x141fe40000000005 */
[----:B------:R-:W-:Y:S02]  /*109c0*/  PRMT R9, R4, 0x7531, R5 ;  /* 0x0000753104097816 */ /* 0x000fe40000000005 */
[----:B------:R-:W-:-:S02]  /*109d0*/  PRMT R10, R6, 0x6420, R7 ;  /* 0x00006420060a7816 */ /* 0x000fc40000000007 */
[----:B------:R-:W-:-:S05]  /*109e0*/  PRMT R11, R6, 0x7531, R7 ;  /* 0x00007531060b7816 */ /* 0x000fca0000000007 */
[----:B------:R-:W-:Y:S04]  /*109f0*/  STSM.16.M88.4 [R3+0x2400], R8 ;  /* 0x0024000803007844 */ /* 0x000fe80000000200 */
[----:B------:R-:W0:Y:S02]  /*10a00*/  LDSM.16.MT88.4 R4, [R0+0x14400] ;  /* 0x014400000004783b */ /* 0x000e240000004200 */
        /* <DEDUP_REMOVED lines=11> */
[----:B------:R-:W1:Y:S04]  /*10ac0*/  LDSM.16.MT88.4 R4, [R0+0x11400] ;  /* 0x011400000004783b */ /* 0x000e680000004200 */
[----:B0-----:R-:W2:Y:S01]  /*10ad0*/  LDL R11, [R1+0xc] ;  /* 0x00000c00010b7983 */ /* 0x001ea20000100800 */
[C-C-:B-1----:R-:W-:Y:S02]  /*10ae0*/  PRMT R12, R4.reuse, 0x6420, R5.reuse ;  /* 0x00006420040c7816 */ /* 0x142fe40000000005 */
[----:B------:R-:W-:-:S02]  /*10af0*/  PRMT R13, R4, 0x7531, R5 ;  /* 0x00007531040d7816 */ /* 0x000fc40000000005 */
[C-C-:B------:R-:W-:Y:S02]  /*10b00*/  PRMT R14, R6.reuse, 0x6420, R7.reuse ;  /* 0x00006420060e7816 */ /* 0x140fe40000000007 */
[----:B------:R-:W-:Y:S02]  /*10b10*/  PRMT R15, R6, 0x7531, R7 ;  /* 0x00007531060f7816 */ /* 0x000fe40000000007 */
[----:B------:R-:W0:Y:S01]  /*10b20*/  LDSM.16.MT88.4 R4, [R2+0x11400] ;  /* 0x011400000204783b */ /* 0x000e220000004200 */
[----:B------:R-:W-:Y:S01]  /*10b30*/  IMAD.MOV.U32 R10, RZ, RZ, R16 ;  /* 0x000000ffff0a7224 */ /* 0x000fe200078e0010 */
[C-C-:B0-----:R-:W-:Y:S02]  /*10b40*/  PRMT R8, R4.reuse, 0x6420, R5.reuse ;  /* 0x0000642004087816 */ /* 0x141fe40000000005 */
[----:B------:R-:W-:Y:S02]  /*10b50*/  PRMT R9, R4, 0x7531, R5 ;  /* 0x0000753104097816 */ /* 0x000fe40000000005 */
[----:B--2---:R-:W-:-:S05]  /*10b60*/  IADD3 R16, R11, 0x400, R3 ;  /* 0x000004000b107810 */ /* 0x004fca0007ffe003 */
[----:B------:R0:W-:Y:S02]  /*10b70*/  STSM.16.M88.4 [R16], R12 ;  /* 0x0000000c10007844 */ /* 0x0001e40000000200 */
[----:B0-----:R-:W-:Y:S01]  /*10b80*/  IMAD.MOV.U32 R14, RZ, RZ, R10 ;  /* 0x000000ffff0e7224 */ /* 0x001fe200078e000a */
[C---:B------:R-:W-:Y:S01]  /*10b90*/  PRMT R10, R6.reuse, 0x6420, R7 ;  /* 0x00006420060a7816 */ /* 0x040fe20000000007 */
[----:B------:R-:W-:Y:S01]  /*10ba0*/  IMAD.MOV.U32 R15, RZ, RZ, R11 ;  /* 0x000000ffff0f7224 */ /* 0x000fe200078e000b */
[----:B------:R-:W-:-:S05]  /*10bb0*/  PRMT R11, R6, 0x7531, R7 ;  /* 0x00007531060b7816 */ /* 0x000fca0000000007 */
[----:B------:R0:W-:Y:S04]  /*10bc0*/  STSM.16.M88.4 [R16+0x2000], R8 ;  /* 0x0020000810007844 */ /* 0x0001e80000000200 */
[----:B------:R-:W1:Y:S01]  /*10bd0*/  LDSM.16.MT88.4 R4, [R0+0x15400] ;  /* 0x015400000004783b */ /* 0x000e620000004200 */
[----:B0-----:R-:W-:Y:S02]  /*10be0*/  IMAD.MOV.U32 R10, RZ, RZ, R14 ;  /* 0x000000ffff0a7224 */ /* 0x001fe400078e000e */
[----:B------:R-:W-:Y:S01]  /*10bf0*/  IMAD.MOV.U32 R11, RZ, RZ, R15 ;  /* 0x000000ffff0b7224 */ /* 0x000fe200078e000f */
[C-C-:B-1----:R-:W-:Y:S02]  /*10c00*/  PRMT R12, R4.reuse, 0x6420, R5.reuse ;  /* 0x00006420040c7816 */ /* 0x142fe40000000005 */
[----:B------:R-:W-:-:S02]  /*10c10*/  PRMT R13, R4, 0x7531, R5 ;  /* 0x00007531040d7816 */ /* 0x000fc40000000005 */
[C-C-:B------:R-:W-:Y:S02]  /*10c20*/  PRMT R14, R6.reuse, 0x6420, R7.reuse ;  /* 0x00006420060e7816 */ /* 0x140fe40000000007 */
[----:B------:R-:W-:Y:S02]  /*10c30*/  PRMT R15, R6, 0x7531, R7 ;  /* 0x00007531060f7816 */ /* 0x000fe40000000007 */
[----:B------:R-:W0:Y:S04]  /*10c40*/  LDSM.16.MT88.4 R4, [R2+0x15400] ;  /* 0x015400000204783b */ /* 0x000e280000004200 */
[----:B------:R1:W-:Y:S02]  /*10c50*/  STSM.16.M88.4 [R16+0x4000], R12 ;  /* 0x0040000c10007844 */ /* 0x0003e40000000200 */
[----:B-1----:R-:W-:-:S02]  /*10c60*/  IMAD.MOV.U32 R14, RZ, RZ, R10 ;  /* 0x000000ffff0e7224 */ /* 0x002fc400078e000a */
[----:B------:R-:W-:Y:S01]  /*10c70*/  IMAD.MOV.U32 R15, RZ, RZ, R11 ;  /* 0x000000ffff0f7224 */ /* 0x000fe200078e000b */
[C-C-:B0-----:R-:W-:Y:S02]  /*10c80*/  PRMT R8, R4.reuse, 0x6420, R5.reuse ;  /* 0x0000642004087816 */ /* 0x141fe40000000005 */
[----:B------:R-:W-:Y:S02]  /*10c90*/  PRMT R9, R4, 0x7531, R5 ;  /* 0x0000753104097816 */ /* 0x000fe40000000005 */
[C-C-:B------:R-:W-:Y:S02]  /*10ca0*/  PRMT R10, R6.reuse, 0x6420, R7.reuse ;  /* 0x00006420060a7816 */ /* 0x140fe40000000007 */
        /* <DEDUP_REMOVED lines=62> */
.L_x_262:
[----:B-1----:R-:W2:Y:S01]  /*11090*/  LDL.LU R3, [R1+0x4] ;  /* 0x0000040001037983 */ /* 0x002ea20000300800 */
[----:B0-----:R0:W-:Y:S01]  /*110a0*/  SYNCS.ARRIVE.TRANS64.A1T0 RZ, [R17+URZ+0x38850], RZ ;  /* 0x038850ff11ff79a7 */ /* 0x0011e2000810003f */
[----:B------:R-:W-:Y:S02]  /*110b0*/  VIADD R0, R18, 0x1 ;  /* 0x0000000112007836 */ /* 0x000fe40000000000 */
[----:B0-----:R-:W-:-:S05]  /*110c0*/  @!P0 VIADD R17, R17, 0x38880 ;  /* 0x0003888011118836 */ /* 0x001fca0000000000 */
[----:B------:R-:W-:Y:S01]  /*110d0*/  @!P0 PRMT R17, RZ, 0x654, R17 ;  /* 0x00000654ff118816 */ /* 0x000fe20000000011 */
[----:B------:R-:W-:Y:S06]  /*110e0*/  BAR.SYNC.DEFER_BLOCKING 0x2, 0x80 ;  /* 0x0082000000007b1d */ /* 0x000fec0000010000 */
[----:B------:R3:W-:Y:S01]  /*110f0*/  @!P0 SYNCS.ARRIVE.TRANS64.RED.A1T0 RZ, [R17+URZ], RZ ;  /* 0x000000ff11ff89a7 */ /* 0x0007e2000810043f */
[----:B------:R-:W-:-:S04]  /*11100*/  ISETP.NE.AND P0, PT, R0, 0x2, PT ;  /* 0x000000020000780c */ /* 0x000fc80003f05270 */
[----:B------:R-:W-:Y:S02]  /*11110*/  SEL R2, RZ, 0x1, P0 ;  /* 0x00000001ff027807 */ /* 0x000fe40000000000 */
[----:B------:R-:W-:-:S05]  /*11120*/  SEL R0, R0, RZ, P0 ;  /* 0x000000ff00007207 */ /* 0x000fca0000000000 */
[----:B------:R3:W-:Y:S01]  /*11130*/  STL [R1], R0 ;  /* 0x0000000001007387 */ /* 0x0007e20000100800 */
[----:B--2---:R-:W-:-:S05]  /*11140*/  LOP3.LUT R3, R3, R2, RZ, 0x3c, !PT ;  /* 0x0000000203037212 */ /* 0x004fca00078e3cff */
[----:B------:R3:W-:Y:S02]  /*11150*/  STL [R1+0x4], R3 ;  /* 0x0000040301007387 */ /* 0x0007e40000100800 */
.L_x_207:
[----:B------:R-:W-:Y:S05]  /*11160*/  BSYNC B7 ;  /* 0x0000000000077941 */ /* 0x000fea0003800000 */
.L_x_205:
[----:B0--3--:R-:W2:Y:S02]  /*11170*/  LDL R0, [R1+0x14] ;  /* 0x0000140001007983 */ /* 0x009ea40000100800 */
[----:B--2---:R-:W-:-:S13]  /*11180*/  LOP3.LUT P0, RZ, R0, 0x2, RZ, 0xc0, !PT ;  /* 0x0000000200ff7812 */ /* 0x004fda000780c0ff */
[----:B------:R-:W-:Y:S05]  /*11190*/  @!P0 BRA `(.L_x_263) ;  /* 0x0000000000348947 */ /* 0x000fea0003800000 */
[----:B------:R-:W0:Y:S08]  /*111a0*/  S2UR UR5, SR_CgaCtaId ;  /* 0x00000000000579c3 */ /* 0x000e300000008800 */
[----:B------:R-:W-:Y:S06]  /*111b0*/  BAR.SYNC.DEFER_BLOCKING 0x5, 0x180 ;  /* 0x0146000000007b1d */ /* 0x000fec0000010000 */
[----:B------:R-:W-:-:S02]  /*111c0*/  UMOV UR4, 0x400 ;  /* 0x0000040000047882 */ /* 0x000fc40000000000 */
[----:B0-----:R-:W-:-:S06]  /*111d0*/  ULEA UR4, UR5, UR4, 0x18 ;  /* 0x0000000405047291 */ /* 0x001fcc000f8ec03f */
[----:B------:R-:W-:-:S05]  /*111e0*/  IMAD.U32 R19, RZ, RZ, UR4 ;  /* 0x00000004ff137e24 */ /* 0x000fca000f8e00ff */
[----:B------:R-:W0:Y:S04]  /*111f0*/  LDS.128 R4, [R19+0x388d0] ;  /* 0x0388d00013047984 */ /* 0x000e280000000c00 */
[----:B0-----:R0:W-:Y:S01]  /*11200*/  STL.64 [R1+0x20], R4 ;  /* 0x0000200401007387 */ /* 0x0011e20000100a00 */
[----:B------:R-:W-:Y:S02]  /*11210*/  IMAD.MOV.U32 R2, RZ, RZ, R6 ;  /* 0x000000ffff027224 */ /* 0x000fe400078e0006 */
[----:B------:R-:W-:-:S03]  /*11220*/  IMAD.MOV.U32 R0, RZ, RZ, R7 ;  /* 0x000000ffff007224 */ /* 0x000fc600078e0007 */
[----:B------:R-:W-:Y:S02]  /*11230*/  R2UR UR36, R2 ;  /* 0x00000000022472ca */ /* 0x000fe400000e0000 */
[----:B------:R-:W-:Y:S01]  /*11240*/  R2UR UR45, R0 ;  /* 0x00000000002d72ca */ /* 0x000fe200000e0000 */
[----:B------:R-:W-:Y:S06]  /*11250*/  BAR.ARV 0x4, 0x180 ;  /* 0x0106000000007b1d */ /* 0x000fec0000002000 */
[----:B------:R-:W-:Y:S08]  /*11260*/  BRA `(.L_x_264) ;  /* 0x0000000800387947 */ /* 0x000ff00003800000 */
.L_x_263:
[----:B------:R-:W0:Y:S01]  /*11270*/  S2R R2, SR_TID.X ;  /* 0x0000000000027919 */ /* 0x000e220000002100 */
[----:B------:R-:W-:Y:S01]  /*11280*/  ULDC UR4, c[0x0][0xc3c] ;  /* 0x00030f0000047ab9 */ /* 0x000fe20000000800 */
[----:B------:R-:W2:Y:S01]  /*11290*/  LDL.LU R0, [R1+0x20] ;  /* 0x0000200001007983 */ /* 0x000ea20000300800 */
[----:B0-----:R-:W-:-:S04]  /*112a0*/  LOP3.LUT R10, R2, 0x1f, RZ, 0xc0, !PT ;  /* 0x0000001f020a7812 */ /* 0x001fc800078ec0ff */
[C---:B------:R-:W-:Y:S01]  /*112b0*/  ISETP.NE.AND P0, PT, R10.reuse, 0x1f, PT ;  /* 0x0000001f0a00780c */ /* 0x040fe20003f05270 */
[----:B------:R-:W-:-:S05]  /*112c0*/  VIADD R5, R10, UR45 ;  /* 0x0000002d0a057c36 */ /* 0x000fca0008000000 */
[----:B------:R-:W-:Y:S01]  /*112d0*/  ISETP.GE.OR P1, PT, R5, UR4, !P0 ;  /* 0x0000000405007c0c */ /* 0x000fe2000c726670 */
[----:B------:R-:W-:-:S12]  /*112e0*/  ULDC UR4, c[0x0][0xc3c] ;  /* 0x00030f0000047ab9 */ /* 0x000fd80000000800 */
[----:B------:R-:W0:Y:S02]  /*112f0*/  @!P1 LDC.64 R2, c[0x0][0xc80] ;  /* 0x00032000ff029b82 */ /* 0x000e240000000a00 */
[----:B0-----:R-:W-:-:S04]  /*11300*/  @!P1 IMAD.WIDE R2, R5, 0x4, R2 ;  /* 0x0000000405029825 */ /* 0x001fc800078e0202 */
[----:B------:R-:W-:-:S06]  /*11310*/  IMAD.MOV.U32 R5, RZ, RZ, RZ ;  /* 0x000000ffff057224 */ /* 0x000fcc00078e00ff */
[----:B------:R-:W3:Y:S01]  /*11320*/  @!P1 LDG.E R5, desc[UR46][R2.64] ;  /* 0x0000002e02059981 */ /* 0x000ee2000c1e1900 */
[C---:B------:R-:W-:Y:S02]  /*11330*/  ISETP.NE.AND P1, PT, R10.reuse, RZ, PT ;  /* 0x000000ff0a00720c */ /* 0x040fe40003f25270 */
[C---:B------:R-:W-:Y:S02]  /*11340*/  ISETP.GE.U32.AND P2, PT, R10.reuse, 0x2, PT ;  /* 0x000000020a00780c */ /* 0x040fe40003f46070 */
[C---:B------:R-:W-:Y:S02]  /*11350*/  ISETP.GE.U32.AND P3, PT, R10.reuse, 0x4, PT ;  /* 0x000000040a00780c */ /* 0x040fe40003f66070 */
[C---:B------:R-:W-:Y:S02]  /*11360*/  ISETP.GE.U32.AND P4, PT, R10.reuse, 0x8, PT ;  /* 0x000000080a00780c */ /* 0x040fe40003f86070 */
[----:B------:R-:W-:Y:S01]  /*11370*/  ISETP.GE.U32.AND P5, PT, R10, 0x10, PT ;  /* 0x000000100a00780c */ /* 0x000fe20003fa6070 */
[----:B--2---:R-:W-:-:S02]  /*11380*/  IMAD.MOV.U32 R9, RZ, RZ, R0 ;  /* 0x000000ffff097224 */ /* 0x004fc400078e0000 */
[----:B---3--:R-:W0:Y:S02]  /*11390*/  SHFL.UP PT, R0, R5, 0x1, RZ ;  /* 0x0420000005007989 */ /* 0x008e2400000e00ff */
        /* <DEDUP_REMOVED lines=11> */
[----:B------:R-:W0:Y:S04]  /*11450*/  SHFL.UP PT, R0, R8, 0x10, RZ ;  /* 0x0600000008007989 */ /* 0x000e2800000e00ff */
[----:B------:R-:W-:Y:S01]  /*11460*/  SHFL.IDX PT, R4, R9, 0x1, 0x1f ;  /* 0x00201f0009047f89 */ /* 0x000fe200000e0000 */
[----:B0-----:R-:W-:-:S05]  /*11470*/  SEL R3, R0, RZ, P5 ;  /* 0x000000ff00037207 */ /* 0x001fca0002800000 */
[----:B------:R-:W-:Y:S02]  /*11480*/  IMAD.IADD R2, R8, 0x1, R3 ;  /* 0x0000000108027824 */ /* 0x000fe400078e0203 */
[----:B------:R-:W0:Y:S03]  /*11490*/  LDC R3, c[0x0][0xc38] ;  /* 0x00030e00ff037b82 */ /* 0x000e260000000800 */
[----:B------:R-:W0:Y:S04]  /*114a0*/  SHFL.IDX PT, R6, R2, 0x1f, 0x1f ;  /* 0x03e01f0002067f89 */ /* 0x000e2800000e0000 */
[----:B------:R-:W2:Y:S01]  /*114b0*/  SHFL.IDX PT, R0, R9, RZ, 0x1f ;  /* 0x00001fff09007589 */ /* 0x000ea200000e0000 */
[----:B0-----:R-:W-:-:S04]  /*114c0*/  IMAD R6, R6, R3, RZ ;  /* 0x0000000306067224 */ /* 0x001fc800078e02ff */
[----:B------:R-:W-:-:S05]  /*114d0*/  IMAD.IADD R4, R4, 0x1, R6 ;  /* 0x0000000104047824 */ /* 0x000fca00078e0206 */
[----:B--2---:R-:W-:-:S13]  /*114e0*/  ISETP.GT.AND P6, PT, R4, R0, PT ;  /* 0x000000000400720c */ /* 0x004fda0003fc4270 */
[----:B------:R-:W-:Y:S05]  /*114f0*/  @P6 BRA `(.L_x_265) ;  /* 0x0000000000906947 */ /* 0x000fea0003800000 */
.L_x_269:
[----:B------:R-:W-:-:S04]  /*11500*/  UIADD3 UR45, UR45, 0x1f, URZ ;  /* 0x0000001f2d2d7890 */ /* 0x000fc8000fffe03f */
[----:B------:R-:W-:-:S06]  /*11510*/  UISETP.GE.AND UP0, UPT, UR45, UR4, UPT ;  /* 0x000000042d00728c */ /* 0x000fcc000bf06270 */
[----:B------:R-:W-:-:S13]  /*11520*/  PLOP3.LUT P6, PT, PT, PT, UP0, 0x40, 0x0 ;  /* 0x000000000000781c */ /* 0x000fda0003fce808 */
[----:B------:R-:W-:Y:S05]  /*11530*/  @!P6 BRA `(.L_x_266) ;  /* 0x000000040038e947 */ /* 0x000fea0003800000 */
[----:B------:R-:W0:Y:S01]  /*11540*/  S2R R2, SR_TID.X ;  /* 0x0000000000027919 */ /* 0x000e220000002100 */
[----:B------:R-:W-:Y:S01]  /*11550*/  BSSY B0, `(.L_x_267) ;  /* 0x0000009000007945 */ /* 0x000fe20003800000 */
[----:B------:R-:W-:Y:S01]  /*11560*/  IMAD.MOV.U32 R5, RZ, RZ, RZ ;  /* 0x000000ffff057224 */ /* 0x000fe200078e00ff */
[----:B0-----:R-:W-:-:S05]  /*11570*/  LOP3.LUT R2, R2, 0x1f, RZ, 0xc0, !PT ;  /* 0x0000001f02027812 */ /* 0x001fca00078ec0ff */
[----:B------:R-:W-:-:S05]  /*11580*/  VIADD R6, R2, UR45 ;  /* 0x0000002d02067c36 */ /* 0x000fca0008000000 */
[----:B------:R-:W-:-:S13]  /*11590*/  ISETP.GE.OR P6, PT, R6, UR4, !P0 ;  /* 0x0000000406007c0c */ /* 0x000fda000c7c6670 */
[----:B------:R-:W-:Y:S05]  /*115a0*/  @P6 BRA `(.L_x_268) ;  /* 0x00000000000c6947 */ /* 0x000fea0003800000 */
[----:B------:R-:W0:Y:S02]  /*115b0*/  LDC.64 R2, c[0x0][0xc80] ;  /* 0x00032000ff027b82 */ /* 0x000e240000000a00 */
[----:B0-----:R-:W-:-:S05]  /*115c0*/  IMAD.WIDE R2, R6, 0x4, R2 ;  /* 0x0000000406027825 */ /* 0x001fca00078e0202 */
[----:B------:R0:W5:Y:S02]  /*115d0*/  LDG.E R5, desc[UR46][R2.64] ;  /* 0x0000002e02057981 */ /* 0x000164000c1e1900 */
.L_x_268:
[----:B------:R-:W-:Y:S05]  /*115e0*/  BSYNC B0 ;  /* 0x0000000000007941 */ /* 0x000fea0003800000 */
.L_x_267:
        /* <DEDUP_REMOVED lines=21> */
.L_x_265:
[----:B------:R-:W-:-:S04]  /*11740*/  IMAD.IADD R6, R4, 0x1, -R6 ;  /* 0x0000000104067824 */ /* 0x000fc800078e0a06 */
[----:B------:R-:W-:-:S05]  /*11750*/  IMAD R4, R2, R3, R6 ;  /* 0x0000000302047224 */ /* 0x000fca00078e0206 */
[----:B------:R-:W-:-:S13]  /*11760*/  ISETP.GT.AND P0, PT, R4, R0, PT ;  /* 0x000000000400720c */ /* 0x000fda0003f04270 */
[----:B------:R-:W-:Y:S02]  /*11770*/  VOTEU.ANY UR5, UPT, !P0 ;  /* 0x0000000000057886 */ /* 0x000fe400040e0100 */
[----:B------:R-:W-:Y:S02]  /*11780*/  UPOPC UR4, UR5 ;  /* 0x00000005000472bf */ /* 0x000fe40008000000 */
[----:B------:R-:W-:-:S04]  /*11790*/  ISETP.NE.AND P0, PT, RZ, UR5, PT ;  /* 0x00000005ff007c0c */ /* 0x000fc8000bf05270 */
[----:B------:R-:W-:-:S06]  /*117a0*/  IMAD.U32 R4, RZ, RZ, UR4 ;  /* 0x00000004ff047e24 */ /* 0x000fcc000f8e00ff */
[----:B------:R0:W2:Y:S02]  /*117b0*/  SHFL.IDX PT, R4, R5, R4, 0x1f ;  /* 0x00001f0405047589 */ /* 0x0000a400000e0000 */
[----:B0-----:R-:W-:Y:S01]  /*117c0*/  IMAD.MOV.U32 R5, RZ, RZ, RZ ;  /* 0x000000ffff057224 */ /* 0x001fe200078e00ff */
[----:B------:R-:W-:Y:S06]  /*117d0*/  @!P0 BRA `(.L_x_270) ;  /* 0x00000000000c8947 */ /* 0x000fec0003800000 */
[----:B------:R-:W-:-:S06]  /*117e0*/  UIADD3 UR5, UR4, -0x1, URZ ;  /* 0xffffffff04057890 */ /* 0x000fcc000fffe03f */
[----:B------:R-:W-:-:S06]  /*117f0*/  IMAD.U32 R5, RZ, RZ, UR5 ;  /* 0x00000005ff057e24 */ /* 0x000fcc000f8e00ff */
[----:B------:R0:W3:Y:S02]  /*11800*/  SHFL.IDX PT, R5, R2, R5, 0x1f ;  /* 0x00001f0502057589 */ /* 0x0000e400000e0000 */
.L_x_270:
[----:B---3--:R-:W-:Y:S01]  /*11810*/  IMAD R7, R5, R3, R6 ;  /* 0x0000000305077224 */ /* 0x008fe200078e0206 */
[----:B--2---:R-:W-:Y:S01]  /*11820*/  IABS R5, R4 ;  /* 0x0000000400057213 */ /* 0x004fe20000000000 */
[----:B------:R-:W-:Y:S02]  /*11830*/  UIADD3 UR45, UR4, UR45, URZ ;  /* 0x0000002d042d7290 */ /* 0x000fe4000fffe03f */
[----:B------:R-:W-:Y:S01]  /*11840*/  IMAD.IADD R0, R0, 0x1, -R7 ;  /* 0x0000000100007824 */ /* 0x000fe200078e0a07 */
[----:B0-----:R-:W0:Y:S01]  /*11850*/  I2F.RP R2, R5 ;  /* 0x0000000500027306 */ /* 0x001e220000209400 */
[----:B------:R2:W-:Y:S07]  /*11860*/  STL [R1+0x20], R7 ;  /* 0x0000200701007387 */ /* 0x0005ee0000100800 */
[----:B0-----:R-:W0:Y:S02]  /*11870*/  MUFU.RCP R2, R2 ;  /* 0x0000000200027308 */ /* 0x001e240000001000 */
[----:B0-----:R-:W-:-:S06]  /*11880*/  VIADD R2, R2, 0xffffffe ;  /* 0x0ffffffe02027836 */ /* 0x001fcc0000000000 */
[----:B------:R-:W0:Y:S02]  /*11890*/  F2I.FTZ.U32.TRUNC.NTZ R3, R2 ;  /* 0x0000000200037305 */ /* 0x000e24000021f000 */
[----:B0-----:R-:W-:-:S04]  /*118a0*/  IMAD.MOV R2, RZ, RZ, -R3 ;  /* 0x000000ffff027224 */ /* 0x001fc800078e0a03 */
[----:B------:R-:W-:Y:S02]  /*118b0*/  IMAD R6, R2, R5, RZ ;  /* 0x0000000502067224 */ /* 0x000fe400078e02ff */
[----:B------:R-:W-:-:S04]  /*118c0*/  IMAD.MOV.U32 R2, RZ, RZ, RZ ;  /* 0x000000ffff027224 */ /* 0x000fc800078e00ff */
[----:B------:R-:W-:Y:S01]  /*118d0*/  IMAD.HI.U32 R2, R3, R6, R2 ;  /* 0x0000000603027227 */ /* 0x000fe200078e0002 */
[----:B------:R-:W-:Y:S02]  /*118e0*/  IABS R6, R4 ;  /* 0x0000000400067213 */ /* 0x000fe40000000000 */
[----:B------:R-:W-:-:S03]  /*118f0*/  IABS R3, R0 ;  /* 0x0000000000037213 */ /* 0x000fc60000000000 */
[----:B------:R-:W-:Y:S02]  /*11900*/  IMAD.MOV R6, RZ, RZ, -R6 ;  /* 0x000000ffff067224 */ /* 0x000fe400078e0a06 */
[----:B------:R-:W-:-:S04]  /*11910*/  IMAD.HI.U32 R2, R2, R3, RZ ;  /* 0x0000000302027227 */ /* 0x000fc800078e00ff */
[----:B------:R-:W-:-:S05]  /*11920*/  IMAD R3, R2, R6, R3 ;  /* 0x0000000602037224 */ /* 0x000fca00078e0203 */
[----:B------:R-:W-:-:S13]  /*11930*/  ISETP.GT.U32.AND P1, PT, R5, R3, PT ;  /* 0x000000030500720c */ /* 0x000fda0003f24070 */
[----:B------:R-:W-:Y:S02]  /*11940*/  @!P1 IMAD.IADD R3, R3, 0x1, -R5 ;  /* 0x0000000103039824 */ /* 0x000fe400078e0a05 */
[----:B------:R-:W-:Y:S01]  /*11950*/  @!P1 VIADD R2, R2, 0x1 ;  /* 0x0000000102029836 */ /* 0x000fe20000000000 */
[----:B------:R-:W-:Y:S02]  /*11960*/  ISETP.NE.AND P1, PT, R4, RZ, PT ;  /* 0x000000ff0400720c */ /* 0x000fe40003f25270 */
[----:B------:R-:W-:Y:S02]  /*11970*/  ISETP.GE.U32.AND P0, PT, R3, R5, PT ;  /* 0x000000050300720c */ /* 0x000fe40003f06070 */
[----:B------:R-:W-:-:S04]  /*11980*/  LOP3.LUT R3, R0, R4, RZ, 0x3c, !PT ;  /* 0x0000000400037212 */ /* 0x000fc800078e3cff */
[----:B------:R-:W-:-:S07]  /*11990*/  ISETP.GE.AND P2, PT, R3, RZ, PT ;  /* 0x000000ff0300720c */ /* 0x000fce0003f46270 */
[----:B------:R-:W-:-:S06]  /*119a0*/  @P0 VIADD R2, R2, 0x1 ;  /* 0x0000000102020836 */ /* 0x000fcc0000000000 */
[----:B------:R-:W-:Y:S01]  /*119b0*/  @!P2 IMAD.MOV R2, RZ, RZ, -R2 ;  /* 0x000000ffff02a224 */ /* 0x000fe200078e0a02 */
[----:B------:R-:W-:-:S04]  /*119c0*/  @!P1 LOP3.LUT R2, RZ, R4, RZ, 0x33, !PT ;  /* 0x00000004ff029212 */ /* 0x000fc800078e33ff */
[----:B------:R-:W-:Y:S01]  /*119d0*/  R2UR UR36, R2 ;  /* 0x00000000022472ca */ /* 0x000fe200000e0000 */
[----:B------:R-:W-:-:S04]  /*119e0*/  IMAD.MOV R3, RZ, RZ, -R2 ;  /* 0x000000ffff037224 */ /* 0x000fc800078e0a02 */
[----:B------:R-:W-:-:S05]  /*119f0*/  IMAD R0, R4, R3, R0 ;  /* 0x0000000304007224 */ /* 0x000fca00078e0200 */
[----:B------:R2:W-:Y:S01]  /*11a00*/  STL [R1+0x24], R0 ;  /* 0x0000240001007387 */ /* 0x0005e20000100800 */
[----:B------:R-:W-:Y:S05]  /*11a10*/  BRA `(.L_x_271) ;  /* 0x0000000000107947 */ /* 0x000fea0003800000 */
.L_x_266:
[----:B------:R0:W-:Y:S01]  /*11a20*/  STL [R1+0x20], R0 ;  /* 0x0000200001007387 */ /* 0x0001e20000100800 */
[----:B------:R-:W-:Y:S01]  /*11a30*/  ULDC UR45, c[0x0][0xc3c] ;  /* 0x00030f00002d7ab9 */ /* 0x000fe20000000800 */
[----:B------:R-:W-:Y:S02]  /*11a40*/  UMOV UR36, URZ ;  /* 0x0000003f00247c82 */ /* 0x000fe40008000000 */
[----:B------:R0:W-:Y:S03]  /*11a50*/  STL [R1+0x24], RZ ;  /* 0x000024ff01007387 */ /* 0x0001e60000100800 */
.L_x_271:
[----:B------:R-:W3:Y:S04]  /*11a60*/  LDL R3, [R1+0x20] ;  /* 0x0000200001037983 */ /* 0x000ee80000100800 */
[----:B------:R-:W4:Y:S01]  /*11a70*/  LDL R2, [R1+0x24] ;  /* 0x0000240001027983 */ /* 0x000f220000100800 */
[----:B------:R-:W-:Y:S02]  /*11a80*/  IMAD.U32 R6, RZ, RZ, UR36 ;  /* 0x00000024ff067e24 */ /* 0x000fe4000f8e00ff */
[----:B--2---:R-:W-:Y:S01]  /*11a90*/  IMAD.U32 R7, RZ, RZ, UR45 ;  /* 0x0000002dff077e24 */ /* 0x004fe2000f8e00ff */
[----:B0-----:R-:W0:Y:S02]  /*11aa0*/  S2R R0, SR_TID.X ;  /* 0x0000000000007919 */ /* 0x001e240000002100 */
[----:B0-----:R-:W-:Y:S01]  /*11ab0*/  LOP3.LUT R0, R0, 0x1f, RZ, 0xc0, !PT ;  /* 0x0000001f00007812 */ /* 0x001fe200078ec0ff */
[----:B------:R-:W-:Y:S03]  /*11ac0*/  BAR.SYNC.DEFER_BLOCKING 0x4, 0x180 ;  /* 0x0106000000007b1d */ /* 0x000fe60000010000 */
[----:B------:R-:W-:-:S13]  /*11ad0*/  ISETP.NE.AND P0, PT, R0, RZ, PT ;  /* 0x000000ff0000720c */ /* 0x000fda0003f05270 */
[----:B------:R-:W-:Y:S01]  /*11ae0*/  @!P0 MOV R0, 0x400 ;  /* 0x0000040000008802 */ /* 0x000fe20000000f00 */
[----:B---3--:R-:W-:Y:S02]  /*11af0*/  IMAD.MOV.U32 R4, RZ, RZ, R3 ;  /* 0x000000ffff047224 */ /* 0x008fe400078e0003 */
[----:B------:R-:W0:Y:S01]  /*11b00*/  @!P0 S2R R3, SR_CgaCtaId ;  /* 0x0000000000038919 */ /* 0x000e220000008800 */
[----:B----4-:R-:W-:Y:S01]  /*11b10*/  IMAD.MOV.U32 R5, RZ, RZ, R2 ;  /* 0x000000ffff057224 */ /* 0x010fe200078e0002 */
[----:B0-----:R-:W-:-:S05]  /*11b20*/  @!P0 LEA R19, R3, R0, 0x18 ;  /* 0x0000000003138211 */ /* 0x001fca00078ec0ff */
[----:B------:R2:W-:Y:S01]  /*11b30*/  @!P0 STS.128 [R19+0x388d0], R4 ;  /* 0x0388d00413008388 */ /* 0x0005e20000000c00 */
[----:B------:R-:W-:Y:S06]  /*11b40*/  BAR.ARV 0x5, 0x180 ;  /* 0x0146000000007b1d */ /* 0x000fec0000002000 */
.L_x_264:
[----:B------:R-:W-:Y:S02]  /*11b50*/  ULDC UR4, c[0x0][0xc3c] ;  /* 0x00030f0000047ab9 */ /* 0x000fe40000000800 */
[----:B------:R-:W-:-:S06]  /*11b60*/  UISETP.GE.AND UP0, UPT, UR45, UR4, UPT ;  /* 0x000000042d00728c */ /* 0x000fcc000bf06270 */
[----:B------:R-:W-:-:S13]  /*11b70*/  PLOP3.LUT P0, PT, PT, PT, UP0, 0x80, 0x0 ;  /* 0x000000000000781c */ /* 0x000fda0003f0f008 */
[----:B------:R-:W-:Y:S05]  /*11b80*/  @!P0 BRA `(.L_x_272) ;  /* 0xffffffb400ac8947 */ /* 0x000fea000383ffff */
.L_x_201:
[----:B------:R-:W3:Y:S01]  /*11b90*/  LDL.LU R0, [R1+0x30] ;  /* 0x0000300001007983 */ /* 0x000ee20000300800 */
[----:B------:R-:W-:Y:S01]  /*11ba0*/  BSSY B0, `(.L_x_273) ;  /* 0x000000b000007945 */ /* 0x000fe20003800000 */
[----:B012---:R-:W0:Y:S01]  /*11bb0*/  S2R R5, SR_CgaCtaId ;  /* 0x0000000000057919 */ /* 0x007e220000008800 */
[----:B---3--:R-:W-:-:S05]  /*11bc0*/  VIADD R0, R0, 0x1 ;  /* 0x0000000100007836 */ /* 0x008fca0000000000 */
[----:B------:R-:W-:-:S04]  /*11bd0*/  LEA.HI R2, R0, R0, RZ, 0x1 ;  /* 0x0000000000027211 */ /* 0x000fc800078f08ff */
[----:B------:R-:W-:-:S05]  /*11be0*/  LOP3.LUT R3, R2, 0xfffffffe, RZ, 0xc0, !PT ;  /* 0xfffffffe02037812 */ /* 0x000fca00078ec0ff */
[----:B------:R-:W-:Y:S01]  /*11bf0*/  IMAD.IADD R3, R0, 0x1, -R3 ;  /* 0x0000000100037824 */ /* 0x000fe200078e0a03 */
[----:B------:R-:W-:-:S04]  /*11c00*/  MOV R0, 0x400 ;  /* 0x0000040000007802 */ /* 0x000fc80000000f00 */
[----:B0-----:R-:W-:Y:S02]  /*11c10*/  LEA R0, R5, R0, 0x18 ;  /* 0x0000000005007211 */ /* 0x001fe400078ec0ff */
[----:B------:R-:W-:-:S04]  /*11c20*/  SHF.L.U32 R3, R3, 0x1f, RZ ;  /* 0x0000001f03037819 */ /* 0x000fc800000006ff */
[----:B------:R-:W0:Y:S02]  /*11c30*/  SYNCS.PHASECHK.TRANS64.TRYWAIT P0, [R0+URZ+0x38820], R3 ;  /* 0x03882003000075a7 */ /* 0x000e24000800017f */
[----:B0-----:R-:W-:Y:S05]  /*11c40*/  @!P0 BRA `(.L_x_274) ;  /* 0x0000001000d48947 */ /* 0x001fea0003800000 */
.L_x_321:
[----:B------:R-:W-:Y:S05]  /*11c50*/  BSYNC B0 ;  /* 0x0000000000007941 */ /* 0x000fea0003800000 */
.L_x_273:
[----:B------:R-:W-:-:S03]  /*11c60*/  UMOV UR4, 0xffffffff ;  /* 0xffffffff00047882 */ /* 0x000fc60000000000 */
[----:B------:R-:W-:Y:S05]  /*11c70*/  BRA.DIV UR4, `(.L_x_275) ;  /* 0x0000001204dc7947 */ /* 0x000fea000b800000 */
[----:B------:R-:W1:Y:S02]  /*11c80*/  S2R R2, SR_TID.X ;  /* 0x0000000000027919 */ /* 0x000e640000002100 */
[----:B-1----:R-:W-:-:S04]  /*11c90*/  SHF.R.U32.HI R2, RZ, 0x5, R2 ;  /* 0x00000005ff027819 */ /* 0x002fc80000011602 */
[----:B------:R-:W-:-:S05]  /*11ca0*/  LOP3.LUT R2, R2, 0x3, RZ, 0xc0, !PT ;  /* 0x0000000302027812 */ /* 0x000fca00078ec0ff */
[----:B------:R1:W2:Y:S02]  /*11cb0*/  SHFL.IDX PT, R14, R2, RZ, 0x1f ;  /* 0x00001fff020e7589 */ /* 0x0002a400000e0000 */
.L_x_324:
[----:B--2---:R-:W-:Y:S01]  /*11cc0*/  ISETP.NE.AND P0, PT, R14, RZ, PT ;  /* 0x000000ff0e00720c */ /* 0x004fe20003f05270 */
[----:B------:R-:W-:-:S12]  /*11cd0*/  BSSY B0, `(.L_x_276) ;  /* 0x000002e000007945 */ /* 0x000fd80003800000 */
[----:B------:R-:W-:Y:S05]  /*11ce0*/  @P0 BRA `(.L_x_277) ;  /* 0x0000000000b00947 */ /* 0x000fea0003800000 */
[----:B------:R-:W-:-:S03]  /*11cf0*/  UMOV UR4, 0xffffffff ;  /* 0xffffffff00047882 */ /* 0x000fc60000000000 */
[----:B------:R-:W-:Y:S05]  /*11d00*/  BRA.DIV UR4, `(.L_x_278) ;  /* 0x0000001204ec7947 */ /* 0x000fea000b800000 */
[----:B------:R-:W-:-:S13]  /*11d10*/  ELECT P6, URZ, PT ;  /* 0x00000000003f782f */ /* 0x000fda00038c0000 */
.L_x_327:
[----:B------:R-:W-:Y:S05]  /*11d20*/  @!P6 BRA `(.L_x_277) ;  /* 0x0000000000a0e947 */ /* 0x000fea0003800000 */
[----:B------:R-:W-:-:S06]  /*11d30*/  ULOP3.LUT UR4, UR38, 0x2, URZ, 0xfc, !UPT ;  /* 0x0000000226047892 */ /* 0x000fcc000f8efc3f */
[----:B-1----:R-:W-:-:S05]  /*11d40*/  IMAD.U32 R2, RZ, RZ, UR4 ;  /* 0x00000004ff027e24 */ /* 0x002fca000f8e00ff */
[----:B------:R-:W-:-:S13]  /*11d50*/  ISETP.NE.AND P0, PT, R2, 0x3, PT ;  /* 0x000000030200780c */ /* 0x000fda0003f05270 */
[----:B------:R-:W-:Y:S05]  /*11d60*/  @!P0 BRA `(.L_x_279) ;  /* 0x0000000000048947 */ /* 0x000fea0003800000 */
[----:B------:R-:W-:Y:S01]  /*11d70*/  BPT.TRAP 0x1 ;  /* 0x000000040000795c */ /* 0x000fe20000300000 */
.L_x_279:
[----:B0-----:R-:W2:Y:S04]  /*11d80*/  LDL R3, [R1] ;  /* 0x0000000001037983 */ /* 0x001ea80000100800 */
[----:B------:R-:W3:Y:S01]  /*11d90*/  LDL.LU R7, [R1+0x4] ;  /* 0x0000040001077983 */ /* 0x000ee20000300800 */
[----:B------:R-:W-:-:S04]  /*11da0*/  VIADD R2, R0, 0x38840 ;  /* 0x0003884000027836 */ /* 0x000fc80000000000 */
[C---:B--2---:R-:W-:Y:S02]  /*11db0*/  IMAD R6, R3.reuse, 0x8, R2 ;  /* 0x0000000803067824 */ /* 0x044fe400078e0202 */
[----:B------:R-:W-:Y:S01]  /*11dc0*/  VIADD R3, R3, 0x1 ;  /* 0x0000000103037836 */ /* 0x000fe20000000000 */
[----:B---3--:R-:W-:-:S04]  /*11dd0*/  SHF.L.U32 R5, R7, 0x1f, RZ ;  /* 0x0000001f07057819 */ /* 0x008fc800000006ff */
[C---:B------:R-:W-:Y:S01]  /*11de0*/  ISETP.NE.AND P2, PT, R3.reuse, 0x2, PT ;  /* 0x000000020300780c */ /* 0x040fe20003f45270 */
[----:B------:R-:W0:Y:S03]  /*11df0*/  SYNCS.PHASECHK.TRANS64.TRYWAIT P1, [R6+URZ], R5 ;  /* 0x00000005060075a7 */ /* 0x000e26000802017f */
[----:B------:R-:W-:Y:S02]  /*11e00*/  SEL R4, RZ, 0x1, P2 ;  /* 0x00000001ff047807 */ /* 0x000fe40001000000 */
[----:B------:R-:W-:Y:S02]  /*11e10*/  SEL R3, R3, RZ, P2 ;  /* 0x000000ff03037207 */ /* 0x000fe40001000000 */
[----:B------:R-:W-:-:S03]  /*11e20*/  LOP3.LUT R4, R7, R4, RZ, 0x3c, !PT ;  /* 0x0000000407047212 */ /* 0x000fc600078e3cff */
[----:B------:R-:W-:Y:S01]  /*11e30*/  IMAD R7, R3, 0x8, R2 ;  /* 0x0000000803077824 */ /* 0x000fe200078e0202 */
[----:B------:R-:W-:Y:S01]  /*11e40*/  SHF.L.U32 R2, R4, 0x1f, RZ ;  /* 0x0000001f04027819 */ /* 0x000fe200000006ff */
[----:B0-----:R-:W-:Y:S06]  /*11e50*/  @!P1 BRA `(.L_x_280) ;  /* 0x0000001000b89947 */ /* 0x001fec0003800000 */
.L_x_328:
[----:B------:R-:W1:Y:S02]  /*11e60*/  SYNCS.PHASECHK.TRANS64.TRYWAIT P1, [R7+URZ], R2 ;  /* 0x00000002070075a7 */ /* 0x000e64000802017f */
[----:B-1----:R-:W-:Y:S05]  /*11e70*/  @!P1 BRA `(.L_x_281) ;  /* 0x0000001000c49947 */ /* 0x002fea0003800000 */
.L_x_329:
[----:B------:R-:W-:Y:S05]  /*11e80*/  @!P0 BRA `(.L_x_282) ;  /* 0x0000000000048947 */ /* 0x000fea0003800000 */
[----:B------:R-:W-:Y:S01]  /*11e90*/  BPT.TRAP 0x1 ;  /* 0x000000040000795c */ /* 0x000fe20000300000 */
.L_x_282:
[----:B------:R-:W2:Y:S02]  /*11ea0*/  LDL.LU R4, [R1] ;  /* 0x0000000001047983 */ /* 0x000ea40000300800 */
[----:B--2---:R-:W-:-:S04]  /*11eb0*/  IMAD R4, R4, 0x8, R0 ;  /* 0x0000000804047824 */ /* 0x004fc800078e0200 */
[----:B------:R-:W2:Y:S02]  /*11ec0*/  SYNCS.PHASECHK.TRANS64.TRYWAIT P1, [R4+URZ+0x38860], R5 ;  /* 0x03886005040075a7 */ /* 0x000ea4000802017f */
[----:B--2---:R-:W-:Y:S05]  /*11ed0*/  @!P1 BRA `(.L_x_283) ;  /* 0x0000001000c09947 */ /* 0x004fea0003800000 */
.L_x_330:
[----:B------:R-:W-:Y:S05]  /*11ee0*/  @!P0 BRA `(.L_x_284) ;  /* 0x0000000000048947 */ /* 0x000fea0003800000 */
[----:B------:R-:W-:Y:S01]  /*11ef0*/  BPT.TRAP 0x1 ;  /* 0x000000040000795c */ /* 0x000fe20000300000 */
.L_x_284:
[----:B------:R-:W-:-:S04]  /*11f00*/  IMAD R3, R3, 0x8, R0 ;  /* 0x0000000803037824 */ /* 0x000fc800078e0200 */
[----:B------:R-:W3:Y:S02]  /*11f10*/  SYNCS.PHASECHK.TRANS64.TRYWAIT P1, [R3+URZ+0x38860], R2 ;  /* 0x03886002030075a7 */ /* 0x000ee4000802017f */
[----:B---3--:R-:W-:Y:S05]  /*11f20*/  @!P1 BRA `(.L_x_285) ;  /* 0x0000001000c09947 */ /* 0x008fea0003800000 */
.L_x_331:
[----:B------:R-:W-:Y:S05]  /*11f30*/  @!P0 BRA `(.L_x_286) ;  /* 0x0000000000048947 */ /* 0x000fea0003800000 */
[----:B------:R-:W-:Y:S01]  /*11f40*/  BPT.TRAP 0x1 ;  /* 0x000000040000795c */ /* 0x000fe20000300000 */
.L_x_286:
[----:B------:R-:W4:Y:S02]  /*11f50*/  SYNCS.PHASECHK.TRANS64.TRYWAIT P0, [R4+URZ+0x38880], R5 ;  /* 0x03888005040075a7 */ /* 0x000f24000800017f */
[----:B----4-:R-:W-:Y:S05]  /*11f60*/  @!P0 BRA `(.L_x_287) ;  /* 0x0000001000c48947 */ /* 0x010fea0003800000 */
.L_x_288:
[----:B------:R0:W0:Y:S02]  /*11f70*/  SYNCS.PHASECHK.TRANS64.TRYWAIT P0, [R3+URZ+0x38880], R2 ;  /* 0x03888002030075a7 */ /* 0x000024000800017f */
[----:B0-----:R-:W-:Y:S05]  /*11f80*/  @!P0 NANOSLEEP.SYNCS 0x989680 ;  /* 0x009896800000895d */ /* 0x001fea0003900000 */
[----:B------:R-:W0:Y:S02]  /*11f90*/  @!P0 SYNCS.PHASECHK.TRANS64 P0, [R3+URZ+0x38880], R2 ;  /* 0x03888002030085a7 */ /* 0x000e24000800007f */
[----:B0-----:R-:W-:Y:S05]  /*11fa0*/  @!P0 BRA `(.L_x_288) ;  /* 0xfffffffc00f08947 */ /* 0x001fea000383ffff */
.L_x_277:
[----:B------:R-:W-:Y:S05]  /*11fb0*/  BSYNC B0 ;  /* 0x0000000000007941 */ /* 0x000fea0003800000 */
.L_x_276:
[----:B------:R-:W-:Y:S05]  /*11fc0*/  EXIT ;  /* 0x000000000000794d */ /* 0x000fea0003800000 */
.L_x_151:
[----:B0-----:R0:W1:Y:S02]  /*11fd0*/  SYNCS.PHASECHK.TRANS64.TRYWAIT P1, [R2+URZ+0x38800], R11 ;  /* 0x0388000b020075a7 */ /* 0x001064000802017f */
[----:B-1----:R-:W-:Y:S05]  /*11fe0*/  @!P1 NANOSLEEP.SYNCS 0x989680 ;  /* 0x009896800000995d */ /* 0x002fea0003900000 */
[----:B------:R-:W1:Y:S02]  /*11ff0*/  @!P1 SYNCS.PHASECHK.TRANS64 P1, [R2+URZ+0x38800], R11 ;  /* 0x0388000b020095a7 */ /* 0x000e64000802007f */
[----:B-1----:R-:W-:Y:S05]  /*12000*/  @!P1 BRA `(.L_x_151) ;  /* 0xfffffffc00f09947 */ /* 0x002fea000383ffff */
[----:B------:R-:W-:Y:S05]  /*12010*/  BRA `(.L_x_289) ;  /* 0xfffffef800f07947 */ /* 0x000fea000383ffff */
.L_x_155:
[----:B--2---:R2:W3:Y:S02]  /*12020*/  SYNCS.PHASECHK.TRANS64.TRYWAIT P1, [R4+URZ+0x38830], R5 ;  /* 0x03883005040075a7 */ /* 0x0044e4000802017f */
[----:B---3--:R-:W-:Y:S05]  /*12030*/  @!P1 NANOSLEEP.SYNCS 0x989680 ;  /* 0x009896800000995d */ /* 0x008fea0003900000 */
[----:B------:R-:W3:Y:S02]  /*12040*/  @!P1 SYNCS.PHASECHK.TRANS64 P1, [R4+URZ+0x38830], R5 ;  /* 0x03883005040095a7 */ /* 0x000ee4000802007f */
[----:B---3--:R-:W-:Y:S05]  /*12050*/  @!P1 BRA `(.L_x_155) ;  /* 0xfffffffc00f09947 */ /* 0x008fea000383ffff */
[----:B------:R-:W-:Y:S05]  /*12060*/  BRA `(.L_x_154) ;  /* 0xfffffefc00187947 */ /* 0x000fea000383ffff */
.L_x_160:
[----:B-1----:R-:W-:-:S04]  /*12070*/  IMAD.U32 R3, RZ, RZ, UR6 ;  /* 0x00000006ff037e24 */ /* 0x002fc8000f8e00ff */
[----:B------:R1:W2:Y:S03]  /*12080*/  SYNCS.PHASECHK.TRANS64.TRYWAIT P1, [R3+URZ+0x38830], R2 ;  /* 0x03883002030075a7 */ /* 0x0002a6000802017f */
[----:B--2---:R-:W-:Y:S05]  /*12090*/  @!P1 NANOSLEEP.SYNCS 0x989680 ;  /* 0x009896800000995d */ /* 0x004fea0003900000 */
[----:B------:R-:W2:Y:S02]  /*120a0*/  @!P1 SYNCS.PHASECHK.TRANS64 P1, [R3+URZ+0x38830], R2 ;  /* 0x03883002030095a7 */ /* 0x000ea4000802007f */
[----:B--2---:R-:W-:Y:S05]  /*120b0*/  @!P1 BRA `(.L_x_160) ;  /* 0xfffffffc00ec9947 */ /* 0x004fea000383ffff */
[----:B------:R-:W-:Y:S05]  /*120c0*/  BRA `(.L_x_157) ;  /* 0xffffff2c00c47947 */ /* 0x000fea000383ffff */
.L_x_164:
[----:B-1----:R-:W-:-:S04]  /*120d0*/  IMAD.U32 R3, RZ, RZ, UR6 ;  /* 0x00000006ff037e24 */ /* 0x002fc8000f8e00ff */
[----:B------:R1:W2:Y:S03]  /*120e0*/  SYNCS.PHASECHK.TRANS64.TRYWAIT P1, [R3+URZ+0x38850], R2 ;  /* 0x03885002030075a7 */ /* 0x0002a6000802017f */
[----:B--2---:R-:W-:Y:S05]  /*120f0*/  @!P1 NANOSLEEP.SYNCS 0x989680 ;  /* 0x009896800000995d */ /* 0x004fea0003900000 */
[----:B------:R-:W2:Y:S02]  /*12100*/  @!P1 SYNCS.PHASECHK.TRANS64 P1, [R3+URZ+0x38850], R2 ;  /* 0x03885002030095a7 */ /* 0x000ea4000802007f */
[----:B--2---:R-:W-:Y:S05]  /*12110*/  @!P1 BRA `(.L_x_164) ;  /* 0xfffffffc00ec9947 */ /* 0x004fea000383ffff */
[----:B------:R-:W-:Y:S05]  /*12120*/  BRA `(.L_x_161) ;  /* 0xffffff3000a47947 */ /* 0x000fea000383ffff */
.L_x_170:
[----:B-1----:R1:W2:Y:S02]  /*12130*/  SYNCS.PHASECHK.TRANS64.TRYWAIT P1, [R15+URZ+0x38850], R0 ;  /* 0x038850000f0075a7 */ /* 0x0022a4000802017f */
[----:B--2---:R-:W-:Y:S05]  /*12140*/  @!P1 NANOSLEEP.SYNCS 0x989680 ;  /* 0x009896800000995d */ /* 0x004fea0003900000 */
[----:B------:R-:W2:Y:S02]  /*12150*/  @!P1 SYNCS.PHASECHK.TRANS64 P1, [R15+URZ+0x38850], R0 ;  /* 0x038850000f0095a7 */ /* 0x000ea4000802007f */
[----:B--2---:R-:W-:Y:S05]  /*12160*/  @!P1 BRA `(.L_x_170) ;  /* 0xfffffffc00f09947 */ /* 0x004fea000383ffff */
[----:B------:R-:W-:Y:S05]  /*12170*/  BRA `(.L_x_169) ;  /* 0xffffff5800847947 */ /* 0x000fea000383ffff */
.L_x_216:
[----:B------:R-:W-:Y:S02]  /*12180*/  IMAD.MOV.U32 R13, RZ, RZ, R0 ;  /* 0x000000ffff0d7224 */ /* 0x000fe400078e0000 */
[----:B------:R-:W-:Y:S02]  /*12190*/  IMAD.MOV.U32 R12, RZ, RZ, RZ ;  /* 0x000000ffff0c7224 */ /* 0x000fe400078e00ff */
[----:B------:R-:W-:Y:S02]  /*121a0*/  IMAD.MOV.U32 R11, RZ, RZ, 0x1f ;  /* 0x0000001fff0b7424 */ /* 0x000fe400078e00ff */
[----:B------:R-:W-:-:S07]  /*121b0*/  IMAD.MOV.U32 R15, RZ, RZ, -0x1 ;  /* 0xffffffffff0f7424 */ /* 0x000fce00078e00ff */
[----:B-1-3--:R-:W-:Y:S05]  /*121c0*/  WARPSYNC.COLLECTIVE R15, `(.L_x_290) ;  /* 0x000000000f087348 */ /* 0x00afea0003c00000 */
[----:B------:R0:W2:Y:S02]  /*121d0*/  SHFL.IDX P6, R14, R13, R12, R11 ;  /* 0x0000000c0d0e7389 */ /* 0x0000a400000c000b */
[----:B0123--:R-:W-:Y:S01]  /*121e0*/  ENDCOLLECTIVE ;  /* 0x000000000000791b */ /* 0x00ffe20003800000 */
.L_x_290:
[----:B------:R-:W-:Y:S05]  /*121f0*/  BRA `(.L_x_291) ;  /* 0xffffffbc007c7947 */ /* 0x000fea000383ffff */
.L_x_218:
[----:B------:R-:W-:Y:S01]  /*12200*/  BSSY B0, `(.L_x_292) ;  /* 0x0000006000007945 */ /* 0x000fe20003800000 */
[----:B------:R-:W-:-:S07]  /*12210*/  IMAD.MOV.U32 R15, RZ, RZ, -0x1 ;  /* 0xffffffffff0f7424 */ /* 0x000fce00078e00ff */
[----:B-1-3--:R-:W-:Y:S05]  /*12220*/  WARPSYNC.COLLECTIVE R15, `(.L_x_293) ;  /* 0x000000000f0c7348 */ /* 0x00afea0003c00000 */
[----:B------:R-:W-:Y:S02]  /*12230*/  ELECT P6, UR62, PT ;  /* 0x00000000003e782f */ /* 0x000fe400038c0000 */
[----:B------:R-:W-:Y:S01]  /*12240*/  MOV R14, UR62 ;  /* 0x0000003e000e7c02 */ /* 0x000fe20008000f00 */
[----:B-1-3--:R-:W-:Y:S10]  /*12250*/  ENDCOLLECTIVE ;  /* 0x000000000000791b */ /* 0x00aff40003800000 */
.L_x_293:
[----:B------:R-:W-:Y:S05]  /*12260*/  BSYNC B0 ;  /* 0x0000000000007941 */ /* 0x000fea0003800000 */
.L_x_292:
[----:B------:R-:W-:Y:S05]  /*12270*/  BRA `(.L_x_294) ;  /* 0xffffffbc008c7947 */ /* 0x000fea000383ffff */
.L_x_220:
[----:B0-----:R0:W2:Y:S02]  /*12280*/  SYNCS.PHASECHK.TRANS64.TRYWAIT P0, [R4+URZ+0x38880], R3 ;  /* 0x03888003040075a7 */ /* 0x0010a4000800017f */
[----:B--2---:R-:W-:Y:S05]  /*12290*/  @!P0 NANOSLEEP.SYNCS 0x989680 ;  /* 0x009896800000895d */ /* 0x004fea0003900000 */
[----:B------:R-:W2:Y:S02]  /*122a0*/  @!P0 SYNCS.PHASECHK.TRANS64 P0, [R4+URZ+0x38880], R3 ;  /* 0x03888003040085a7 */ /* 0x000ea4000800007f */
[----:B--2---:R-:W-:Y:S05]  /*122b0*/  @!P0 BRA `(.L_x_220) ;  /* 0xfffffffc00f08947 */ /* 0x004fea000383ffff */
[----:B------:R-:W-:Y:S05]  /*122c0*/  BRA `(.L_x_295) ;  /* 0xffffffbc00f07947 */ /* 0x000fea000383ffff */
.L_x_222:
[----:B--2---:R2:W4:Y:S02]  /*122d0*/  SYNCS.PHASECHK.TRANS64.TRYWAIT P0, [R4+URZ+0x38840], R3 ;  /* 0x03884003040075a7 */ /* 0x004524000800017f */
[----:B----4-:R-:W-:Y:S05]  /*122e0*/  @!P0 NANOSLEEP.SYNCS 0x989680 ;  /* 0x009896800000895d */ /* 0x010fea0003900000 */
[----:B------:R-:W4:Y:S02]  /*122f0*/  @!P0 SYNCS.PHASECHK.TRANS64 P0, [R4+URZ+0x38840], R3 ;  /* 0x03884003040085a7 */ /* 0x000f24000800007f */
[----:B----4-:R-:W-:Y:S05]  /*12300*/  @!P0 BRA `(.L_x_222) ;  /* 0xfffffffc00f08947 */ /* 0x010fea000383ffff */
[----:B------:R-:W-:Y:S05]  /*12310*/  BRA `(.L_x_296) ;  /* 0xffffffc0005c7947 */ /* 0x000fea000383ffff */
.L_x_226:
[----:B------:R-:W-:Y:S02]  /*12320*/  IMAD.MOV.U32 R13, RZ, RZ, R2 ;  /* 0x000000ffff0d7224 */ /* 0x000fe400078e0002 */
[----:B------:R-:W-:Y:S02]  /*12330*/  IMAD.MOV.U32 R12, RZ, RZ, RZ ;  /* 0x000000ffff0c7224 */ /* 0x000fe400078e00ff */
[----:B------:R-:W-:Y:S02]  /*12340*/  IMAD.MOV.U32 R11, RZ, RZ, 0x181f ;  /* 0x0000181fff0b7424 */ /* 0x000fe400078e00ff */
[----:B------:R-:W-:Y:S02]  /*12350*/  IMAD.MOV.U32 R15, RZ, RZ, -0x1 ;  /* 0xffffffffff0f7424 */ /* 0x000fe400078e00ff */
[----:B------:R-:W-:Y:S02]  /*12360*/  IMAD R4, R17, R6, RZ ;  /* 0x0000000611047224 */ /* 0x000fe400078e02ff */
[----:B------:R-:W-:-:S07]  /*12370*/  IMAD.IADD R3, R18, 0x1, R5 ;  /* 0x0000000112037824 */ /* 0x000fce00078e0205 */
[----:B-----5:R-:W-:Y:S05]  /*12380*/  WARPSYNC.COLLECTIVE R15, `(.L_x_297) ;  /* 0x000000000f087348 */ /* 0x020fea0003c00000 */
[----:B------:R0:W1:Y:S02]  /*12390*/  SHFL.IDX P6, R14, R13, R12, R11 ;  /* 0x0000000c0d0e7389 */ /* 0x00006400000c000b */
[----:B01---5:R-:W-:Y:S01]  /*123a0*/  ENDCOLLECTIVE ;  /* 0x000000000000791b */ /* 0x023fe20003800000 */
.L_x_297:
[C---:B------:R-:W-:Y:S01]  /*123b0*/  VIADD R5, R3.reuse, 0x10 ;  /* 0x0000001003057836 */ /* 0x040fe20000000000 */
[----:B------:R-:W-:Y:S01]  /*123c0*/  ISETP.GE.AND P2, PT, R3, R4, PT ;  /* 0x000000040300720c */ /* 0x000fe20003f46270 */
[----:B------:R-:W-:Y:S02]  /*123d0*/  IMAD.MOV.U32 R13, RZ, RZ, R0 ;  /* 0x000000ffff0d7224 */ /* 0x000fe400078e0000 */
[----:B------:R-:W-:-:S10]  /*123e0*/  IMAD.MOV.U32 R6, RZ, RZ, R14 ;  /* 0x000000ffff067224 */ /* 0x000fd400078e000e */
[----:B------:R-:W-:Y:S05]  /*123f0*/  WARPSYNC.COLLECTIVE R15, `(.L_x_298) ;  /* 0x000000000f087348 */ /* 0x000fea0003c00000 */
[----:B------:R0:W1:Y:S02]  /*12400*/  SHFL.IDX P6, R14, R13, R12, R11 ;  /* 0x0000000c0d0e7389 */ /* 0x00006400000c000b */
[----:B01----:R-:W-:Y:S01]  /*12410*/  ENDCOLLECTIVE ;  /* 0x000000000000791b */ /* 0x003fe20003800000 */
.L_x_298:
[----:B------:R-:W-:Y:S02]  /*12420*/  IMAD.MOV.U32 R13, RZ, RZ, R2 ;  /* 0x000000ffff0d7224 */ /* 0x000fe400078e0002 */
[----:B------:R-:W-:Y:S02]  /*12430*/  IMAD.MOV.U32 R12, RZ, RZ, 0x1 ;  /* 0x00000001ff0c7424 */ /* 0x000fe400078e00ff */
[----:B------:R-:W-:-:S07]  /*12440*/  IMAD.MOV.U32 R7, RZ, RZ, R14 ;  /* 0x000000ffff077224 */ /* 0x000fce00078e000e */
[----:B------:R-:W-:Y:S05]  /*12450*/  WARPSYNC.COLLECTIVE R15, `(.L_x_299) ;  /* 0x000000000f087348 */ /* 0x000fea0003c00000 */
[----:B------:R0:W1:Y:S02]  /*12460*/  SHFL.IDX P6, R14, R13, R12, R11 ;  /* 0x0000000c0d0e7389 */ /* 0x00006400000c000b */
[----:B01----:R-:W-:Y:S01]  /*12470*/  ENDCOLLECTIVE ;  /* 0x000000000000791b */ /* 0x003fe20003800000 */
.L_x_299:
[----:B------:R-:W-:-:S05]  /*12480*/  @!P2 IADD3 R7, P3, R10, R7, RZ ;  /* 0x000000070a07a210 */ /* 0x000fca0007f7e0ff */
[----:B------:R-:W-:-:S05]  /*12490*/  @!P2 IMAD.X R6, RZ, RZ, R6, P3 ;  /* 0x000000ffff06a224 */ /* 0x000fca00018e0606 */
[----:B------:R-:W-:Y:S01]  /*124a0*/  @!P2 LOP3.LUT R7, R7, R6, RZ, 0x3c, !PT ;  /* 0x000000060707a212 */ /* 0x000fe200078e3cff */
[----:B------:R-:W-:-:S03]  /*124b0*/  IMAD.MOV.U32 R13, RZ, RZ, R0 ;  /* 0x000000ffff0d7224 */ /* 0x000fc600078e0000 */
[----:B------:R-:W-:-:S04]  /*124c0*/  @!P2 LOP3.LUT R6, R7, R6, RZ, 0x3c, !PT ;  /* 0x000000060706a212 */ /* 0x000fc800078e3cff */
[----:B------:R-:W-:Y:S01]  /*124d0*/  @!P2 LOP3.LUT R7, R7, R6, RZ, 0x3c, !PT ;  /* 0x000000060707a212 */ /* 0x000fe200078e3cff */
[----:B------:R-:W-:-:S07]  /*124e0*/  IMAD.MOV.U32 R8, RZ, RZ, R14 ;  /* 0x000000ffff087224 */ /* 0x000fce00078e000e */
[----:B------:R-:W-:Y:S05]  /*124f0*/  WARPSYNC.COLLECTIVE R15, `(.L_x_300) ;  /* 0x000000000f087348 */ /* 0x000fea0003c00000 */
[----:B------:R0:W1:Y:S02]  /*12500*/  SHFL.IDX P6, R14, R13, R12, R11 ;  /* 0x0000000c0d0e7389 */ /* 0x00006400000c000b */
[----:B01----:R-:W-:Y:S01]  /*12510*/  ENDCOLLECTIVE ;  /* 0x000000000000791b */ /* 0x003fe20003800000 */
.L_x_300:
[----:B------:R-:W-:Y:S01]  /*12520*/  @!PT LDS RZ, [RZ] ;  /* 0x00000000fffff984 */ /* 0x000fe20000000800 */
[----:B------:R-:W-:Y:S01]  /*12530*/  @!PT LDS RZ, [RZ] ;  /* 0x00000000fffff984 */ /* 0x000fe20000000800 */
[----:B------:R-:W-:Y:S01]  /*12540*/  @!PT LDS RZ, [RZ] ;  /* 0x00000000fffff984 */ /* 0x000fe20000000800 */
[----:B------:R0:W-:Y:S04]  /*12550*/  @!P2 LDGSTS.E.BYPASS.LTC128B.128 [R9+0x20400], desc[UR46][R6.64], !P0 ;  /* 0x204000000609afae */ /* 0x0001e8000c101d6e */
[----:B------:R0:W-:Y:S01]  /*12560*/  @!P2 LDGSTS.E.BYPASS.LTC128B.128 [R9+0x24400], desc[UR46][R6.64+0x80], !P1 ;  /* 0x244000800609afae */ /* 0x0001e2000c901d6e */
[----:B------:R-:W-:Y:S01]  /*12570*/  ISETP.GE.AND P2, PT, R5, R4, PT ;  /* 0x000000040500720c */ /* 0x000fe20003f46270 */
[----:B------:R-:W-:Y:S02]  /*12580*/  IMAD.MOV.U32 R13, RZ, RZ, R2 ;  /* 0x000000ffff0d7224 */ /* 0x000fe400078e0002 */
[----:B------:R-:W-:Y:S02]  /*12590*/  IMAD.MOV.U32 R12, RZ, RZ, 0x2 ;  /* 0x00000002ff0c7424 */ /* 0x000fe400078e00ff */
[----:B------:R-:W-:-:S08]  /*125a0*/  IMAD.MOV.U32 R5, RZ, RZ, R14 ;  /* 0x000000ffff057224 */ /* 0x000fd000078e000e */
[----:B0-----:R-:W-:Y:S05]  /*125b0*/  WARPSYNC.COLLECTIVE R15, `(.L_x_301) ;  /* 0x000000000f087348 */ /* 0x001fea0003c00000 */
[----:B------:R1:W2:Y:S02]  /*125c0*/  SHFL.IDX P6, R14, R13, R12, R11 ;  /* 0x0000000c0d0e7389 */ /* 0x0002a400000c000b */
[----:B012---:R-:W-:Y:S01]  /*125d0*/  ENDCOLLECTIVE ;  /* 0x000000000000791b */ /* 0x007fe20003800000 */
.L_x_301:
[----:B------:R-:W-:-:S05]  /*125e0*/  @!P2 IADD3 R5, P3, R10, R5, RZ ;  /* 0x000000050a05a210 */ /* 0x000fca0007f7e0ff */
[----:B------:R-:W-:-:S04]  /*125f0*/  @!P2 IMAD.X R6, RZ, RZ, R8, P3 ;  /* 0x000000ffff06a224 */ /* 0x000fc800018e0608 */
[----:B------:R-:W-:Y:S02]  /*12600*/  @!P2 IMAD.MOV.U32 R7, RZ, RZ, R6 ;  /* 0x000000ffff07a224 */ /* 0x000fe400078e0006 */
        /* <DEDUP_REMOVED lines=13> */
.L_x_302:
[----:B------:R-:W-:Y:S02]  /*126e0*/  IMAD.MOV.U32 R13, RZ, RZ, R2 ;  /* 0x000000ffff0d7224 */ /* 0x000fe400078e0002 */
[----:B------:R-:W-:Y:S02]  /*126f0*/  IMAD.MOV.U32 R12, RZ, RZ, 0x3 ;  /* 0x00000003ff0c7424 */ /* 0x000fe400078e00ff */
[----:B------:R-:W-:-:S07]  /*12700*/  IMAD.MOV.U32 R6, RZ, RZ, R14 ;  /* 0x000000ffff067224 */ /* 0x000fce00078e000e */
[----:B------:R-:W-:Y:S05]  /*12710*/  WARPSYNC.COLLECTIVE R15, `(.L_x_303) ;  /* 0x000000000f087348 */ /* 0x000fea0003c00000 */
[----:B------:R0:W1:Y:S02]  /*12720*/  SHFL.IDX P6, R14, R13, R12, R11 ;  /* 0x0000000c0d0e7389 */ /* 0x00006400000c000b */
[----:B01----:R-:W-:Y:S01]  /*12730*/  ENDCOLLECTIVE ;  /* 0x000000000000791b */ /* 0x003fe20003800000 */
.L_x_303:
        /* <DEDUP_REMOVED lines=15> */
.L_x_304:
[----:B------:R-:W-:Y:S02]  /*12830*/  IMAD.MOV.U32 R13, RZ, RZ, R2 ;  /* 0x000000ffff0d7224 */ /* 0x000fe400078e0002 */
[----:B------:R-:W-:Y:S02]  /*12840*/  IMAD.MOV.U32 R12, RZ, RZ, 0x4 ;  /* 0x00000004ff0c7424 */ /* 0x000fe400078e00ff */
[----:B------:R-:W-:-:S07]  /*12850*/  IMAD.MOV.U32 R6, RZ, RZ, R14 ;  /* 0x000000ffff067224 */ /* 0x000fce00078e000e */
[----:B------:R-:W-:Y:S05]  /*12860*/  WARPSYNC.COLLECTIVE R15, `(.L_x_305) ;  /* 0x000000000f087348 */ /* 0x000fea0003c00000 */
[----:B------:R0:W1:Y:S02]  /*12870*/  SHFL.IDX P6, R14, R13, R12, R11 ;  /* 0x0000000c0d0e7389 */ /* 0x00006400000c000b */
[----:B01----:R-:W-:Y:S01]  /*12880*/  ENDCOLLECTIVE ;  /* 0x000000000000791b */ /* 0x003fe20003800000 */
.L_x_305:
        /* <DEDUP_REMOVED lines=15> */
.L_x_306:
[----:B------:R-:W-:Y:S02]  /*12980*/  IMAD.MOV.U32 R13, RZ, RZ, R2 ;  /* 0x000000ffff0d7224 */ /* 0x000fe400078e0002 */
[----:B------:R-:W-:Y:S02]  /*12990*/  IMAD.MOV.U32 R12, RZ, RZ, 0x5 ;  /* 0x00000005ff0c7424 */ /* 0x000fe400078e00ff */
[----:B------:R-:W-:-:S07]  /*129a0*/  IMAD.MOV.U32 R6, RZ, RZ, R14 ;  /* 0x000000ffff067224 */ /* 0x000fce00078e000e */
[----:B------:R-:W-:Y:S05]  /*129b0*/  WARPSYNC.COLLECTIVE R15, `(.L_x_307) ;  /* 0x000000000f087348 */ /* 0x000fea0003c00000 */
[----:B------:R0:W1:Y:S02]  /*129c0*/  SHFL.IDX P6, R14, R13, R12, R11 ;  /* 0x0000000c0d0e7389 */ /* 0x00006400000c000b */
[----:B01----:R-:W-:Y:S01]  /*129d0*/  ENDCOLLECTIVE ;  /* 0x000000000000791b */ /* 0x003fe20003800000 */
.L_x_307:
        /* <DEDUP_REMOVED lines=15> */
.L_x_308:
[----:B------:R-:W-:Y:S02]  /*12ad0*/  IMAD.MOV.U32 R13, RZ, RZ, R2 ;  /* 0x000000ffff0d7224 */ /* 0x000fe400078e0002 */
[----:B------:R-:W-:Y:S02]  /*12ae0*/  IMAD.MOV.U32 R12, RZ, RZ, 0x6 ;  /* 0x00000006ff0c7424 */ /* 0x000fe400078e00ff */
[----:B------:R-:W-:-:S07]  /*12af0*/  IMAD.MOV.U32 R6, RZ, RZ, R14 ;  /* 0x000000ffff067224 */ /* 0x000fce00078e000e */
[----:B------:R-:W-:Y:S05]  /*12b00*/  WARPSYNC.COLLECTIVE R15, `(.L_x_309) ;  /* 0x000000000f087348 */ /* 0x000fea0003c00000 */
[----:B------:R0:W1:Y:S02]  /*12b10*/  SHFL.IDX P6, R14, R13, R12, R11 ;  /* 0x0000000c0d0e7389 */ /* 0x00006400000c000b */
[----:B01----:R-:W-:Y:S01]  /*12b20*/  ENDCOLLECTIVE ;  /* 0x000000000000791b */ /* 0x003fe20003800000 */
.L_x_309:
        /* <DEDUP_REMOVED lines=13> */
.L_x_310:
[----:B------:R-:W-:-:S05]  /*12c00*/  VIADD R7, R3, 0x60 ;  /* 0x0000006003077836 */ /* 0x000fca0000000000 */
[----:B------:R-:W-:Y:S01]  /*12c10*/  ISETP.GE.AND P2, PT, R7, R4, PT ;  /* 0x000000040700720c */ /* 0x000fe20003f46270 */
[----:B------:R-:W-:Y:S02]  /*12c20*/  IMAD.MOV.U32 R13, RZ, RZ, R2 ;  /* 0x000000ffff0d7224 */ /* 0x000fe400078e0002 */
[----:B------:R-:W-:Y:S02]  /*12c30*/  IMAD.MOV.U32 R12, RZ, RZ, 0x7 ;  /* 0x00000007ff0c7424 */ /* 0x000fe400078e00ff */
[----:B------:R-:W-:-:S08]  /*12c40*/  IMAD.MOV.U32 R6, RZ, RZ, R14 ;  /* 0x000000ffff067224 */ /* 0x000fd000078e000e */
[----:B------:R-:W-:Y:S05]  /*12c50*/  WARPSYNC.COLLECTIVE R15, `(.L_x_311) ;  /* 0x000000000f087348 */ /* 0x000fea0003c00000 */
[----:B------:R0:W1:Y:S02]  /*12c60*/  SHFL.IDX P6, R14, R13, R12, R11 ;  /* 0x0000000c0d0e7389 */ /* 0x00006400000c000b */
[----:B01----:R-:W-:Y:S01]  /*12c70*/  ENDCOLLECTIVE ;  /* 0x000000000000791b */ /* 0x003fe20003800000 */
.L_x_311:
        /* <DEDUP_REMOVED lines=13> */
.L_x_312:
[----:B------:R-:W-:Y:S01]  /*12d50*/  IMAD.MOV.U32 R0, RZ, RZ, R14 ;  /* 0x000000ffff007224 */ /* 0x000fe200078e000e */
[----:B------:R-:W-:Y:S06]  /*12d60*/  BRA `(.L_x_313) ;  /* 0xffffffc000dc7947 */ /* 0x000fec000383ffff */
.L_x_231:
[----:B0-----:R0:W1:Y:S02]  /*12d70*/  SYNCS.PHASECHK.TRANS64.TRYWAIT P0, [R19+URZ+0x38820], R0 ;  /* 0x03882000130075a7 */ /* 0x001064000800017f */
[----:B-1----:R-:W-:Y:S05]  /*12d80*/  @!P0 NANOSLEEP.SYNCS 0x989680 ;  /* 0x009896800000895d */ /* 0x002fea0003900000 */
[----:B------:R-:W1:Y:S02]  /*12d90*/  @!P0 SYNCS.PHASECHK.TRANS64 P0, [R19+URZ+0x38820], R0 ;  /* 0x03882000130085a7 */ /* 0x000e64000800007f */
[----:B-1----:R-:W-:Y:S05]  /*12da0*/  @!P0 BRA `(.L_x_231) ;  /* 0xfffffffc00f08947 */ /* 0x002fea000383ffff */
[----:B------:R-:W-:Y:S05]  /*12db0*/  BRA `(.L_x_314) ;  /* 0xffffffc400487947 */ /* 0x000fea000383ffff */
.L_x_237:
[----:B---3--:R3:W4:Y:S02]  /*12dc0*/  SYNCS.PHASECHK.TRANS64.TRYWAIT P0, [R4+URZ+0x38880], R3 ;  /* 0x03888003040075a7 */ /* 0x008724000800017f */
[----:B----4-:R-:W-:Y:S05]  /*12dd0*/  @!P0 NANOSLEEP.SYNCS 0x989680 ;  /* 0x009896800000895d */ /* 0x010fea0003900000 */
[----:B------:R-:W4:Y:S02]  /*12de0*/  @!P0 SYNCS.PHASECHK.TRANS64 P0, [R4+URZ+0x38880], R3 ;  /* 0x03888003040085a7 */ /* 0x000f24000800007f */
[----:B----4-:R-:W-:Y:S05]  /*12df0*/  @!P0 BRA `(.L_x_237) ;  /* 0xfffffffc00f08947 */ /* 0x010fea000383ffff */
[----:B------:R-:W-:Y:S05]  /*12e00*/  BRA `(.L_x_315) ;  /* 0xffffffc800047947 */ /* 0x000fea000383ffff */
.L_x_243:
[----:B-1----:R1:W2:Y:S02]  /*12e10*/  SYNCS.PHASECHK.TRANS64.TRYWAIT P0, [R4+URZ+0x38840], R3 ;  /* 0x03884003040075a7 */ /* 0x0022a4000800017f */
[----:B--2---:R-:W-:Y:S05]  /*12e20*/  @!P0 NANOSLEEP.SYNCS 0x989680 ;  /* 0x009896800000895d */ /* 0x004fea0003900000 */
[----:B------:R-:W2:Y:S02]  /*12e30*/  @!P0 SYNCS.PHASECHK.TRANS64 P0, [R4+URZ+0x38840], R3 ;  /* 0x03884003040085a7 */ /* 0x000ea4000800007f */
[----:B--2---:R-:W-:Y:S05]  /*12e40*/  @!P0 BRA `(.L_x_243) ;  /* 0xfffffffc00f08947 */ /* 0x004fea000383ffff */
[----:B------:R-:W-:Y:S05]  /*12e50*/  BRA `(.L_x_316) ;  /* 0xffffffc800c07947 */ /* 0x000fea000383ffff */
.L_x_250:
[----:B---3--:R3:W4:Y:S02]  /*12e60*/  SYNCS.PHASECHK.TRANS64.TRYWAIT P0, [R20+URZ+0x38870], R2 ;  /* 0x03887002140075a7 */ /* 0x008724000800017f */
[----:B----4-:R-:W-:Y:S05]  /*12e70*/  @!P0 NANOSLEEP.SYNCS 0x989680 ;  /* 0x009896800000895d */ /* 0x010fea0003900000 */
[----:B------:R-:W4:Y:S02]  /*12e80*/  @!P0 SYNCS.PHASECHK.TRANS64 P0, [R20+URZ+0x38870], R2 ;  /* 0x03887002140085a7 */ /* 0x000f24000800007f */
[----:B----4-:R-:W-:Y:S05]  /*12e90*/  @!P0 BRA `(.L_x_250) ;  /* 0xfffffffc00f08947 */ /* 0x010fea000383ffff */
[----:B------:R-:W-:Y:S05]  /*12ea0*/  BRA `(.L_x_317) ;  /* 0xffffffcc00987947 */ /* 0x000fea000383ffff */
.L_x_252:
[----:B----4-:R4:W0:Y:S02]  /*12eb0*/  SYNCS.PHASECHK.TRANS64.TRYWAIT P0, [R20+URZ+0x38860], R0 ;  /* 0x03886000140075a7 */ /* 0x010824000800017f */
[----:B0-----:R-:W-:Y:S05]  /*12ec0*/  @!P0 NANOSLEEP.SYNCS 0x989680 ;  /* 0x009896800000895d */ /* 0x001fea0003900000 */
[----:B------:R-:W0:Y:S02]  /*12ed0*/  @!P0 SYNCS.PHASECHK.TRANS64 P0, [R20+URZ+0x38860], R0 ;  /* 0x03886000140085a7 */ /* 0x000e24000800007f */
[----:B0-----:R-:W-:Y:S05]  /*12ee0*/  @!P0 BRA `(.L_x_252) ;  /* 0xfffffffc00f08947 */ /* 0x001fea000383ffff */
[----:B------:R-:W-:Y:S05]  /*12ef0*/  BRA `(.L_x_318) ;  /* 0xffffffcc00a07947 */ /* 0x000fea000383ffff */
.L_x_259:
[----:B0-----:R0:W1:Y:S02]  /*12f00*/  SYNCS.PHASECHK.TRANS64.TRYWAIT P1, [R17+URZ+0x38870], R0 ;  /* 0x03887000110075a7 */ /* 0x001064000802017f */
[----:B-1----:R-:W-:Y:S05]  /*12f10*/  @!P1 NANOSLEEP.SYNCS 0x989680 ;  /* 0x009896800000995d */ /* 0x002fea0003900000 */
[----:B------:R-:W1:Y:S02]  /*12f20*/  @!P1 SYNCS.PHASECHK.TRANS64 P1, [R17+URZ+0x38870], R0 ;  /* 0x03887000110095a7 */ /* 0x000e64000802007f */
[----:B-1----:R-:W-:Y:S05]  /*12f30*/  @!P1 BRA `(.L_x_259) ;  /* 0xfffffffc00f09947 */ /* 0x002fea000383ffff */
[----:B------:R-:W-:Y:S05]  /*12f40*/  BRA `(.L_x_319) ;  /* 0xffffffd800387947 */ /* 0x000fea000383ffff */
.L_x_261:
[----:B0-----:R0:W1:Y:S02]  /*12f50*/  SYNCS.PHASECHK.TRANS64.TRYWAIT P1, [R17+URZ+0x38860], R0 ;  /* 0x03886000110075a7 */ /* 0x001064000802017f */
[----:B-1----:R-:W-:Y:S05]  /*12f60*/  @!P1 NANOSLEEP.SYNCS 0x989680 ;  /* 0x009896800000995d */ /* 0x002fea0003900000 */
[----:B------:R-:W1:Y:S02]  /*12f70*/  @!P1 SYNCS.PHASECHK.TRANS64 P1, [R17+URZ+0x38860], R0 ;  /* 0x03886000110095a7 */ /* 0x000e64000802007f */
[----:B-1----:R-:W-:Y:S05]  /*12f80*/  @!P1 BRA `(.L_x_261) ;  /* 0xfffffffc00f09947 */ /* 0x002fea000383ffff */
[----:B------:R-:W-:Y:S05]  /*12f90*/  BRA `(.L_x_320) ;  /* 0xffffffd800407947 */ /* 0x000fea000383ffff */
.L_x_274:
[----:B0-----:R0:W1:Y:S02]  /*12fa0*/  SYNCS.PHASECHK.TRANS64.TRYWAIT P0, [R0+URZ+0x38820], R3 ;  /* 0x03882003000075a7 */ /* 0x001064000800017f */
[----:B-1----:R-:W-:Y:S05]  /*12fb0*/  @!P0 NANOSLEEP.SYNCS 0x989680 ;  /* 0x009896800000895d */ /* 0x002fea0003900000 */
[----:B------:R-:W1:Y:S02]  /*12fc0*/  @!P0 SYNCS.PHASECHK.TRANS64 P0, [R0+URZ+0x38820], R3 ;  /* 0x03882003000085a7 */ /* 0x000e64000800007f */
[----:B-1----:R-:W-:Y:S05]  /*12fd0*/  @!P0 BRA `(.L_x_274) ;  /* 0xfffffffc00f08947 */ /* 0x002fea000383ffff */
[----:B------:R-:W-:Y:S05]  /*12fe0*/  BRA `(.L_x_321) ;  /* 0xffffffec00187947 */ /* 0x000fea000383ffff */
.L_x_275:
[----:B------:R-:W1:Y:S01]  /*12ff0*/  S2R R2, SR_TID.X ;  /* 0x0000000000027919 */ /* 0x000e620000002100 */
[----:B------:R-:W-:Y:S01]  /*13000*/  BSSY B0, `(.L_x_322) ;  /* 0x000000a000007945 */ /* 0x000fe20003800000 */
[----:B------:R-:W-:Y:S02]  /*13010*/  IMAD.MOV.U32 R12, RZ, RZ, RZ ;  /* 0x000000ffff0c7224 */ /* 0x000fe400078e00ff */
[----:B------:R-:W-:Y:S02]  /*13020*/  IMAD.MOV.U32 R11, RZ, RZ, 0x1f ;  /* 0x0000001fff0b7424 */ /* 0x000fe400078e00ff */
[----:B------:R-:W-:Y:S01]  /*13030*/  IMAD.MOV.U32 R15, RZ, RZ, -0x1 ;  /* 0xffffffffff0f7424 */ /* 0x000fe200078e00ff */
[----:B-1----:R-:W-:-:S04]  /*13040*/  SHF.R.U32.HI R2, RZ, 0x5, R2 ;  /* 0x00000005ff027819 */ /* 0x002fc80000011602 */
[----:B------:R-:W-:-:S05]  /*13050*/  LOP3.LUT R2, R2, 0x3, RZ, 0xc0, !PT ;  /* 0x0000000302027812 */ /* 0x000fca00078ec0ff */
[----:B------:R-:W-:-:S07]  /*13060*/  IMAD.MOV.U32 R13, RZ, RZ, R2 ;  /* 0x000000ffff0d7224 */ /* 0x000fce00078e0002 */
[----:B0-----:R-:W-:Y:S05]  /*13070*/  WARPSYNC.COLLECTIVE R15, `(.L_x_323) ;  /* 0x000000000f087348 */ /* 0x001fea0003c00000 */
[----:B------:R1:W2:Y:S02]  /*13080*/  SHFL.IDX P6, R14, R13, R12, R11 ;  /* 0x0000000c0d0e7389 */ /* 0x0002a400000c000b */
[----:B012---:R-:W-:Y:S01]  /*13090*/  ENDCOLLECTIVE ;  /* 0x000000000000791b */ /* 0x007fe20003800000 */
.L_x_323:
[----:B------:R-:W-:Y:S05]  /*130a0*/  BSYNC B0 ;  /* 0x0000000000007941 */ /* 0x000fea0003800000 */
.L_x_322:
[----:B------:R-:W-:Y:S05]  /*130b0*/  BRA `(.L_x_324) ;  /* 0xffffffec00007947 */ /* 0x000fea000383ffff */
.L_x_278:
[----:B------:R-:W-:Y:S01]  /*130c0*/  BSSY B1, `(.L_x_325) ;  /* 0x0000006000017945 */ /* 0x000fe20003800000 */
[----:B------:R-:W-:-:S07]  /*130d0*/  IMAD.MOV.U32 R15, RZ, RZ, -0x1 ;  /* 0xffffffffff0f7424 */ /* 0x000fce00078e00ff */
[----:B01----:R-:W-:Y:S05]  /*130e0*/  WARPSYNC.COLLECTIVE R15, `(.L_x_326) ;  /* 0x000000000f0c7348 */ /* 0x003fea0003c00000 */
[----:B------:R-:W-:Y:S02]  /*130f0*/  ELECT P6, UR62, PT ;  /* 0x00000000003e782f */ /* 0x000fe400038c0000 */
[----:B------:R-:W-:Y:S01]  /*13100*/  MOV R14, UR62 ;  /* 0x0000003e000e7c02 */ /* 0x000fe20008000f00 */
[----:B01----:R-:W-:Y:S10]  /*13110*/  ENDCOLLECTIVE ;  /* 0x000000000000791b */ /* 0x003ff40003800000 */
.L_x_326:
[----:B------:R-:W-:Y:S05]  /*13120*/  BSYNC B1 ;  /* 0x0000000000017941 */ /* 0x000fea0003800000 */
.L_x_325:
[----:B------:R-:W-:Y:S05]  /*13130*/  BRA `(.L_x_327) ;  /* 0xffffffe800f87947 */ /* 0x000fea000383ffff */
.L_x_280:
[----:B0-----:R0:W1:Y:S02]  /*13140*/  SYNCS.PHASECHK.TRANS64.TRYWAIT P1, [R6+URZ], R5 ;  /* 0x00000005060075a7 */ /* 0x001064000802017f */
[----:B-1----:R-:W-:Y:S05]  /*13150*/  @!P1 NANOSLEEP.SYNCS 0x989680 ;  /* 0x009896800000995d */ /* 0x002fea0003900000 */
[----:B------:R-:W1:Y:S02]  /*13160*/  @!P1 SYNCS.PHASECHK.TRANS64 P1, [R6+URZ], R5 ;  /* 0x00000005060095a7 */ /* 0x000e64000802007f */
[----:B-1----:R-:W-:Y:S05]  /*13170*/  @!P1 BRA `(.L_x_280) ;  /* 0xfffffffc00f09947 */ /* 0x002fea000383ffff */
[----:B------:R-:W-:Y:S05]  /*13180*/  BRA `(.L_x_328) ;  /* 0xffffffec00347947 */ /* 0x000fea000383ffff */
.L_x_281:
[----:B-1----:R1:W2:Y:S02]  /*13190*/  SYNCS.PHASECHK.TRANS64.TRYWAIT P1, [R7+URZ], R2 ;  /* 0x00000002070075a7 */ /* 0x0022a4000802017f */
[----:B--2---:R-:W-:Y:S05]  /*131a0*/  @!P1 NANOSLEEP.SYNCS 0x989680 ;  /* 0x009896800000995d */ /* 0x004fea0003900000 */
[----:B------:R-:W2:Y:S02]  /*131b0*/  @!P1 SYNCS.PHASECHK.TRANS64 P1, [R7+URZ], R2 ;  /* 0x00000002070095a7 */ /* 0x000ea4000802007f */
[----:B--2---:R-:W-:Y:S05]  /*131c0*/  @!P1 BRA `(.L_x_281) ;  /* 0xfffffffc00f09947 */ /* 0x004fea000383ffff */
[----:B------:R-:W-:Y:S05]  /*131d0*/  BRA `(.L_x_329) ;  /* 0xffffffec00287947 */ /* 0x000fea000383ffff */
.L_x_283:
[----:B--2---:R2:W3:Y:S02]  /*131e0*/  SYNCS.PHASECHK.TRANS64.TRYWAIT P1, [R4+URZ+0x38860], R5 ;  /* 0x03886005040075a7 */ /* 0x0044e4000802017f */
[----:B---3--:R-:W-:Y:S05]  /*131f0*/  @!P1 NANOSLEEP.SYNCS 0x989680 ;  /* 0x009896800000995d */ /* 0x008fea0003900000 */
[----:B------:R-:W3:Y:S02]  /*13200*/  @!P1 SYNCS.PHASECHK.TRANS64 P1, [R4+URZ+0x38860], R5 ;  /* 0x03886005040095a7 */ /* 0x000ee4000802007f */
[----:B---3--:R-:W-:Y:S05]  /*13210*/  @!P1 BRA `(.L_x_283) ;  /* 0xfffffffc00f09947 */ /* 0x008fea000383ffff */
[----:B------:R-:W-:Y:S05]  /*13220*/  BRA `(.L_x_330) ;  /* 0xffffffec002c7947 */ /* 0x000fea000383ffff */
.L_x_285:
[----:B---3--:R3:W4:Y:S02]  /*13230*/  SYNCS.PHASECHK.TRANS64.TRYWAIT P1, [R3+URZ+0x38860], R2 ;  /* 0x03886002030075a7 */ /* 0x008724000802017f */
[----:B----4-:R-:W-:Y:S05]  /*13240*/  @!P1 NANOSLEEP.SYNCS 0x989680 ;  /* 0x009896800000995d */ /* 0x010fea0003900000 */
[----:B------:R-:W4:Y:S02]  /*13250*/  @!P1 SYNCS.PHASECHK.TRANS64 P1, [R3+URZ+0x38860], R2 ;  /* 0x03886002030095a7 */ /* 0x000f24000802007f */
[----:B----4-:R-:W-:Y:S05]  /*13260*/  @!P1 BRA `(.L_x_285) ;  /* 0xfffffffc00f09947 */ /* 0x010fea000383ffff */
[----:B------:R-:W-:Y:S05]  /*13270*/  BRA `(.L_x_331) ;  /* 0xffffffec002c7947 */ /* 0x000fea000383ffff */
.L_x_287:
[----:B----4-:R4:W0:Y:S02]  /*13280*/  SYNCS.PHASECHK.TRANS64.TRYWAIT P0, [R4+URZ+0x38880], R5 ;  /* 0x03888005040075a7 */ /* 0x010824000800017f */
[----:B0-----:R-:W-:Y:S05]  /*13290*/  @!P0 NANOSLEEP.SYNCS 0x989680 ;  /* 0x009896800000895d */ /* 0x001fea0003900000 */
[----:B------:R-:W0:Y:S02]  /*132a0*/  @!P0 SYNCS.PHASECHK.TRANS64 P0, [R4+URZ+0x38880], R5 ;  /* 0x03888005040085a7 */ /* 0x000e24000800007f */
[----:B0-----:R-:W-:Y:S05]  /*132b0*/  @!P0 BRA `(.L_x_287) ;  /* 0xfffffffc00f08947 */ /* 0x001fea000383ffff */
[----:B------:R-:W-:Y:S05]  /*132c0*/  BRA `(.L_x_288) ;  /* 0xffffffec00287947 */ /* 0x000fea000383ffff */
.L_x_332:
        /* <DEDUP_REMOVED lines=11> */
.L_x_2897:


//--------------------- .text._ZN7cutlass13device_kernelIN5flash11enable_sm90INS1_16FlashAttnFwdSm90INS1_25CollectiveMainloopFwdSm90ILi2EN4cute5tupleIJNS5_1CILi1EEES8_S8_EEENS6_IJNS7_ILi128EEESA_NS7_ILi256EEEEEELi256ENS_12float_e4m3_tEfNS_4arch4Sm90ELb0ELb0ELb1ELb1ELb0ELb1ELb0ELb1ELb1ELb1ELb0ELb0EEENS1_21CollectiveEpilogueFwdINS6_IJSA_SB_SA_EEES9_NS_10bfloat16_tESF_Li256ELb1ELb1ELb0ELb1EEENS1_36VarlenDynamicPersistentTileSchedulerILi128ELi128ELi256ELi128ELb0ELb1ELb1ELb0ELb1ELb1EEEEEEEEEvNT_6ParamsE --------------------------
	.section	.text._ZN7cutlass13device_kernelIN5flash11enable_sm90INS1_16FlashAttnFwdSm90INS1_25CollectiveMainloopFwdSm90ILi2EN4cute5tupleIJNS5_1CILi1EEES8_S8_EEENS6_IJNS7_ILi128EEESA_NS7_ILi256EEEEEELi256ENS_12float_e4m3_tEfNS_4arch4Sm90ELb0ELb0ELb1ELb1ELb0ELb1ELb0ELb1ELb1ELb1ELb0ELb0EEENS1_21CollectiveEpilogueFwdINS6_IJSA_SB_SA_EEES9_NS_10bfloat16_tESF_Li256ELb1ELb1ELb0ELb1EEENS1_36VarlenDynamicPersistentTileSchedulerILi128ELi128ELi256ELi128ELb0ELb1ELb1ELb0ELb1ELb1EEEEEEEEEvNT_6ParamsE,"ax",@progbits
	.align	128
.text._ZN7cutlass13device_kernelIN5flash11enable_sm90INS1_16FlashAttnFwdSm90INS1_25CollectiveMainloopFwdSm90ILi2EN4cute5tupleIJNS5_1CILi1EEES8_S8_EEENS6_IJNS7_ILi128EEESA_NS7_ILi256EEEEEELi256ENS_12float_e4m3_tEfNS_4arch4Sm90ELb0ELb0ELb1ELb1ELb0ELb1ELb0ELb1ELb1ELb1ELb0ELb0EEENS1_21CollectiveEpilogueFwdINS6_IJSA_SB_SA_EEES9_NS_10bfloat16_tESF_Li256ELb1ELb1ELb0ELb1EEENS1_36VarlenDynamicPersistentTileSchedulerILi128ELi128ELi256ELi128ELb0ELb1ELb1ELb0ELb1ELb1EEEEEEEEEvNT_6ParamsE:
        .type           _ZN7cutlass13device_kernelIN5flash11enable_sm90INS1_16FlashAttnFwdSm90INS1_25CollectiveMainloopFwdSm90ILi2EN4cute5tupleIJNS5_1CILi1EEES8_S8_EEENS6_IJNS7_ILi128EEESA_NS7_ILi256EEEEEELi256ENS_12float_e4m3_tEfNS_4arch4Sm90ELb0ELb0ELb1ELb1ELb0ELb1ELb0ELb1ELb1ELb1ELb0ELb0EEENS1_21CollectiveEpilogueFwdINS6_IJSA_SB_SA_EEES9_NS_10bfloat16_tESF_Li256ELb1ELb1ELb0ELb1EEENS1_36VarlenDynamicPersistentTileSchedulerILi128ELi128ELi256ELi128ELb0ELb1ELb1ELb0ELb1ELb1EEEEEEEEEvNT_6ParamsE,@function
        .size           _ZN7cutlass13device_kernelIN5flash11enable_sm90INS1_16FlashAttnFwdSm90INS1_25CollectiveMainloopFwdSm90ILi2EN4cute5tupleIJNS5_1CILi1EEES8_S8_EEENS6_IJNS7_ILi128EEESA_NS7_ILi256EEEEEELi256ENS_12float_e4m3_tEfNS_4arch4Sm90ELb0ELb0ELb1ELb1ELb0ELb1ELb0ELb1ELb1ELb1ELb0ELb0EEENS1_21CollectiveEpilogueFwdINS6_IJSA_SB_SA_EEES9_NS_10bfloat16_tESF_Li256ELb1ELb1ELb0ELb1EEENS1_36VarlenDynamicPersistentTileSchedulerILi128ELi128ELi256ELi128ELb0ELb1ELb1ELb0ELb1ELb1EEEEEEEEEvNT_6ParamsE,(.L_x_2898 - _ZN7cutlass13device_kernelIN5flash11enable_sm90INS1_16FlashAttnFwdSm90INS1_25CollectiveMainloopFwdSm90ILi2EN4cute5tupleIJNS5_1CILi1EEES8_S8_EEENS6_IJNS7_ILi128EEESA_NS7_ILi256EEEEEELi256ENS_12float_e4m3_tEfNS_4arch4Sm90ELb0ELb0ELb1ELb1ELb0ELb1ELb0ELb1ELb1ELb1ELb0ELb0EEENS1_21CollectiveEpilogueFwdINS6_IJSA_SB_SA_EEES9_NS_10bfloat16_tESF_Li256ELb1ELb1ELb0ELb1EEENS1_36VarlenDynamicPersistentTileSchedulerILi128ELi128ELi256ELi128ELb0ELb1ELb1ELb0ELb1ELb1EEEEEEEEEvNT_6ParamsE)
        .other          _ZN7cutlass13device_kernelIN5flash11enable_sm90INS1_16FlashAttnFwdSm90INS1_25CollectiveMainloopFwdSm90ILi2EN4cute5tupleIJNS5_1CILi1EEES8_S8_EEENS6_IJNS7_ILi128EEESA_NS7_ILi256EEEEEELi256ENS_12float_e4m3_tEfNS_4arch4Sm90ELb0ELb0ELb1ELb1ELb0ELb1ELb0ELb1ELb1ELb1ELb0ELb0EEENS1_21CollectiveEpilogueFwdINS6_IJSA_SB_SA_EEES9_NS_10bfloat16_tESF_Li256ELb1ELb1ELb0ELb1EEENS1_36VarlenDynamicPersistentTileSchedulerILi128ELi128ELi256ELi128ELb0ELb1ELb1ELb0ELb1ELb1EEEEEEEEEvNT_6ParamsE,@"STO_CUDA_ENTRY STV_DEFAULT"
_ZN7cutlass13device_kernelIN5flash11enable_sm90INS1_16FlashAttnFwdSm90INS1_25CollectiveMainloopFwdSm90ILi2EN4cute5tupleIJNS5_1CILi1EEES8_S8_EEENS6_IJNS7_ILi128EEESA_NS7_ILi256EEEEEELi256ENS_12float_e4m3_tEfNS_4arch4Sm90ELb0ELb0ELb1ELb1ELb0ELb1ELb0ELb1ELb1ELb1ELb0ELb0EEENS1_21CollectiveEpilogueFwdINS6_IJSA_SB_SA_EEES9_NS_10bfloat16_tESF_Li256ELb1ELb1ELb0ELb1EEENS1_36VarlenDynamicPersistentTileSchedulerILi128ELi128ELi256ELi128ELb0ELb1ELb1ELb0ELb1ELb1EEEEEEEEEvNT_6ParamsE:
        /* <DEDUP_REMOVED lines=13> */
[----:B------:R-:W-:Y:S02]  /*00d0*/  UIADD3 UR10, UP2, UR4, 0x570, URZ ;  /* 0x00000570040a7890 */ /* 0x000fe4000ff5e03f */
[----:B------:R-:W-:Y:S02]  /*00e0*/  UIADD3 UR4, UP3, UR4, 0x670, URZ ;  /* 0x0000067004047890 */ /* 0x000fe4000ff7e03f */
[----:B------:R-:W-:-:S02]  /*00f0*/  UIADD3.X UR7, URZ, UR5, URZ, UP0, !UPT ;  /* 0x000000053f077290 */ /* 0x000fc400087fe43f */
[----:B------:R-:W-:Y:S02]  /*0100*/  UIADD3.X UR9, URZ, UR5, URZ, UP1, !UPT ;  /* 0x000000053f097290 */ /* 0x000fe40008ffe43f */
[----:B------:R-:W-:Y:S02]  /*0110*/  UIADD3.X UR11, URZ, UR5, URZ, UP2, !UPT ;  /* 0x000000053f0b7290 */ /* 0x000fe400097fe43f */
[----:B------:R-:W-:-:S03]  /*0120*/  UIADD3.X UR5, URZ, UR5, URZ, UP3, !UPT ;  /* 0x000000053f057290 */ /* 0x000fc60009ffe43f */
[----:B------:R0:W-:Y:S02]  /*0130*/  UTMACCTL.PF [UR6] ;  /* 0x00000000060079b9 */ /* 0x0001e40008040000 */
[----:B------:R0:W-:Y:S02]  /*0140*/  UTMACCTL.PF [UR8] ;  /* 0x00000000080079b9 */ /* 0x0001e40008040000 */
[----:B------:R0:W-:Y:S02]  /*0150*/  UTMACCTL.PF [UR10] ;  /* 0x000000000a0079b9 */ /* 0x0001e40008040000 */
[----:B------:R0:W-:Y:S02]  /*0160*/  UTMACCTL.PF [UR4] ;  /* 0x00000000040079b9 */ /* 0x0001e40008040000 */
[----:B0-----:R-:W-:Y:S01]  /*0170*/  NOP ;  /* 0x0000000000007918 */ /* 0x001fe20000000000 */
.L_x_334:
[----:B------:R-:W-:Y:S05]  /*0180*/  BSYNC B0 ;  /* 0x0000000000007941 */ /* 0x000fea0003800000 */
.L_x_333:
        /* <DEDUP_REMOVED lines=41> */
.L_x_335:
        /* <DEDUP_REMOVED lines=22> */
.L_x_336:
        /* <DEDUP_REMOVED lines=18> */
.L_x_337:
        /* <DEDUP_REMOVED lines=22> */
.L_x_338:
        /* <DEDUP_REMOVED lines=22> */
.L_x_339:
[----:B------:R-:W-:Y:S01]  /*0960*/  PLOP3.LUT P0, PT, PT, PT, UP0, 0x80, 0x0 ;  /* 0x000000000000781c */ /* 0x000fe20003f0f008 */
[----:B------:R-:W-:Y:S01]  /*0970*/  UMOV UR40, 0x1 ;  /* 0x0000000100287882 */ /* 0x000fe20000000000 */
[----:B------:R-:W-:Y:S01]  /*0980*/  NOP ;  /* 0x0000000000007918 */ /* 0x000fe20000000000 */
[----:B------:R-:W-:Y:S01]  /*0990*/  USEL UR40, UR40, 0x2, !UP0 ;  /* 0x0000000228287887 */ /* 0x000fe2000c000000 */
[----:B------:R-:W-:Y:S01]  /*09a0*/  BSSY B8, `(.L_x_340) ;  /* 0x000250d000087945 */ /* 0x000fe20003800000 */
[----:B------:R-:W-:Y:S01]  /*09b0*/  ULDC.64 UR42, c[0x0][0x208] ;  /* 0x00008200002a7ab9 */ /* 0x000fe20000000a00 */
[----:B012-4-:R-:W-:Y:S07]  /*09c0*/  BAR.SYNC.DEFER_BLOCKING 0x0 ;  /* 0x0000000000007b1d */ /* 0x017fee0000010000 */
[----:B------:R-:W-:Y:S05]  /*09d0*/  @!P0 BRA `(.L_x_341) ;  /* 0x000001e000348947 */ /* 0x000fea0003800000 */
.L_x_342:
        /* <DEDUP_REMOVED lines=8> */
[----:B-1----:R-:W-:-:S06]  /*0a60*/  ULEA UR4, UR44, UR4, 0x18 ;  /* 0x000000042c047291 */ /* 0x002fcc000f8ec03f */
[----:B------:R-:W-:Y:S01]  /*0a70*/  IMAD.U32 R22, RZ, RZ, UR4 ;  /* 0x00000004ff167e24 */ /* 0x000fe2000f8e00ff */
[----:B0-----:R-:W-:Y:S01]  /*0a80*/  SHF.R.U32.HI R0, RZ, 0x7, R0 ;  /* 0x00000007ff007819 */ /* 0x001fe20000011600 */
[----:B------:R-:W-:-:S03]  /*0a90*/  ULDC UR4, c[0x0][0xc3c] ;  /* 0x00030f0000047ab9 */ /* 0x000fc60000000800 */
[----:B------:R-:W-:-:S13]  /*0aa0*/  ISETP.NE.AND P0, PT, R0, 0x1, PT ;  /* 0x000000010000780c */ /* 0x000fda0003f05270 */
[----:B------:R-:W-:Y:S08]  /*0ab0*/  @!P0 BAR.ARV 0x9, 0x100 ;  /* 0x0244000000008b1d */ /* 0x000ff00000002000 */
[----:B------:R-:W-:Y:S06]  /*0ac0*/  BAR.SYNC.DEFER_BLOCKING 0x5, 0x180 ;  /* 0x0146000000007b1d */ /* 0x000fec0000010000 */
[----:B------:R-:W0:Y:S02]  /*0ad0*/  LDS.128 R8, [R22+0x388d0] ;  /* 0x0388d00016087984 */ /* 0x000e240000000c00 */
[----:B------:R-:W-:Y:S06]  /*0ae0*/  BAR.ARV 0x4, 0x180 ;  /* 0x0106000000007b1d */ /* 0x000fec0000002000 */
[----:B0-----:R-:W-:-:S13]  /*0af0*/  ISETP.GE.AND P0, PT, R11, UR4, PT ;  /* 0x000000040b007c0c */ /* 0x001fda000bf06270 */
[----:B------:R-:W-:Y:S05]  /*0b00*/  @P0 BRA `(.L_x_343) ;  /* 0x0000024c00d80947 */ /* 0x000fea0003800000 */
[----:B------:R-:W0:Y:S01]  /*0b10*/  S2R R0, SR_TID.X ;  /* 0x0000000000007919 */ /* 0x000e220000002100 */
[----:B------:R-:W-:Y:S01]  /*0b20*/  R2UR UR46, R22 ;  /* 0x00000000162e72ca */ /* 0x000fe200000e0000 */
[----:B------:R-:W-:Y:S01]  /*0b30*/  IMAD.MOV.U32 R232, RZ, RZ, RZ ;  /* 0x000000ffffe87224 */ /* 0x000fe200078e00ff */
[----:B------:R-:W-:Y:S01]  /*0b40*/  MOV R152, RZ ;  /* 0x000000ff00987202 */ /* 0x000fe20000000f00 */
[----:B------:R-:W-:Y:S01]  /*0b50*/  STL [R1+0x4], R9 ;  /* 0x0000040901007387 */ /* 0x000fe20000100800 */
[----:B------:R-:W-:Y:S01]  /*0b60*/  IMAD.MOV.U32 R234, RZ, RZ, RZ ;  /* 0x000000ffffea7224 */ /* 0x000fe200078e00ff */
[----:B------:R-:W-:Y:S01]  /*0b70*/  ULOP3.LUT UR47, UR40, 0x1, URZ, 0xfc, !UPT ;  /* 0x00000001282f7892 */ /* 0x000fe2000f8efc3f */
[----:B------:R-:W-:Y:S01]  /*0b80*/  IMAD.MOV.U32 R236, RZ, RZ, RZ ;  /* 0x000000ffffec7224 */ /* 0x000fe200078e00ff */
[----:B------:R-:W-:Y:S01]  /*0b90*/  STL [R1+0x8], R10 ;  /* 0x0000080a01007387 */ /* 0x000fe20000100800 */
[----:B------:R-:W-:-:S05]  /*0ba0*/  UMOV UR45, URZ ;  /* 0x0000003f002d7c82 */ /* 0x000fca0008000000 */
[----:B------:R-:W-:Y:S01]  /*0bb0*/  UIADD3 UR46, UR46, 0x20400, URZ ;  /* 0x000204002e2e7890 */ /* 0x000fe2000fffe03f */
[----:B0-----:R-:W-:-:S05]  /*0bc0*/  VIADD R6, R0, 0xffffff80 ;  /* 0xffffff8000067836 */ /* 0x001fca0000000000 */
[----:B------:R-:W-:-:S04]  /*0bd0*/  SHF.R.S32.HI R0, RZ, 0x1f, R6 ;  /* 0x0000001fff007819 */ /* 0x000fc80000011406 */
[CC--:B------:R-:W-:Y:S02]  /*0be0*/  LEA.HI R2, R0.reuse, R6.reuse, RZ, 0x4 ;  /* 0x0000000600027211 */ /* 0x0c0fe400078f20ff */
[----:B------:R-:W-:Y:S02]  /*0bf0*/  LEA.HI R3, R0, R6, RZ, 0x5 ;  /* 0x0000000600037211 */ /* 0x000fe400078f28ff */
[----:B------:R-:W-:Y:S02]  /*0c00*/  SHF.R.S32.HI R5, RZ, 0x4, R2 ;  /* 0x00000004ff057819 */ /* 0x000fe40000011402 */
[----:B------:R-:W-:Y:S02]  /*0c10*/  SHF.L.U32 R4, R3, 0x5, RZ ;  /* 0x0000000503047819 */ /* 0x000fe400000006ff */
[C---:B------:R-:W-:Y:S02]  /*0c20*/  LOP3.LUT R3, R2.reuse, 0x3fffff0, RZ, 0xc0, !PT ;  /* 0x03fffff002037812 */ /* 0x040fe400078ec0ff */
[----:B------:R-:W-:-:S02]  /*0c30*/  LEA.HI R2, R2, R5, RZ, 0x1 ;  /* 0x0000000502027211 */ /* 0x000fc400078f08ff */
[----:B------:R-:W-:Y:S01]  /*0c40*/  LOP3.LUT R4, R4, 0xfffffc00, RZ, 0xc0, !PT ;  /* 0xfffffc0004047812 */ /* 0x000fe200078ec0ff */
[----:B------:R-:W-:Y:S01]  /*0c50*/  IMAD.IADD R3, R6, 0x1, -R3 ;  /* 0x0000000106037824 */ /* 0x000fe200078e0a03 */
[----:B------:R-:W-:-:S03]  /*0c60*/  LOP3.LUT R2, R2, 0x1ffffffe, RZ, 0xc0, !PT ;  /* 0x1ffffffe02027812 */ /* 0x000fc600078ec0ff */
[----:B------:R-:W-:Y:S02]  /*0c70*/  IMAD R3, R3, 0x40, R4 ;  /* 0x0000004003037824 */ /* 0x000fe400078e0204 */
[----:B------:R-:W-:-:S05]  /*0c80*/  IMAD.IADD R2, R5, 0x1, -R2 ;  /* 0x0000000105027824 */ /* 0x000fca00078e0a02 */
[----:B------:R-:W-:-:S05]  /*0c90*/  LEA R2, R2, R3, 0x3 ;  /* 0x0000000302027211 */ /* 0x000fca00078e18ff */
[----:B------:R0:W-:Y:S04]  /*0ca0*/  STL [R1+0x68], R2 ;  /* 0x0000680201007387 */ /* 0x0001e80000100800 */
[----:B------:R1:W-:Y:S01]  /*0cb0*/  STL [R1+0xc], R11 ;  /* 0x00000c0b01007387 */ /* 0x0003e20000100800 */
[CC--:B0-----:R-:W-:Y:S02]  /*0cc0*/  LEA.HI R2, R0.reuse, R6.reuse, RZ, 0x6 ;  /* 0x0000000600027211 */ /* 0x0c1fe400078f30ff */
[----:B------:R-:W-:-:S03]  /*0cd0*/  LEA.HI R0, R0, R6, RZ, 0x3 ;  /* 0x0000000600007211 */ /* 0x000fc600078f18ff */
[----:B------:R-:W-:Y:S01]  /*0ce0*/  IMAD.SHL.U32 R3, R2, 0x10, RZ ;  /* 0x0000001002037824 */ /* 0x000fe200078e00ff */
[----:B------:R-:W-:Y:S02]  /*0cf0*/  LOP3.LUT R2, R0, 0xfffffff8, RZ, 0xc0, !PT ;  /* 0xfffffff800027812 */ /* 0x000fe400078ec0ff */
[----:B------:R-:W-:Y:S02]  /*0d00*/  SHF.R.S32.HI R23, RZ, 0x3, R0 ;  /* 0x00000003ff177819 */ /* 0x000fe40000011400 */
[----:B------:R-:W-:Y:S01]  /*0d10*/  LOP3.LUT R12, R3, 0xfffffc00, RZ, 0xc0, !PT ;  /* 0xfffffc00030c7812 */ /* 0x000fe200078ec0ff */
[----:B------:R-:W-:Y:S01]  /*0d20*/  IMAD.IADD R2, R6, 0x1, -R2 ;  /* 0x0000000106027824 */ /* 0x000fe200078e0a02 */
[C---:B------:R-:W-:Y:S01]  /*0d30*/  IADD3 R8, R23.reuse, 0x40, RZ ;  /* 0x0000004017087810 */ /* 0x040fe20007ffe0ff */
[C---:B------:R-:W-:Y:S01]  /*0d40*/  VIADD R9, R23.reuse, 0x20 ;  /* 0x0000002017097836 */ /* 0x040fe20000000000 */
[----:B------:R-:W-:Y:S01]  /*0d50*/  SHF.R.S32.HI R3, RZ, 0x1f, R23 ;  /* 0x0000001fff037819 */ /* 0x000fe20000011417 */
[C---:B------:R-:W-:Y:S01]  /*0d60*/  VIADD R7, R23.reuse, 0x60 ;  /* 0x0000006017077836 */ /* 0x040fe20000000000 */
[C---:B------:R-:W-:Y:S01]  /*0d70*/  SHF.L.U32 R16, R2.reuse, 0x4, RZ ;  /* 0x0000000402107819 */ /* 0x040fe200000006ff */
[----:B------:R-:W-:Y:S01]  /*0d80*/  IMAD.SHL.U32 R18, R2, 0x8, RZ ;  /* 0x0000000802127824 */ /* 0x000fe200078e00ff */
[----:B------:R-:W-:Y:S01]  /*0d90*/  SHF.R.S32.HI R2, RZ, 0x1f, R9 ;  /* 0x0000001fff027819 */ /* 0x000fe20000011409 */
[----:B------:R-:W-:Y:S01]  /*0da0*/  IMAD.SHL.U32 R0, R23, 0x80, RZ ;  /* 0x0000008017007824 */ /* 0x000fe200078e00ff */
[----:B------:R-:W-:Y:S01]  /*0db0*/  SHF.R.S32.HI R4, RZ, 0x1f, R8 ;  /* 0x0000001fff047819 */ /* 0x000fe20000011408 */
[----:B------:R-:W-:Y:S01]  /*0dc0*/  IMAD.SHL.U32 R3, R8, 0x80, RZ ;  /* 0x0000008008037824 */ /* 0x000fe200078e00ff */
[----:B------:R-:W-:Y:S01]  /*0dd0*/  SHF.R.S32.HI R6, RZ, 0x1f, R7 ;  /* 0x0000001fff067819 */ /* 0x000fe20000011407 */
[----:B------:R-:W-:Y:S01]  /*0de0*/  IMAD.SHL.U32 R5, R7, 0x80, RZ ;  /* 0x0000008007057824 */ /* 0x000fe200078e00ff */
[----:B------:R-:W-:Y:S01]  /*0df0*/  LEA.HI R2, R2, R9, RZ, 0x3 ;  /* 0x0000000902027211 */ /* 0x000fe200078f18ff */
[----:B------:R-:W-:Y:S01]  /*0e00*/  VIADD R235, R16, 0x80 ;  /* 0x0000008010eb7836 */ /* 0x000fe20000000000 */
[----:B------:R-:W-:-:S02]  /*0e10*/  LEA.HI R4, R4, R8, RZ, 0x3 ;  /* 0x0000000804047211 */ /* 0x000fc400078f18ff */
[----:B------:R-:W-:Y:S01]  /*0e20*/  LOP3.LUT R10, R0, 0x380, RZ, 0xc0, !PT ;  /* 0x00000380000a7812 */ /* 0x000fe200078ec0ff */
[----:B------:R-:W-:Y:S01]  /*0e30*/  IMAD.SHL.U32 R0, R9, 0x80, RZ ;  /* 0x0000008009007824 */ /* 0x000fe200078e00ff */
[----:B------:R-:W-:Y:S01]  /*0e40*/  LEA.HI R6, R6, R7, RZ, 0x3 ;  /* 0x0000000706067211 */ /* 0x000fe200078f18ff */
[----:B------:R-:W-:Y:S01]  /*0e50*/  IMAD.SHL.U32 R2, R2, 0x80, RZ ;  /* 0x0000008002027824 */ /* 0x000fe200078e00ff */
[----:B-1----:R-:W-:Y:S01]  /*0e60*/  SHF.R.U32.HI R11, RZ, 0x3, R10 ;  /* 0x00000003ff0b7819 */ /* 0x002fe2000001160a */
[----:B------:R-:W-:Y:S01]  /*0e70*/  IMAD.SHL.U32 R4, R4, 0x80, RZ ;  /* 0x0000008004047824 */ /* 0x000fe200078e00ff */
[----:B------:R-:W-:Y:S02]  /*0e80*/  LOP3.LUT R9, R0, 0x380, RZ, 0xc0, !PT ;  /* 0x0000038000097812 */ /* 0x000fe400078ec0ff */
[----:B------:R-:W-:Y:S02]  /*0e90*/  SHF.L.U32 R6, R6, 0x7, RZ ;  /* 0x0000000706067819 */ /* 0x000fe400000006ff */
[----:B------:R-:W-:-:S02]  /*0ea0*/  LOP3.LUT R0, R10, 0x70, R16, 0xf8, !PT ;  /* 0x000000700a007812 */ /* 0x000fc400078ef810 */
[----:B------:R-:W-:Y:S02]  /*0eb0*/  LOP3.LUT R2, R2, 0xfffffc00, RZ, 0xc0, !PT ;  /* 0xfffffc0002027812 */ /* 0x000fe400078ec0ff */
[----:B------:R-:W-:Y:S02]  /*0ec0*/  LOP3.LUT R8, R3, 0x380, RZ, 0xc0, !PT ;  /* 0x0000038003087812 */ /* 0x000fe400078ec0ff */
[----:B------:R-:W-:Y:S01]  /*0ed0*/  LOP3.LUT R4, R4, 0xfffffc00, RZ, 0xc0, !PT ;  /* 0xfffffc0004047812 */ /* 0x000fe200078ec0ff */
[----:B------:R-:W-:Y:S01]  /*0ee0*/  STL [R1+0x2c], R2 ;  /* 0x00002c0201007387 */ /* 0x000fe20000100800 */
[----:B------:R-:W-:Y:S02]  /*0ef0*/  LOP3.LUT R7, R5, 0x380, RZ, 0xc0, !PT ;  /* 0x0000038005077812 */ /* 0x000fe400078ec0ff */
[----:B------:R-:W-:Y:S01]  /*0f00*/  LOP3.LUT R6, R6, 0xfffffc00, RZ, 0xc0, !PT ;  /* 0xfffffc0006067812 */ /* 0x000fe200078ec0ff */
[----:B------:R-:W-:Y:S01]  /*0f10*/  STL [R1+0x28], R4 ;  /* 0x0000280401007387 */ /* 0x000fe20000100800 */
[----:B------:R-:W-:-:S02]  /*0f20*/  LOP3.LUT R0, R12, R0, R11, 0xf6, !PT ;  /* 0x000000000c007212 */ /* 0x000fc400078ef60b */
[----:B------:R-:W-:Y:S01]  /*0f30*/  SHF.R.U32.HI R10, RZ, 0x3, R9 ;  /* 0x00000003ff0a7819 */ /* 0x000fe20000011609 */
[----:B------:R-:W-:Y:S01]  /*0f40*/  STL [R1+0x24], R6 ;  /* 0x0000240601007387 */ /* 0x000fe20000100800 */
[----:B------:R-:W-:Y:S02]  /*0f50*/  LOP3.LUT R3, R9, 0x70, R16, 0xf8, !PT ;  /* 0x0000007009037812 */ /* 0x000fe400078ef810 */
[----:B------:R-:W-:Y:S01]  /*0f60*/  SHF.R.U32.HI R9, RZ, 0x3, R8 ;  /* 0x00000003ff097819 */ /* 0x000fe20000011608 */
[----:B------:R0:W-:Y:S01]  /*0f70*/  STL [R1+0x38], R0 ;  /* 0x0000380001007387 */ /* 0x0001e20000100800 */
[--C-:B------:R-:W-:Y:S02]  /*0f80*/  LOP3.LUT R5, R8, 0x70, R16.reuse, 0xf8, !PT ;  /* 0x0000007008057812 */ /* 0x100fe400078ef810 */
[----:B------:R-:W-:Y:S02]  /*0f90*/  SHF.R.U32.HI R8, RZ, 0x3, R7 ;  /* 0x00000003ff087819 */ /* 0x000fe40000011607 */
[----:B------:R-:W-:-:S02]  /*0fa0*/  LOP3.LUT R7, R7, 0x70, R16, 0xf8, !PT ;  /* 0x0000007007077812 */ /* 0x000fc400078ef810 */
[----:B------:R-:W-:Y:S02]  /*0fb0*/  LOP3.LUT R3, R2, R3, R10, 0xf6, !PT ;  /* 0x0000000302037212 */ /* 0x000fe400078ef60a */
[----:B------:R-:W-:Y:S01]  /*0fc0*/  LOP3.LUT R5, R4, R5, R9, 0xf6, !PT ;  /* 0x0000000504057212 */ /* 0x000fe200078ef609 */
[----:B0-----:R-:W-:Y:S01]  /*0fd0*/  IMAD.IADD R0, R22, 0x1, R0 ;  /* 0x0000000116007824 */ /* 0x001fe200078e0200 */
[----:B------:R-:W-:Y:S01]  /*0fe0*/  LOP3.LUT R7, R6, R7, R8, 0xf6, !PT ;  /* 0x0000000706077212 */ /* 0x000fe200078ef608 */
[C---:B------:R-:W-:Y:S01]  /*0ff0*/  IMAD.IADD R3, R22.reuse, 0x1, R3 ;  /* 0x0000000116037824 */ /* 0x040fe200078e0203 */
[----:B------:R-:W-:Y:S01]  /*1000*/  SHF.R.S32.HI R17, RZ, 0x1f, R16 ;  /* 0x0000001fff117819 */ /* 0x000fe20000011410 */
[----:B------:R-:W-:Y:S01]  /*1010*/  IMAD.IADD R2, R22, 0x1, R5 ;  /* 0x0000000116027824 */ /* 0x000fe200078e0205 */
[----:B------:R0:W-:Y:S01]  /*1020*/  STL [R1+0x34], R0 ;  /* 0x0000340001007387 */ /* 0x0001e20000100800 */
[----:B------:R-:W-:-:S03]  /*1030*/  IADD3 R233, R18, 0x40, RZ ;  /* 0x0000004012e97810 */ /* 0x000fc60007ffe0ff */
[----:B------:R1:W-:Y:S04]  /*1040*/  STL [R1+0x64], R3 ;  /* 0x0000640301007387 */ /* 0x0003e80000100800 */
[----:B------:R1:W-:Y:S01]  /*1050*/  STL [R1+0x60], R2 ;  /* 0x0000600201007387 */ /* 0x0003e20000100800 */
[----:B0-----:R-:W-:-:S05]  /*1060*/  IADD3 R0, R22, R7, RZ ;  /* 0x0000000716007210 */ /* 0x001fca0007ffe0ff */
[----:B------:R1:W-:Y:S02]  /*1070*/  STL [R1+0x5c], R0 ;  /* 0x00005c0001007387 */ /* 0x0003e40000100800 */
.L_x_524:
[----:B-12---:R-:W2:Y:S01]  /*1080*/  LDL.LU R0, [R1+0xc] ;  /* 0x00000c0001007983 */ /* 0x006ea20000300800 */
[----:B----4-:R-:W2:Y:S01]  /*1090*/  LDC.64 R2, c[0x0][0xc88] ;  /* 0x00032200ff027b82 */ /* 0x010ea20000000a00 */
[----:B------:R-:W-:Y:S05]  /*10a0*/  YIELD ;  /* 0x0000000000007946 */ /* 0x000fea0003800000 */
[----:B------:R-:W-:Y:S01]  /*10b0*/  ULDC.64 UR4, c[0x0][0xa28] ;  /* 0x00028a0000047ab9 */ /* 0x000fe20000000a00 */
[----:B------:R-:W-:Y:S01]  /*10c0*/  ULDC.64 UR8, c[0x0][0xa18] ;  /* 0x0002860000087ab9 */ /* 0x000fe20000000a00 */
[----:B------:R-:W-:Y:S01]  /*10d0*/  ISETP.NE.U32.AND P1, PT, RZ, UR4, PT ;  /* 0x00000004ff007c0c */ /* 0x000fe2000bf25070 */
[----:B------:R-:W-:Y:S01]  /*10e0*/  ULDC.64 UR6, c[0x0][0xa08] ;  /* 0x0002820000067ab9 */ /* 0x000fe20000000a00 */
[----:B--2---:R-:W-:-:S05]  /*10f0*/  IMAD.WIDE R2, R0, 0x4, R2 ;  /* 0x0000000400027825 */ /* 0x004fca00078e0202 */
[----:B------:R0:W2:Y:S01]  /*1100*/  LDG.E R0, desc[UR42][R2.64] ;  /* 0x0000002a02007981 */ /* 0x0000a2000c1e1900 */
[----:B------:R-:W-:Y:S01]  /*1110*/  ISETP.NE.AND.EX P1, PT, RZ, UR5, PT, P1 ;  /* 0x00000005ff007c0c */ /* 0x000fe2000bf25310 */
[----:B-----5:R-:W-:Y:S01]  /*1120*/  IMAD.MOV.U32 R29, RZ, RZ, RZ ;  /* 0x000000ffff1d7224 */ /* 0x020fe200078e00ff */
[----:B------:R-:W-:-:S04]  /*1130*/  ISETP.NE.U32.AND P0, PT, RZ, UR6, PT ;  /* 0x00000006ff007c0c */ /* 0x000fc8000bf05070 */
[----:B------:R-:W-:Y:S01]  /*1140*/  ISETP.NE.AND.EX P0, PT, RZ, UR7, PT, P0 ;  /* 0x00000007ff007c0c */ /* 0x000fe2000bf05300 */
[----:B0-----:R-:W-:Y:S01]  /*1150*/  IMAD.MOV.U32 R3, RZ, RZ, RZ ;  /* 0x000000ffff037224 */ /* 0x001fe200078e00ff */
[----:B--2---:R-:W-:Y:S01]  /*1160*/  SHF.R.S32.HI R6, RZ, 0x1f, R0 ;  /* 0x0000001fff067819 */ /* 0x004fe20000011400 */
[----:B------:R-:W-:-:S04]  /*1170*/  IMAD.SHL.U32 R28, R0, 0x4, RZ ;  /* 0x00000004001c7824 */ /* 0x000fc800078e00ff */
[C---:B------:R-:W-:Y:S01]  /*1180*/  @P1 LEA R4, P2, R0.reuse, UR4, 0x2 ;  /* 0x0000000400041c11 */ /* 0x040fe2000f8410ff */
[----:B------:R-:W-:Y:S01]  /*1190*/  STL [R1+0x20], R0 ;  /* 0x0000200001007387 */ /* 0x000fe20000100800 */
[C-C-:B------:R-:W-:Y:S02]  /*11a0*/  SHF.L.U64.HI R30, R0.reuse, 0x2, R6.reuse ;  /* 0x00000002001e7819 */ /* 0x140fe40000010206 */
[----:B------:R-:W-:Y:S01]  /*11b0*/  @P1 LEA.HI.X R5, R0, UR5, R6, 0x2, P2 ;  /* 0x0000000500051c11 */ /* 0x000fe200090f1406 */
[----:B------:R0:W-:Y:S01]  /*11c0*/  STL [R1+0x40], R6 ;  /* 0x0000400601007387 */ /* 0x0001e20000100800 */
[----:B------:R-:W-:Y:S01]  /*11d0*/  ISETP.NE.U32.AND P2, PT, RZ, UR8, PT ;  /* 0x00000008ff007c0c */ /* 0x000fe2000bf45070 */
[----:B------:R-:W-:Y:S01]  /*11e0*/  ULDC UR4, c[0x0][0x288] ;  /* 0x0000a20000047ab9 */ /* 0x000fe20000000800 */
[----:B------:R-:W-:Y:S01]  /*11f0*/  IADD3 R8, P3, R28, UR6, RZ ;  /* 0x000000061c087c10 */ /* 0x000fe2000ff7e0ff */
[----:B------:R1:W5:Y:S01]  /*1200*/  @P1 LDG.E R3, desc[UR42][R4.64] ;  /* 0x0000002a04031981 */ /* 0x000362000c1e1900 */
[----:B------:R-:W-:-:S02]  /*1210*/  ISETP.NE.AND.EX P2, PT, RZ, UR9, PT, P2 ;  /* 0x00000009ff007c0c */ /* 0x000fc4000bf45320 */
[----:B------:R-:W-:Y:S01]  /*1220*/  MOV R118, UR4 ;  /* 0x0000000400767c02 */ /* 0x000fe20008000f00 */
[----:B------:R-:W-:Y:S01]  /*1230*/  ULDC.64 UR4, c[0x0][0x418] ;  /* 0x0001060000047ab9 */ /* 0x000fe20000000a00 */
[----:B------:R-:W-:-:S05]  /*1240*/  IADD3.X R9, R30, UR7, RZ, P3, !PT ;  /* 0x000000071e097c10 */ /* 0x000fca0009ffe4ff */
[----:B------:R1:W5:Y:S04]  /*1250*/  @P0 LDG.E R29, desc[UR42][R8.64] ;  /* 0x0000002a081d0981 */ /* 0x000368000c1e1900 */
[----:B0-----:R-:W-:-:S04]  /*1260*/  @P2 IADD3 R6, P1, R28, UR8, RZ ;  /* 0x000000081c062c10 */ /* 0x001fc8000ff3e0ff */
[----:B------:R-:W-:-:S05]  /*1270*/  @P2 IADD3.X R7, R30, UR9, RZ, P1, !PT ;  /* 0x000000091e072c10 */ /* 0x000fca0008ffe4ff */
[----:B------:R1:W5:Y:S01]  /*1280*/  @P2 LDG.E R118, desc[UR42][R6.64] ;  /* 0x0000002a06762981 */ /* 0x000362000c1e1900 */
[----:B------:R-:W-:-:S03]  /*1290*/  UISETP.NE.U32.AND UP0, UPT, UR4, URZ, UPT ;  /* 0x0000003f0400728c */ /* 0x000fc6000bf05070 */
[----:B------:R-:W-:Y:S01]  /*12a0*/  ULDC UR4, c[0x0][0x424] ;  /* 0x0001090000047ab9 */ /* 0x000fe20000000800 */
[----:B------:R-:W-:-:S03]  /*12b0*/  UISETP.NE.AND.EX UP0, UPT, UR5, URZ, UPT, UP0 ;  /* 0x0000003f0500728c */ /* 0x000fc6000bf05300 */
[----:B------:R-:W-:Y:S01]  /*12c0*/  ULDC UR5, c[0x0][0x2f0] ;  /* 0x0000bc0000057ab9 */ /* 0x000fe20000000800 */
[----:B------:R-:W-:-:S04]  /*12d0*/  USEL UR4, UR4, 0x1, UP0 ;  /* 0x0000000104047887 */ /* 0x000fc80008000000 */
[----:B------:R-:W-:-:S03]  /*12e0*/  UIMAD UR4, UR4, UR5, URZ ;  /* 0x00000005040472a4 */ /* 0x000fc6000f8e023f */
[----:B------:R-:W-:Y:S02]  /*12f0*/  ULDC UR5, c[0x0][0x348] ;  /* 0x0000d20000057ab9 */ /* 0x000fe40000000800 */
[----:B------:R-:W-:Y:S02]  /*1300*/  IMAD.U32 R2, RZ, RZ, UR5 ;  /* 0x00000005ff027e24 */ /* 0x000fe4000f8e00ff */
[----:B------:R-:W-:Y:S02]  /*1310*/  IMAD.U32 R26, RZ, RZ, UR4 ;  /* 0x00000004ff1a7e24 */ /* 0x000fe4000f8e00ff */
[----:B------:R-:W-:Y:S01]  /*1320*/  IMAD.MOV.U32 R27, RZ, RZ, R0 ;  /* 0x000000ffff1b7224 */ /* 0x000fe200078e0000 */
[----:B-1----:R-:W-:Y:S06]  /*1330*/  @P2 BRA `(.L_x_344) ;  /* 0x0000000000242947 */ /* 0x002fec0003800000 */
[----:B------:R-:W-:Y:S02]  /*1340*/  ULDC.64 UR4, c[0x0][0xa00] ;  /* 0x0002800000047ab9 */ /* 0x000fe40000000a00 */
[----:B------:R-:W-:-:S04]  /*1350*/  ISETP.NE.U32.AND P1, PT, RZ, UR4, PT ;  /* 0x00000004ff007c0c */ /* 0x000fc8000bf25070 */
[----:B------:R-:W-:-:S13]  /*1360*/  ISETP.NE.AND.EX P1, PT, RZ, UR5, PT, P1 ;  /* 0x00000005ff007c0c */ /* 0x000fda000bf25310 */
[----:B------:R-:W-:Y:S05]  /*1370*/  @!P1 BRA `(.L_x_344) ;  /* 0x0000000000149947 */ /* 0x000fea0003800000 */
[----:B------:R-:W0:Y:S02]  /*1380*/  LDC.64 R4, c[0x0][0xa00] ;  /* 0x00028000ff047b82 */ /* 0x000e240000000a00 */
[----:B0-----:R-:W-:-:S05]  /*1390*/  IMAD.WIDE R4, R27, 0x4, R4 ;  /* 0x000000041b047825 */ /* 0x001fca00078e0204 */
[----:B-----5:R-:W2:Y:S04]  /*13a0*/  LDG.E R118, desc[UR42][R4.64] ;  /* 0x0000002a04767981 */ /* 0x020ea8000c1e1900 */
[----:B------:R-:W2:Y:S02]  /*13b0*/  LDG.E R7, desc[UR42][R4.64+0x4] ;  /* 0x0000042a04077981 */ /* 0x000ea4000c1e1900 */
[----:B--2---:R-:W-:-:S07]  /*13c0*/  IADD3 R118, -R118, R7, RZ ;  /* 0x0000000776767210 */ /* 0x004fce0007ffe1ff */
.L_x_344:
[----:B------:R-:W2:Y:S01]  /*13d0*/  LDL R31, [R1+0x8] ;  /* 0x00000800011f7983 */ /* 0x000ea20000100800 */
[----:B------:R-:W-:Y:S02]  /*13e0*/  ULDC.64 UR4, c[0x0][0xa20] ;  /* 0x0002880000047ab9 */ /* 0x000fe40000000a00 */
[----:B------:R-:W-:Y:S01]  /*13f0*/  ISETP.NE.U32.AND P1, PT, RZ, UR4, PT ;  /* 0x00000004ff007c0c */ /* 0x000fe2000bf25070 */
[----:B------:R-:W3:Y:S03]  /*1400*/  LDL R0, [R1+0x4] ;  /* 0x0000040001007983 */ /* 0x000ee60000100800 */
[----:B------:R-:W-:Y:S01]  /*1410*/  ISETP.NE.AND.EX P1, PT, RZ, UR5, PT, P1 ;  /* 0x00000005ff007c0c */ /* 0x000fe2000bf25310 */
[----:B--2---:R0:W-:Y:S04]  /*1420*/  STL [R1+0x3c], R31 ;  /* 0x00003c1f01007387 */ /* 0x0041e80000100800 */
[----:B---3--:R0:W-:Y:S08]  /*1430*/  STL [R1+0x50], R0 ;  /* 0x0000500001007387 */ /* 0x0081f00000100800 */
[----:B------:R-:W-:Y:S05]  /*1440*/  @!P1 BRA `(.L_x_345) ;  /* 0x0000000000109947 */ /* 0x000fea0003800000 */
[----:B------:R-:W-:-:S04]  /*1450*/  IADD3 R4, P0, R28, UR4, RZ ;  /* 0x000000041c047c10 */ /* 0x000fc8000ff1e0ff */
[----:B------:R-:W-:-:S05]  /*1460*/  IADD3.X R5, R30, UR5, RZ, P0, !PT ;  /* 0x000000051e057c10 */ /* 0x000fca00087fe4ff */
[----:B------:R1:W5:Y:S01]  /*1470*/  LDG.E R26, desc[UR42][R4.64] ;  /* 0x0000002a041a7981 */ /* 0x000362000c1e1900 */
[----:B------:R-:W-:Y:S05]  /*1480*/  BRA `(.L_x_346) ;  /* 0x0000000000107947 */ /* 0x000fea0003800000 */
.L_x_345:
[----:B------:R-:W-:Y:S05]  /*1490*/  @!P0 BRA `(.L_x_346) ;  /* 0x00000000000c8947 */ /* 0x000fea0003800000 */
[----:B------:R-:W2:Y:S04]  /*14a0*/  LDG.E R5, desc[UR42][R8.64] ;  /* 0x0000002a08057981 */ /* 0x000ea8000c1e1900 */
[----:B------:R-:W2:Y:S02]  /*14b0*/  LDG.E R26, desc[UR42][R8.64+0x4] ;  /* 0x0000042a081a7981 */ /* 0x000ea4000c1e1900 */
[----:B--2---:R-:W-:-:S07]  /*14c0*/  IMAD.IADD R26, R26, 0x1, -R5 ;  /* 0x000000011a1a7824 */ /* 0x004fce00078e0a05 */
.L_x_346:
[----:B------:R-:W-:Y:S02]  /*14d0*/  ULDC.64 UR4, c[0x0][0xa10] ;  /* 0x0002840000047ab9 */ /* 0x000fe40000000a00 */
[----:B------:R-:W-:-:S04]  /*14e0*/  ISETP.NE.U32.AND P0, PT, RZ, UR4, PT ;  /* 0x00000004ff007c0c */ /* 0x000fc8000bf05070 */
[----:B------:R-:W-:Y:S01]  /*14f0*/  ISETP.NE.AND.EX P0, PT, RZ, UR5, PT, P0 ;  /* 0x00000005ff007c0c */ /* 0x000fe2000bf05300 */
[----:B-----5:R-:W-:Y:S01]  /*1500*/  IMAD.IADD R11, R26, 0x1, -R3 ;  /* 0x000000011a0b7824 */ /* 0x020fe200078e0a03 */
[----:B------:R-:W-:-:S11]  /*1510*/  ULDC.64 UR4, c[0x0][0xa30] ;  /* 0x00028c0000047ab9 */ /* 0x000fd60000000a00 */
[----:B-1----:R-:W1:Y:S02]  /*1520*/  @P0 LDC.64 R4, c[0x0][0xa10] ;  /* 0x00028400ff040b82 */ /* 0x002e640000000a00 */
[----:B-1----:R-:W-:-:S05]  /*1530*/  @P0 IMAD.WIDE R4, R27, 0x4, R4 ;  /* 0x000000041b040825 */ /* 0x002fca00078e0204 */
[----:B0-----:R-:W2:Y:S04]  /*1540*/  @P0 LDG.E R0, desc[UR42][R4.64] ;  /* 0x0000002a04000981 */ /* 0x001ea8000c1e1900 */
[----:B------:R-:W2:Y:S01]  /*1550*/  @P0 LDG.E R9, desc[UR42][R4.64+0x4] ;  /* 0x0000042a04090981 */ /* 0x000ea2000c1e1900 */
[----:B------:R-:W-:Y:S01]  /*1560*/  IMAD.MOV R24, RZ, RZ, -R11 ;  /* 0x000000ffff187224 */ /* 0x000fe200078e0a0b */
[----:B------:R-:W-:Y:S01]  /*1570*/  ISETP.NE.U32.AND P1, PT, RZ, UR4, PT ;  /* 0x00000004ff007c0c */ /* 0x000fe2000bf25070 */
[----:B------:R-:W-:-:S03]  /*1580*/  IMAD.MOV.U32 R112, RZ, RZ, R26 ;  /* 0x000000ffff707224 */ /* 0x000fc600078e001a */
[----:B------:R-:W-:Y:S02]  /*1590*/  VIMNMX R24, RZ, R24, !PT ;  /* 0x00000018ff187248 */ /* 0x000fe40007fe0100 */
[----:B------:R-:W-:-:S13]  /*15a0*/  ISETP.NE.AND.EX P1, PT, RZ, UR5, PT, P1 ;  /* 0x00000005ff007c0c */ /* 0x000fda000bf25310 */
[----:B------:R-:W-:-:S04]  /*15b0*/  @P1 IADD3 R6, P2, R28, UR4, RZ ;  /* 0x000000041c061c10 */ /* 0x000fc8000ff5e0ff */
[----:B------:R-:W-:-:S05]  /*15c0*/  @P1 IADD3.X R7, R30, UR5, RZ, P2, !PT ;  /* 0x000000051e071c10 */ /* 0x000fca00097fe4ff */
[----:B------:R0:W5:Y:S01]  /*15d0*/  @P1 LDG.E R112, desc[UR42][R6.64] ;  /* 0x0000002a06701981 */ /* 0x000162000c1e1900 */
[----:B--2---:R-:W-:-:S05]  /*15e0*/  @P0 IADD3 R2, -R0, R9, RZ ;  /* 0x0000000900020210 */ /* 0x004fca0007ffe1ff */
[----:B------:R-:W-:-:S04]  /*15f0*/  IMAD.IADD R119, R11, 0x1, R2 ;  /* 0x000000010b777824 */ /* 0x000fc800078e0202 */
[----:B------:R-:W-:-:S05]  /*1600*/  VIADD R0, R119, 0x7f ;  /* 0x0000007f77007836 */ /* 0x000fca0000000000 */
[----:B------:R-:W-:-:S04]  /*1610*/  SHF.R.S32.HI R3, RZ, 0x1f, R0 ;  /* 0x0000001fff037819 */ /* 0x000fc80000011400 */
[----:B------:R-:W-:-:S04]  /*1620*/  LEA.HI R3, R3, R0, RZ, 0x7 ;  /* 0x0000000003037211 */ /* 0x000fc800078f38ff */
[----:B------:R-:W-:Y:S02]  /*1630*/  LOP3.LUT R5, R3, 0xffffff80, RZ, 0xc0, !PT ;  /* 0xffffff8003057812 */ /* 0x000fe400078ec0ff */
[----:B------:R-:W-:Y:S02]  /*1640*/  SHF.R.S32.HI R153, RZ, 0x7, R3 ;  /* 0x00000007ff997819 */ /* 0x000fe40000011403 */
[----:B------:R-:W-:-:S04]  /*1650*/  VIADDMNMX R5, R5, -R11, R2, PT ;  /* 0x8000000b05057246 */ /* 0x000fc80003800102 */
[----:B------:R-:W-:Y:S02]  /*1660*/  ISETP.GT.AND P0, PT, R5, R24, PT ;  /* 0x000000180500720c */ /* 0x000fe40003f04270 */
[----:B------:R-:W-:-:S05]  /*1670*/  SHF.R.U32.HI R24, RZ, 0x7, R24 ;  /* 0x00000007ff187819 */ /* 0x000fca0000011618 */
[----:B------:R-:W-:-:S06]  /*1680*/  IMAD.MOV.U32 R25, RZ, RZ, R24 ;  /* 0x000000ffff197224 */ /* 0x000fcc00078e0018 */
[----:B------:R-:W-:-:S04]  /*1690*/  @P0 IADD3 R0, R5, 0x7f, RZ ;  /* 0x0000007f05000810 */ /* 0x000fc80007ffe0ff */
[----:B------:R-:W-:-:S04]  /*16a0*/  @P0 SHF.R.S32.HI R5, RZ, 0x1f, R0 ;  /* 0x0000001fff050819 */ /* 0x000fc80000011400 */
[----:B------:R-:W-:-:S04]  /*16b0*/  @P0 LEA.HI R5, R5, R0, RZ, 0x7 ;  /* 0x0000000005050211 */ /* 0x000fc800078f38ff */
[----:B------:R-:W-:Y:S02]  /*16c0*/  @P0 SHF.R.S32.HI R25, RZ, 0x7, R5 ;  /* 0x00000007ff190819 */ /* 0x000fe40000011405 */
[----:B------:R-:W-:Y:S02]  /*16d0*/  PLOP3.LUT P0, PT, PT, PT, PT, 0x80, 0x0 ;  /* 0x000000000000781c */ /* 0x000fe40003f0f070 */
[----:B------:R-:W-:-:S13]  /*16e0*/  ISETP.GT.AND P1, PT, R25, R24, PT ;  /* 0x000000181900720c */ /* 0x000fda0003f24270 */
[----:B0-----:R-:W-:Y:S05]  /*16f0*/  @!P1 BRA `(.L_x_347) ;  /* 0x000000a800489947 */ /* 0x001fea0003800000 */
[----:B------:R-:W-:Y:S01]  /*1700*/  VIADD R0, R22, 0x28400 ;  /* 0x0002840016007836 */ /* 0x000fe20000000000 */
[----:B------:R-:W-:Y:S04]  /*1710*/  BSSY B6, `(.L_x_348) ;  /* 0x0000013000067945 */ /* 0x000fe80003800000 */
[----:B------:R-:W-:-:S13]  /*1720*/  LOP3.LUT P0, RZ, R0, 0x3ff, RZ, 0xc0, !PT ;  /* 0x000003ff00ff7812 */ /* 0x000fda000780c0ff */
[----:B------:R-:W-:Y:S05]  /*1730*/  @!P0 BRA `(.L_x_349) ;  /* 0x0000000000408947 */ /* 0x000fea0003800000 */
[----:B------:R-:W-:Y:S01]  /*1740*/  MOV R0, 0x0 ;  /* 0x0000000000007802 */ /* 0x000fe20000000f00 */
[----:B------:R-:W-:Y:S01]  /*1750*/  ULDC.64 UR4, c[0x4][0xc0] ;  /* 0x0100300000047ab9 */ /* 0x000fe20000000a00 */
[----:B------:R-:W-:Y:S01]  /*1760*/  ULDC.64 UR6, c[0x4][0x20] ;  /* 0x0100080000067ab9 */ /* 0x000fe20000000a00 */
[----:B------:R-:W-:Y:S01]  /*1770*/  IMAD.U32 R4, RZ, RZ, UR4 ;  /* 0x00000004ff047e24 */ /* 0x000fe2000f8e00ff */
[----:B------:R0:W1:Y:S01]  /*1780*/  LDC.64 R14, c[0x4][R0] ;  /* 0x01000000000e7b82 */ /* 0x0000620000000a00 */
[----:B------:R-:W-:Y:S01]  /*1790*/  MOV R5, UR5 ;  /* 0x0000000500057c02 */ /* 0x000fe20008000f00 */
[----:B------:R-:W-:Y:S01]  /*17a0*/  ULDC.64 UR4, c[0x4][0xc8] ;  /* 0x0100320000047ab9 */ /* 0x000fe20000000a00 */
[----:B------:R-:W-:Y:S01]  /*17b0*/  IMAD.U32 R10, RZ, RZ, UR6 ;  /* 0x00000006ff0a7e24 */ /* 0x000fe2000f8e00ff */
[----:B------:R-:W-:Y:S01]  /*17c0*/  MOV R11, UR7 ;  /* 0x00000007000b7c02 */ /* 0x000fe20008000f00 */
[----:B------:R-:W-:Y:S02]  /*17d0*/  IMAD.U32 R6, RZ, RZ, UR4 ;  /* 0x00000004ff067e24 */ /* 0x000fe4000f8e00ff */
[----:B------:R-:W-:-:S02]  /*17e0*/  IMAD.U32 R7, RZ, RZ, UR5 ;  /* 0x00000005ff077e24 */ /* 0x000fc4000f8e00ff */
[----:B------:R-:W-:Y:S02]  /*17f0*/  IMAD.MOV.U32 R8, RZ, RZ, 0x70 ;  /* 0x00000070ff087424 */ /* 0x000fe400078e00ff */
[----:B------:R-:W-:Y:S02]  /*1800*/  IMAD.MOV.U32 R12, RZ, RZ, 0x1 ;  /* 0x00000001ff0c7424 */ /* 0x000fe400078e00ff */
[----:B0-----:R-:W-:-:S07]  /*1810*/  IMAD.MOV.U32 R13, RZ, RZ, RZ ;  /* 0x000000ffff0d7224 */ /* 0x001fce00078e00ff */
[----:B------:R-:W-:-:S07]  /*1820*/  LEPC R20, `(.L_x_349) ;  /* 0x000000001014794e */ /* 0x000fce0000000000 */
[----:B-1---5:R-:W-:Y:S05]  /*1830*/  CALL.ABS.NOINC R14 ;  /* 0x000000000e007343 */ /* 0x022fea0003c00000 */
.L_x_349:
[----:B------:R-:W-:Y:S05]  /*1840*/  BSYNC B6 ;  /* 0x0000000000067941 */ /* 0x000fea0003800000 */
.L_x_348:
[----:B------:R-:W-:Y:S01]  /*1850*/  IADD3 R0, R22, 0x10400, RZ ;  /* 0x0001040016007810 */ /* 0x000fe20007ffe0ff */
[----:B------:R-:W-:Y:S03]  /*1860*/  BSSY B6, `(.L_x_350) ;  /* 0x0000013000067945 */ /* 0x000fe60003800000 */
[----:B------:R-:W-:-:S13]  /*1870*/  LOP3.LUT P0, RZ, R0, 0x3ff, RZ, 0xc0, !PT ;  /* 0x000003ff00ff7812 */ /* 0x000fda000780c0ff */
[----:B------:R-:W-:Y:S05]  /*1880*/  @!P0 BRA `(.L_x_351) ;  /* 0x0000000000408947 */ /* 0x000fea0003800000 */
[----:B------:R-:W-:Y:S01]  /*1890*/  MOV R0, 0x0 ;  /* 0x0000000000007802 */ /* 0x000fe20000000f00 */
[----:B------:R-:W-:Y:S01]  /*18a0*/  ULDC.64 UR4, c[0x4][0xc0] ;  /* 0x0100300000047ab9 */ /* 0x000fe20000000a00 */
[----:B------:R-:W-:Y:S01]  /*18b0*/  ULDC.64 UR6, c[0x4][0x20] ;  /* 0x0100080000067ab9 */ /* 0x000fe20000000a00 */
[----:B------:R-:W-:Y:S01]  /*18c0*/  IMAD.U32 R4, RZ, RZ, UR4 ;  /* 0x00000004ff047e24 */ /* 0x000fe2000f8e00ff */
[----:B------:R0:W1:Y:S01]  /*18d0*/  LDC.64 R14, c[0x4][R0] ;  /* 0x01000000000e7b82 */ /* 0x0000620000000a00 */
[----:B------:R-:W-:Y:S01]  /*18e0*/  IMAD.U32 R5, RZ, RZ, UR5 ;  /* 0x00000005ff057e24 */ /* 0x000fe2000f8e00ff */
[----:B------:R-:W-:Y:S01]  /*18f0*/  ULDC.64 UR4, c[0x4][0xc8] ;  /* 0x0100320000047ab9 */ /* 0x000fe20000000a00 */
[----:B------:R-:W-:Y:S01]  /*1900*/  IMAD.U32 R10, RZ, RZ, UR6 ;  /* 0x00000006ff0a7e24 */ /* 0x000fe2000f8e00ff */
[----:B------:R-:W-:Y:S01]  /*1910*/  MOV R7, UR5 ;  /* 0x0000000500077c02 */ /* 0x000fe20008000f00 */
[----:B------:R-:W-:Y:S01]  /*1920*/  IMAD.U32 R6, RZ, RZ, UR4 ;  /* 0x00000004ff067e24 */ /* 0x000fe2000f8e00ff */
[----:B------:R-:W-:Y:S01]  /*1930*/  MOV R12, 0x1 ;  /* 0x00000001000c7802 */ /* 0x000fe20000000f00 */
[----:B------:R-:W-:-:S02]  /*1940*/  IMAD.U32 R11, RZ, RZ, UR7 ;  /* 0x00000007ff0b7e24 */ /* 0x000fc4000f8e00ff */
[----:B------:R-:W-:Y:S02]  /*1950*/  IMAD.MOV.U32 R8, RZ, RZ, 0x70 ;  /* 0x00000070ff087424 */ /* 0x000fe400078e00ff */
[----:B0-----:R-:W-:-:S07]  /*1960*/  IMAD.MOV.U32 R13, RZ, RZ, RZ ;  /* 0x000000ffff0d7224 */ /* 0x001fce00078e00ff */
[----:B------:R-:W-:-:S07]  /*1970*/  LEPC R20, `(.L_x_351) ;  /* 0x000000001014794e */ /* 0x000fce0000000000 */
[----:B-1---5:R-:W-:Y:S05]  /*1980*/  CALL.ABS.NOINC R14 ;  /* 0x000000000e007343 */ /* 0x022fea0003c00000 */
.L_x_351:
[----:B------:R-:W-:Y:S05]  /*1990*/  BSYNC B6 ;  /* 0x0000000000067941 */ /* 0x000fea0003800000 */
.L_x_350:
[----:B------:R-:W-:Y:S01]  /*19a0*/  ULDC.64 UR4, c[0x0][0x9f8] ;  /* 0x00027e0000047ab9 */ /* 0x000fe20000000a00 */
[----:B------:R-:W0:Y:S01]  /*19b0*/  S2R R20, SR_TID.X ;  /* 0x0000000000147919 */ /* 0x000e220000002100 */
[----:B------:R-:W-:Y:S01]  /*19c0*/  ISETP.NE.U32.AND P0, PT, RZ, UR4, PT ;  /* 0x00000004ff007c0c */ /* 0x000fe2000bf05070 */
[----:B------:R-:W1:Y:S01]  /*19d0*/  LDC.64 R102, c[0x0][0x300] ;  /* 0x0000c000ff667b82 */ /* 0x000e620000000a00 */
[----:B------:R-:W-:Y:S01]  /*19e0*/  IMAD.IADD R46, R29, 0x1, R26 ;  /* 0x000000011d2e7824 */ /* 0x000fe200078e021a */
[----:B------:R-:W2:Y:S01]  /*19f0*/  LDL R21, [R1+0x2c] ;  /* 0x00002c0001157983 */ /* 0x000ea20000100800 */
[----:B------:R-:W-:Y:S01]  /*1a00*/  ISETP.NE.AND.EX P0, PT, RZ, UR5, PT, P0 ;  /* 0x00000005ff007c0c */ /* 0x000fe2000bf05300 */
[----:B------:R-:W-:Y:S02]  /*1a10*/  ULDC.64 UR6, c[0x0][0xa08] ;  /* 0x0002820000067ab9 */ /* 0x000fe40000000a00 */
[----:B------:R-:W3:Y:S01]  /*1a20*/  LDL R15, [R1+0x24] ;  /* 0x00002400010f7983 */ /* 0x000ee20000100800 */
[----:B------:R-:W-:Y:S01]  /*1a30*/  SHF.R.S32.HI R8, RZ, 0x1f, R31 ;  /* 0x0000001fff087819 */ /* 0x000fe2000001141f */
[----:B------:R-:W4:Y:S08]  /*1a40*/  LDC R111, c[0x0][0x3f4] ;  /* 0x0000fd00ff6f7b82 */ /* 0x000f300000000800 */
[----:B------:R-:W-:Y:S01]  /*1a50*/  @P0 IADD3 R4, P1, R28, UR4, RZ ;  /* 0x000000041c040c10 */ /* 0x000fe2000ff3e0ff */
[----:B------:R-:W4:Y:S03]  /*1a60*/  LDC.64 R32, c[0x0][0x3f8] ;  /* 0x0000fe00ff207b82 */ /* 0x000f260000000a00 */
[----:B------:R-:W-:Y:S01]  /*1a70*/  @P0 IADD3.X R5, R30, UR5, RZ, P1, !PT ;  /* 0x000000051e050c10 */ /* 0x000fe20008ffe4ff */
[----:B------:R-:W-:-:S04]  /*1a80*/  ULDC.64 UR4, c[0x0][0x308] ;  /* 0x0000c20000047ab9 */ /* 0x000fc80000000a00 */
[----:B------:R0:W2:Y:S01]  /*1a90*/  @P0 LDG.E R27, desc[UR42][R4.64] ;  /* 0x0000002a041b0981 */ /* 0x0000a2000c1e1900 */
[----:B------:R-:W-:Y:S01]  /*1aa0*/  SHF.R.S32.HI R35, RZ, 0x1f, R46 ;  /* 0x0000001fff237819 */ /* 0x000fe2000001142e */
[CC--:B-1----:R-:W-:Y:S01]  /*1ab0*/  IMAD.WIDE.U32 R6, R46.reuse, R102.reuse, RZ ;  /* 0x000000662e067225 */ /* 0x0c2fe200078e00ff */
[----:B------:R-:W-:Y:S02]  /*1ac0*/  ISETP.NE.U32.AND P0, PT, RZ, UR6, PT ;  /* 0x00000006ff007c0c */ /* 0x000fe4000bf05070 */
[----:B0-----:R-:W-:Y:S01]  /*1ad0*/  SHF.R.U32.HI R36, RZ, 0x7, R20 ;  /* 0x00000007ff247819 */ /* 0x001fe20000011614 */
[----:B------:R-:W-:Y:S01]  /*1ae0*/  IMAD R0, R35, R102, RZ ;  /* 0x0000006623007224 */ /* 0x000fe200078e02ff */
[----:B------:R-:W3:Y:S01]  /*1af0*/  LDL R20, [R1+0x28] ;  /* 0x0000280001147983 */ /* 0x000ee20000100800 */
[----:B------:R-:W-:Y:S02]  /*1b00*/  ISETP.NE.AND.EX P0, PT, RZ, UR7, PT, P0 ;  /* 0x00000007ff007c0c */ /* 0x000fe4000bf05300 */
[----:B------:R-:W-:Y:S01]  /*1b10*/  IMAD R3, R46, R103, R0 ;  /* 0x000000672e037224 */ /* 0x000fe200078e0200 */
[----:B------:R-:W-:Y:S01]  /*1b20*/  ISETP.NE.AND P6, PT, R36, 0x1, PT ;  /* 0x000000012400780c */ /* 0x000fe20003fc5270 */
[----:B------:R-:W-:-:S02]  /*1b30*/  IMAD R0, R8, UR4, RZ ;  /* 0x0000000408007c24 */ /* 0x000fc4000f8e02ff */
[----:B------:R-:W-:Y:S02]  /*1b40*/  IMAD.IADD R7, R7, 0x1, R3 ;  /* 0x0000000107077824 */ /* 0x000fe400078e0203 */
[C---:B------:R-:W-:Y:S02]  /*1b50*/  IMAD R3, R31.reuse, UR5, R0 ;  /* 0x000000051f037c24 */ /* 0x040fe4000f8e0200 */
[----:B------:R-:W-:Y:S01]  /*1b60*/  IMAD.WIDE.U32 R4, R31, UR4, R6 ;  /* 0x000000041f047c25 */ /* 0x000fe2000f8e0006 */
[----:B------:R-:W-:Y:S01]  /*1b70*/  ULDC.64 UR4, c[0x0][0x310] ;  /* 0x0000c40000047ab9 */ /* 0x000fe20000000a00 */
[----:B------:R-:W0:Y:S03]  /*1b80*/  LDC.64 R6, c[0x0][0x408] ;  /* 0x00010200ff067b82 */ /* 0x000e260000000a00 */
[----:B------:R-:W-:Y:S02]  /*1b90*/  IADD3 R5, R5, R3, RZ ;  /* 0x0000000305057210 */ /* 0x000fe40007ffe0ff */
[----:B----4-:R-:W-:Y:S01]  /*1ba0*/  ISETP.GE.AND P2, PT, R16, R111, PT ;  /* 0x0000006f1000720c */ /* 0x010fe20003f46270 */
[----:B------:R-:W-:Y:S01]  /*1bb0*/  IMAD.SHL.U32 R28, R23, 0x80, RZ ;  /* 0x00000080171c7824 */ /* 0x000fe200078e00ff */
[----:B------:R-:W-:-:S04]  /*1bc0*/  SHF.R.S32.HI R19, RZ, 0x1f, R18 ;  /* 0x0000001fff137819 */ /* 0x000fc80000011412 */
[----:B------:R-:W-:Y:S02]  /*1bd0*/  LOP3.LUT R28, R28, 0x380, RZ, 0xc0, !PT ;  /* 0x000003801c1c7812 */ /* 0x000fe400078ec0ff */
[----:B------:R-:W-:Y:S01]  /*1be0*/  SHF.R.S32.HI R34, RZ, 0x1f, R23 ;  /* 0x0000001fff227819 */ /* 0x000fe20000011417 */
[C---:B------:R-:W-:Y:S02]  /*1bf0*/  VIADD R26, R23.reuse, 0x40 ;  /* 0x00000040171a7836 */ /* 0x040fe40000000000 */
[----:B------:R-:W-:-:S04]  /*1c00*/  IMAD.WIDE.U32 R10, R23, R32, R16 ;  /* 0x00000020170a7225 */ /* 0x000fc800078e0010 */
[----:B------:R-:W-:Y:S02]  /*1c10*/  IMAD.SHL.U32 R26, R26, 0x80, RZ ;  /* 0x000000801a1a7824 */ /* 0x000fe400078e00ff */
[----:B0-----:R-:W-:-:S04]  /*1c20*/  IMAD R12, R34, R6, RZ ;  /* 0x00000006220c7224 */ /* 0x001fc800078e02ff */
[C---:B------:R-:W-:Y:S01]  /*1c30*/  IMAD R89, R23.reuse, R7, R12 ;  /* 0x0000000717597224 */ /* 0x040fe200078e020c */
[----:B------:R-:W-:Y:S02]  /*1c40*/  LOP3.LUT R26, R26, 0x380, RZ, 0xc0, !PT ;  /* 0x000003801a1a7812 */ /* 0x000fe400078ec0ff */
[----:B------:R-:W-:-:S05]  /*1c50*/  IADD3 R29, R23, 0x20, RZ ;  /* 0x00000020171d7810 */ /* 0x000fca0007ffe0ff */
[----:B------:R-:W-:-:S05]  /*1c60*/  IMAD.SHL.U32 R29, R29, 0x80, RZ ;  /* 0x000000801d1d7824 */ /* 0x000fca00078e00ff */
[----:B------:R-:W-:-:S04]  /*1c70*/  LOP3.LUT R29, R29, 0x380, RZ, 0xc0, !PT ;  /* 0x000003801d1d7812 */ /* 0x000fc800078ec0ff */
[----:B------:R-:W-:Y:S01]  /*1c80*/  SHF.R.U32.HI R29, RZ, 0x3, R29 ;  /* 0x00000003ff1d7819 */ /* 0x000fe2000001161d */
[C---:B------:R-:W-:Y:S01]  /*1c90*/  IMAD.SHL.U32 R92, R102.reuse, 0x20, RZ ;  /* 0x00000020665c7824 */ /* 0x040fe200078e00ff */
[----:B------:R-:W-:Y:S02]  /*1ca0*/  SHF.L.U64.HI R93, R102, 0x5, R103 ;  /* 0x00000005665d7819 */ /* 0x000fe40000010267 */
[C---:B------:R-:W-:Y:S01]  /*1cb0*/  IADD3 R30, R23.reuse, 0x20, RZ ;  /* 0x00000020171e7810 */ /* 0x040fe20007ffe0ff */
[C---:B------:R-:W-:Y:S02]  /*1cc0*/  VIADD R38, R23.reuse, 0x40 ;  /* 0x0000004017267836 */ /* 0x040fe40000000000 */
[----:B------:R-:W-:Y:S01]  /*1cd0*/  IMAD.WIDE.U32 R130, R23, R102, R92 ;  /* 0x0000006617827225 */ /* 0x000fe200078e005c */
[----:B------:R-:W-:-:S03]  /*1ce0*/  SHF.R.S32.HI R117, RZ, 0x1f, R30 ;  /* 0x0000001fff757819 */ /* 0x000fc6000001141e */
[----:B------:R-:W-:Y:S01]  /*1cf0*/  IMAD.WIDE.U32 R44, R23, R102, R16 ;  /* 0x00000066172c7225 */ /* 0x000fe200078e0010 */
[----:B------:R-:W-:-:S03]  /*1d00*/  SHF.R.S32.HI R116, RZ, 0x1f, R38 ;  /* 0x0000001fff747819 */ /* 0x000fc60000011426 */
[----:B------:R-:W-:-:S05]  /*1d10*/  VIADD R30, R23, 0x60 ;  /* 0x00000060171e7836 */ /* 0x000fca0000000000 */
[----:B------:R-:W-:Y:S02]  /*1d20*/  SHF.R.S32.HI R115, RZ, 0x1f, R30 ;  /* 0x0000001fff737819 */ /* 0x000fe4000001141e */
[----:B------:R-:W-:Y:S01]  /*1d30*/  IADD3 R125, R36, 0x8, RZ ;  /* 0x00000008247d7810 */ /* 0x000fe20007ffe0ff */
[----:B------:R-:W-:Y:S01]  /*1d40*/  IMAD.SHL.U32 R126, R102, 0x80, RZ ;  /* 0x00000080667e7824 */ /* 0x000fe200078e00ff */
[----:B--2---:R-:W-:Y:S02]  /*1d50*/  SHF.R.S32.HI R0, RZ, 0x1f, R27 ;  /* 0x0000001fff007819 */ /* 0x004fe4000001141b */
[----:B------:R-:W-:Y:S02]  /*1d60*/  SEL R99, R27, RZ, !P0 ;  /* 0x000000ff1b637207 */ /* 0x000fe40004000000 */
[----:B------:R-:W-:-:S03]  /*1d70*/  SEL R9, R0, RZ, !P0 ;  /* 0x000000ff00097207 */ /* 0x000fc60004000000 */
[----:B------:R-:W-:-:S04]  /*1d80*/  IMAD.WIDE.U32 R100, R99, UR4, R4 ;  /* 0x0000000463647c25 */ /* 0x000fc8000f8e0004 */
[----:B------:R-:W-:-:S04]  /*1d90*/  IMAD R0, R9, UR4, RZ ;  /* 0x0000000409007c24 */ /* 0x000fc8000f8e02ff */
[----:B------:R-:W-:Y:S01]  /*1da0*/  IMAD R41, R99, UR5, R0 ;  /* 0x0000000563297c24 */ /* 0x000fe2000f8e0200 */
[----:B------:R-:W-:Y:S05]  /*1db0*/  @!P6 WARPSYNC.ALL ;  /* 0x000000000000e948 */ /* 0x000fea0003800000 */
[----:B------:R-:W-:Y:S02]  /*1dc0*/  ULDC.64 UR4, c[0x0][0x330] ;  /* 0x0000cc0000047ab9 */ /* 0x000fe40000000a00 */
[----:B------:R-:W-:Y:S02]  /*1dd0*/  IMAD R0, R8, UR4, RZ ;  /* 0x0000000408007c24 */ /* 0x000fe4000f8e02ff */
[----:B------:R-:W-:-:S04]  /*1de0*/  IMAD.WIDE.U32 R4, R31, UR4, R16 ;  /* 0x000000041f047c25 */ /* 0x000fc8000f8e0010 */
[----:B------:R-:W-:Y:S01]  /*1df0*/  IMAD R3, R31, UR5, R0 ;  /* 0x000000051f037c24 */ /* 0x000fe2000f8e0200 */
[----:B------:R-:W-:-:S03]  /*1e00*/  ULDC.64 UR4, c[0x0][0x338] ;  /* 0x0000ce0000047ab9 */ /* 0x000fc60000000a00 */
[----:B------:R-:W-:Y:S02]  /*1e10*/  IMAD.IADD R5, R5, 0x1, R3 ;  /* 0x0000000105057824 */ /* 0x000fe400078e0203 */
[----:B------:R-:W-:-:S04]  /*1e20*/  IMAD R3, R9, UR4, RZ ;  /* 0x0000000409037c24 */ /* 0x000fc8000f8e02ff */
[----:B------:R-:W-:Y:S01]  /*1e30*/  IMAD R51, R99, UR5, R3 ;  /* 0x0000000563337c24 */ /* 0x000fe2000f8e0203 */
[----:B------:R-:W-:-:S04]  /*1e40*/  SEL R3, R111, RZ, P2 ;  /* 0x000000ff6f037207 */ /* 0x000fc80001000000 */
[----:B------:R-:W-:Y:S01]  /*1e50*/  IADD3 R3, R16, R3, RZ ;  /* 0x0000000310037210 */ /* 0x000fe20007ffe0ff */
[----:B------:R-:W-:-:S03]  /*1e60*/  IMAD.WIDE.U32 R8, R23, R6, R18 ;  /* 0x0000000617087225 */ /* 0x000fc600078e0012 */
[----:B------:R-:W-:Y:S01]  /*1e70*/  SHF.R.S32.HI R14, RZ, 0x1f, R3 ;  /* 0x0000001fff0e7819 */ /* 0x000fe20000011403 */
[----:B------:R-:W-:-:S03]  /*1e80*/  IMAD.MOV.U32 R90, RZ, RZ, R8 ;  /* 0x000000ffff5a7224 */ /* 0x000fc600078e0008 */
[CC--:B------:R-:W-:Y:S02]  /*1e90*/  LEA.HI R104, R14.reuse, R3.reuse, RZ, 0x4 ;  /* 0x000000030e687211 */ /* 0x0c0fe400078f20ff */
[----:B------:R-:W-:Y:S02]  /*1ea0*/  LEA.HI R8, R14, R3, RZ, 0x7 ;  /* 0x000000030e087211 */ /* 0x000fe400078f38ff */
[----:B------:R-:W-:Y:S02]  /*1eb0*/  LOP3.LUT R3, R28, 0x70, R104, 0xf8, !PT ;  /* 0x000000701c037812 */ /* 0x000fe400078ef868 */
[----:B------:R-:W0:Y:S01]  /*1ec0*/  S2R R28, SR_TID.X ;  /* 0x00000000001c7919 */ /* 0x000e220000002100 */
[----:B------:R-:W-:Y:S02]  /*1ed0*/  VIADD R27, R23, 0x20 ;  /* 0x00000020171b7836 */ /* 0x000fe40000000000 */
[----:B------:R-:W-:Y:S02]  /*1ee0*/  IMAD R0, R34, R32, RZ ;  /* 0x0000002022007224 */ /* 0x000fe400078e02ff */
[----:B------:R-:W-:Y:S01]  /*1ef0*/  IMAD.WIDE.U32 R98, R99, UR4, R4 ;  /* 0x0000000463627c25 */ /* 0x000fe2000f8e0004 */
[----:B------:R-:W-:Y:S01]  /*1f00*/  SHF.L.U32 R27, R27, 0x7, RZ ;  /* 0x000000071b1b7819 */ /* 0x000fe200000006ff */
[----:B------:R-:W-:-:S02]  /*1f10*/  ULDC UR4, c[0x0][0x2f4] ;  /* 0x0000bd0000047ab9 */ /* 0x000fc40000000800 */
[C---:B------:R-:W-:Y:S02]  /*1f20*/  IMAD R13, R23.reuse, R33, R0 ;  /* 0x00000021170d7224 */ /* 0x040fe400078e0200 */
[----:B------:R-:W-:Y:S01]  /*1f30*/  IMAD.WIDE.U32 R4, R23, R32, R18 ;  /* 0x0000002017047225 */ /* 0x000fe200078e0012 */
[----:B------:R-:W-:-:S03]  /*1f40*/  LOP3.LUT R27, R27, 0x380, RZ, 0xc0, !PT ;  /* 0x000003801b1b7812 */ /* 0x000fc600078ec0ff */
[----:B------:R-:W-:Y:S02]  /*1f50*/  IMAD.IADD R5, R5, 0x1, R13 ;  /* 0x0000000105057824 */ /* 0x000fe400078e020d */
[----:B------:R-:W-:Y:S02]  /*1f60*/  IMAD.IADD R11, R13, 0x1, R11 ;  /* 0x000000010d0b7824 */ /* 0x000fe400078e020b */
[----:B------:R-:W-:-:S04]  /*1f70*/  IMAD.WIDE.U32 R12, R23, R6, R16 ;  /* 0x00000006170c7225 */ /* 0x000fc800078e0010 */
[----:B------:R-:W-:Y:S01]  /*1f80*/  IMAD.IADD R91, R9, 0x1, R89 ;  /* 0x00000001095b7824 */ /* 0x000fe200078e0259 */
[--C-:B------:R-:W-:Y:S02]  /*1f90*/  LOP3.LUT R9, R27, 0x70, R104.reuse, 0xf8, !PT ;  /* 0x000000701b097812 */ /* 0x100fe400078ef868 */
[C---:B------:R-:W-:Y:S02]  /*1fa0*/  IADD3 R27, R23.reuse, 0x60, RZ ;  /* 0x00000060171b7810 */ /* 0x040fe40007ffe0ff */
[----:B------:R-:W-:Y:S02]  /*1fb0*/  MOV R88, R12 ;  /* 0x0000000c00587202 */ /* 0x000fe40000000f00 */
[----:B------:R-:W-:Y:S01]  /*1fc0*/  LOP3.LUT R12, R26, 0x70, R104, 0xf8, !PT ;  /* 0x000000701a0c7812 */ /* 0x000fe200078ef868 */
[----:B------:R-:W-:Y:S02]  /*1fd0*/  IMAD.SHL.U32 R26, R23, 0x80, RZ ;  /* 0x00000080171a7824 */ /* 0x000fe400078e00ff */
[----:B------:R-:W-:-:S03]  /*1fe0*/  IMAD.SHL.U32 R27, R27, 0x80, RZ ;  /* 0x000000801b1b7824 */ /* 0x000fc600078e00ff */
[----:B------:R-:W-:Y:S02]  /*1ff0*/  LOP3.LUT R26, R26, 0x380, RZ, 0xc0, !PT ;  /* 0x000003801a1a7812 */ /* 0x000fe400078ec0ff */
[----:B------:R-:W-:Y:S01]  /*2000*/  LOP3.LUT R27, R27, 0x380, RZ, 0xc0, !PT ;  /* 0x000003801b1b7812 */ /* 0x000fe200078ec0ff */
[----:B0-----:R-:W-:Y:S01]  /*2010*/  VIADD R37, R28, 0xffffff80 ;  /* 0xffffff801c257836 */ /* 0x001fe20000000000 */
[----:B------:R-:W-:Y:S01]  /*2020*/  SHF.R.U32.HI R26, RZ, 0x3, R26 ;  /* 0x00000003ff1a7819 */ /* 0x000fe2000001161a */
[----:B------:R-:W-:Y:S01]  /*2030*/  IMAD.IADD R89, R89, 0x1, R13 ;  /* 0x0000000159597824 */ /* 0x000fe200078e020d */
[----:B------:R-:W-:Y:S01]  /*2040*/  LOP3.LUT R13, R27, 0x70, R104, 0xf8, !PT ;  /* 0x000000701b0d7812 */ /* 0x000fe200078ef868 */
[C---:B------:R-:W-:Y:S01]  /*2050*/  VIADD R27, R23.reuse, 0x40 ;  /* 0x00000040171b7836 */ /* 0x040fe20000000000 */
[----:B------:R-:W-:Y:S02]  /*2060*/  IADD3 R28, R23, 0x60, RZ ;  /* 0x00000060171c7810 */ /* 0x000fe40007ffe0ff */
[----:B------:R-:W-:-:S02]  /*2070*/  LOP3.LUT R3, R3, R26, RZ, 0x3c, !PT ;  /* 0x0000001a03037212 */ /* 0x000fc400078e3cff */
[----:B------:R-:W-:Y:S01]  /*2080*/  SHF.R.S32.HI R26, RZ, 0x1f, R37 ;  /* 0x0000001fff1a7819 */ /* 0x000fe20000011425 */
[----:B------:R-:W-:Y:S02]  /*2090*/  IMAD.SHL.U32 R28, R28, 0x80, RZ ;  /* 0x000000801c1c7824 */ /* 0x000fe400078e00ff */
[----:B------:R-:W-:Y:S01]  /*20a0*/  IMAD.SHL.U32 R27, R27, 0x80, RZ ;  /* 0x000000801b1b7824 */ /* 0x000fe200078e00ff */
[----:B------:R-:W-:Y:S02]  /*20b0*/  LEA.HI R26, R26, R37, RZ, 0x6 ;  /* 0x000000251a1a7211 */ /* 0x000fe400078f30ff */
[----:B------:R-:W-:Y:S02]  /*20c0*/  LOP3.LUT R28, R28, 0x380, RZ, 0xc0, !PT ;  /* 0x000003801c1c7812 */ /* 0x000fe400078ec0ff */
[----:B------:R-:W-:Y:S01]  /*20d0*/  LOP3.LUT R27, R27, 0x380, RZ, 0xc0, !PT ;  /* 0x000003801b1b7812 */ /* 0x000fe200078ec0ff */
[----:B------:R-:W-:Y:S02]  /*20e0*/  IMAD.SHL.U32 R8, R8, 0x80, RZ ;  /* 0x0000008008087824 */ /* 0x000fe400078e00ff */
[----:B------:R-:W-:Y:S01]  /*20f0*/  IMAD.SHL.U32 R26, R26, 0x10, RZ ;  /* 0x000000101a1a7824 */ /* 0x000fe200078e00ff */
[----:B-----5:R-:W-:-:S02]  /*2100*/  SHF.R.S32.HI R31, RZ, 0x1f, R112 ;  /* 0x0000001fff1f7819 */ /* 0x020fc40000011470 */
[----:B------:R-:W-:Y:S02]  /*2110*/  SHF.R.U32.HI R27, RZ, 0x3, R27 ;  /* 0x00000003ff1b7819 */ /* 0x000fe4000001161b */
[----:B------:R-:W-:Y:S02]  /*2120*/  SHF.R.U32.HI R28, RZ, 0x3, R28 ;  /* 0x00000003ff1c7819 */ /* 0x000fe4000001161c */
[----:B------:R-:W-:Y:S02]  /*2130*/  LOP3.LUT R8, R8, 0xffffc000, RZ, 0xc0, !PT ;  /* 0xffffc00008087812 */ /* 0x000fe400078ec0ff */
[----:B------:R-:W-:Y:S01]  /*2140*/  LOP3.LUT R26, R26, 0xfffffc00, RZ, 0xc0, !PT ;  /* 0xfffffc001a1a7812 */ /* 0x000fe200078ec0ff */
[-C--:B------:R-:W-:Y:S01]  /*2150*/  IMAD R14, R31, R32.reuse, RZ ;  /* 0x000000201f0e7224 */ /* 0x080fe200078e02ff */
[----:B------:R-:W-:Y:S01]  /*2160*/  LOP3.LUT R9, R9, R29, RZ, 0x3c, !PT ;  /* 0x0000001d09097212 */ /* 0x000fe200078e3cff */
[----:B------:R-:W-:Y:S01]  /*2170*/  IMAD.WIDE.U32 R96, R112, R32, R4 ;  /* 0x0000002070607225 */ /* 0x000fe200078e0004 */
[----:B------:R-:W-:-:S02]  /*2180*/  LOP3.LUT R27, R12, R27, RZ, 0x3c, !PT ;  /* 0x0000001b0c1b7212 */ /* 0x000fc400078e3cff */
[----:B------:R-:W-:Y:S01]  /*2190*/  LOP3.LUT R13, R13, R28, RZ, 0x3c, !PT ;  /* 0x0000001c0d0d7212 */ /* 0x000fe200078e3cff */
[----:B------:R-:W-:Y:S01]  /*21a0*/  IMAD R4, R34, R102, RZ ;  /* 0x0000006622047224 */ /* 0x000fe200078e02ff */
[-C--:B------:R-:W-:Y:S01]  /*21b0*/  IADD3 R29, R3, R8.reuse, R26 ;  /* 0x00000008031d7210 */ /* 0x080fe20007ffe01a */
[----:B------:R-:W-:Y:S01]  /*21c0*/  IMAD R37, R112, R33, R14 ;  /* 0x0000002170257224 */ /* 0x000fe200078e020e */
[-C--:B------:R-:W-:Y:S02]  /*21d0*/  IADD3 R28, R9, R8.reuse, R21 ;  /* 0x00000008091c7210 */ /* 0x080fe40007ffe015 */
[-C--:B---3--:R-:W-:Y:S02]  /*21e0*/  IADD3 R27, R27, R8.reuse, R20 ;  /* 0x000000081b1b7210 */ /* 0x088fe40007ffe014 */
[----:B------:R-:W-:Y:S02]  /*21f0*/  IADD3 R26, R13, R8, R15 ;  /* 0x000000080d1a7210 */ /* 0x000fe40007ffe00f */
[----:B------:R-:W-:-:S02]  /*2200*/  SHF.L.U64.HI R21, R32, 0x5, R33 ;  /* 0x0000000520157819 */ /* 0x000fc40000010221 */
[C-C-:B------:R-:W-:Y:S02]  /*2210*/  SHF.L.U64.HI R20, R32.reuse, 0x6, R33.reuse ;  /* 0x0000000620147819 */ /* 0x140fe40000010221 */
[----:B------:R-:W-:Y:S01]  /*2220*/  SHF.L.U64.HI R15, R32, 0x7, R33 ;  /* 0x00000007200f7819 */ /* 0x000fe20000010221 */
[C---:B------:R-:W-:Y:S01]  /*2230*/  IMAD R33, R23.reuse, R103, R4 ;  /* 0x0000006717217224 */ /* 0x040fe200078e0204 */
[----:B------:R-:W-:Y:S01]  /*2240*/  IADD3 R46, P0, R23, R46, RZ ;  /* 0x0000002e172e7210 */ /* 0x000fe20007f1e0ff */
[----:B------:R-:W-:Y:S01]  /*2250*/  IMAD R31, R31, R6, RZ ;  /* 0x000000061f1f7224 */ /* 0x000fe200078e02ff */
[----:B------:R-:W-:Y:S01]  /*2260*/  IADD3 R4, P1, R92, R130, RZ ;  /* 0x000000825c047210 */ /* 0x000fe20007f3e0ff */
[----:B------:R-:W-:Y:S02]  /*2270*/  IMAD.IADD R5, R33, 0x1, R131 ;  /* 0x0000000121057824 */ /* 0x000fe400078e0283 */
[----:B------:R-:W-:Y:S01]  /*2280*/  IMAD.X R47, R34, 0x1, R35, P0 ;  /* 0x00000001222f7824 */ /* 0x000fe200000e0623 */
[----:B------:R-:W-:Y:S01]  /*2290*/  IADD3 R38, P0, R100, R44, RZ ;  /* 0x0000002c64267210 */ /* 0x000fe20007f1e0ff */
[----:B------:R-:W-:-:S02]  /*22a0*/  IMAD.IADD R33, R45, 0x1, R33 ;  /* 0x000000012d217824 */ /* 0x000fc400078e0221 */
[----:B------:R-:W-:Y:S02]  /*22b0*/  IMAD.IADD R40, R101, 0x1, R41 ;  /* 0x0000000165287824 */ /* 0x000fe400078e0229 */
[----:B------:R-:W-:Y:S01]  /*22c0*/  IMAD R49, R112, R7, R31 ;  /* 0x0000000770317224 */ /* 0x000fe200078e021f */
[----:B------:R-:W-:Y:S01]  /*22d0*/  P2R R0, PR, RZ, 0x4 ;  /* 0x00000004ff007803 */ /* 0x000fe20000000000 */
[----:B------:R-:W-:Y:S01]  /*22e0*/  IMAD.X R31, R5, 0x1, R93, P1 ;  /* 0x00000001051f7824 */ /* 0x000fe200008e065d */
[----:B------:R-:W-:Y:S01]  /*22f0*/  IADD3 R30, P1, R4, R92, RZ ;  /* 0x0000005c041e7210 */ /* 0x000fe20007f3e0ff */
[----:B------:R-:W-:Y:S01]  /*2300*/  IMAD.WIDE.U32 R94, R112, R32, R10 ;  /* 0x00000020705e7225 */ /* 0x000fe200078e000a */
[----:B------:R-:W-:Y:S02]  /*2310*/  IADD3 R41, P3, R100, 0x80, RZ ;  /* 0x0000008064297810 */ /* 0x000fe40007f7e0ff */
[----:B------:R-:W-:Y:S01]  /*2320*/  IADD3 R42, P2, R38, 0x80, RZ ;  /* 0x00000080262a7810 */ /* 0x000fe20007f5e0ff */
[----:B------:R-:W-:Y:S01]  /*2330*/  IMAD.WIDE.U32 R90, R112, R6, R90 ;  /* 0x00000006705a7225 */ /* 0x000fe200078e005a */
[----:B------:R-:W-:-:S02]  /*2340*/  IADD3.X R43, R33, R40, RZ, P0, !PT ;  /* 0x00000028212b7210 */ /* 0x000fc400007fe4ff */
[----:B------:R-:W-:Y:S01]  /*2350*/  LOP3.LUT R39, R104, 0xfffffff0, RZ, 0xc0, !PT ;  /* 0xfffffff068277812 */ /* 0x000fe200078ec0ff */
[----:B------:R-:W-:Y:S01]  /*2360*/  IMAD.WIDE.U32 R88, R112, R6, R88 ;  /* 0x0000000670587225 */ /* 0x000fe200078e0058 */
[----:B------:R-:W-:Y:S02]  /*2370*/  SHF.L.U32 R12, R32, 0x7, RZ ;  /* 0x00000007200c7819 */ /* 0x000fe400000006ff */
[--C-:B------:R-:W-:Y:S01]  /*2380*/  SHF.L.U64.HI R11, R6, 0x5, R7.reuse ;  /* 0x00000005060b7819 */ /* 0x100fe20000010207 */
[----:B------:R-:W-:Y:S01]  /*2390*/  IMAD.SHL.U32 R14, R32, 0x20, RZ ;  /* 0x00000020200e7824 */ /* 0x000fe200078e00ff */
[--C-:B------:R-:W-:Y:S01]  /*23a0*/  SHF.L.U64.HI R10, R6, 0x6, R7.reuse ;  /* 0x00000006060a7819 */ /* 0x100fe20000010207 */
[----:B------:R-:W-:Y:S01]  /*23b0*/  IMAD.SHL.U32 R13, R32, 0x40, RZ ;  /* 0x00000040200d7824 */ /* 0x000fe200078e00ff */
[C---:B------:R-:W-:Y:S01]  /*23c0*/  SHF.L.U64.HI R9, R6.reuse, 0x7, R7 ;  /* 0x0000000706097819 */ /* 0x040fe20000010207 */
[----:B------:R-:W-:Y:S01]  /*23d0*/  IMAD.SHL.U32 R8, R6, 0x20, RZ ;  /* 0x0000002006087824 */ /* 0x000fe200078e00ff */
[--C-:B------:R-:W-:Y:S01]  /*23e0*/  SHF.L.U64.HI R3, R102, 0x7, R103.reuse ;  /* 0x0000000766037819 */ /* 0x100fe20000010267 */
[----:B------:R-:W-:Y:S01]  /*23f0*/  IMAD.SHL.U32 R7, R6, 0x40, RZ ;  /* 0x0000004006077824 */ /* 0x000fe200078e00ff */
[----:B------:R-:W-:Y:S01]  /*2400*/  SHF.L.U64.HI R32, R102, 0x6, R103 ;  /* 0x0000000666207819 */ /* 0x000fe20000010267 */
[----:B------:R-:W-:Y:S01]  /*2410*/  IMAD.X R34, R31, 0x1, R93, P1 ;  /* 0x000000011f227824 */ /* 0x000fe200008e065d */
[----:B------:R-:W-:Y:S01]  /*2420*/  IADD3 R35, R97, R37, RZ ;  /* 0x0000002561237210 */ /* 0x000fe20007ffe0ff */
[----:B------:R-:W-:Y:S01]  /*2430*/  IMAD.IADD R36, R37, 0x1, R95 ;  /* 0x0000000125247824 */ /* 0x000fe200078e025f */
[----:B------:R-:W-:Y:S01]  /*2440*/  SHF.L.U32 R111, R111, 0x1, RZ ;  /* 0x000000016f6f7819 */ /* 0x000fe200000006ff */
[----:B------:R-:W-:Y:S01]  /*2450*/  IMAD.SHL.U32 R6, R6, 0x80, RZ ;  /* 0x0000008006067824 */ /* 0x000fe200078e00ff */
[----:B------:R-:W-:Y:S01]  /*2460*/  ISETP.GE.AND P0, PT, R16, UR4, PT ;  /* 0x0000000410007c0c */ /* 0x000fe2000bf06270 */
[----:B------:R-:W-:Y:S01]  /*2470*/  IMAD.IADD R37, R91, 0x1, R49 ;  /* 0x000000015b257824 */ /* 0x000fe200078e0231 */
[----:B------:R-:W-:Y:S01]  /*2480*/  @!P6 BAR.SYNC.DEFER_BLOCKING 0x9, 0x100 ;  /* 0x024400000000eb1d */ /* 0x000fe20000010000 */
[----:B------:R-:W-:Y:S01]  /*2490*/  ISETP.GE.AND P1, PT, R235, UR4, PT ;  /* 0x00000004eb007c0c */ /* 0x000fe2000bf26270 */
[----:B------:R-:W-:Y:S01]  /*24a0*/  IMAD.IADD R103, R49, 0x1, R89 ;  /* 0x0000000131677824 */ /* 0x000fe200078e0259 */
[----:B------:R-:W-:Y:S01]  /*24b0*/  SHF.R.S32.HI R104, RZ, 0x4, R104 ;  /* 0x00000004ff687819 */ /* 0x000fe20000011468 */
[----:B------:R-:W-:Y:S01]  /*24c0*/  IMAD.X R106, RZ, RZ, R40, P3 ;  /* 0x000000ffff6a7224 */ /* 0x000fe200018e0628 */
[----:B------:R-:W-:Y:S01]  /*24d0*/  SHF.R.S32.HI R105, RZ, 0x1f, R39 ;  /* 0x0000001fff697819 */ /* 0x000fe20000011427 */
[----:B------:R-:W-:Y:S01]  /*24e0*/  IMAD.X R107, RZ, RZ, R43, P2 ;  /* 0x000000ffff6b7224 */ /* 0x000fe200010e062b */
[----:B------:R-:W-:-:S07]  /*24f0*/  IADD3 R108, R99, R51, RZ ;  /* 0x00000033636c7210 */ /* 0x000fce0007ffe0ff */
.L_x_435:
[----:B------:R-:W2:Y:S01]  /*2500*/  LDL R48, [R1+0x38] ;  /* 0x0000380001307983 */ /* 0x000ea20000100800 */
[----:B------:R-:W0:Y:S01]  /*2510*/  LDC R122, c[0x0][0x3f4] ;  /* 0x0000fd00ff7a7b82 */ /* 0x000e220000000800 */
[----:B------:R-:W-:Y:S01]  /*2520*/  VIADD R25, R25, 0xffffffff ;  /* 0xffffffff19197836 */ /* 0x000fe20000000000 */
[----:B------:R-:W-:Y:S05]  /*2530*/  YIELD ;  /* 0x0000000000007946 */ /* 0x000fea0003800000 */
[----:B------:R-:W-:Y:S01]  /*2540*/  ISETP.GT.AND P3, PT, R25, R24, PT ;  /* 0x000000181900720c */ /* 0x000fe20003f64270 */
[----:B------:R-:W-:Y:S03]  /*2550*/  BSSY B0, `(.L_x_352) ;  /* 0x000092f000007945 */ /* 0x000fe60003800000 */
[----:B------:R-:W-:-:S02]  /*2560*/  P2R R110, PR, RZ, 0x8 ;  /* 0x00000008ff6e7803 */ /* 0x000fc40000000000 */
[----:B0-----:R-:W-:Y:S01]  /*2570*/  ISETP.GE.AND P2, PT, R122, 0x1, PT ;  /* 0x000000017a00780c */ /* 0x001fe20003f46270 */
[----:B--2---:R-:W-:-:S04]  /*2580*/  IMAD R113, R232, 0x8000, R48 ;  /* 0x00008000e8717824 */ /* 0x004fc800078e0230 */
[----:B------:R-:W-:-:S08]  /*2590*/  IMAD.IADD R113, R22, 0x1, R113 ;  /* 0x0000000116717824 */ /* 0x000fd000078e0271 */
[----:B------:R-:W-:Y:S05]  /*25a0*/  @!P2 BRA `(.L_x_353) ;  /* 0x0000008c0058a947 */ /* 0x000fea0003800000 */
[----:B------:R-:W-:Y:S01]  /*25b0*/  ULDC.U8 UR4, c[0x0][0x410] ;  /* 0x0001040000047ab9 */ /* 0x000fe20000000000 */
[----:B------:R-:W-:Y:S01]  /*25c0*/  SHF.R.S32.HI R49, RZ, 0x1f, R25 ;  /* 0x0000001fff317819 */ /* 0x000fe20000011419 */
[-C--:B------:R-:W-:Y:S01]  /*25d0*/  IMAD R48, R3, R25.reuse, RZ ;  /* 0x0000001903307224 */ /* 0x080fe200078e02ff */
[----:B------:R-:W-:Y:S01]  /*25e0*/  ISETP.NE.AND P2, PT, RZ, UR4, PT ;  /* 0x00000004ff007c0c */ /* 0x000fe2000bf45270 */
[-C--:B------:R-:W-:Y:S02]  /*25f0*/  IMAD R50, R15, R25.reuse, RZ ;  /* 0x000000190f327224 */ /* 0x080fe400078e02ff */
[----:B------:R-:W-:Y:S02]  /*2600*/  IMAD R51, R9, R25, RZ ;  /* 0x0000001909337224 */ /* 0x000fe400078e02ff */
[C---:B------:R-:W-:Y:S02]  /*2610*/  IMAD R123, R49.reuse, R126, R48 ;  /* 0x0000007e317b7224 */ /* 0x040fe400078e0230 */
[----:B------:R-:W-:-:S02]  /*2620*/  IMAD R53, R49, R12, R50 ;  /* 0x0000000c31357224 */ /* 0x000fc400078e0232 */
[----:B------:R-:W-:Y:S02]  /*2630*/  IMAD R55, R49, R6, R51 ;  /* 0x0000000631377224 */ /* 0x000fe400078e0233 */
[----:B------:R-:W-:Y:S02]  /*2640*/  IMAD R114, R25, -0x80, R2 ;  /* 0xffffff8019727824 */ /* 0x000fe400078e0202 */
[----:B------:R-:W-:-:S03]  /*2650*/  IMAD.WIDE.U32 R120, R126, R25, RZ ;  /* 0x000000197e787225 */ /* 0x000fc600078e00ff */
[----:B------:R-:W-:Y:S01]  /*2660*/  VIMNMX R114, R114, 0x80, PT ;  /* 0x0000008072727848 */ /* 0x000fe20003fe0100 */
[----:B------:R-:W-:Y:S01]  /*2670*/  IMAD.WIDE.U32 R48, R12, R25, RZ ;  /* 0x000000190c307225 */ /* 0x000fe200078e00ff */
[----:B------:R-:W-:-:S03]  /*2680*/  IADD3 R123, R121, R123, RZ ;  /* 0x0000007b797b7210 */ /* 0x000fc60007ffe0ff */
[----:B------:R-:W-:-:S04]  /*2690*/  IMAD.WIDE.U32 R50, R6, R25, RZ ;  /* 0x0000001906327225 */ /* 0x000fc800078e00ff */
[----:B------:R-:W-:Y:S02]  /*26a0*/  IMAD.IADD R109, R49, 0x1, R53 ;  /* 0x00000001316d7824 */ /* 0x000fe400078e0235 */
[----:B------:R-:W-:Y:S01]  /*26b0*/  IMAD.IADD R124, R51, 0x1, R55 ;  /* 0x00000001337c7824 */ /* 0x000fe200078e0237 */
[----:B------:R-:W-:Y:S06]  /*26c0*/  @!P2 BRA `(.L_x_354) ;  /* 0x0000004000f0a947 */ /* 0x000fec0003800000 */
[----:B------:R-:W-:Y:S01]  /*26d0*/  ISETP.GE.AND P2, PT, R23, R114, PT ;  /* 0x000000721700720c */ /* 0x000fe20003f46270 */
[----:B------:R-:W-:Y:S01]  /*26e0*/  BSSY B1, `(.L_x_355) ;  /* 0x0000017000017945 */ /* 0x000fe20003800000 */
[----:B------:R-:W-:Y:S02]  /*26f0*/  CS2R R68, SRZ ;  /* 0x0000000000447805 */ /* 0x000fe4000001ff00 */
[----:B------:R-:W-:Y:S02]  /*2700*/  CS2R R76, SRZ ;  /* 0x00000000004c7805 */ /* 0x000fe4000001ff00 */
[----:B------:R-:W-:Y:S02]  /*2710*/  CS2R R80, SRZ ;  /* 0x0000000000507805 */ /* 0x000fe4000001ff00 */
[----:B------:R-:W-:Y:S02]  /*2720*/  CS2R R78, SRZ ;  /* 0x00000000004e7805 */ /* 0x000fe4000001ff00 */
[----:B------:R-:W-:-:S03]  /*2730*/  CS2R R82, SRZ ;  /* 0x0000000000527805 */ /* 0x000fc6000001ff00 */
[----:B------:R-:W-:Y:S05]  /*2740*/  @P2 BRA `(.L_x_356) ;  /* 0x0000000000402947 */ /* 0x000fea0003800000 */
[----:B------:R-:W-:Y:S01]  /*2750*/  ULDC.64 UR4, c[0x0][0x3e8] ;  /* 0x0000fa0000047ab9 */ /* 0x000fe20000000a00 */
[----:B------:R-:W-:Y:S02]  /*2760*/  CS2R R80, SRZ ;  /* 0x0000000000507805 */ /* 0x000fe4000001ff00 */
[----:B------:R-:W-:Y:S02]  /*2770*/  IADD3 R52, P3, P4, R96, UR4, R48 ;  /* 0x0000000460347c10 */ /* 0x000fe4000fc7e030 */
[----:B------:R-:W-:Y:S02]  /*2780*/  CS2R R82, SRZ ;  /* 0x0000000000527805 */ /* 0x000fe4000001ff00 */
[----:B------:R-:W-:Y:S01]  /*2790*/  IADD3.X R53, R35, UR5, R109, P3, P4 ;  /* 0x0000000523357c10 */ /* 0x000fe20009fe846d */
[----:B------:R-:W-:Y:S02]  /*27a0*/  ULDC.64 UR4, c[0x0][0x400] ;  /* 0x0001000000047ab9 */ /* 0x000fe40000000a00 */
[----:B------:R-:W-:-:S04]  /*27b0*/  IADD3 R54, P3, P4, R90, UR4, R50 ;  /* 0x000000045a367c10 */ /* 0x000fc8000fc7e032 */
[----:B------:R-:W-:Y:S02]  /*27c0*/  IADD3.X R55, R37, UR5, R124, P3, P4 ;  /* 0x0000000525377c10 */ /* 0x000fe40009fe847c */
[----:B------:R-:W-:Y:S02]  /*27d0*/  ISETP.GE.AND P3, PT, R18, R122, PT ;  /* 0x0000007a1200720c */ /* 0x000fe40003f66270 */
[----:B------:R-:W-:Y:S02]  /*27e0*/  CS2R R76, SRZ ;  /* 0x00000000004c7805 */ /* 0x000fe4000001ff00 */
[----:B------:R-:W-:-:S09]  /*27f0*/  CS2R R78, SRZ ;  /* 0x00000000004e7805 */ /* 0x000fd2000001ff00 */
[----:B------:R0:W5:Y:S04]  /*2800*/  @!P3 LDG.E.64 R80, desc[UR42][R52.64] ;  /* 0x0000002a3450b981 */ /* 0x000168000c1e1b00 */
[----:B------:R0:W5:Y:S01]  /*2810*/  @!P3 LDG.E.64 R82, desc[UR42][R54.64] ;  /* 0x0000002a3652b981 */ /* 0x000162000c1e1b00 */
[----:B------:R-:W-:-:S13]  /*2820*/  ISETP.GE.AND P3, PT, R233, R122, PT ;  /* 0x0000007ae900720c */ /* 0x000fda0003f66270 */
[----:B------:R0:W5:Y:S04]  /*2830*/  @!P3 LDG.E.64 R76, desc[UR42][R52.64+0x40] ;  /* 0x0000402a344cb981 */ /* 0x000168000c1e1b00 */
[----:B------:R0:W5:Y:S02]  /*2840*/  @!P3 LDG.E.64 R78, desc[UR42][R54.64+0x40] ;  /* 0x0000402a364eb981 */ /* 0x000164000c1e1b00 */
.L_x_356:
[----:B------:R-:W-:Y:S05]  /*2850*/  BSYNC B1 ;  /* 0x0000000000017941 */ /* 0x000fea0003800000 */
.L_x_355:
[----:B0-----:R-:W-:Y:S01]  /*2860*/  VIADD R52, R23, 0x20 ;  /* 0x0000002017347836 */ /* 0x001fe20000000000 */
[----:B------:R-:W-:Y:S01]  /*2870*/  BSSY B1, `(.L_x_357) ;  /* 0x0000024000017945 */ /* 0x000fe20003800000 */
[----:B------:R-:W-:Y:S02]  /*2880*/  CS2R R72, SRZ ;  /* 0x0000000000487805 */ /* 0x000fe4000001ff00 */
[----:B------:R-:W-:Y:S02]  /*2890*/  CS2R R70, SRZ ;  /* 0x0000000000467805 */ /* 0x000fe4000001ff00 */
[----:B------:R-:W-:Y:S02]  /*28a0*/  CS2R R60, SRZ ;  /* 0x00000000003c7805 */ /* 0x000fe4000001ff00 */
[----:B------:R-:W-:Y:S02]  /*28b0*/  ISETP.GE.AND P3, PT, R52, R114, PT ;  /* 0x000000723400720c */ /* 0x000fe40003f66270 */
[----:B------:R-:W-:-:S02]  /*28c0*/  CS2R R52, SRZ ;  /* 0x0000000000347805 */ /* 0x000fc4000001ff00 */
[----:B------:R-:W-:Y:S02]  /*28d0*/  CS2R R64, SRZ ;  /* 0x0000000000407805 */ /* 0x000fe4000001ff00 */
[----:B------:R-:W-:Y:S02]  /*28e0*/  CS2R R62, SRZ ;  /* 0x00000000003e7805 */ /* 0x000fe4000001ff00 */
[----:B------:R-:W-:Y:S02]  /*28f0*/  CS2R R66, SRZ ;  /* 0x0000000000427805 */ /* 0x000fe4000001ff00 */
[----:B------:R-:W-:Y:S02]  /*2900*/  CS2R R56, SRZ ;  /* 0x0000000000387805 */ /* 0x000fe4000001ff00 */
[----:B------:R-:W-:Y:S02]  /*2910*/  CS2R R54, SRZ ;  /* 0x0000000000367805 */ /* 0x000fe4000001ff00 */
[----:B------:R-:W-:-:S02]  /*2920*/  CS2R R58, SRZ ;  /* 0x00000000003a7805 */ /* 0x000fc4000001ff00 */
[----:B-----5:R-:W-:Y:S01]  /*2930*/  MOV R129, R76 ;  /* 0x0000004c00817202 */ /* 0x020fe20000000f00 */
[----:B------:R-:W-:Y:S01]  /*2940*/  IMAD.MOV.U32 R141, RZ, RZ, R80 ;  /* 0x000000ffff8d7224 */ /* 0x000fe200078e0050 */
[----:B------:R-:W-:Y:S01]  /*2950*/  CS2R R74, SRZ ;  /* 0x00000000004a7805 */ /* 0x000fe2000001ff00 */
[----:B------:R-:W-:Y:S06]  /*2960*/  @P3 BRA `(.L_x_358) ;  /* 0x0000000000503947 */ /* 0x000fec0003800000 */
[----:B------:R-:W-:Y:S01]  /*2970*/  IADD3 R84, P4, P5, R96, R48, R14 ;  /* 0x0000003060547210 */ /* 0x000fe20007d9e00e */
[----:B------:R-:W-:Y:S01]  /*2980*/  ULDC.64 UR4, c[0x0][0x3e8] ;  /* 0x0000fa0000047ab9 */ /* 0x000fe20000000a00 */
[----:B------:R-:W-:Y:S02]  /*2990*/  CS2R R72, SRZ ;  /* 0x0000000000487805 */ /* 0x000fe4000001ff00 */
[----:B------:R-:W-:Y:S02]  /*29a0*/  CS2R R74, SRZ ;  /* 0x00000000004a7805 */ /* 0x000fe4000001ff00 */
[----:B------:R-:W-:Y:S02]  /*29b0*/  IADD3.X R69, R35, R109, R21, P4, P5 ;  /* 0x0000006d23457210 */ /* 0x000fe400027ea415 */
[----:B------:R-:W-:-:S04]  /*29c0*/  IADD3 R86, P4, P5, R90, R50, R8 ;  /* 0x000000325a567210 */ /* 0x000fc80007d9e008 */
[----:B------:R-:W-:Y:S02]  /*29d0*/  IADD3.X R68, R37, R124, R11, P4, P5 ;  /* 0x0000007c25447210 */ /* 0x000fe400027ea40b */
[----:B------:R-:W-:-:S04]  /*29e0*/  IADD3 R84, P4, R84, UR4, RZ ;  /* 0x0000000454547c10 */ /* 0x000fc8000ff9e0ff */
[----:B------:R-:W-:Y:S01]  /*29f0*/  IADD3.X R85, R69, UR5, RZ, P4, !PT ;  /* 0x0000000545557c10 */ /* 0x000fe2000a7fe4ff */
[----:B------:R-:W-:Y:S02]  /*2a00*/  ULDC.64 UR4, c[0x0][0x400] ;  /* 0x0001000000047ab9 */ /* 0x000fe40000000a00 */
[----:B------:R-:W-:-:S04]  /*2a10*/  IADD3 R86, P4, R86, UR4, RZ ;  /* 0x0000000456567c10 */ /* 0x000fc8000ff9e0ff */
[----:B------:R-:W-:Y:S02]  /*2a20*/  IADD3.X R87, R68, UR5, RZ, P4, !PT ;  /* 0x0000000544577c10 */ /* 0x000fe4000a7fe4ff */
        /* <DEDUP_REMOVED lines=8> */
.L_x_358:
[----:B------:R-:W-:Y:S05]  /*2ab0*/  BSYNC B1 ;  /* 0x0000000000017941 */ /* 0x000fea0003800000 */
.L_x_357:
[----:B0-----:R-:W-:Y:S01]  /*2ac0*/  VIADD R84, R23, 0x40 ;  /* 0x0000004017547836 */ /* 0x001fe20000000000 */
[----:B------:R-:W-:Y:S04]  /*2ad0*/  BSSY B1, `(.L_x_359) ;  /* 0x0000018000017945 */ /* 0x000fe80003800000 */
[----:B------:R-:W-:-:S04]  /*2ae0*/  ISETP.GE.AND P4, PT, R84, R114, PT ;  /* 0x000000725400720c */ /* 0x000fc80003f86270 */
[----:B------:R-:W-:-:S09]  /*2af0*/  P2R R142, PR, RZ, 0x10 ;  /* 0x00000010ff8e7803 */ /* 0x000fd20000000000 */
[----:B------:R-:W-:Y:S05]  /*2b00*/  @P4 BRA `(.L_x_360) ;  /* 0x0000000000504947 */ /* 0x000fea0003800000 */
        /* <DEDUP_REMOVED lines=20> */
.L_x_360:
[----:B------:R-:W-:Y:S05]  /*2c50*/  BSYNC B1 ;  /* 0x0000000000017941 */ /* 0x000fea0003800000 */
.L_x_359:
[----:B0-----:R-:W-:Y:S01]  /*2c60*/  VIADD R84, R23, 0x60 ;  /* 0x0000006017547836 */ /* 0x001fe20000000000 */
[----:B------:R-:W-:Y:S04]  /*2c70*/  BSSY B1, `(.L_x_361) ;  /* 0x000001d000017945 */ /* 0x000fe80003800000 */
[----:B------:R-:W-:-:S13]  /*2c80*/  ISETP.GE.AND P4, PT, R84, R114, PT ;  /* 0x000000725400720c */ /* 0x000fda0003f86270 */
[----:B------:R-:W-:Y:S05]  /*2c90*/  @P4 BRA `(.L_x_362) ;  /* 0x0000000000684947 */ /* 0x000fea0003800000 */
[----:B------:R-:W0:Y:S01]  /*2ca0*/  LDC.64 R52, c[0x0][0x3f8] ;  /* 0x0000fe00ff347b82 */ /* 0x000e220000000a00 */
[----:B------:R-:W-:Y:S01]  /*2cb0*/  MOV R49, R109 ;  /* 0x0000006d00317202 */ /* 0x000fe20000000f00 */
[----:B------:R-:W-:Y:S01]  /*2cc0*/  ULDC.64 UR4, c[0x0][0x3e8] ;  /* 0x0000fa0000047ab9 */ /* 0x000fe20000000a00 */
[----:B------:R-:W-:Y:S01]  /*2cd0*/  IMAD.MOV.U32 R51, RZ, RZ, R124 ;  /* 0x000000ffff337224 */ /* 0x000fe200078e007c */
[----:B------:R-:W-:Y:S02]  /*2ce0*/  CS2R R56, SRZ ;  /* 0x0000000000387805 */ /* 0x000fe4000001ff00 */
[----:B------:R-:W-:Y:S01]  /*2cf0*/  CS2R R58, SRZ ;  /* 0x00000000003a7805 */ /* 0x000fe2000001ff00 */
[----:B0-----:R-:W-:-:S04]  /*2d00*/  IMAD.WIDE.U32 R48, R52, 0x60, R48 ;  /* 0x0000006034307825 */ /* 0x001fc800078e0030 */
[----:B------:R-:W-:Y:S01]  /*2d10*/  IMAD R53, R53, 0x60, RZ ;  /* 0x0000006035357824 */ /* 0x000fe200078e02ff */
[----:B------:R-:W-:-:S03]  /*2d20*/  IADD3 R48, P5, P6, R96, UR4, R48 ;  /* 0x0000000460307c10 */ /* 0x000fc6000febe030 */
[----:B------:R-:W-:-:S05]  /*2d30*/  IMAD.IADD R52, R49, 0x1, R53 ;  /* 0x0000000131347824 */ /* 0x000fca00078e0235 */
[----:B------:R-:W-:Y:S01]  /*2d40*/  IADD3.X R49, R35, UR5, R52, P5, P6 ;  /* 0x0000000523317c10 */ /* 0x000fe2000afec434 */
[----:B------:R-:W-:Y:S01]  /*2d50*/  ULDC.64 UR4, c[0x0][0x400] ;  /* 0x0001000000047ab9 */ /* 0x000fe20000000a00 */
[----:B------:R-:W0:Y:S02]  /*2d60*/  LDC.64 R52, c[0x0][0x408] ;  /* 0x00010200ff347b82 */ /* 0x000e240000000a00 */
[----:B0-----:R-:W-:-:S04]  /*2d70*/  IMAD.WIDE.U32 R50, R52, 0x60, R50 ;  /* 0x0000006034327825 */ /* 0x001fc800078e0032 */
[----:B------:R-:W-:Y:S01]  /*2d80*/  IMAD R53, R53, 0x60, RZ ;  /* 0x0000006035357824 */ /* 0x000fe200078e02ff */
[----:B------:R-:W-:-:S03]  /*2d90*/  IADD3 R50, P5, P6, R90, UR4, R50 ;  /* 0x000000045a327c10 */ /* 0x000fc6000febe032 */
[----:B------:R-:W-:-:S05]  /*2da0*/  IMAD.IADD R52, R51, 0x1, R53 ;  /* 0x0000000133347824 */ /* 0x000fca00078e0235 */
        /* <DEDUP_REMOVED lines=9> */
.L_x_362:
[----:B------:R-:W-:Y:S05]  /*2e40*/  BSYNC B1 ;  /* 0x0000000000017941 */ /* 0x000fea0003800000 */
.L_x_361:
[----:B------:R-:W-:Y:S01]  /*2e50*/  UISETP.NE.AND UP0, UPT, UR47, 0x3, UPT ;  /* 0x000000032f00788c */ /* 0x000fe2000bf05270 */
[----:B------:R-:W-:Y:S01]  /*2e60*/  MOV R140, R78 ;  /* 0x0000004e008c7202 */ /* 0x000fe20000000f00 */
[----:B------:R-:W-:Y:S01]  /*2e70*/  IMAD.MOV.U32 R151, RZ, RZ, R82 ;  /* 0x000000ffff977224 */ /* 0x000fe200078e0052 */
[----:B-----5:R-:W-:Y:S01]  /*2e80*/  MOV R135, R70 ;  /* 0x0000004600877202 */ /* 0x020fe20000000f00 */
[----:B------:R-:W-:Y:S01]  /*2e90*/  IMAD.MOV.U32 R134, RZ, RZ, R68 ;  /* 0x000000ffff867224 */ /* 0x000fe200078e0044 */
[----:B------:R-:W-:Y:S01]  /*2ea0*/  MOV R128, R62 ;  /* 0x0000003e00807202 */ /* 0x000fe20000000f00 */
[----:B------:R-:W-:Y:S01]  /*2eb0*/  IMAD.MOV.U32 R136, RZ, RZ, R72 ;  /* 0x000000ffff887224 */ /* 0x000fe200078e0048 */
[----:B------:R-:W-:Y:S01]  /*2ec0*/  PLOP3.LUT P5, PT, PT, PT, UP0, 0x80, 0x0 ;  /* 0x000000000000781c */ /* 0x000fe20003faf008 */
[----:B------:R-:W-:Y:S01]  /*2ed0*/  IMAD.MOV.U32 R137, RZ, RZ, R74 ;  /* 0x000000ffff897224 */ /* 0x000fe200078e004a */
[----:B------:R-:W-:Y:S01]  /*2ee0*/  MOV R85, R54 ;  /* 0x0000003600557202 */ /* 0x000fe20000000f00 */
[----:B------:R-:W-:-:S02]  /*2ef0*/  IMAD.MOV.U32 R127, RZ, RZ, R60 ;  /* 0x000000ffff7f7224 */ /* 0x000fc400078e003c */
[----:B------:R-:W-:Y:S02]  /*2f00*/  IMAD.MOV.U32 R132, RZ, RZ, R64 ;  /* 0x000000ffff847224 */ /* 0x000fe400078e0040 */
[----:B------:R-:W-:Y:S02]  /*2f10*/  IMAD.MOV.U32 R133, RZ, RZ, R66 ;  /* 0x000000ffff857224 */ /* 0x000fe400078e0042 */
[----:B------:R-:W-:Y:S02]  /*2f20*/  IMAD.MOV.U32 R84, RZ, RZ, R52 ;  /* 0x000000ffff547224 */ /* 0x000fe400078e0034 */
[----:B------:R-:W-:Y:S02]  /*2f30*/  IMAD.MOV.U32 R86, RZ, RZ, R56 ;  /* 0x000000ffff567224 */ /* 0x000fe400078e0038 */
[----:B------:R-:W-:Y:S01]  /*2f40*/  IMAD.MOV.U32 R87, RZ, RZ, R58 ;  /* 0x000000ffff577224 */ /* 0x000fe200078e003a */
[----:B------:R-:W-:Y:S06]  /*2f50*/  @!P5 BRA `(.L_x_363) ;  /* 0x000000000004d947 */ /* 0x000fec0003800000 */
[----:B------:R-:W-:Y:S01]  /*2f60*/  BPT.TRAP 0x1 ;  /* 0x000000040000795c */ /* 0x000fe20000300000 */
.L_x_363:
[----:B------:R-:W-:Y:S01]  /*2f70*/  IMAD R109, R232, 0x8, R22 ;  /* 0x00000008e86d7824 */ /* 0x000fe200078e0216 */
[----:B------:R-:W-:Y:S01]  /*2f80*/  SHF.L.U32 R124, R234, 0x1f, RZ ;  /* 0x0000001fea7c7819 */ /* 0x000fe200000006ff */
[----:B------:R-:W-:Y:S03]  /*2f90*/  BSSY B1, `(.L_x_364) ;  /* 0x0000003000017945 */ /* 0x000fe60003800000 */
[----:B------:R-:W1:Y:S02]  /*2fa0*/  SYNCS.PHASECHK.TRANS64.TRYWAIT P6, [R109+URZ+0x38890], R124 ;  /* 0x0388907c6d0075a7 */ /* 0x000e6400080c017f */
[----:B-1----:R-:W-:Y:S05]  /*2fb0*/  @!P6 BRA `(.L_x_365) ;  /* 0x0000022800b4e947 */ /* 0x002fea0003800000 */
.L_x_659:
[----:B------:R-:W-:Y:S05]  /*2fc0*/  BSYNC B1 ;  /* 0x0000000000017941 */ /* 0x000fea0003800000 */
.L_x_364:
[----:B------:R-:W-:Y:S04]  /*2fd0*/  BSSY B1, `(.L_x_366) ;  /* 0x00000e8000017945 */ /* 0x000fe80003800000 */
[----:B------:R-:W-:Y:S05]  /*2fe0*/  @P2 BRA `(.L_x_367) ;  /* 0x0000000c00982947 */ /* 0x000fea0003800000 */
[----:B------:R-:W-:Y:S01]  /*2ff0*/  IADD3 R138, P2, R44, R120, RZ ;  /* 0x000000782c8a7210 */ /* 0x000fe20007f5e0ff */
[----:B------:R-:W-:Y:S04]  /*3000*/  BSSY B2, `(.L_x_368) ;  /* 0x0000073000027945 */ /* 0x000fe80003800000 */
[----:B------:R-:W-:Y:S01]  /*3010*/  IMAD.X R139, R123, 0x1, R33, P2 ;  /* 0x000000017b8b7824 */ /* 0x000fe200010e0621 */
[----:B------:R-:W-:Y:S07]  /*3020*/  @P0 BRA `(.L_x_369) ;  /* 0x0000000400c00947 */ /* 0x000fee0003800000 */
[----:B0-----:R0:W2:Y:S01]  /*3030*/  LDS.128 R48, [R113+0x28400] ;  /* 0x0284000071307984 */ /* 0x0010a20000000c00 */
[----:B------:R-:W-:Y:S01]  /*3040*/  ISETP.GE.AND P2, PT, R18, R122, PT ;  /* 0x0000007a1200720c */ /* 0x000fe20003f46270 */
[----:B------:R-:W-:-:S12]  /*3050*/  BSSY B3, `(.L_x_370) ;  /* 0x0000069000037945 */ /* 0x000fd80003800000 */
[----:B0-----:R-:W-:Y:S05]  /*3060*/  @P2 BRA `(.L_x_371) ;  /* 0x00000004009c2947 */ /* 0x001fea0003800000 */
[----:B------:R-:W-:Y:S02]  /*3070*/  SHF.R.U32.HI R145, RZ, 0x8, R81 ;  /* 0x00000008ff917819 */ /* 0x000fe40000011651 */
[----:B------:R-:W-:Y:S02]  /*3080*/  SHF.R.U32.HI R80, RZ, 0x8, R83 ;  /* 0x00000008ff507819 */ /* 0x000fe40000011653 */
[----:B------:R-:W-:Y:S02]  /*3090*/  SHF.R.U32.HI R146, RZ, 0x10, R81 ;  /* 0x00000010ff927819 */ /* 0x000fe40000011651 */
[----:B------:R-:W-:Y:S02]  /*30a0*/  LOP3.LUT R82, R81, 0xff0000ff, RZ, 0xc0, !PT ;  /* 0xff0000ff51527812 */ /* 0x000fe400078ec0ff */
[----:B------:R-:W-:Y:S02]  /*30b0*/  SHF.R.U32.HI R143, RZ, 0x10, R83 ;  /* 0x00000010ff8f7819 */ /* 0x000fe40000011653 */
[----:B------:R-:W-:Y:S01]  /*30c0*/  LOP3.LUT R144, R83, 0xff0000ff, RZ, 0xc0, !PT ;  /* 0xff0000ff53907812 */ /* 0x000fe200078ec0ff */
[----:B------:R-:W-:Y:S01]  /*30d0*/  IMAD.SHL.U32 R83, R80, 0x100, RZ ;  /* 0x0000010050537824 */ /* 0x000fe200078e00ff */
[----:B------:R-:W-:Y:S01]  /*30e0*/  SHF.L.U32 R81, R145, 0x8, RZ ;  /* 0x0000000891517819 */ /* 0x000fe200000006ff */
[----:B--2---:R-:W-:Y:S01]  /*30f0*/  IMAD.MOV.U32 R80, RZ, RZ, R48 ;  /* 0x000000ffff507224 */ /* 0x004fe200078e0030 */
[----:B------:R-:W-:-:S02]  /*3100*/  SHF.L.U32 R143, R143, 0x10, RZ ;  /* 0x000000108f8f7819 */ /* 0x000fc400000006ff */
[----:B------:R-:W-:Y:S01]  /*3110*/  LOP3.LUT R82, R82, 0xff00, R81, 0xf8, !PT ;  /* 0x0000ff0052527812 */ /* 0x000fe200078ef851 */
[----:B------:R-:W-:Y:S01]  /*3120*/  IMAD.U32 R81, R146, 0x10000, RZ ;  /* 0x0001000092517824 */ /* 0x000fe200078e00ff */
[----:B------:R-:W-:Y:S02]  /*3130*/  LOP3.LUT R144, R144, 0xff00, R83, 0xf8, !PT ;  /* 0x0000ff0090907812 */ /* 0x000fe400078ef853 */
[----:B------:R-:W-:Y:S02]  /*3140*/  F2FP.F16.E4M3.UNPACK_B R48, R49 ;  /* 0x00000031ff30723e */ /* 0x000fe400020006ff */
[----:B------:R-:W-:Y:S02]  /*3150*/  F2FP.F16.E4M3.UNPACK_B R83, R151.H1 ;  /* 0x00000097ff53723e */ /* 0x000fe400030006ff */
[----:B------:R-:W-:Y:S01]  /*3160*/  LOP3.LUT R145, R82, 0xff0000, R81, 0xf8, !PT ;  /* 0x00ff000052917812 */ /* 0x000fe200078ef851 */
[--C-:B------:R-:W-:Y:S01]  /*3170*/  HADD2.F32 R81, -RZ, R48.reuse.H1_H1 ;  /* 0x30000030ff517230 */ /* 0x100fe20000004100 */
[----:B------:R-:W-:Y:S01]  /*3180*/  LOP3.LUT R148, R144, 0xff0000, R143, 0xf8, !PT ;  /* 0x00ff000090947812 */ /* 0x000fe200078ef88f */
[--C-:B------:R-:W-:Y:S01]  /*3190*/  HADD2.F32 R146, -RZ, R83.reuse.H0_H0 ;  /* 0x20000053ff927230 */ /* 0x100fe20000004100 */
[----:B------:R-:W-:Y:S01]  /*31a0*/  F2FP.F16.E4M3.UNPACK_B R143, R141.H1 ;  /* 0x0000008dff8f723e */ /* 0x000fe200030006ff */
[----:B------:R-:W-:Y:S01]  /*31b0*/  HADD2.F32 R48, -RZ, R48.H0_H0 ;  /* 0x20000030ff307230 */ /* 0x000fe20000004100 */
[----:B------:R-:W-:Y:S01]  /*31c0*/  F2FP.F16.E4M3.UNPACK_B R49, R49.H1 ;  /* 0x00000031ff31723e */ /* 0x000fe200030006ff */
[----:B------:R-:W-:-:S02]  /*31d0*/  HADD2.F32 R147, -RZ, R83.H1_H1 ;  /* 0x30000053ff937230 */ /* 0x000fc40000004100 */
[CC--:B------:R-:W-:Y:S01]  /*31e0*/  FMUL.FTZ R149, R81.reuse, R146.reuse ;  /* 0x0000009251957220 */ /* 0x0c0fe20000410000 */
[----:B------:R-:W-:Y:S02]  /*31f0*/  HADD2.F32 R144, -RZ, R143.H0_H0 ;  /* 0x2000008fff907230 */ /* 0x000fe40000004100 */
[C---:B------:R-:W-:Y:S01]  /*3200*/  FMUL.FTZ R150, R48.reuse, R146 ;  /* 0x0000009230967220 */ /* 0x040fe20000410000 */
[--C-:B------:R-:W-:Y:S01]  /*3210*/  HADD2.F32 R83, -RZ, R49.reuse.H1_H1 ;  /* 0x30000031ff537230 */ /* 0x100fe20000004100 */
[----:B------:R-:W-:Y:S01]  /*3220*/  F2FP.F16.E4M3.UNPACK_B R146, R151 ;  /* 0x00000097ff92723e */ /* 0x000fe200020006ff */
[----:B------:R-:W-:Y:S02]  /*3230*/  HADD2.F32 R82, -RZ, R49.H0_H0 ;  /* 0x20000031ff527230 */ /* 0x000fe40000004100 */
[-C--:B------:R-:W-:Y:S01]  /*3240*/  FFMA.FTZ R48, R48, R144.reuse, -R149 ;  /* 0x0000009030307223 */ /* 0x080fe20000010895 */
[----:B------:R-:W-:Y:S02]  /*3250*/  HADD2.F32 R143, -RZ, R143.H1_H1 ;  /* 0x3000008fff8f7230 */ /* 0x000fe40000004100 */
[----:B------:R-:W-:Y:S01]  /*3260*/  FFMA.FTZ R49, R81, R144, R150 ;  /* 0x0000009051317223 */ /* 0x000fe20000010096 */
[CC--:B------:R-:W-:Y:S01]  /*3270*/  FMUL.FTZ R149, R83.reuse, R147.reuse ;  /* 0x0000009353957220 */ /* 0x0c0fe20000410000 */
[C---:B------:R-:W-:Y:S01]  /*3280*/  FMUL.FTZ R154, R82.reuse, R147 ;  /* 0x00000093529a7220 */ /* 0x040fe20000410000 */
[-C--:B------:R-:W-:Y:S01]  /*3290*/  F2FP.F16.E4M3.UNPACK_B R81, R80.reuse.H1 ;  /* 0x00000050ff51723e */ /* 0x080fe200030006ff */
[----:B------:R-:W-:Y:S01]  /*32a0*/  HADD2.F32 R144, -RZ, R146.H1_H1 ;  /* 0x30000092ff907230 */ /* 0x000fe20000004100 */
[----:B------:R-:W-:Y:S01]  /*32b0*/  F2FP.F16.E4M3.UNPACK_B R80, R80 ;  /* 0x00000050ff50723e */ /* 0x000fe200020006ff */
[-C--:B------:R-:W-:Y:S01]  /*32c0*/  FFMA.FTZ R151, R82, R143.reuse, -R149 ;  /* 0x0000008f52977223 */ /* 0x080fe20000010895 */
[----:B------:R-:W-:Y:S01]  /*32d0*/  FFMA.FTZ R154, R83, R143, R154 ;  /* 0x0000008f539a7223 */ /* 0x000fe2000001009a */
[----:B------:R-:W-:Y:S01]  /*32e0*/  F2FP.F16.E4M3.UNPACK_B R141, R141 ;  /* 0x0000008dff8d723e */ /* 0x000fe200020006ff */
[----:B------:R-:W-:-:S02]  /*32f0*/  HADD2.F32 R82, -RZ, R81.H0_H0 ;  /* 0x20000051ff527230 */ /* 0x000fc40000004100 */
[----:B------:R-:W-:Y:S01]  /*3300*/  HADD2.F32 R83, -RZ, R81.H1_H1 ;  /* 0x30000051ff537230 */ /* 0x000fe20000004100 */
[----:B------:R-:W-:Y:S01]  /*3310*/  F2FP.SATFINITE.E4M3.F32.PACK_AB_MERGE_C R156, R154, R151, RZ ;  /* 0x000000979a9c723e */ /* 0x000fe200048070ff */
[----:B------:R-:W-:Y:S02]  /*3320*/  HADD2.F32 R81, -RZ, R80.H0_H0 ;  /* 0x20000050ff517230 */ /* 0x000fe40000004100 */
[-C--:B------:R-:W-:Y:S01]  /*3330*/  FMUL.FTZ R150, R82, R144.reuse ;  /* 0x0000009052967220 */ /* 0x080fe20000410000 */
[----:B------:R-:W-:Y:S02]  /*3340*/  HADD2.F32 R146, -RZ, R146.H0_H0 ;  /* 0x20000092ff927230 */ /* 0x000fe40000004100 */
[----:B------:R-:W-:Y:S01]  /*3350*/  FMUL.FTZ R149, R83, R144 ;  /* 0x0000009053957220 */ /* 0x000fe20000410000 */
[----:B------:R-:W-:Y:S01]  /*3360*/  HADD2.F32 R80, -RZ, R80.H1_H1 ;  /* 0x30000050ff507230 */ /* 0x000fe20000004100 */
[----:B------:R-:W-:Y:S01]  /*3370*/  F2FP.SATFINITE.E4M3.F32.PACK_AB_MERGE_C R49, R49, R48, R156 ;  /* 0x000000303131723e */ /* 0x000fe2000480709c */
[----:B------:R-:W-:-:S02]  /*3380*/  HADD2.F32 R143, -RZ, R141.H1_H1 ;  /* 0x3000008dff8f7230 */ /* 0x000fc40000004100 */
[-C--:B------:R-:W-:Y:S01]  /*3390*/  FMUL.FTZ R147, R81, R146.reuse ;  /* 0x0000009251937220 */ /* 0x080fe20000410000 */
[----:B------:R-:W-:Y:S02]  /*33a0*/  HADD2.F32 R141, -RZ, R141.H0_H0 ;  /* 0x2000008dff8d7230 */ /* 0x000fe40000004100 */
[----:B------:R-:W-:Y:S01]  /*33b0*/  FMUL.FTZ R144, R80, R146 ;  /* 0x0000009250907220 */ /* 0x000fe20000410000 */
[-C--:B------:R-:W-:Y:S01]  /*33c0*/  FFMA.FTZ R82, R82, R143.reuse, -R149 ;  /* 0x0000008f52527223 */ /* 0x080fe20000010895 */
[----:B------:R-:W-:Y:S02]  /*33d0*/  FFMA.FTZ R83, R83, R143, R150 ;  /* 0x0000008f53537223 */ /* 0x000fe40000010096 */
[----:B------:R-:W-:Y:S01]  /*33e0*/  FFMA.FTZ R149, R81, R141, -R144 ;  /* 0x0000008d51957223 */ /* 0x000fe20000010890 */
[----:B------:R-:W-:Y:S01]  /*33f0*/  F2FP.F16.E4M3.UNPACK_B R81, R51.H1 ;  /* 0x00000033ff51723e */ /* 0x000fe200030006ff */
[----:B------:R-:W-:Y:S01]  /*3400*/  FFMA.FTZ R150, R80, R141, R147 ;  /* 0x0000008d50967223 */ /* 0x000fe20000010093 */
[----:B------:R-:W-:-:S02]  /*3410*/  F2FP.F16.E4M3.UNPACK_B R144, R148.H1 ;  /* 0x00000094ff90723e */ /* 0x000fc400030006ff */
[----:B------:R-:W-:Y:S01]  /*3420*/  F2FP.SATFINITE.E4M3.F32.PACK_AB_MERGE_C R155, R83, R82, RZ ;  /* 0x00000052539b723e */ /* 0x000fe200048070ff */
[--C-:B------:R-:W-:Y:S01]  /*3430*/  HADD2.F32 R83, -RZ, R81.reuse.H1_H1 ;  /* 0x30000051ff537230 */ /* 0x100fe20000004100 */
[-C--:B------:R-:W-:Y:S01]  /*3440*/  F2FP.F16.E4M3.UNPACK_B R141, R145.reuse.H1 ;  /* 0x00000091ff8d723e */ /* 0x080fe200030006ff */
[----:B------:R-:W-:Y:S01]  /*3450*/  HADD2.F32 R147, -RZ, R144.H1_H1 ;  /* 0x30000090ff937230 */ /* 0x000fe20000004100 */
[----:B------:R-:W-:Y:S01]  /*3460*/  F2FP.F16.E4M3.UNPACK_B R80, R50.H1 ;  /* 0x00000032ff50723e */ /* 0x000fe200030006ff */
[----:B------:R-:W-:Y:S01]  /*3470*/  HADD2.F32 R82, -RZ, R81.H0_H0 ;  /* 0x20000051ff527230 */ /* 0x000fe20000004100 */
[----:B------:R-:W-:Y:S01]  /*3480*/  F2FP.F16.E4M3.UNPACK_B R148, R148 ;  /* 0x00000094ff94723e */ /* 0x000fe200020006ff */
[----:B------:R-:W-:Y:S01]  /*3490*/  HADD2.F32 R143, -RZ, R141.H1_H1 ;  /* 0x3000008dff8f7230 */ /* 0x000fe20000004100 */
[----:B------:R-:W-:Y:S01]  /*34a0*/  F2FP.F16.E4M3.UNPACK_B R145, R145 ;  /* 0x00000091ff91723e */ /* 0x000fe200020006ff */
[----:B------:R-:W-:Y:S02]  /*34b0*/  HADD2.F32 R81, -RZ, R80.H1_H1 ;  /* 0x30000050ff517230 */ /* 0x000fe40000004100 */
[----:B------:R-:W-:Y:S01]  /*34c0*/  FMUL.FTZ R151, R83, R147 ;  /* 0x0000009353977220 */ /* 0x000fe20000410000 */
[----:B------:R-:W-:-:S02]  /*34d0*/  HADD2.F32 R146, -RZ, R148.H1_H1 ;  /* 0x30000094ff927230 */ /* 0x000fc40000004100 */
[C---:B------:R-:W-:Y:S01]  /*34e0*/  FMUL.FTZ R154, R82.reuse, R147 ;  /* 0x00000093529a7220 */ /* 0x040fe20000410000 */
[----:B------:R-:W-:Y:S02]  /*34f0*/  HADD2.F32 R80, -RZ, R80.H0_H0 ;  /* 0x20000050ff507230 */ /* 0x000fe40000004100 */
[----:B------:R-:W-:Y:S01]  /*3500*/  FFMA.FTZ R151, R82, R143, -R151 ;  /* 0x0000008f52977223 */ /* 0x000fe20000010897 */
[----:B------:R-:W-:Y:S02]  /*3510*/  HADD2.F32 R82, -RZ, R145.H1_H1 ;  /* 0x30000091ff527230 */ /* 0x000fe40000004100 */
[-C--:B------:R-:W-:Y:S01]  /*3520*/  FMUL.FTZ R147, R81, R146.reuse ;  /* 0x0000009251937220 */ /* 0x080fe20000410000 */
[----:B------:R-:W-:Y:S01]  /*3530*/  F2FP.F16.E4M3.UNPACK_B R51, R51 ;  /* 0x00000033ff33723e */ /* 0x000fe200020006ff */
[C---:B------:R-:W-:Y:S01]  /*3540*/  FMUL.FTZ R146, R80.reuse, R146 ;  /* 0x0000009250927220 */ /* 0x040fe20000410000 */
[----:B------:R-:W-:Y:S01]  /*3550*/  F2FP.F16.E4M3.UNPACK_B R50, R50 ;  /* 0x00000032ff32723e */ /* 0x000fe200020006ff */
[----:B------:R-:W-:Y:S01]  /*3560*/  FFMA.FTZ R147, R80, R82, -R147 ;  /* 0x0000005250937223 */ /* 0x000fe20000010893 */
[----:B------:R-:W-:-:S02]  /*3570*/  HADD2.F32 R144, -RZ, R144.H0_H0 ;  /* 0x20000090ff907230 */ /* 0x000fc40000004100 */
[----:B------:R-:W-:Y:S01]  /*3580*/  FFMA.FTZ R146, R81, R82, R146 ;  /* 0x0000005251927223 */ /* 0x000fe20000010092 */
[--C-:B------:R-:W-:Y:S02]  /*3590*/  HADD2.F32 R80, -RZ, R51.reuse.H0_H0 ;  /* 0x20000033ff507230 */ /* 0x100fe40000004100 */
[----:B------:R-:W-:Y:S01]  /*35a0*/  FFMA.FTZ R154, R83, R143, R154 ;  /* 0x0000008f539a7223 */ /* 0x000fe2000001009a */
[----:B------:R-:W-:Y:S01]  /*35b0*/  HADD2.F32 R81, -RZ, R51.H1_H1 ;  /* 0x30000033ff517230 */ /* 0x000fe20000004100 */
[----:B------:R-:W-:Y:S01]  /*35c0*/  F2FP.SATFINITE.E4M3.F32.PACK_AB_MERGE_C R48, R150, R149, R155 ;  /* 0x000000959630723e */ /* 0x000fe2000480709b */
[--C-:B------:R-:W-:Y:S01]  /*35d0*/  HADD2.F32 R51, -RZ, R50.reuse.H0_H0 ;  /* 0x20000032ff337230 */ /* 0x100fe20000004100 */
[----:B------:R-:W-:Y:S01]  /*35e0*/  F2FP.SATFINITE.E4M3.F32.PACK_AB_MERGE_C R146, R146, R147, RZ ;  /* 0x000000939292723e */ /* 0x000fe200048070ff */
[----:B------:R-:W-:Y:S02]  /*35f0*/  HADD2.F32 R50, -RZ, R50.H1_H1 ;  /* 0x30000032ff327230 */ /* 0x000fe40000004100 */
[----:B------:R-:W-:Y:S01]  /*3600*/  FMUL.FTZ R143, R81, R144 ;  /* 0x00000090518f7220 */ /* 0x000fe20000410000 */
[----:B------:R-:W-:-:S02]  /*3610*/  HADD2.F32 R148, -RZ, R148.H0_H0 ;  /* 0x20000094ff947230 */ /* 0x000fc40000004100 */
[----:B------:R-:W-:Y:S01]  /*3620*/  FMUL.FTZ R144, R80, R144 ;  /* 0x0000009050907220 */ /* 0x000fe20000410000 */
[----:B------:R-:W-:Y:S01]  /*3630*/  HADD2.F32 R141, -RZ, R141.H0_H0 ;  /* 0x2000008dff8d7230 */ /* 0x000fe20000004100 */
[----:B------:R-:W-:Y:S01]  /*3640*/  F2FP.SATFINITE.E4M3.F32.PACK_AB_MERGE_C R151, R154, R151, RZ ;  /* 0x000000979a97723e */ /* 0x000fe200048070ff */
[----:B------:R-:W-:Y:S02]  /*3650*/  HADD2.F32 R145, -RZ, R145.H0_H0 ;  /* 0x20000091ff917230 */ /* 0x000fe40000004100 */
[-C--:B------:R-:W-:Y:S01]  /*3660*/  FMUL.FTZ R82, R50, R148.reuse ;  /* 0x0000009432527220 */ /* 0x080fe20000410000 */
[----:B------:R-:W-:Y:S01]  /*3670*/  FMUL.FTZ R83, R51, R148 ;  /* 0x0000009433537220 */ /* 0x000fe20000410000 */
[-C--:B------:R-:W-:Y:S01]  /*3680*/  FFMA.FTZ R143, R80, R141.reuse, -R143 ;  /* 0x0000008d508f7223 */ /* 0x080fe2000001088f */
[----:B------:R-:W-:Y:S01]  /*3690*/  FFMA.FTZ R144, R81, R141, R144 ;  /* 0x0000008d51907223 */ /* 0x000fe20000010090 */
[-C--:B------:R-:W-:Y:S01]  /*36a0*/  FFMA.FTZ R82, R51, R145.reuse, -R82 ;  /* 0x0000009133527223 */ /* 0x080fe20000010852 */
[----:B------:R-:W-:-:S03]  /*36b0*/  FFMA.FTZ R83, R50, R145, R83 ;  /* 0x0000009132537223 */ /* 0x000fc60000010053 */
[----:B------:R-:W-:Y:S02]  /*36c0*/  F2FP.SATFINITE.E4M3.F32.PACK_AB_MERGE_C R51, R144, R143, R151 ;  /* 0x0000008f9033723e */ /* 0x000fe40004807097 */
[----:B------:R-:W-:-:S07]  /*36d0*/  F2FP.SATFINITE.E4M3.F32.PACK_AB_MERGE_C R50, R83, R82, R146 ;  /* 0x000000525332723e */ /* 0x000fce0004807092 */
.L_x_371:
[----:B------:R-:W-:Y:S05]  /*36e0*/  BSYNC B3 ;  /* 0x0000000000037941 */ /* 0x000fea0003800000 */
.L_x_370:
[----:B------:R-:W-:Y:S02]  /*36f0*/  ULDC.64 UR4, c[0x0][0x2e8] ;  /* 0x0000ba0000047ab9 */ /* 0x000fe40000000a00 */
[----:B------:R-:W-:-:S04]  /*3700*/  IADD3 R80, P2, P6, R138, UR4, R100 ;  /* 0x000000048a507c10 */ /* 0x000fc8000fe5e064 */
[----:B------:R-:W-:-:S05]  /*3710*/  IADD3.X R81, R139, UR5, R40, P2, P6 ;  /* 0x000000058b517c10 */ /* 0x000fca00097ec428 */
[----:B--2---:R2:W-:Y:S04]  /*3720*/  STG.E.128 desc[UR42][R80.64], R48 ;  /* 0x0000003050007986 */ /* 0x0045e8000c101d2a */
.L_x_369:
[----:B------:R-:W-:Y:S05]  /*3730*/  BSYNC B2 ;  /* 0x0000000000027941 */ /* 0x000fea0003800000 */
.L_x_368:
[----:B------:R-:W-:Y:S05]  /*3740*/  @P1 BRA `(.L_x_367) ;  /* 0x0000000400c01947 */ /* 0x000fea0003800000 */
[----:B0-2---:R0:W2:Y:S01]  /*3750*/  LDS.128 R48, [R113+0x2c400] ;  /* 0x02c4000071307984 */ /* 0x0050a20000000c00 */
[----:B------:R-:W-:Y:S01]  /*3760*/  ISETP.GE.AND P2, PT, R233, R122, PT ;  /* 0x0000007ae900720c */ /* 0x000fe20003f46270 */
[----:B------:R-:W-:-:S12]  /*3770*/  BSSY B2, `(.L_x_372) ;  /* 0x0000069000027945 */ /* 0x000fd80003800000 */
[----:B0-----:R-:W-:Y:S05]  /*3780*/  @P2 BRA `(.L_x_373) ;  /* 0x00000004009c2947 */ /* 0x001fea0003800000 */
[----:B------:R-:W-:Y:S02]  /*3790*/  SHF.R.U32.HI R83, RZ, 0x8, R77 ;  /* 0x00000008ff537819 */ /* 0x000fe4000001164d */
[----:B------:R-:W-:Y:S02]  /*37a0*/  SHF.R.U32.HI R76, RZ, 0x8, R79 ;  /* 0x00000008ff4c7819 */ /* 0x000fe4000001164f */
[----:B------:R-:W-:Y:S02]  /*37b0*/  LOP3.LUT R78, R77, 0xff0000ff, RZ, 0xc0, !PT ;  /* 0xff0000ff4d4e7812 */ /* 0x000fe400078ec0ff */
[----:B------:R-:W-:Y:S01]  /*37c0*/  SHF.R.U32.HI R82, RZ, 0x10, R77 ;  /* 0x00000010ff527819 */ /* 0x000fe2000001164d */
[----:B------:R-:W-:Y:S01]  /*37d0*/  IMAD.SHL.U32 R77, R83, 0x100, RZ ;  /* 0x00000100534d7824 */ /* 0x000fe200078e00ff */
[----:B------:R-:W-:Y:S02]  /*37e0*/  LOP3.LUT R80, R79, 0xff0000ff, RZ, 0xc0, !PT ;  /* 0xff0000ff4f507812 */ /* 0x000fe400078ec0ff */
[----:B------:R-:W-:Y:S01]  /*37f0*/  SHF.R.U32.HI R81, RZ, 0x10, R79 ;  /* 0x00000010ff517819 */ /* 0x000fe2000001164f */
[----:B------:R-:W-:Y:S01]  /*3800*/  IMAD.SHL.U32 R79, R76, 0x100, RZ ;  /* 0x000001004c4f7824 */ /* 0x000fe200078e00ff */
[----:B------:R-:W-:Y:S01]  /*3810*/  LOP3.LUT R77, R78, 0xff00, R77, 0xf8, !PT ;  /* 0x0000ff004e4d7812 */ /* 0x000fe200078ef84d */
[----:B--2---:R-:W-:Y:S01]  /*3820*/  IMAD.MOV.U32 R76, RZ, RZ, R48 ;  /* 0x000000ffff4c7224 */ /* 0x004fe200078e0030 */
[----:B------:R-:W-:Y:S01]  /*3830*/  SHF.L.U32 R78, R82, 0x10, RZ ;  /* 0x00000010524e7819 */ /* 0x000fe200000006ff */
[----:B------:R-:W-:Y:S01]  /*3840*/  IMAD.U32 R81, R81, 0x10000, RZ ;  /* 0x0001000051517824 */ /* 0x000fe200078e00ff */
[----:B------:R-:W-:-:S02]  /*3850*/  LOP3.LUT R80, R80, 0xff00, R79, 0xf8, !PT ;  /* 0x0000ff0050507812 */ /* 0x000fc400078ef84f */
        /* <DEDUP_REMOVED lines=11> */
[--C-:B------:R-:W-:Y:S02]  /*3910*/  HADD2.F32 R81, -RZ, R80.reuse.H0_H0 ;  /* 0x20000050ff517230 */ /* 0x100fe40000004100 */
[----:B------:R-:W-:Y:S01]  /*3920*/  FMUL.FTZ R144, R48, R83 ;  /* 0x0000005330907220 */ /* 0x000fe20000410000 */
[--C-:B------:R-:W-:Y:S01]  /*3930*/  HADD2.F32 R79, -RZ, R49.reuse.H1_H1 ;  /* 0x30000031ff4f7230 */ /* 0x100fe20000004100 */
[----:B------:R-:W-:Y:S01]  /*3940*/  F2FP.F16.E4M3.UNPACK_B R140, R140 ;  /* 0x0000008cff8c723e */ /* 0x000fe200020006ff */
[----:B------:R-:W-:Y:S02]  /*3950*/  HADD2.F32 R78, -RZ, R49.H0_H0 ;  /* 0x20000031ff4e7230 */ /* 0x000fe40000004100 */
[----:B------:R-:W-:Y:S01]  /*3960*/  FFMA.FTZ R49, R77, R81, R144 ;  /* 0x000000514d317223 */ /* 0x000fe20000010090 */
[----:B------:R-:W-:Y:S02]  /*3970*/  HADD2.F32 R80, -RZ, R80.H1_H1 ;  /* 0x30000050ff507230 */ /* 0x000fe40000004100 */
[CC--:B------:R-:W-:Y:S01]  /*3980*/  FMUL.FTZ R83, R79.reuse, R141.reuse ;  /* 0x0000008d4f537220 */ /* 0x0c0fe20000410000 */
[----:B------:R-:W-:Y:S01]  /*3990*/  F2FP.F16.E4M3.UNPACK_B R77, R76.H1 ;  /* 0x0000004cff4d723e */ /* 0x000fe200030006ff */
[----:B------:R-:W-:Y:S01]  /*39a0*/  FMUL.FTZ R146, R78, R141 ;  /* 0x0000008d4e927220 */ /* 0x000fe20000410000 */
[----:B------:R-:W-:Y:S01]  /*39b0*/  FFMA.FTZ R48, R48, R81, -R145 ;  /* 0x0000005130307223 */ /* 0x000fe20000010891 */
[----:B------:R-:W-:Y:S01]  /*39c0*/  FFMA.FTZ R145, R78, R80, -R83 ;  /* 0x000000504e917223 */ /* 0x000fe20000010853 */
[----:B------:R-:W-:Y:S01]  /*39d0*/  F2FP.F16.E4M3.UNPACK_B R76, R76 ;  /* 0x0000004cff4c723e */ /* 0x000fe200020006ff */
[----:B------:R-:W-:Y:S01]  /*39e0*/  FFMA.FTZ R148, R79, R80, R146 ;  /* 0x000000504f947223 */ /* 0x000fe20000010092 */
[----:B------:R-:W-:Y:S01]  /*39f0*/  F2FP.F16.E4M3.UNPACK_B R129, R129 ;  /* 0x00000081ff81723e */ /* 0x000fe200020006ff */
[----:B------:R-:W-:-:S02]  /*3a00*/  HADD2.F32 R81, -RZ, R140.H1_H1 ;  /* 0x3000008cff517230 */ /* 0x000fc40000004100 */
[--C-:B------:R-:W-:Y:S01]  /*3a10*/  HADD2.F32 R78, -RZ, R77.reuse.H0_H0 ;  /* 0x2000004dff4e7230 */ /* 0x100fe20000004100 */
[----:B------:R-:W-:Y:S01]  /*3a20*/  F2FP.SATFINITE.E4M3.F32.PACK_AB_MERGE_C R150, R148, R145, RZ ;  /* 0x000000919496723e */ /* 0x000fe200048070ff */
[----:B------:R-:W-:Y:S02]  /*3a30*/  HADD2.F32 R79, -RZ, R77.H1_H1 ;  /* 0x3000004dff4f7230 */ /* 0x000fe40000004100 */
[----:B------:R-:W-:Y:S02]  /*3a40*/  HADD2.F32 R77, -RZ, R76.H0_H0 ;  /* 0x2000004cff4d7230 */ /* 0x000fe40000004100 */
[-C--:B------:R-:W-:Y:S01]  /*3a50*/  FMUL.FTZ R146, R78, R81.reuse ;  /* 0x000000514e927220 */ /* 0x080fe20000410000 */
[----:B------:R-:W-:Y:S02]  /*3a60*/  HADD2.F32 R80, -RZ, R129.H1_H1 ;  /* 0x30000081ff507230 */ /* 0x000fe40000004100 */
[----:B------:R-:W-:Y:S01]  /*3a70*/  FMUL.FTZ R83, R79, R81 ;  /* 0x000000514f537220 */ /* 0x000fe20000410000 */
[----:B------:R-:W-:Y:S01]  /*3a80*/  HADD2.F32 R140, -RZ, R140.H0_H0 ;  /* 0x2000008cff8c7230 */ /* 0x000fe20000004100 */
[----:B------:R-:W-:Y:S01]  /*3a90*/  F2FP.SATFINITE.E4M3.F32.PACK_AB_MERGE_C R49, R49, R48, R150 ;  /* 0x000000303131723e */ /* 0x000fe20004807096 */
[----:B------:R-:W-:-:S02]  /*3aa0*/  HADD2.F32 R76, -RZ, R76.H1_H1 ;  /* 0x3000004cff4c7230 */ /* 0x000fc40000004100 */
[-C--:B------:R-:W-:Y:S01]  /*3ab0*/  FFMA.FTZ R83, R78, R80.reuse, -R83 ;  /* 0x000000504e537223 */ /* 0x080fe20000010853 */
[----:B------:R-:W-:Y:S02]  /*3ac0*/  HADD2.F32 R129, -RZ, R129.H0_H0 ;  /* 0x20000081ff817230 */ /* 0x000fe40000004100 */
[----:B------:R-:W-:Y:S01]  /*3ad0*/  FFMA.FTZ R146, R79, R80, R146 ;  /* 0x000000504f927223 */ /* 0x000fe20000010092 */
[CC--:B------:R-:W-:Y:S01]  /*3ae0*/  FMUL.FTZ R81, R77.reuse, R140.reuse ;  /* 0x0000008c4d517220 */ /* 0x0c0fe20000410000 */
[----:B------:R-:W-:Y:S01]  /*3af0*/  FMUL.FTZ R144, R76, R140 ;  /* 0x0000008c4c907220 */ /* 0x000fe20000410000 */
[----:B------:R-:W-:Y:S02]  /*3b00*/  F2FP.F16.E4M3.UNPACK_B R80, R82.H1 ;  /* 0x00000052ff50723e */ /* 0x000fe400030006ff */
[----:B------:R-:W-:Y:S01]  /*3b10*/  F2FP.SATFINITE.E4M3.F32.PACK_AB_MERGE_C R149, R146, R83, RZ ;  /* 0x000000539295723e */ /* 0x000fe200048070ff */
[----:B------:R-:W-:Y:S01]  /*3b20*/  FFMA.FTZ R144, R77, R129, -R144 ;  /* 0x000000814d907223 */ /* 0x000fe20000010890 */
[----:B------:R-:W-:Y:S01]  /*3b30*/  F2FP.F16.E4M3.UNPACK_B R77, R51.H1 ;  /* 0x00000033ff4d723e */ /* 0x000fe200030006ff */
[----:B------:R-:W-:Y:S01]  /*3b40*/  FFMA.FTZ R141, R76, R129, R81 ;  /* 0x000000814c8d7223 */ /* 0x000fe20000010051 */
[-C--:B------:R-:W-:Y:S01]  /*3b50*/  F2FP.F16.E4M3.UNPACK_B R83, R143.reuse.H1 ;  /* 0x0000008fff53723e */ /* 0x080fe200030006ff */
[----:B------:R-:W-:Y:S01]  /*3b60*/  HADD2.F32 R81, -RZ, R80.H1_H1 ;  /* 0x30000050ff517230 */ /* 0x000fe20000004100 */
[----:B------:R-:W-:Y:S01]  /*3b70*/  F2FP.F16.E4M3.UNPACK_B R76, R50.H1 ;  /* 0x00000032ff4c723e */ /* 0x000fe200030006ff */
[----:B------:R-:W-:Y:S01]  /*3b80*/  HADD2.F32 R79, -RZ, R77.H1_H1 ;  /* 0x3000004dff4f7230 */ /* 0x000fe20000004100 */
[----:B------:R-:W-:Y:S01]  /*3b90*/  F2FP.F16.E4M3.UNPACK_B R143, R143 ;  /* 0x0000008fff8f723e */ /* 0x000fe200020006ff */
[----:B------:R-:W-:Y:S01]  /*3ba0*/  HADD2.F32 R140, -RZ, R83.H1_H1 ;  /* 0x30000053ff8c7230 */ /* 0x000fe20000004100 */
[----:B------:R-:W-:Y:S01]  /*3bb0*/  F2FP.F16.E4M3.UNPACK_B R82, R82 ;  /* 0x00000052ff52723e */ /* 0x000fe200020006ff */
[----:B------:R-:W-:Y:S01]  /*3bc0*/  HADD2.F32 R78, -RZ, R77.H0_H0 ;  /* 0x2000004dff4e7230 */ /* 0x000fe20000004100 */
[----:B------:R-:W-:Y:S01]  /*3bd0*/  F2FP.F16.E4M3.UNPACK_B R51, R51 ;  /* 0x00000033ff33723e */ /* 0x000fe200020006ff */
[----:B------:R-:W-:-:S02]  /*3be0*/  HADD2.F32 R77, -RZ, R76.H1_H1 ;  /* 0x3000004cff4d7230 */ /* 0x000fc40000004100 */
[-C--:B------:R-:W-:Y:S01]  /*3bf0*/  FMUL.FTZ R145, R79, R140.reuse ;  /* 0x0000008c4f917220 */ /* 0x080fe20000410000 */
[--C-:B------:R-:W-:Y:S02]  /*3c00*/  HADD2.F32 R129, -RZ, R143.reuse.H1_H1 ;  /* 0x3000008fff817230 */ /* 0x100fe40000004100 */
[C---:B------:R-:W-:Y:S01]  /*3c10*/  FMUL.FTZ R146, R78.reuse, R140 ;  /* 0x0000008c4e927220 */ /* 0x040fe20000410000 */
[----:B------:R-:W-:Y:S02]  /*3c20*/  HADD2.F32 R76, -RZ, R76.H0_H0 ;  /* 0x2000004cff4c7230 */ /* 0x000fe40000004100 */
[----:B------:R-:W-:Y:S01]  /*3c30*/  FFMA.FTZ R147, R78, R81, -R145 ;  /* 0x000000514e937223 */ /* 0x000fe20000010891 */
[----:B------:R-:W-:Y:S02]  /*3c40*/  HADD2.F32 R78, -RZ, R82.H1_H1 ;  /* 0x30000052ff4e7230 */ /* 0x000fe40000004100 */
[-C--:B------:R-:W-:Y:S01]  /*3c50*/  FMUL.FTZ R145, R77, R129.reuse ;  /* 0x000000814d917220 */ /* 0x080fe20000410000 */
[----:B------:R-:W-:Y:S01]  /*3c60*/  F2FP.F16.E4M3.UNPACK_B R50, R50 ;  /* 0x00000032ff32723e */ /* 0x000fe200020006ff */
[----:B------:R-:W-:Y:S01]  /*3c70*/  FMUL.FTZ R140, R76, R129 ;  /* 0x000000814c8c7220 */ /* 0x000fe20000410000 */
[----:B------:R-:W-:-:S02]  /*3c80*/  HADD2.F32 R143, -RZ, R143.H0_H0 ;  /* 0x2000008fff8f7230 */ /* 0x000fc40000004100 */
[-C--:B------:R-:W-:Y:S01]  /*3c90*/  FFMA.FTZ R145, R76, R78.reuse, -R145 ;  /* 0x0000004e4c917223 */ /* 0x080fe20000010891 */
[--C-:B------:R-:W-:Y:S02]  /*3ca0*/  HADD2.F32 R76, -RZ, R51.reuse.H0_H0 ;  /* 0x20000033ff4c7230 */ /* 0x100fe40000004100 */
[----:B------:R-:W-:Y:S01]  /*3cb0*/  FFMA.FTZ R140, R77, R78, R140 ;  /* 0x0000004e4d8c7223 */ /* 0x000fe2000001008c */
[----:B------:R-:W-:Y:S02]  /*3cc0*/  HADD2.F32 R77, -RZ, R51.H1_H1 ;  /* 0x30000033ff4d7230 */ /* 0x000fe40000004100 */
[----:B------:R-:W-:Y:S01]  /*3cd0*/  FFMA.FTZ R148, R79, R81, R146 ;  /* 0x000000514f947223 */ /* 0x000fe20000010092 */
[--C-:B------:R-:W-:Y:S01]  /*3ce0*/  HADD2.F32 R51, -RZ, R50.reuse.H0_H0 ;  /* 0x20000032ff337230 */ /* 0x100fe20000004100 */
[----:B------:R-:W-:Y:S01]  /*3cf0*/  F2FP.SATFINITE.E4M3.F32.PACK_AB_MERGE_C R48, R141, R144, R149 ;  /* 0x000000908d30723e */ /* 0x000fe20004807095 */
[----:B------:R-:W-:Y:S01]  /*3d00*/  HADD2.F32 R50, -RZ, R50.H1_H1 ;  /* 0x30000032ff327230 */ /* 0x000fe20000004100 */
[----:B------:R-:W-:Y:S01]  /*3d10*/  F2FP.SATFINITE.E4M3.F32.PACK_AB_MERGE_C R140, R140, R145, RZ ;  /* 0x000000918c8c723e */ /* 0x000fe200048070ff */
[----:B------:R-:W-:Y:S01]  /*3d20*/  HADD2.F32 R83, -RZ, R83.H0_H0 ;  /* 0x20000053ff537230 */ /* 0x000fe20000004100 */
[----:B------:R-:W-:Y:S01]  /*3d30*/  F2FP.SATFINITE.E4M3.F32.PACK_AB_MERGE_C R147, R148, R147, RZ ;  /* 0x000000939493723e */ /* 0x000fe200048070ff */
[----:B------:R-:W-:-:S02]  /*3d40*/  HADD2.F32 R80, -RZ, R80.H0_H0 ;  /* 0x20000050ff507230 */ /* 0x000fc40000004100 */
[----:B------:R-:W-:Y:S01]  /*3d50*/  FMUL.FTZ R78, R50, R143 ;  /* 0x0000008f324e7220 */ /* 0x000fe20000410000 */
[----:B------:R-:W-:Y:S02]  /*3d60*/  HADD2.F32 R82, -RZ, R82.H0_H0 ;  /* 0x20000052ff527230 */ /* 0x000fe40000004100 */
[-C--:B------:R-:W-:Y:S01]  /*3d70*/  FMUL.FTZ R79, R77, R83.reuse ;  /* 0x000000534d4f7220 */ /* 0x080fe20000410000 */
[C---:B------:R-:W-:Y:S01]  /*3d80*/  FMUL.FTZ R146, R76.reuse, R83 ;  /* 0x000000534c927220 */ /* 0x040fe20000410000 */
[----:B------:R-:W-:Y:S02]  /*3d90*/  FMUL.FTZ R143, R51, R143 ;  /* 0x0000008f338f7220 */ /* 0x000fe40000410000 */
[-C--:B------:R-:W-:Y:S01]  /*3da0*/  FFMA.FTZ R79, R76, R80.reuse, -R79 ;  /* 0x000000504c4f7223 */ /* 0x080fe2000001084f */
[----:B------:R-:W-:Y:S01]  /*3db0*/  FFMA.FTZ R146, R77, R80, R146 ;  /* 0x000000504d927223 */ /* 0x000fe20000010092 */
[-C--:B------:R-:W-:Y:S01]  /*3dc0*/  FFMA.FTZ R78, R51, R82.reuse, -R78 ;  /* 0x00000052334e7223 */ /* 0x080fe2000001084e */
[----:B------:R-:W-:-:S03]  /*3dd0*/  FFMA.FTZ R143, R50, R82, R143 ;  /* 0x00000052328f7223 */ /* 0x000fc6000001008f */
[----:B------:R-:W-:Y:S02]  /*3de0*/  F2FP.SATFINITE.E4M3.F32.PACK_AB_MERGE_C R51, R146, R79, R147 ;  /* 0x0000004f9233723e */ /* 0x000fe40004807093 */
[----:B------:R-:W-:-:S07]  /*3df0*/  F2FP.SATFINITE.E4M3.F32.PACK_AB_MERGE_C R50, R143, R78, R140 ;  /* 0x0000004e8f32723e */ /* 0x000fce000480708c */
.L_x_373:
[----:B------:R-:W-:Y:S05]  /*3e00*/  BSYNC B2 ;  /* 0x0000000000027941 */ /* 0x000fea0003800000 */
.L_x_372:
[----:B------:R-:W-:Y:S02]  /*3e10*/  ULDC.64 UR4, c[0x0][0x2e8] ;  /* 0x0000ba0000047ab9 */ /* 0x000fe40000000a00 */
[----:B------:R-:W-:-:S04]  /*3e20*/  IADD3 R76, P2, P6, R41, UR4, R138 ;  /* 0x00000004294c7c10 */ /* 0x000fc8000fe5e08a */
[----:B------:R-:W-:-:S05]  /*3e30*/  IADD3.X R77, R106, UR5, R139, P2, P6 ;  /* 0x000000056a4d7c10 */ /* 0x000fca00097ec48b */
[----:B--2---:R3:W-:Y:S04]  /*3e40*/  STG.E.128 desc[UR42][R76.64], R48 ;  /* 0x000000304c007986 */ /* 0x0047e8000c101d2a */
.L_x_367:
[----:B------:R-:W-:Y:S05]  /*3e50*/  BSYNC B1 ;  /* 0x0000000000017941 */ /* 0x000fea0003800000 */
.L_x_366:
[----:B------:R-:W-:Y:S04]  /*3e60*/  BSSY B1, `(.L_x_374) ;  /* 0x00000e8000017945 */ /* 0x000fe80003800000 */
[----:B------:R-:W-:Y:S05]  /*3e70*/  @P3 BRA `(.L_x_375) ;  /* 0x0000000c00983947 */ /* 0x000fea0003800000 */
[----:B---3--:R-:W-:Y:S01]  /*3e80*/  IADD3 R76, P2, P3, R130, R120, R16 ;  /* 0x00000078824c7210 */ /* 0x008fe20007b5e010 */
[----:B------:R-:W-:Y:S03]  /*3e90*/  BSSY B2, `(.L_x_376) ;  /* 0x0000073000027945 */ /* 0x000fe60003800000 */
[----:B------:R-:W-:Y:S01]  /*3ea0*/  IADD3.X R77, R5, R123, R17, P2, P3 ;  /* 0x0000007b054d7210 */ /* 0x000fe200017e6411 */
[----:B------:R-:W-:Y:S08]  /*3eb0*/  @P0 BRA `(.L_x_377) ;  /* 0x0000000400c00947 */ /* 0x000ff00003800000 */
        /* <DEDUP_REMOVED lines=13> */
[----:B------:R-:W-:Y:S01]  /*3f90*/  IMAD.U32 R74, R80, 0x10000, RZ ;  /* 0x00010000504a7824 */ /* 0x000fe200078e00ff */
[----:B--2---:R-:W-:Y:S01]  /*3fa0*/  MOV R72, R48 ;  /* 0x0000003000487202 */ /* 0x004fe20000000f00 */
        /* <DEDUP_REMOVED lines=18> */
[-C--:B------:R-:W-:Y:S01]  /*40d0*/  FFMA.FTZ R49, R73, R79.reuse, R138 ;  /* 0x0000004f49317223 */ /* 0x080fe2000001008a */
[----:B------:R-:W-:Y:S02]  /*40e0*/  HADD2.F32 R78, -RZ, R78.H1_H1 ;  /* 0x3000004eff4e7230 */ /* 0x000fe40000004100 */
[C---:B------:R-:W-:Y:S01]  /*40f0*/  FMUL.FTZ R81, R75.reuse, R82 ;  /* 0x000000524b517220 */ /* 0x040fe20000410000 */
        /* <DEDUP_REMOVED lines=25> */
[-C--:B------:R-:W-:Y:S01]  /*4290*/  FFMA.FTZ R137, R73, R136.reuse, -R82 ;  /* 0x0000008849897223 */ /* 0x080fe20000010852 */
        /* <DEDUP_REMOVED lines=18> */
[----:B------:R-:W-:Y:S01]  /*43c0*/  FMUL.FTZ R129, R73, R82 ;  /* 0x0000005249817220 */ /* 0x000fe20000410000 */
        /* <DEDUP_REMOVED lines=26> */
.L_x_379:
[----:B------:R-:W-:Y:S05]  /*4570*/  BSYNC B3 ;  /* 0x0000000000037941 */ /* 0x000fea0003800000 */
.L_x_378:
[----:B------:R-:W-:Y:S02]  /*4580*/  ULDC.64 UR4, c[0x0][0x2e8] ;  /* 0x0000ba0000047ab9 */ /* 0x000fe40000000a00 */
[----:B------:R-:W-:-:S04]  /*4590*/  IADD3 R72, P2, P3, R76, UR4, R100 ;  /* 0x000000044c487c10 */ /* 0x000fc8000fb5e064 */
[----:B------:R-:W-:-:S05]  /*45a0*/  IADD3.X R73, R77, UR5, R40, P2, P3 ;  /* 0x000000054d497c10 */ /* 0x000fca00097e6428 */
[----:B--2---:R3:W-:Y:S04]  /*45b0*/  STG.E.128 desc[UR42][R72.64], R48 ;  /* 0x0000003048007986 */ /* 0x0047e8000c101d2a */
.L_x_377:
[----:B------:R-:W-:Y:S05]  /*45c0*/  BSYNC B2 ;  /* 0x0000000000027941 */ /* 0x000fea0003800000 */
.L_x_376:
[----:B------:R-:W-:Y:S05]  /*45d0*/  @P1 BRA `(.L_x_375) ;  /* 0x0000000400c01947 */ /* 0x000fea0003800000 */
[----:B0-23--:R0:W2:Y:S01]  /*45e0*/  LDS.128 R48, [R113+0x2d400] ;  /* 0x02d4000071307984 */ /* 0x00d0a20000000c00 */
[----:B------:R-:W-:Y:S01]  /*45f0*/  ISETP.GE.AND P2, PT, R233, R122, PT ;  /* 0x0000007ae900720c */ /* 0x000fe20003f46270 */
[----:B------:R-:W-:-:S12]  /*4600*/  BSSY B2, `(.L_x_380) ;  /* 0x0000069000027945 */ /* 0x000fd80003800000 */
[----:B0-----:R-:W-:Y:S05]  /*4610*/  @P2 BRA `(.L_x_381) ;  /* 0x00000004009c2947 */ /* 0x001fea0003800000 */
[----:B------:R-:W-:Y:S02]  /*4620*/  SHF.R.U32.HI R74, RZ, 0x8, R69 ;  /* 0x00000008ff4a7819 */ /* 0x000fe40000011645 */
[----:B------:R-:W-:Y:S02]  /*4630*/  SHF.R.U32.HI R68, RZ, 0x8, R71 ;  /* 0x00000008ff447819 */ /* 0x000fe40000011647 */
[----:B------:R-:W-:Y:S02]  /*4640*/  SHF.R.U32.HI R75, RZ, 0x10, R69 ;  /* 0x00000010ff4b7819 */ /* 0x000fe40000011645 */
[----:B------:R-:W-:Y:S01]  /*4650*/  LOP3.LUT R70, R69, 0xff0000ff, RZ, 0xc0, !PT ;  /* 0xff0000ff45467812 */ /* 0x000fe200078ec0ff */
[----:B------:R-:W-:Y:S01]  /*4660*/  IMAD.SHL.U32 R69, R74, 0x100, RZ ;  /* 0x000001004a457824 */ /* 0x000fe200078e00ff */
[----:B------:R-:W-:Y:S02]  /*4670*/  SHF.R.U32.HI R73, RZ, 0x10, R71 ;  /* 0x00000010ff497819 */ /* 0x000fe40000011647 */
[----:B------:R-:W-:-:S02]  /*4680*/  LOP3.LUT R72, R71, 0xff0000ff, RZ, 0xc0, !PT ;  /* 0xff0000ff47487812 */ /* 0x000fc400078ec0ff */
[----:B------:R-:W-:Y:S01]  /*4690*/  SHF.L.U32 R71, R68, 0x8, RZ ;  /* 0x0000000844477819 */ /* 0x000fe200000006ff */
[----:B--2---:R-:W-:Y:S01]  /*46a0*/  IMAD.MOV.U32 R68, RZ, RZ, R48 ;  /* 0x000000ffff447224 */ /* 0x004fe200078e0030 */
[----:B------:R-:W-:Y:S01]  /*46b0*/  LOP3.LUT R70, R70, 0xff00, R69, 0xf8, !PT ;  /* 0x0000ff0046467812 */ /* 0x000fe200078ef845 */
[----:B------:R-:W-:Y:S01]  /*46c0*/  IMAD.U32 R69, R75, 0x10000, RZ ;  /* 0x000100004b457824 */ /* 0x000fe200078e00ff */
[----:B------:R-:W-:Y:S01]  /*46d0*/  LOP3.LUT R74, R72, 0xff00, R71, 0xf8, !PT ;  /* 0x0000ff00484a7812 */ /* 0x000fe200078ef847 */
[----:B------:R-:W-:Y:S01]  /*46e0*/  IMAD.U32 R71, R73, 0x10000, RZ ;  /* 0x0001000049477824 */ /* 0x000fe200078e00ff */
[----:B------:R-:W-:Y:S02]  /*46f0*/  F2FP.F16.E4M3.UNPACK_B R72, R135.H1 ;  /* 0x00000087ff48723e */ /* 0x000fe400030006ff */
[-C--:B------:R-:W-:Y:S02]  /*4700*/  F2FP.F16.E4M3.UNPACK_B R48, R49.reuse ;  /* 0x00000031ff30723e */ /* 0x080fe400020006ff */
[----:B------:R-:W-:Y:S01]  /*4710*/  F2FP.F16.E4M3.UNPACK_B R49, R49.H1 ;  /* 0x00000031ff31723e */ /* 0x000fe200030006ff */
[--C-:B------:R-:W-:Y:S01]  /*4720*/  HADD2.F32 R75, -RZ, R72.reuse.H1_H1 ;  /* 0x30000048ff4b7230 */ /* 0x100fe20000004100 */
[----:B------:R-:W-:Y:S01]  /*4730*/  LOP3.LUT R78, R74, 0xff0000, R71, 0xf8, !PT ;  /* 0x00ff00004a4e7812 */ /* 0x000fe200078ef847 */
[----:B------:R-:W-:Y:S01]  /*4740*/  HADD2.F32 R74, -RZ, R72.H0_H0 ;  /* 0x20000048ff4a7230 */ /* 0x000fe20000004100 */
[----:B------:R-:W-:Y:S01]  /*4750*/  LOP3.LUT R73, R70, 0xff0000, R69, 0xf8, !PT ;  /* 0x00ff000046497812 */ /* 0x000fe200078ef845 */
[--C-:B------:R-:W-:Y:S01]  /*4760*/  HADD2.F32 R69, -RZ, R48.reuse.H1_H1 ;  /* 0x30000030ff457230 */ /* 0x100fe20000004100 */
[----:B------:R-:W-:Y:S01]  /*4770*/  F2FP.F16.E4M3.UNPACK_B R71, R134.H1 ;  /* 0x00000086ff47723e */ /* 0x000fe200030006ff */
[----:B------:R-:W-:Y:S01]  /*4780*/  HADD2.F32 R70, -RZ, R49.H1_H1 ;  /* 0x30000031ff467230 */ /* 0x000fe20000004100 */
[----:B------:R-:W-:Y:S01]  /*4790*/  F2FP.F16.E4M3.UNPACK_B R135, R135 ;  /* 0x00000087ff87723e */ /* 0x000fe200020006ff */
[----:B------:R-:W-:-:S02]  /*47a0*/  HADD2.F32 R48, -RZ, R48.H0_H0 ;  /* 0x20000030ff307230 */ /* 0x000fc40000004100 */
[-C--:B------:R-:W-:Y:S01]  /*47b0*/  FMUL.FTZ R79, R69, R74.reuse ;  /* 0x0000004a454f7220 */ /* 0x080fe20000410000 */
[----:B------:R-:W-:Y:S02]  /*47c0*/  HADD2.F32 R72, -RZ, R71.H0_H0 ;  /* 0x20000047ff487230 */ /* 0x000fe40000004100 */
[-C--:B------:R-:W-:Y:S01]  /*47d0*/  FMUL.FTZ R80, R70, R75.reuse ;  /* 0x0000004b46507220 */ /* 0x080fe20000410000 */
[----:B------:R-:W-:Y:S02]  /*47e0*/  HADD2.F32 R49, -RZ, R49.H0_H0 ;  /* 0x20000031ff317230 */ /* 0x000fe40000004100 */
[C---:B------:R-:W-:Y:S01]  /*47f0*/  FMUL.FTZ R74, R48.reuse, R74 ;  /* 0x0000004a304a7220 */ /* 0x040fe20000410000 */
[----:B------:R-:W-:Y:S02]  /*4800*/  HADD2.F32 R71, -RZ, R71.H1_H1 ;  /* 0x30000047ff477230 */ /* 0x000fe40000004100 */
[----:B------:R-:W-:Y:S01]  /*4810*/  FFMA.FTZ R48, R48, R72, -R79 ;  /* 0x0000004830307223 */ /* 0x000fe2000001084f */
[----:B------:R-:W-:Y:S01]  /*4820*/  F2FP.F16.E4M3.UNPACK_B R134, R134 ;  /* 0x00000086ff86723e */ /* 0x000fe200020006ff */
[----:B------:R-:W-:Y:S01]  /*4830*/  FMUL.FTZ R75, R49, R75 ;  /* 0x0000004b314b7220 */ /* 0x000fe20000410000 */
[----:B------:R-:W-:Y:S01]  /*4840*/  FFMA.FTZ R81, R69, R72, R74 ;  /* 0x0000004845517223 */ /* 0x000fe2000001004a */
[-C--:B------:R-:W-:Y:S01]  /*4850*/  FFMA.FTZ R79, R49, R71.reuse, -R80 ;  /* 0x00000047314f7223 */ /* 0x080fe20000010850 */
[-C--:B------:R-:W-:Y:S01]  /*4860*/  F2FP.F16.E4M3.UNPACK_B R49, R68.reuse.H1 ;  /* 0x00000044ff31723e */ /* 0x080fe200030006ff */
[----:B------:R-:W-:Y:S01]  /*4870*/  FFMA.FTZ R82, R70, R71, R75 ;  /* 0x0000004746527223 */ /* 0x000fe2000001004b */
[----:B------:R-:W-:Y:S01]  /*4880*/  F2FP.F16.E4M3.UNPACK_B R68, R68 ;  /* 0x00000044ff44723e */ /* 0x000fe200020006ff */
[----:B------:R-:W-:-:S02]  /*4890*/  HADD2.F32 R72, -RZ, R135.H1_H1 ;  /* 0x30000087ff487230 */ /* 0x000fc40000004100 */
[--C-:B------:R-:W-:Y:S02]  /*48a0*/  HADD2.F32 R69, -RZ, R49.reuse.H0_H0 ;  /* 0x20000031ff457230 */ /* 0x100fe40000004100 */
[----:B------:R-:W-:Y:S02]  /*48b0*/  HADD2.F32 R70, -RZ, R49.H1_H1 ;  /* 0x30000031ff467230 */ /* 0x000fe40000004100 */
[--C-:B------:R-:W-:Y:S02]  /*48c0*/  HADD2.F32 R49, -RZ, R68.reuse.H0_H0 ;  /* 0x20000044ff317230 */ /* 0x100fe40000004100 */
[-C--:B------:R-:W-:Y:S01]  /*48d0*/  FMUL.FTZ R75, R69, R72.reuse ;  /* 0x00000048454b7220 */ /* 0x080fe20000410000 */
[----:B------:R-:W-:Y:S02]  /*48e0*/  HADD2.F32 R135, -RZ, R135.H0_H0 ;  /* 0x20000087ff877230 */ /* 0x000fe40000004100 */
[----:B------:R-:W-:Y:S01]  /*48f0*/  FMUL.FTZ R74, R70, R72 ;  /* 0x00000048464a7220 */ /* 0x000fe20000410000 */
[----:B------:R-:W-:-:S02]  /*4900*/  HADD2.F32 R68, -RZ, R68.H1_H1 ;  /* 0x30000044ff447230 */ /* 0x000fc40000004100 */
[--C-:B------:R-:W-:Y:S02]  /*4910*/  HADD2.F32 R71, -RZ, R134.reuse.H1_H1 ;  /* 0x30000086ff477230 */ /* 0x100fe40000004100 */
[----:B------:R-:W-:Y:S02]  /*4920*/  HADD2.F32 R134, -RZ, R134.H0_H0 ;  /* 0x20000086ff867230 */ /* 0x000fe40000004100 */
[-C--:B------:R-:W-:Y:S01]  /*4930*/  FMUL.FTZ R72, R68, R135.reuse ;  /* 0x0000008744487220 */ /* 0x080fe20000410000 */
[----:B------:R-:W-:Y:S01]  /*4940*/  FMUL.FTZ R135, R49, R135 ;  /* 0x0000008731877220 */ /* 0x000fe20000410000 */
[-C--:B------:R-:W-:Y:S01]  /*4950*/  FFMA.FTZ R74, R69, R71.reuse, -R74 ;  /* 0x00000047454a7223 */ /* 0x080fe2000001084a */
[----:B------:R-:W-:Y:S01]  /*4960*/  FFMA.FTZ R75, R70, R71, R75 ;  /* 0x00000047464b7223 */ /* 0x000fe2000001004b */
[-C--:B------:R-:W-:Y:S01]  /*4970*/  FFMA.FTZ R80, R49, R134.reuse, -R72 ;  /* 0x0000008631507223 */ /* 0x080fe20000010848 */
[----:B------:R-:W-:Y:S01]  /*4980*/  FFMA.FTZ R135, R68, R134, R135 ;  /* 0x0000008644877223 */ /* 0x000fe20000010087 */
[----:B------:R-:W-:-:S02]  /*4990*/  F2FP.F16.E4M3.UNPACK_B R68, R51.H1 ;  /* 0x00000033ff44723e */ /* 0x000fc400030006ff */
[----:B------:R-:W-:Y:S02]  /*49a0*/  F2FP.SATFINITE.E4M3.F32.PACK_AB_MERGE_C R129, R75, R74, RZ ;  /* 0x0000004a4b81723e */ /* 0x000fe400048070ff */
[----:B------:R-:W-:Y:S01]  /*49b0*/  F2FP.F16.E4M3.UNPACK_B R74, R78.H1 ;  /* 0x0000004eff4a723e */ /* 0x000fe200030006ff */
[--C-:B------:R-:W-:Y:S01]  /*49c0*/  HADD2.F32 R70, -RZ, R68.reuse.H1_H1 ;  /* 0x30000044ff467230 */ /* 0x100fe20000004100 */
[----:B------:R-:W-:Y:S01]  /*49d0*/  F2FP.SATFINITE.E4M3.F32.PACK_AB_MERGE_C R134, R82, R79, RZ ;  /* 0x0000004f5286723e */ /* 0x000fe200048070ff */
[----:B------:R-:W-:Y:S01]  /*49e0*/  HADD2.F32 R69, -RZ, R68.H0_H0 ;  /* 0x20000044ff457230 */ /* 0x000fe20000004100 */
[-C--:B------:R-:W-:Y:S01]  /*49f0*/  F2FP.F16.E4M3.UNPACK_B R71, R73.reuse.H1 ;  /* 0x00000049ff47723e */ /* 0x080fe200030006ff */
[--C-:B------:R-:W-:Y:S01]  /*4a00*/  HADD2.F32 R79, -RZ, R74.reuse.H1_H1 ;  /* 0x3000004aff4f7230 */ /* 0x100fe20000004100 */
[----:B------:R-:W-:Y:S01]  /*4a10*/  F2FP.F16.E4M3.UNPACK_B R49, R50.H1 ;  /* 0x00000032ff31723e */ /* 0x000fe200030006ff */
[----:B------:R-:W-:Y:S01]  /*4a20*/  HADD2.F32 R74, -RZ, R74.H0_H0 ;  /* 0x2000004aff4a7230 */ /* 0x000fe20000004100 */
[----:B------:R-:W-:Y:S01]  /*4a30*/  F2FP.F16.E4M3.UNPACK_B R78, R78 ;  /* 0x0000004eff4e723e */ /* 0x000fe200020006ff */
[----:B------:R-:W-:Y:S01]  /*4a40*/  HADD2.F32 R72, -RZ, R71.H1_H1 ;  /* 0x30000047ff487230 */ /* 0x000fe20000004100 */
        /* <DEDUP_REMOVED lines=17> */
[----:B------:R-:W-:Y:S02]  /*4b60*/  HADD2.F32 R51, -RZ, R51.H1_H1 ;  /* 0x30000033ff337230 */ /* 0x000fe40000004100 */
[--C-:B------:R-:W-:Y:S01]  /*4b70*/  HADD2.F32 R49, -RZ, R50.reuse.H0_H0 ;  /* 0x20000032ff317230 */ /* 0x100fe20000004100 */
[----:B------:R-:W-:Y:S01]  /*4b80*/  F2FP.SATFINITE.E4M3.F32.PACK_AB_MERGE_C R75, R75, R82, RZ ;  /* 0x000000524b4b723e */ /* 0x000fe200048070ff */
[----:B------:R-:W-:Y:S02]  /*4b90*/  HADD2.F32 R50, -RZ, R50.H1_H1 ;  /* 0x30000032ff327230 */ /* 0x000fe40000004100 */
[----:B------:R-:W-:Y:S01]  /*4ba0*/  FMUL.FTZ R79, R51, R74 ;  /* 0x0000004a334f7220 */ /* 0x000fe20000410000 */
[----:B------:R-:W-:-:S02]  /*4bb0*/  HADD2.F32 R71, -RZ, R71.H0_H0 ;  /* 0x20000047ff477230 */ /* 0x000fc40000004100 */
[----:B------:R-:W-:Y:S01]  /*4bc0*/  FMUL.FTZ R74, R68, R74 ;  /* 0x0000004a444a7220 */ /* 0x000fe20000410000 */
[----:B------:R-:W-:Y:S02]  /*4bd0*/  HADD2.F32 R73, -RZ, R73.H0_H0 ;  /* 0x20000049ff497230 */ /* 0x000fe40000004100 */
[-C--:B------:R-:W-:Y:S01]  /*4be0*/  FMUL.FTZ R70, R50, R78.reuse ;  /* 0x0000004e32467220 */ /* 0x080fe20000410000 */
[----:B------:R-:W-:Y:S01]  /*4bf0*/  FMUL.FTZ R69, R49, R78 ;  /* 0x0000004e31457220 */ /* 0x000fe20000410000 */
[-C--:B------:R-:W-:Y:S01]  /*4c00*/  FFMA.FTZ R79, R68, R71.reuse, -R79 ;  /* 0x00000047444f7223 */ /* 0x080fe2000001084f */
[----:B------:R-:W-:Y:S01]  /*4c10*/  FFMA.FTZ R74, R51, R71, R74 ;  /* 0x00000047334a7223 */ /* 0x000fe2000001004a */
[-C--:B------:R-:W-:Y:S01]  /*4c20*/  FFMA.FTZ R70, R49, R73.reuse, -R70 ;  /* 0x0000004931467223 */ /* 0x080fe20000010846 */
[----:B------:R-:W-:Y:S01]  /*4c30*/  FFMA.FTZ R69, R50, R73, R69 ;  /* 0x0000004932457223 */ /* 0x000fe20000010045 */
[----:B------:R-:W-:Y:S02]  /*4c40*/  F2FP.SATFINITE.E4M3.F32.PACK_AB_MERGE_C R72, R72, R83, RZ ;  /* 0x000000534848723e */ /* 0x000fe400048070ff */
[----:B------:R-:W-:-:S02]  /*4c50*/  F2FP.SATFINITE.E4M3.F32.PACK_AB_MERGE_C R49, R81, R48, R134 ;  /* 0x000000305131723e */ /* 0x000fc40004807086 */
[----:B------:R-:W-:Y:S02]  /*4c60*/  F2FP.SATFINITE.E4M3.F32.PACK_AB_MERGE_C R48, R135, R80, R129 ;  /* 0x000000508730723e */ /* 0x000fe40004807081 */
[----:B------:R-:W-:Y:S02]  /*4c70*/  F2FP.SATFINITE.E4M3.F32.PACK_AB_MERGE_C R50, R69, R70, R75 ;  /* 0x000000464532723e */ /* 0x000fe4000480704b */
[----:B------:R-:W-:-:S07]  /*4c80*/  F2FP.SATFINITE.E4M3.F32.PACK_AB_MERGE_C R51, R74, R79, R72 ;  /* 0x0000004f4a33723e */ /* 0x000fce0004807048 */
.L_x_381:
[----:B------:R-:W-:Y:S05]  /*4c90*/  BSYNC B2 ;  /* 0x0000000000027941 */ /* 0x000fea0003800000 */
.L_x_380:
[----:B------:R-:W-:Y:S02]  /*4ca0*/  ULDC.64 UR4, c[0x0][0x2e8] ;  /* 0x0000ba0000047ab9 */ /* 0x000fe40000000a00 */
[----:B------:R-:W-:-:S04]  /*4cb0*/  IADD3 R68, P2, P3, R41, UR4, R76 ;  /* 0x0000000429447c10 */ /* 0x000fc8000fb5e04c */
[----:B------:R-:W-:-:S05]  /*4cc0*/  IADD3.X R69, R106, UR5, R77, P2, P3 ;  /* 0x000000056a457c10 */ /* 0x000fca00097e644d */
[----:B--2---:R4:W-:Y:S04]  /*4cd0*/  STG.E.128 desc[UR42][R68.64], R48 ;  /* 0x0000003044007986 */ /* 0x0049e8000c101d2a */
.L_x_375:
[----:B------:R-:W-:Y:S05]  /*4ce0*/  BSYNC B1 ;  /* 0x0000000000017941 */ /* 0x000fea0003800000 */
.L_x_374:
[----:B------:R-:W-:Y:S01]  /*4cf0*/  ISETP.NE.AND P2, PT, R142, RZ, PT ;  /* 0x000000ff8e00720c */ /* 0x000fe20003f45270 */
[----:B------:R-:W-:-:S12]  /*4d00*/  BSSY B1, `(.L_x_382) ;  /* 0x00000ec000017945 */ /* 0x000fd80003800000 */
[----:B------:R-:W-:Y:S05]  /*4d10*/  @P2 BRA `(.L_x_383) ;  /* 0x0000000c00a82947 */ /* 0x000fea0003800000 */
[----:B----4-:R-:W-:Y:S01]  /*4d20*/  IADD3 R68, P2, P3, R4, R120, R16 ;  /* 0x0000007804447210 */ /* 0x010fe20007b5e010 */
[----:B------:R-:W-:Y:S03]  /*4d30*/  BSSY B2, `(.L_x_384) ;  /* 0x0000075000027945 */ /* 0x000fe60003800000 */
[----:B------:R-:W-:Y:S01]  /*4d40*/  IADD3.X R69, R31, R123, R17, P2, P3 ;  /* 0x0000007b1f457210 */ /* 0x000fe200017e6411 */
[----:B------:R-:W-:Y:S08]  /*4d50*/  @P0 BRA `(.L_x_385) ;  /* 0x0000000400c80947 */ /* 0x000ff00003800000 */
        /* <DEDUP_REMOVED lines=8> */
[----:B--2---:R-:W-:Y:S01]  /*4de0*/  IMAD.MOV.U32 R65, RZ, RZ, R50 ;  /* 0x000000ffff417224 */ /* 0x004fe200078e0032 */
[----:B------:R-:W-:Y:S01]  /*4df0*/  SHF.R.U32.HI R73, RZ, 0x10, R67 ;  /* 0x00000010ff497819 */ /* 0x000fe20000011643 */
[----:B------:R-:W-:Y:S01]  /*4e00*/  IMAD.SHL.U32 R50, R72, 0x100, RZ ;  /* 0x0000010048327824 */ /* 0x000fe200078e00ff */
[----:B------:R-:W-:Y:S01]  /*4e10*/  MOV R66, R51 ;  /* 0x0000003300427202 */ /* 0x000fe20000000f00 */
[----:B------:R-:W-:Y:S01]  /*4e20*/  IMAD.SHL.U32 R51, R64, 0x100, RZ ;  /* 0x0000010040337824 */ /* 0x000fe200078e00ff */
[----:B------:R-:W-:Y:S01]  /*4e30*/  LOP3.LUT R70, R67, 0xff0000ff, RZ, 0xc0, !PT ;  /* 0xff0000ff43467812 */ /* 0x000fe200078ec0ff */
[----:B------:R-:W-:Y:S01]  /*4e40*/  IMAD.U32 R67, R73, 0x10000, RZ ;  /* 0x0001000049437824 */ /* 0x000fe200078e00ff */
[----:B------:R-:W-:-:S02]  /*4e50*/  LOP3.LUT R64, R71, 0xff00, R50, 0xf8, !PT ;  /* 0x0000ff0047407812 */ /* 0x000fc400078ef832 */
[----:B------:R-:W-:Y:S02]  /*4e60*/  LOP3.LUT R72, R70, 0xff00, R51, 0xf8, !PT ;  /* 0x0000ff0046487812 */ /* 0x000fe400078ef833 */
[----:B------:R-:W-:Y:S02]  /*4e70*/  SHF.L.U32 R51, R74, 0x10, RZ ;  /* 0x000000104a337819 */ /* 0x000fe400000006ff */
[----:B------:R-:W-:Y:S02]  /*4e80*/  F2FP.F16.E4M3.UNPACK_B R70, R133.H1 ;  /* 0x00000085ff46723e */ /* 0x000fe400030006ff */
[-C--:B------:R-:W-:Y:S02]  /*4e90*/  F2FP.F16.E4M3.UNPACK_B R50, R49.reuse ;  /* 0x00000031ff32723e */ /* 0x080fe400020006ff */
[----:B------:R-:W-:Y:S01]  /*4ea0*/  LOP3.LUT R74, R72, 0xff0000, R67, 0xf8, !PT ;  /* 0x00ff0000484a7812 */ /* 0x000fe200078ef843 */
[----:B------:R-:W-:Y:S01]  /*4eb0*/  HADD2.F32 R72, -RZ, R70.H0_H0 ;  /* 0x20000046ff487230 */ /* 0x000fe20000004100 */
[----:B------:R-:W-:Y:S01]  /*4ec0*/  LOP3.LUT R71, R64, 0xff0000, R51, 0xf8, !PT ;  /* 0x00ff000040477812 */ /* 0x000fe200078ef833 */
[----:B------:R-:W-:Y:S01]  /*4ed0*/  HADD2.F32 R51, -RZ, R50.H1_H1 ;  /* 0x30000032ff337230 */ /* 0x000fe20000004100 */
[----:B------:R-:W-:Y:S01]  /*4ee0*/  F2FP.F16.E4M3.UNPACK_B R67, R132.H1 ;  /* 0x00000084ff43723e */ /* 0x000fe200030006ff */
[----:B------:R-:W-:Y:S01]  /*4ef0*/  HADD2.F32 R73, -RZ, R70.H1_H1 ;  /* 0x30000046ff497230 */ /* 0x000fe20000004100 */
[----:B------:R-:W-:Y:S01]  /*4f00*/  F2FP.F16.E4M3.UNPACK_B R49, R49.H1 ;  /* 0x00000031ff31723e */ /* 0x000fe200030006ff */
[----:B------:R-:W-:-:S02]  /*4f10*/  HADD2.F32 R50, -RZ, R50.H0_H0 ;  /* 0x20000032ff327230 */ /* 0x000fc40000004100 */
[CC--:B------:R-:W-:Y:S01]  /*4f20*/  FMUL.FTZ R75, R51.reuse, R72.reuse ;  /* 0x00000048334b7220 */ /* 0x0c0fe20000410000 */
[----:B------:R-:W-:Y:S01]  /*4f30*/  HADD2.F32 R70, -RZ, R67.H0_H0 ;  /* 0x20000043ff467230 */ /* 0x000fe20000004100 */
[----:B------:R-:W-:Y:S01]  /*4f40*/  F2FP.F16.E4M3.UNPACK_B R133, R133 ;  /* 0x00000085ff85723e */ /* 0x000fe200020006ff */
[--C-:B------:R-:W-:Y:S02]  /*4f50*/  HADD2.F32 R64, -RZ, R49.reuse.H1_H1 ;  /* 0x30000031ff407230 */ /* 0x100fe40000004100 */
[C---:B------:R-:W-:Y:S01]  /*4f60*/  FMUL.FTZ R72, R50.reuse, R72 ;  /* 0x0000004832487220 */ /* 0x040fe20000410000 */
[----:B------:R-:W-:Y:S02]  /*4f70*/  HADD2.F32 R49, -RZ, R49.H0_H0 ;  /* 0x20000031ff317230 */ /* 0x000fe40000004100 */
[-C--:B------:R-:W-:Y:S01]  /*4f80*/  FFMA.FTZ R76, R50, R70.reuse, -R75 ;  /* 0x00000046324c7223 */ /* 0x080fe2000001084b */
[----:B------:R-:W-:Y:S02]  /*4f90*/  HADD2.F32 R67, -RZ, R67.H1_H1 ;  /* 0x30000043ff437230 */ /* 0x000fe40000004100 */
[CC--:B------:R-:W-:Y:S01]  /*4fa0*/  FMUL.FTZ R50, R64.reuse, R73.reuse ;  /* 0x0000004940327220 */ /* 0x0c0fe20000410000 */
[----:B------:R-:W-:Y:S01]  /*4fb0*/  FFMA.FTZ R77, R51, R70, R72 ;  /* 0x00000046334d7223 */ /* 0x000fe20000010048 */
[C---:B------:R-:W-:Y:S01]  /*4fc0*/  FMUL.FTZ R73, R49.reuse, R73 ;  /* 0x0000004931497220 */ /* 0x040fe20000410000 */
[----:B------:R-:W-:Y:S01]  /*4fd0*/  F2FP.F16.E4M3.UNPACK_B R132, R132 ;  /* 0x00000084ff84723e */ /* 0x000fe200020006ff */
[-C--:B------:R-:W-:Y:S01]  /*4fe0*/  FFMA.FTZ R78, R49, R67.reuse, -R50 ;  /* 0x00000043314e7223 */ /* 0x080fe20000010832 */
[-C--:B------:R-:W-:Y:S01]  /*4ff0*/  F2FP.F16.E4M3.UNPACK_B R49, R48.reuse.H1 ;  /* 0x00000030ff31723e */ /* 0x080fe200030006ff */
[----:B------:R-:W-:Y:S01]  /*5000*/  FFMA.FTZ R79, R64, R67, R73 ;  /* 0x00000043404f7223 */ /* 0x000fe20000010049 */
[----:B------:R-:W-:Y:S01]  /*5010*/  F2FP.F16.E4M3.UNPACK_B R48, R48 ;  /* 0x00000030ff30723e */ /* 0x000fe200020006ff */
[----:B------:R-:W-:-:S02]  /*5020*/  HADD2.F32 R67, -RZ, R133.H1_H1 ;  /* 0x30000085ff437230 */ /* 0x000fc40000004100 */
[--C-:B------:R-:W-:Y:S01]  /*5030*/  HADD2.F32 R50, -RZ, R49.reuse.H0_H0 ;  /* 0x20000031ff327230 */ /* 0x100fe20000004100 */
[----:B------:R-:W-:Y:S01]  /*5040*/  F2FP.SATFINITE.E4M3.F32.PACK_AB_MERGE_C R81, R79, R78, RZ ;  /* 0x0000004e4f51723e */ /* 0x000fe200048070ff */
        /* <DEDUP_REMOVED lines=12> */
[----:B------:R-:W-:Y:S01]  /*5110*/  FFMA.FTZ R75, R49, R132, -R70 ;  /* 0x00000084314b7223 */ /* 0x000fe20000010846 */
[----:B------:R-:W-:Y:S01]  /*5120*/  F2FP.F16.E4M3.UNPACK_B R49, R66.H1 ;  /* 0x00000042ff31723e */ /* 0x000fe200030006ff */
[----:B------:R-:W-:Y:S01]  /*5130*/  FFMA.FTZ R132, R48, R132, R133 ;  /* 0x0000008430847223 */ /* 0x000fe20000010085 */
[----:B------:R-:W-:-:S02]  /*5140*/  F2FP.F16.E4M3.UNPACK_B R70, R74.H1 ;  /* 0x0000004aff46723e */ /* 0x000fc400030006ff */
[----:B------:R-:W-:Y:S01]  /*5150*/  F2FP.SATFINITE.E4M3.F32.PACK_AB_MERGE_C R80, R72, R73, RZ ;  /* 0x000000494850723e */ /* 0x000fe200048070ff */
[--C-:B------:R-:W-:Y:S01]  /*5160*/  HADD2.F32 R51, -RZ, R49.reuse.H1_H1 ;  /* 0x30000031ff337230 */ /* 0x100fe20000004100 */
[----:B------:R-:W-:Y:S01]  /*5170*/  F2FP.F16.E4M3.UNPACK_B R64, R71.H1 ;  /* 0x00000047ff40723e */ /* 0x000fe200030006ff */
[----:B------:R-:W-:Y:S01]  /*5180*/  HADD2.F32 R73, -RZ, R70.H1_H1 ;  /* 0x30000046ff497230 */ /* 0x000fe20000004100 */
[----:B------:R-:W-:Y:S01]  /*5190*/  F2FP.F16.E4M3.UNPACK_B R48, R65.H1 ;  /* 0x00000041ff30723e */ /* 0x000fe200030006ff */
[----:B------:R-:W-:Y:S01]  /*51a0*/  HADD2.F32 R50, -RZ, R49.H0_H0 ;  /* 0x20000031ff327230 */ /* 0x000fe20000004100 */
[----:B------:R-:W-:Y:S01]  /*51b0*/  F2FP.F16.E4M3.UNPACK_B R74, R74 ;  /* 0x0000004aff4a723e */ /* 0x000fe200020006ff */
[----:B------:R-:W-:Y:S01]  /*51c0*/  HADD2.F32 R67, -RZ, R64.H1_H1 ;  /* 0x30000040ff437230 */ /* 0x000fe20000004100 */
[----:B------:R-:W-:Y:S01]  /*51d0*/  F2FP.F16.E4M3.UNPACK_B R71, R71 ;  /* 0x00000047ff47723e */ /* 0x000fe200020006ff */
[----:B------:R-:W-:Y:S01]  /*51e0*/  FMUL.FTZ R79, R51, R73 ;  /* 0x00000049334f7220 */ /* 0x000fe20000410000 */
[----:B------:R-:W-:-:S02]  /*51f0*/  HADD2.F32 R49, -RZ, R48.H1_H1 ;  /* 0x30000030ff317230 */ /* 0x000fc40000004100 */
[C---:B------:R-:W-:Y:S01]  /*5200*/  FMUL.FTZ R78, R50.reuse, R73 ;  /* 0x00000049324e7220 */ /* 0x040fe20000410000 */
[----:B------:R-:W-:Y:S02]  /*5210*/  HADD2.F32 R72, -RZ, R74.H1_H1 ;  /* 0x3000004aff487230 */ /* 0x000fe40000004100 */
[----:B------:R-:W-:Y:S01]  /*5220*/  FFMA.FTZ R79, R50, R67, -R79 ;  /* 0x00000043324f7223 */ /* 0x000fe2000001084f */
[----:B------:R-:W-:Y:S01]  /*5230*/  HADD2.F32 R48, -RZ, R48.H0_H0 ;  /* 0x20000030ff307230 */ /* 0x000fe20000004100 */
[----:B------:R-:W-:Y:S01]  /*5240*/  F2FP.F16.E4M3.UNPACK_B R65, R65 ;  /* 0x00000041ff41723e */ /* 0x000fe200020006ff */
        /* <DEDUP_REMOVED lines=10> */
[--C-:B------:R-:W-:Y:S02]  /*52f0*/  HADD2.F32 R49, -RZ, R66.reuse.H0_H0 ;  /* 0x20000042ff317230 */ /* 0x100fe40000004100 */
        /* <DEDUP_REMOVED lines=12> */
[----:B------:R-:W-:Y:S01]  /*53c0*/  FFMA.FTZ R67, R66, R64, R67 ;  /* 0x0000004042437223 */ /* 0x000fe20000010043 */
[----:B------:R-:W-:-:S02]  /*53d0*/  F2FP.SATFINITE.E4M3.F32.PACK_AB_MERGE_C R78, R78, R79, RZ ;  /* 0x0000004f4e4e723e */ /* 0x000fc400048070ff */
[----:B------:R-:W-:Y:S02]  /*53e0*/  F2FP.SATFINITE.E4M3.F32.PACK_AB_MERGE_C R72, R74, R51, R72 ;  /* 0x000000334a48723e */ /* 0x000fe40004807048 */
[----:B------:R-:W-:Y:S02]  /*53f0*/  F2FP.SATFINITE.E4M3.F32.PACK_AB_MERGE_C R51, R67, R50, R78 ;  /* 0x000000324333723e */ /* 0x000fe4000480704e */
[----:B------:R-:W-:Y:S01]  /*5400*/  F2FP.SATFINITE.E4M3.F32.PACK_AB_MERGE_C R49, R77, R76, R81 ;  /* 0x0000004c4d31723e */ /* 0x000fe20004807051 */
[----:B------:R-:W-:Y:S01]  /*5410*/  IMAD.MOV.U32 R50, RZ, RZ, R72 ;  /* 0x000000ffff327224 */ /* 0x000fe200078e0048 */
[----:B------:R-:W-:-:S07]  /*5420*/  F2FP.SATFINITE.E4M3.F32.PACK_AB_MERGE_C R48, R132, R75, R80 ;  /* 0x0000004b8430723e */ /* 0x000fce0004807050 */
.L_x_387:
[----:B------:R-:W-:Y:S05]  /*5430*/  BSYNC B3 ;  /* 0x0000000000037941 */ /* 0x000fea0003800000 */
.L_x_386:
[----:B------:R-:W-:Y:S02]  /*5440*/  ULDC.64 UR4, c[0x0][0x2e8] ;  /* 0x0000ba0000047ab9 */ /* 0x000fe40000000a00 */
[----:B------:R-:W-:-:S04]  /*5450*/  IADD3 R64, P2, P3, R68, UR4, R100 ;  /* 0x0000000444407c10 */ /* 0x000fc8000fb5e064 */
[----:B------:R-:W-:-:S05]  /*5460*/  IADD3.X R65, R69, UR5, R40, P2, P3 ;  /* 0x0000000545417c10 */ /* 0x000fca00097e6428 */
[----:B--2---:R4:W-:Y:S04]  /*5470*/  STG.E.128 desc[UR42][R64.64], R48 ;  /* 0x0000003040007986 */ /* 0x0049e8000c101d2a */
.L_x_385:
[----:B------:R-:W-:Y:S05]  /*5480*/  BSYNC B2 ;  /* 0x0000000000027941 */ /* 0x000fea0003800000 */
.L_x_384:
[----:B------:R-:W-:Y:S05]  /*5490*/  @P1 BRA `(.L_x_383) ;  /* 0x0000000400c81947 */ /* 0x000fea0003800000 */
[----:B0-234-:R0:W2:Y:S01]  /*54a0*/  LDS.128 R48, [R113+0x2e400] ;  /* 0x02e4000071307984 */ /* 0x01d0a20000000c00 */
[----:B------:R-:W-:Y:S01]  /*54b0*/  ISETP.GE.AND P2, PT, R233, R122, PT ;  /* 0x0000007ae900720c */ /* 0x000fe20003f46270 */
[----:B------:R-:W-:-:S12]  /*54c0*/  BSSY B2, `(.L_x_388) ;  /* 0x000006b000027945 */ /* 0x000fd80003800000 */
[----:B0-----:R-:W-:Y:S05]  /*54d0*/  @P2 BRA `(.L_x_389) ;  /* 0x0000000400a42947 */ /* 0x001fea0003800000 */
[----:B------:R-:W-:Y:S01]  /*54e0*/  SHF.R.U32.HI R70, RZ, 0x8, R61 ;  /* 0x00000008ff467819 */ /* 0x000fe2000001163d */
[----:B--2---:R-:W-:Y:S01]  /*54f0*/  IMAD.MOV.U32 R62, RZ, RZ, R51 ;  /* 0x000000ffff3e7224 */ /* 0x004fe200078e0033 */
[--C-:B------:R-:W-:Y:S02]  /*5500*/  SHF.R.U32.HI R65, RZ, 0x8, R63.reuse ;  /* 0x00000008ff417819 */ /* 0x100fe4000001163f */
[----:B------:R-:W-:Y:S01]  /*5510*/  LOP3.LUT R64, R63, 0xff0000ff, RZ, 0xc0, !PT ;  /* 0xff0000ff3f407812 */ /* 0x000fe200078ec0ff */
[----:B------:R-:W-:Y:S01]  /*5520*/  IMAD.SHL.U32 R51, R70, 0x100, RZ ;  /* 0x0000010046337824 */ /* 0x000fe200078e00ff */
[----:B------:R-:W-:Y:S01]  /*5530*/  SHF.R.U32.HI R66, RZ, 0x10, R63 ;  /* 0x00000010ff427819 */ /* 0x000fe2000001163f */
[----:B------:R-:W-:Y:S01]  /*5540*/  IMAD.SHL.U32 R63, R65, 0x100, RZ ;  /* 0x00000100413f7824 */ /* 0x000fe200078e00ff */
[----:B------:R-:W-:Y:S02]  /*5550*/  LOP3.LUT R60, R61, 0xff0000ff, RZ, 0xc0, !PT ;  /* 0xff0000ff3d3c7812 */ /* 0x000fe400078ec0ff */
[----:B------:R-:W-:-:S02]  /*5560*/  SHF.R.U32.HI R67, RZ, 0x10, R61 ;  /* 0x00000010ff437819 */ /* 0x000fc4000001163d */
[----:B------:R-:W-:Y:S02]  /*5570*/  LOP3.LUT R51, R60, 0xff00, R51, 0xf8, !PT ;  /* 0x0000ff003c337812 */ /* 0x000fe400078ef833 */
[----:B------:R-:W-:Y:S01]  /*5580*/  MOV R61, R50 ;  /* 0x00000032003d7202 */ /* 0x000fe20000000f00 */
[----:B------:R-:W-:Y:S01]  /*5590*/  IMAD.U32 R60, R67, 0x10000, RZ ;  /* 0x00010000433c7824 */ /* 0x000fe200078e00ff */
[----:B------:R-:W-:Y:S02]  /*55a0*/  LOP3.LUT R63, R64, 0xff00, R63, 0xf8, !PT ;  /* 0x0000ff00403f7812 */ /* 0x000fe400078ef83f */
[----:B------:R-:W-:Y:S02]  /*55b0*/  SHF.L.U32 R66, R66, 0x10, RZ ;  /* 0x0000001042427819 */ /* 0x000fe400000006ff */
[----:B------:R-:W-:Y:S02]  /*55c0*/  F2FP.F16.E4M3.UNPACK_B R64, R128.H1 ;  /* 0x00000080ff40723e */ /* 0x000fe400030006ff */
[----:B------:R-:W-:-:S02]  /*55d0*/  F2FP.F16.E4M3.UNPACK_B R50, R49 ;  /* 0x00000031ff32723e */ /* 0x000fc400020006ff */
[----:B------:R-:W-:Y:S01]  /*55e0*/  LOP3.LUT R70, R63, 0xff0000, R66, 0xf8, !PT ;  /* 0x00ff00003f467812 */ /* 0x000fe200078ef842 */
[----:B------:R-:W-:Y:S01]  /*55f0*/  HADD2.F32 R66, -RZ, R64.H0_H0 ;  /* 0x20000040ff427230 */ /* 0x000fe20000004100 */
[----:B------:R-:W-:Y:S01]  /*5600*/  LOP3.LUT R65, R51, 0xff0000, R60, 0xf8, !PT ;  /* 0x00ff000033417812 */ /* 0x000fe200078ef83c */
[----:B------:R-:W-:Y:S01]  /*5610*/  HADD2.F32 R51, -RZ, R50.H1_H1 ;  /* 0x30000032ff337230 */ /* 0x000fe20000004100 */
[----:B------:R-:W-:Y:S01]  /*5620*/  F2FP.F16.E4M3.UNPACK_B R63, R127.H1 ;  /* 0x0000007fff3f723e */ /* 0x000fe200030006ff */
[----:B------:R-:W-:Y:S01]  /*5630*/  HADD2.F32 R67, -RZ, R64.H1_H1 ;  /* 0x30000040ff437230 */ /* 0x000fe20000004100 */
[----:B------:R-:W-:Y:S01]  /*5640*/  F2FP.F16.E4M3.UNPACK_B R49, R49.H1 ;  /* 0x00000031ff31723e */ /* 0x000fe200030006ff */
[----:B------:R-:W-:Y:S02]  /*5650*/  HADD2.F32 R50, -RZ, R50.H0_H0 ;  /* 0x20000032ff327230 */ /* 0x000fe40000004100 */
[----:B------:R-:W-:Y:S01]  /*5660*/  FMUL.FTZ R71, R51, R66 ;  /* 0x0000004233477220 */ /* 0x000fe20000410000 */
[----:B------:R-:W-:Y:S01]  /*5670*/  HADD2.F32 R64, -RZ, R63.H0_H0 ;  /* 0x2000003fff407230 */ /* 0x000fe20000004100 */
[----:B------:R-:W-:Y:S01]  /*5680*/  F2FP.F16.E4M3.UNPACK_B R128, R128 ;  /* 0x00000080ff80723e */ /* 0x000fe200020006ff */
[----:B------:R-:W-:-:S02]  /*5690*/  HADD2.F32 R60, -RZ, R49.H1_H1 ;  /* 0x30000031ff3c7230 */ /* 0x000fc40000004100 */
        /* <DEDUP_REMOVED lines=18> */
[----:B------:R-:W-:Y:S02]  /*57c0*/  HADD2.F32 R128, -RZ, R128.H0_H0 ;  /* 0x20000080ff807230 */ /* 0x000fe40000004100 */
[----:B------:R-:W-:Y:S01]  /*57d0*/  FMUL.FTZ R67, R51, R63 ;  /* 0x0000003f33437220 */ /* 0x000fe20000410000 */
[----:B------:R-:W-:-:S02]  /*57e0*/  HADD2.F32 R48, -RZ, R48.H1_H1 ;  /* 0x30000030ff307230 */ /* 0x000fc40000004100 */
[--C-:B------:R-:W-:Y:S02]  /*57f0*/  HADD2.F32 R60, -RZ, R127.reuse.H1_H1 ;  /* 0x3000007fff3c7230 */ /* 0x100fe40000004100 */
[-C--:B------:R-:W-:Y:S01]  /*5800*/  FMUL.FTZ R63, R49, R128.reuse ;  /* 0x00000080313f7220 */ /* 0x080fe20000410000 */
[----:B------:R-:W-:Y:S02]  /*5810*/  HADD2.F32 R127, -RZ, R127.H0_H0 ;  /* 0x2000007fff7f7230 */ /* 0x000fe40000004100 */
[----:B------:R-:W-:Y:S01]  /*5820*/  FMUL.FTZ R64, R48, R128 ;  /* 0x0000008030407220 */ /* 0x000fe20000410000 */
[-C--:B------:R-:W-:Y:S01]  /*5830*/  FFMA.FTZ R67, R50, R60.reuse, -R67 ;  /* 0x0000003c32437223 */ /* 0x080fe20000010843 */
[----:B------:R-:W-:Y:S02]  /*5840*/  FFMA.FTZ R66, R51, R60, R66 ;  /* 0x0000003c33427223 */ /* 0x000fe40000010042 */
[-C--:B------:R-:W-:Y:S01]  /*5850*/  FFMA.FTZ R71, R49, R127.reuse, -R64 ;  /* 0x0000007f31477223 */ /* 0x080fe20000010840 */
        /* <DEDUP_REMOVED lines=49> */
.L_x_389:
[----:B------:R-:W-:Y:S05]  /*5b70*/  BSYNC B2 ;  /* 0x0000000000027941 */ /* 0x000fea0003800000 */
.L_x_388:
[----:B------:R-:W-:Y:S02]  /*5b80*/  ULDC.64 UR4, c[0x0][0x2e8] ;  /* 0x0000ba0000047ab9 */ /* 0x000fe40000000a00 */
[----:B------:R-:W-:-:S04]  /*5b90*/  IADD3 R60, P2, P3, R41, UR4, R68 ;  /* 0x00000004293c7c10 */ /* 0x000fc8000fb5e044 */
[----:B------:R-:W-:-:S05]  /*5ba0*/  IADD3.X R61, R106, UR5, R69, P2, P3 ;  /* 0x000000056a3d7c10 */ /* 0x000fca00097e6445 */
[----:B--2---:R0:W-:Y:S04]  /*5bb0*/  STG.E.128 desc[UR42][R60.64], R48 ;  /* 0x000000303c007986 */ /* 0x0041e8000c101d2a */
.L_x_383:
[----:B------:R-:W-:Y:S05]  /*5bc0*/  BSYNC B1 ;  /* 0x0000000000017941 */ /* 0x000fea0003800000 */
.L_x_382:
[----:B------:R-:W-:Y:S05]  /*5bd0*/  @P4 BRA `(.L_x_390) ;  /* 0x0000005c00184947 */ /* 0x000fea0003800000 */
[----:B------:R-:W-:Y:S01]  /*5be0*/  IADD3 R120, P2, P3, R30, R120, R16 ;  /* 0x000000781e787210 */ /* 0x000fe20007b5e010 */
[----:B------:R-:W-:Y:S03]  /*5bf0*/  BSSY B1, `(.L_x_391) ;  /* 0x0000075000017945 */ /* 0x000fe60003800000 */
[----:B------:R-:W-:Y:S01]  /*5c00*/  IADD3.X R123, R34, R123, R17, P2, P3 ;  /* 0x0000007b227b7210 */ /* 0x000fe200017e6411 */
[----:B------:R-:W-:Y:S08]  /*5c10*/  @P0 BRA `(.L_x_392) ;  /* 0x0000000400c80947 */ /* 0x000ff00003800000 */
[----:B0-234-:R0:W2:Y:S01]  /*5c20*/  LDS.128 R48, [R113+0x2b400] ;  /* 0x02b4000071307984 */ /* 0x01d0a20000000c00 */
[----:B------:R-:W-:Y:S01]  /*5c30*/  ISETP.GE.AND P2, PT, R18, R122, PT ;  /* 0x0000007a1200720c */ /* 0x000fe20003f46270 */
[----:B------:R-:W-:-:S12]  /*5c40*/  BSSY B2, `(.L_x_393) ;  /* 0x000006b000027945 */ /* 0x000fd80003800000 */
[----:B0-----:R-:W-:Y:S05]  /*5c50*/  @P2 BRA `(.L_x_394) ;  /* 0x0000000400a42947 */ /* 0x001fea0003800000 */
[----:B------:R-:W-:Y:S01]  /*5c60*/  SHF.R.U32.HI R61, RZ, 0x8, R59 ;  /* 0x00000008ff3d7819 */ /* 0x000fe2000001163b */
[----:B--2---:R-:W-:Y:S01]  /*5c70*/  IMAD.MOV.U32 R58, RZ, RZ, R51 ;  /* 0x000000ffff3a7224 */ /* 0x004fe200078e0033 */
[----:B------:R-:W-:Y:S02]  /*5c80*/  SHF.R.U32.HI R64, RZ, 0x8, R57 ;  /* 0x00000008ff407819 */ /* 0x000fe40000011639 */
[----:B------:R-:W-:Y:S02]  /*5c90*/  LOP3.LUT R60, R59, 0xff0000ff, RZ, 0xc0, !PT ;  /* 0xff0000ff3b3c7812 */ /* 0x000fe400078ec0ff */
[----:B------:R-:W-:Y:S01]  /*5ca0*/  SHF.R.U32.HI R62, RZ, 0x10, R59 ;  /* 0x00000010ff3e7819 */ /* 0x000fe2000001163b */
[----:B------:R-:W-:Y:S01]  /*5cb0*/  IMAD.SHL.U32 R59, R61, 0x100, RZ ;  /* 0x000001003d3b7824 */ /* 0x000fe200078e00ff */
[----:B------:R-:W-:Y:S02]  /*5cc0*/  LOP3.LUT R56, R57, 0xff0000ff, RZ, 0xc0, !PT ;  /* 0xff0000ff39387812 */ /* 0x000fe400078ec0ff */
[----:B------:R-:W-:Y:S01]  /*5cd0*/  SHF.R.U32.HI R63, RZ, 0x10, R57 ;  /* 0x00000010ff3f7819 */ /* 0x000fe20000011639 */
[----:B------:R-:W-:Y:S01]  /*5ce0*/  IMAD.U32 R62, R62, 0x10000, RZ ;  /* 0x000100003e3e7824 */ /* 0x000fe200078e00ff */
[----:B------:R-:W-:Y:S01]  /*5cf0*/  SHF.L.U32 R51, R64, 0x8, RZ ;  /* 0x0000000840337819 */ /* 0x000fe200000006ff */
[----:B------:R-:W-:Y:S01]  /*5d00*/  IMAD.MOV.U32 R57, RZ, RZ, R50 ;  /* 0x000000ffff397224 */ /* 0x000fe200078e0032 */
[----:B------:R-:W-:-:S02]  /*5d10*/  LOP3.LUT R59, R60, 0xff00, R59, 0xf8, !PT ;  /* 0x0000ff003c3b7812 */ /* 0x000fc400078ef83b */
[----:B------:R-:W-:Y:S01]  /*5d20*/  LOP3.LUT R51, R56, 0xff00, R51, 0xf8, !PT ;  /* 0x0000ff0038337812 */ /* 0x000fe200078ef833 */
[----:B------:R-:W-:Y:S01]  /*5d30*/  IMAD.U32 R56, R63, 0x10000, RZ ;  /* 0x000100003f387824 */ /* 0x000fe200078e00ff */
        /* <DEDUP_REMOVED lines=88> */
[----:B------:R-:W-:Y:S02]  /*62c0*/  F2FP.SATFINITE.E4M3.F32.PACK_AB_MERGE_C R49, R67, R66, R71 ;  /* 0x000000424331723e */ /* 0x000fe40004807047 */
[----:B------:R-:W-:Y:S02]  /*62d0*/  F2FP.SATFINITE.E4M3.F32.PACK_AB_MERGE_C R48, R86, R65, R70 ;  /* 0x000000415630723e */ /* 0x000fe40004807046 */
[----:B------:R-:W-:-:S07]  /*62e0*/  MOV R50, R62 ;  /* 0x0000003e00327202 */ /* 0x000fce0000000f00 */
.L_x_394:
[----:B------:R-:W-:Y:S05]  /*62f0*/  BSYNC B2 ;  /* 0x0000000000027941 */ /* 0x000fea0003800000 */
.L_x_393:
[----:B------:R-:W-:Y:S02]  /*6300*/  ULDC.64 UR4, c[0x0][0x2e8] ;  /* 0x0000ba0000047ab9 */ /* 0x000fe40000000a00 */
[----:B------:R-:W-:-:S04]  /*6310*/  IADD3 R56, P2, P3, R120, UR4, R100 ;  /* 0x0000000478387c10 */ /* 0x000fc8000fb5e064 */
[----:B------:R-:W-:-:S05]  /*6320*/  IADD3.X R57, R123, UR5, R40, P2, P3 ;  /* 0x000000057b397c10 */ /* 0x000fca00097e6428 */
[----:B--2---:R0:W-:Y:S04]  /*6330*/  STG.E.128 desc[UR42][R56.64], R48 ;  /* 0x0000003038007986 */ /* 0x0041e8000c101d2a */
.L_x_392:
[----:B------:R-:W-:Y:S05]  /*6340*/  BSYNC B1 ;  /* 0x0000000000017941 */ /* 0x000fea0003800000 */
.L_x_391:
[----:B------:R-:W-:Y:S05]  /*6350*/  @P1 BRA `(.L_x_390) ;  /* 0x0000005400381947 */ /* 0x000fea0003800000 */
[----:B0-234-:R0:W2:Y:S01]  /*6360*/  LDS.128 R48, [R113+0x2f400] ;  /* 0x02f4000071307984 */ /* 0x01d0a20000000c00 */
[----:B------:R-:W-:Y:S01]  /*6370*/  ISETP.GE.AND P2, PT, R233, R122, PT ;  /* 0x0000007ae900720c */ /* 0x000fe20003f46270 */
[----:B------:R-:W-:-:S12]  /*6380*/  BSSY B1, `(.L_x_395) ;  /* 0x000006b000017945 */ /* 0x000fd80003800000 */
[----:B0-----:R-:W-:Y:S05]  /*6390*/  @P2 BRA `(.L_x_396) ;  /* 0x0000000400a42947 */ /* 0x001fea0003800000 */
[----:B------:R-:W-:Y:S01]  /*63a0*/  SHF.R.U32.HI R58, RZ, 0x8, R53 ;  /* 0x00000008ff3a7819 */ /* 0x000fe20000011635 */
[----:B--2---:R-:W-:Y:S01]  /*63b0*/  IMAD.MOV.U32 R54, RZ, RZ, R51 ;  /* 0x000000ffff367224 */ /* 0x004fe200078e0033 */
[----:B------:R-:W-:Y:S02]  /*63c0*/  SHF.R.U32.HI R52, RZ, 0x8, R55 ;  /* 0x00000008ff347819 */ /* 0x000fe40000011637 */
[----:B------:R-:W-:Y:S02]  /*63d0*/  SHF.R.U32.HI R60, RZ, 0x10, R53 ;  /* 0x00000010ff3c7819 */ /* 0x000fe40000011635 */
[----:B------:R-:W-:Y:S01]  /*63e0*/  LOP3.LUT R57, R53, 0xff0000ff, RZ, 0xc0, !PT ;  /* 0xff0000ff35397812 */ /* 0x000fe200078ec0ff */
[----:B------:R-:W-:Y:S01]  /*63f0*/  IMAD.MOV.U32 R53, RZ, RZ, R50 ;  /* 0x000000ffff357224 */ /* 0x000fe200078e0032 */
[----:B------:R-:W-:Y:S01]  /*6400*/  SHF.R.U32.HI R59, RZ, 0x10, R55 ;  /* 0x00000010ff3b7819 */ /* 0x000fe20000011637 */
[----:B------:R-:W-:Y:S01]  /*6410*/  IMAD.SHL.U32 R50, R58, 0x100, RZ ;  /* 0x000001003a327824 */ /* 0x000fe200078e00ff */
[----:B------:R-:W-:-:S02]  /*6420*/  LOP3.LUT R56, R55, 0xff0000ff, RZ, 0xc0, !PT ;  /* 0xff0000ff37387812 */ /* 0x000fc400078ec0ff */
[----:B------:R-:W-:Y:S01]  /*6430*/  SHF.L.U32 R51, R52, 0x8, RZ ;  /* 0x0000000834337819 */ /* 0x000fe200000006ff */
[----:B------:R-:W-:Y:S01]  /*6440*/  IMAD.U32 R55, R59, 0x10000, RZ ;  /* 0x000100003b377824 */ /* 0x000fe200078e00ff */
[----:B------:R-:W-:Y:S02]  /*6450*/  LOP3.LUT R52, R57, 0xff00, R50, 0xf8, !PT ;  /* 0x0000ff0039347812 */ /* 0x000fe400078ef832 */
        /* <DEDUP_REMOVED lines=93> */
.L_x_396:
[----:B------:R-:W-:Y:S05]  /*6a30*/  BSYNC B1 ;  /* 0x0000000000017941 */ /* 0x000fea0003800000 */
.L_x_395:
[----:B------:R-:W-:Y:S02]  /*6a40*/  ULDC.64 UR4, c[0x0][0x2e8] ;  /* 0x0000ba0000047ab9 */ /* 0x000fe40000000a00 */
[----:B------:R-:W-:-:S04]  /*6a50*/  IADD3 R120, P2, P3, R41, UR4, R120 ;  /* 0x0000000429787c10 */ /* 0x000fc8000fb5e078 */
[----:B------:R-:W-:-:S05]  /*6a60*/  IADD3.X R121, R106, UR5, R123, P2, P3 ;  /* 0x000000056a797c10 */ /* 0x000fca00097e647b */
[----:B--2---:R0:W-:Y:S01]  /*6a70*/  STG.E.128 desc[UR42][R120.64], R48 ;  /* 0x0000003078007986 */ /* 0x0041e2000c101d2a */
[----:B------:R-:W-:Y:S05]  /*6a80*/  BRA `(.L_x_390) ;  /* 0x0000004c006c7947 */ /* 0x000fea0003800000 */
.L_x_354:
[C---:B------:R-:W-:Y:S01]  /*6a90*/  ISETP.GE.AND P5, PT, R23.reuse, R114, PT ;  /* 0x000000721700720c */ /* 0x040fe20003fa6270 */
[C---:B------:R-:W-:Y:S01]  /*6aa0*/  VIADD R61, R23.reuse, 0x20 ;  /* 0x00000020173d7836 */ /* 0x040fe20000000000 */
[----:B------:R-:W-:Y:S02]  /*6ab0*/  IADD3 R52, R23, 0x60, RZ ;  /* 0x0000006017347810 */ /* 0x000fe40007ffe0ff */
[----:B------:R-:W-:Y:S02]  /*6ac0*/  ISETP.GE.OR P5, PT, R16, R122, P5 ;  /* 0x0000007a1000720c */ /* 0x000fe40002fa6670 */
[----:B------:R-:W-:-:S11]  /*6ad0*/  P2R R60, PR, RZ, 0x1 ;  /* 0x00000001ff3c7803 */ /* 0x000fd60000000000 */
[----:B------:R-:W0:Y:S08]  /*6ae0*/  @!P5 LDC.64 R56, c[0x0][0x3e8] ;  /* 0x0000fa00ff38db82 */ /* 0x000e300000000a00 */
[----:B------:R-:W1:Y:S01]  /*6af0*/  @!P5 LDC.64 R58, c[0x0][0x400] ;  /* 0x00010000ff3adb82 */ /* 0x000e620000000a00 */
[----:B0-----:R-:W-:-:S04]  /*6b00*/  @!P5 IADD3 R56, P2, P3, R94, R56, R48 ;  /* 0x000000385e38d210 */ /* 0x001fc80007b5e030 */
[----:B------:R-:W-:Y:S02]  /*6b10*/  @!P5 IADD3.X R57, R36, R57, R109, P2, P3 ;  /* 0x000000392439d210 */ /* 0x000fe400017e646d */
[----:B------:R-:W-:-:S04]  /*6b20*/  ISETP.GE.AND P2, PT, R52, R114, PT ;  /* 0x000000723400720c */ /* 0x000fc80003f46270 */
[----:B------:R-:W-:-:S13]  /*6b30*/  ISETP.GE.OR P2, PT, R16, R122, P2 ;  /* 0x0000007a1000720c */ /* 0x000fda0001746670 */
[----:B------:R-:W0:Y:S01]  /*6b40*/  @!P2 LDC.64 R52, c[0x0][0x3f8] ;  /* 0x0000fe00ff34ab82 */ /* 0x000e220000000a00 */
[----:B------:R-:W-:Y:S02]  /*6b50*/  @!P2 IMAD.MOV.U32 R49, RZ, RZ, R109 ;  /* 0x000000ffff31a224 */ /* 0x000fe400078e006d */
[----:B------:R-:W-:-:S05]  /*6b60*/  @!P2 IMAD.MOV.U32 R51, RZ, RZ, R124 ;  /* 0x000000ffff33a224 */ /* 0x000fca00078e007c */
[----:B------:R-:W2:Y:S08]  /*6b70*/  @!P2 LDC.64 R80, c[0x0][0x3e8] ;  /* 0x0000fa00ff50ab82 */ /* 0x000eb00000000a00 */
[----:B------:R-:W3:Y:S01]  /*6b80*/  @!P2 LDC.64 R82, c[0x0][0x400] ;  /* 0x00010000ff52ab82 */ /* 0x000ee20000000a00 */
[----:B0-----:R-:W-:-:S04]  /*6b90*/  @!P2 IMAD.WIDE.U32 R54, R52, 0x60, R48 ;  /* 0x000000603436a825 */ /* 0x001fc800078e0030 */
[----:B------:R-:W-:-:S04]  /*6ba0*/  @!P2 IMAD R53, R53, 0x60, RZ ;  /* 0x000000603535a824 */ /* 0x000fc800078e02ff */
[----:B------:R-:W-:Y:S01]  /*6bb0*/  @!P2 IMAD.IADD R53, R55, 0x1, R53 ;  /* 0x000000013735a824 */ /* 0x000fe200078e0235 */
[----:B--2---:R-:W-:-:S04]  /*6bc0*/  @!P2 IADD3 R80, P3, P4, R94, R80, R54 ;  /* 0x000000505e50a210 */ /* 0x004fc80007c7e036 */
[----:B------:R-:W-:Y:S02]  /*6bd0*/  @!P2 IADD3.X R81, R36, R81, R53, P3, P4 ;  /* 0x000000512451a210 */ /* 0x000fe40001fe8435 */
[----:B------:R-:W0:Y:S02]  /*6be0*/  @!P2 LDC.64 R52, c[0x0][0x408] ;  /* 0x00010200ff34ab82 */ /* 0x000e240000000a00 */
[----:B0-----:R-:W-:-:S04]  /*6bf0*/  @!P2 IMAD.WIDE.U32 R54, R52, 0x60, R50 ;  /* 0x000000603436a825 */ /* 0x001fc800078e0032 */
[----:B------:R-:W-:Y:S01]  /*6c00*/  @!P2 IMAD R53, R53, 0x60, RZ ;  /* 0x000000603535a824 */ /* 0x000fe200078e02ff */
[----:B---3--:R-:W-:-:S04]  /*6c10*/  @!P2 IADD3 R82, P3, P4, R88, R82, R54 ;  /* 0x000000525852a210 */ /* 0x008fc80007c7e036 */
[----:B------:R-:W-:-:S04]  /*6c20*/  @!P2 IADD3 R52, R55, R53, RZ ;  /* 0x000000353734a210 */ /* 0x000fc80007ffe0ff */
[----:B------:R-:W-:Y:S02]  /*6c30*/  @!P2 IADD3.X R83, R103, R83, R52, P3, P4 ;  /* 0x000000536753a210 */ /* 0x000fe40001fe8434 */
[----:B-1----:R-:W-:-:S04]  /*6c40*/  @!P5 IADD3 R58, P3, P4, R88, R58, R50 ;  /* 0x0000003a583ad210 */ /* 0x002fc80007c7e032 */
[----:B------:R-:W-:Y:S02]  /*6c50*/  @!P5 IADD3.X R59, R103, R59, R124, P3, P4 ;  /* 0x0000003b673bd210 */ /* 0x000fe40001fe847c */
[----:B------:R-:W-:Y:S01]  /*6c60*/  ISETP.GE.AND P4, PT, R61, R114, PT ;  /* 0x000000723d00720c */ /* 0x000fe20003f86270 */
[----:B------:R-:W-:-:S03]  /*6c70*/  VIADD R61, R23, 0x40 ;  /* 0x00000040173d7836 */ /* 0x000fc60000000000 */
[----:B------:R-:W-:-:S13]  /*6c80*/  ISETP.GE.OR P4, PT, R16, R122, P4 ;  /* 0x0000007a1000720c */ /* 0x000fda0002786670 */
[----:B------:R-:W-:Y:S01]  /*6c90*/  @!P4 IADD3 R55, P3, P6, R94, R48, R14 ;  /* 0x000000305e37c210 */ /* 0x000fe20007e7e00e */
[----:B------:R-:W0:Y:S03]  /*6ca0*/  @!P4 LDC.64 R64, c[0x0][0x3e8] ;  /* 0x0000fa00ff40cb82 */ /* 0x000e260000000a00 */
[----:B------:R-:W-:Y:S02]  /*6cb0*/  @!P4 IADD3.X R54, R36, R109, R21, P3, P6 ;  /* 0x0000006d2436c210 */ /* 0x000fe40001fec415 */
[----:B------:R-:W-:-:S03]  /*6cc0*/  ISETP.GE.AND P3, PT, R61, R114, PT ;  /* 0x000000723d00720c */ /* 0x000fc60003f66270 */
[----:B------:R-:W1:Y:S01]  /*6cd0*/  @!P4 LDC.64 R66, c[0x0][0x400] ;  /* 0x00010000ff42cb82 */ /* 0x000e620000000a00 */
[----:B------:R-:W-:-:S13]  /*6ce0*/  ISETP.GE.OR P3, PT, R16, R122, P3 ;  /* 0x0000007a1000720c */ /* 0x000fda0001f66670 */
[----:B------:R-:W-:Y:S01]  /*6cf0*/  @!P3 IADD3 R49, P0, P6, R94, R13, R48 ;  /* 0x0000000d5e31b210 */ /* 0x000fe20007e1e030 */
[----:B------:R-:W2:Y:S03]  /*6d00*/  @!P3 LDC.64 R68, c[0x0][0x3e8] ;  /* 0x0000fa00ff44bb82 */ /* 0x000ea60000000a00 */
[----:B------:R-:W-:Y:S02]  /*6d10*/  @!P3 IADD3.X R48, R36, R20, R109, P0, P6 ;  /* 0x000000142430b210 */ /* 0x000fe400007ec46d */
[----:B------:R-:W-:-:S03]  /*6d20*/  @!P4 IADD3 R53, P0, P6, R88, R50, R8 ;  /* 0x000000325835c210 */ /* 0x000fc60007e1e008 */
[----:B------:R-:W3:Y:S01]  /*6d30*/  @!P3 LDC.64 R84, c[0x0][0x400] ;  /* 0x00010000ff54bb82 */ /* 0x000ee20000000a00 */
[----:B------:R-:W-:Y:S02]  /*6d40*/  @!P4 IADD3.X R52, R103, R124, R11, P0, P6 ;  /* 0x0000007c6734c210 */ /* 0x000fe400007ec40b */
[----:B------:R-:W-:-:S04]  /*6d50*/  @!P3 IADD3 R51, P0, P6, R88, R7, R50 ;  /* 0x000000075833b210 */ /* 0x000fc80007e1e032 */
[----:B------:R-:W-:Y:S02]  /*6d60*/  @!P3 IADD3.X R124, R103, R10, R124, P0, P6 ;  /* 0x0000000a677cb210 */ /* 0x000fe400007ec47c */
[----:B0-----:R-:W-:Y:S02]  /*6d70*/  @!P4 IADD3 R64, P6, R55, R64, RZ ;  /* 0x000000403740c210 */ /* 0x001fe40007fde0ff */
[----:B------:R-:W-:Y:S02]  /*6d80*/  CS2R R62, SRZ ;  /* 0x00000000003e7805 */ /* 0x000fe4000001ff00 */
[----:B------:R-:W-:Y:S01]  /*6d90*/  ISETP.NE.AND P0, PT, R60, RZ, PT ;  /* 0x000000ff3c00720c */ /* 0x000fe20003f05270 */
[----:B------:R-:W-:Y:S01]  /*6da0*/  @!P4 IMAD.X R65, R54, 0x1, R65, P6 ;  /* 0x000000013641c824 */ /* 0x000fe200030e0641 */
[----:B-1----:R-:W-:Y:S02]  /*6db0*/  @!P4 IADD3 R66, P6, R53, R66, RZ ;  /* 0x000000423542c210 */ /* 0x002fe40007fde0ff */
[----:B------:R-:W-:-:S02]  /*6dc0*/  CS2R R54, SRZ ;  /* 0x0000000000367805 */ /* 0x000fc4000001ff00 */
[----:B------:R-:W-:Y:S02]  /*6dd0*/  @!P4 IADD3.X R67, R52, R67, RZ, P6, !PT ;  /* 0x000000433443c210 */ /* 0x000fe400037fe4ff */
[----:B------:R-:W-:Y:S02]  /*6de0*/  CS2R R52, SRZ ;  /* 0x0000000000347805 */ /* 0x000fe4000001ff00 */
[----:B--2---:R-:W-:-:S05]  /*6df0*/  @!P3 IADD3 R68, P6, R49, R68, RZ ;  /* 0x000000443144b210 */ /* 0x004fca0007fde0ff */
[----:B------:R-:W-:Y:S01]  /*6e00*/  @!P3 IMAD.X R69, R48, 0x1, R69, P6 ;  /* 0x000000013045b824 */ /* 0x000fe200030e0645 */
[----:B---3--:R-:W-:Y:S02]  /*6e10*/  @!P3 IADD3 R84, P6, R51, R84, RZ ;  /* 0x000000543354b210 */ /* 0x008fe40007fde0ff */
[----:B------:R-:W-:Y:S02]  /*6e20*/  CS2R R48, SRZ ;  /* 0x0000000000307805 */ /* 0x000fe4000001ff00 */
[----:B------:R-:W-:Y:S01]  /*6e30*/  CS2R R50, SRZ ;  /* 0x0000000000327805 */ /* 0x000fe2000001ff00 */
[----:B------:R0:W2:Y:S01]  /*6e40*/  @!P5 LDG.E.128 R52, desc[UR42][R58.64] ;  /* 0x0000002a3a34d981 */ /* 0x0000a2000c1e1d00 */
[----:B------:R-:W-:Y:S02]  /*6e50*/  CS2R R60, SRZ ;  /* 0x00000000003c7805 */ /* 0x000fe4000001ff00 */
[----:B------:R-:W-:Y:S02]  /*6e60*/  CS2R R70, SRZ ;  /* 0x0000000000467805 */ /* 0x000fe4000001ff00 */
[----:B------:R-:W-:-:S02]  /*6e70*/  CS2R R72, SRZ ;  /* 0x0000000000487805 */ /* 0x000fc4000001ff00 */
[----:B------:R-:W-:Y:S01]  /*6e80*/  CS2R R74, SRZ ;  /* 0x00000000004a7805 */ /* 0x000fe2000001ff00 */
[----:B------:R1:W3:Y:S01]  /*6e90*/  @!P5 LDG.E.128 R48, desc[UR42][R56.64] ;  /* 0x0000002a3830d981 */ /* 0x0002e2000c1e1d00 */
[----:B------:R-:W-:Y:S02]  /*6ea0*/  CS2R R76, SRZ ;  /* 0x00000000004c7805 */ /* 0x000fe4000001ff00 */
[----:B------:R-:W-:Y:S01]  /*6eb0*/  CS2R R78, SRZ ;  /* 0x00000000004e7805 */ /* 0x000fe2000001ff00 */
[----:B------:R-:W-:Y:S01]  /*6ec0*/  @!P3 IMAD.X R85, R124, 0x1, R85, P6 ;  /* 0x000000017c55b824 */ /* 0x000fe200030e0655 */
[----:B------:R4:W5:Y:S01]  /*6ed0*/  @!P4 LDG.E.128 R60, desc[UR42][R66.64] ;  /* 0x0000002a423cc981 */ /* 0x000962000c1e1d00 */
[----:B0-----:R-:W-:-:S03]  /*6ee0*/  CS2R R58, SRZ ;  /* 0x00000000003a7805 */ /* 0x001fc6000001ff00 */
[----:B------:R-:W5:Y:S01]  /*6ef0*/  @!P2 LDG.E.128 R72, desc[UR42][R80.64] ;  /* 0x0000002a5048a981 */ /* 0x000f62000c1e1d00 */
[----:B-1----:R-:W-:-:S03]  /*6f00*/  CS2R R56, SRZ ;  /* 0x0000000000387805 */ /* 0x002fc6000001ff00 */
[----:B------:R-:W5:Y:S01]  /*6f10*/  @!P2 LDG.E.128 R76, desc[UR42][R82.64] ;  /* 0x0000002a524ca981 */ /* 0x000f62000c1e1d00 */
[----:B----4-:R-:W-:-:S03]  /*6f20*/  CS2R R66, SRZ ;  /* 0x0000000000427805 */ /* 0x010fc6000001ff00 */
[----:B------:R0:W4:Y:S02]  /*6f30*/  @!P4 LDG.E.128 R56, desc[UR42][R64.64] ;  /* 0x0000002a4038c981 */ /* 0x000124000c1e1d00 */
[----:B0-----:R-:W-:-:S06]  /*6f40*/  CS2R R64, SRZ ;  /* 0x0000000000407805 */ /* 0x001fcc000001ff00 */
[----:B------:R0:W4:Y:S02]  /*6f50*/  @!P3 LDG.E.128 R64, desc[UR42][R68.64] ;  /* 0x0000002a4440b981 */ /* 0x000124000c1e1d00 */
[----:B0-----:R-:W-:-:S06]  /*6f60*/  CS2R R68, SRZ ;  /* 0x0000000000447805 */ /* 0x001fcc000001ff00 */
[----:B------:R-:W4:Y:S01]  /*6f70*/  @!P3 LDG.E.128 R68, desc[UR42][R84.64] ;  /* 0x0000002a5444b981 */ /* 0x000f22000c1e1d00 */
[----:B------:R-:W-:-:S06]  /*6f80*/  UISETP.NE.AND UP0, UPT, UR47, 0x3, UPT ;  /* 0x000000032f00788c */ /* 0x000fcc000bf05270 */
[----:B------:R-:W-:Y:S02]  /*6f90*/  PLOP3.LUT P5, PT, PT, PT, UP0, 0x80, 0x0 ;  /* 0x000000000000781c */ /* 0x000fe40003faf008 */
[----:B------:R-:W-:Y:S01]  /*6fa0*/  ISETP.GE.AND P2, PT, R16, R122, PT ;  /* 0x0000007a1000720c */ /* 0x000fe20003f46270 */
[----:B--2---:R-:W-:Y:S02]  /*6fb0*/  IMAD.MOV.U32 R151, RZ, RZ, R52 ;  /* 0x000000ffff977224 */ /* 0x004fe400078e0034 */
[----:B------:R-:W-:Y:S02]  /*6fc0*/  IMAD.MOV.U32 R149, RZ, RZ, R54 ;  /* 0x000000ffff957224 */ /* 0x000fe400078e0036 */
[----:B---3--:R-:W-:Y:S01]  /*6fd0*/  IMAD.MOV.U32 R150, RZ, RZ, R48 ;  /* 0x000000ffff967224 */ /* 0x008fe200078e0030 */
[----:B------:R-:W-:Y:S01]  /*6fe0*/  MOV R148, R50 ;  /* 0x0000003200947202 */ /* 0x000fe20000000f00 */
[----:B-----5:R-:W-:Y:S02]  /*6ff0*/  IMAD.MOV.U32 R141, RZ, RZ, R60 ;  /* 0x000000ffff8d7224 */ /* 0x020fe400078e003c */
[----:B------:R-:W-:-:S02]  /*7000*/  IMAD.MOV.U32 R142, RZ, RZ, R62 ;  /* 0x000000ffff8e7224 */ /* 0x000fc400078e003e */
[----:B------:R-:W-:Y:S01]  /*7010*/  IMAD.MOV.U32 R127, RZ, RZ, R72 ;  /* 0x000000ffff7f7224 */ /* 0x000fe200078e0048 */
[----:B------:R-:W-:Y:S01]  /*7020*/  MOV R132, R74 ;  /* 0x0000004a00847202 */ /* 0x000fe20000000f00 */
[----:B------:R-:W-:Y:S02]  /*7030*/  IMAD.MOV.U32 R133, RZ, RZ, R76 ;  /* 0x000000ffff857224 */ /* 0x000fe400078e004c */
[----:B------:R-:W-:Y:S02]  /*7040*/  IMAD.MOV.U32 R134, RZ, RZ, R78 ;  /* 0x000000ffff867224 */ /* 0x000fe400078e004e */
[----:B----4-:R-:W-:Y:S01]  /*7050*/  IMAD.MOV.U32 R144, RZ, RZ, R56 ;  /* 0x000000ffff907224 */ /* 0x010fe200078e0038 */
[----:B------:R-:W-:Y:S01]  /*7060*/  MOV R143, R58 ;  /* 0x0000003a008f7202 */ /* 0x000fe20000000f00 */
[----:B------:R-:W-:Y:S01]  /*7070*/  IMAD.MOV.U32 R135, RZ, RZ, R64 ;  /* 0x000000ffff877224 */ /* 0x000fe200078e0040 */
[----:B------:R-:W-:Y:S01]  /*7080*/  MOV R137, R66 ;  /* 0x0000004200897202 */ /* 0x000fe20000000f00 */
[----:B------:R-:W-:-:S02]  /*7090*/  IMAD.MOV.U32 R139, RZ, RZ, R68 ;  /* 0x000000ffff8b7224 */ /* 0x000fc400078e0044 */
[----:B------:R-:W-:Y:S01]  /*70a0*/  IMAD.MOV.U32 R140, RZ, RZ, R70 ;  /* 0x000000ffff8c7224 */ /* 0x000fe200078e0046 */
[----:B------:R-:W-:Y:S06]  /*70b0*/  @!P5 BRA `(.L_x_397) ;  /* 0x000000000004d947 */ /* 0x000fec0003800000 */
[----:B------:R-:W-:Y:S01]  /*70c0*/  BPT.TRAP 0x1 ;  /* 0x000000040000795c */ /* 0x000fe20000300000 */
.L_x_397:
[----:B------:R-:W-:Y:S01]  /*70d0*/  IMAD R109, R232, 0x8, R22 ;  /* 0x00000008e86d7824 */ /* 0x000fe200078e0216 */
[----:B------:R-:W-:Y:S01]  /*70e0*/  SHF.L.U32 R124, R234, 0x1f, RZ ;  /* 0x0000001fea7c7819 */ /* 0x000fe200000006ff */
[----:B------:R-:W0:Y:S01]  /*70f0*/  LDC R136, c[0x0][0x2f4] ;  /* 0x0000bd00ff887b82 */ /* 0x000e220000000800 */
[----:B------:R-:W-:Y:S01]  /*7100*/  MOV R121, R123 ;  /* 0x0000007b00797202 */ /* 0x000fe20000000f00 */
[----:B------:R-:W-:Y:S01]  /*7110*/  BSSY B1, `(.L_x_398) ;  /* 0x0000005000017945 */ /* 0x000fe20003800000 */
[----:B------:R-:W1:Y:S05]  /*7120*/  SYNCS.PHASECHK.TRANS64.TRYWAIT P3, [R109+URZ+0x38890], R124 ;  /* 0x0388907c6d0075a7 */ /* 0x000e6a000806017f */
[----:B------:R-:W2:Y:S01]  /*7130*/  LDC.64 R122, c[0x0][0x300] ;  /* 0x0000c000ff7a7b82 */ /* 0x000ea20000000a00 */
[----:B0-----:R-:W-:Y:S01]  /*7140*/  IMAD.IADD R138, R136, 0x1, -R111 ;  /* 0x00000001888a7824 */ /* 0x001fe200078e0a6f */
[----:B-1----:R-:W-:Y:S06]  /*7150*/  @!P3 BRA `(.L_x_399) ;  /* 0x000001e80060b947 */ /* 0x002fec0003800000 */
.L_x_660:
[----:B------:R-:W-:Y:S05]  /*7160*/  BSYNC B1 ;  /* 0x0000000000017941 */ /* 0x000fea0003800000 */
.L_x_398:
[----:B------:R-:W-:Y:S01]  /*7170*/  ISETP.GE.OR P3, PT, R23, R114, P0 ;  /* 0x000000721700720c */ /* 0x000fe20000766670 */
[----:B------:R-:W-:-:S12]  /*7180*/  BSSY B1, `(.L_x_400) ;  /* 0x0000101000017945 */ /* 0x000fd80003800000 */
[----:B------:R-:W-:Y:S05]  /*7190*/  @P3 BRA `(.L_x_401) ;  /* 0x0000000c00fc3947 */ /* 0x000fea0003800000 */
[----:B------:R-:W1:Y:S01]  /*71a0*/  S2R R83, SR_TID.X ;  /* 0x0000000000537919 */ /* 0x000e620000002100 */
[----:B------:R-:W-:Y:S01]  /*71b0*/  SHF.R.S32.HI R80, RZ, 0x1f, R23 ;  /* 0x0000001fff507819 */ /* 0x000fe20000011417 */
[C---:B------:R-:W-:Y:S01]  /*71c0*/  IMAD.SHL.U32 R82, R23.reuse, 0x80, RZ ;  /* 0x0000008017527824 */ /* 0x040fe200078e00ff */
[----:B------:R-:W-:Y:S01]  /*71d0*/  ISETP.NE.AND P6, PT, R0, RZ, PT ;  /* 0x000000ff0000720c */ /* 0x000fe20003fc5270 */
[-C--:B--2---:R-:W-:Y:S01]  /*71e0*/  IMAD.WIDE.U32 R128, R23, R122.reuse, R120 ;  /* 0x0000007a17807225 */ /* 0x084fe200078e0078 */
[----:B------:R-:W-:Y:S02]  /*71f0*/  BSSY B2, `(.L_x_402) ;  /* 0x00000ee000027945 */ /* 0x000fe40003800000 */
[----:B------:R-:W-:Y:S01]  /*7200*/  LOP3.LUT R82, R82, 0x380, RZ, 0xc0, !PT ;  /* 0x0000038052527812 */ /* 0x000fe200078ec0ff */
[----:B------:R-:W-:Y:S01]  /*7210*/  IMAD R80, R80, R122, RZ ;  /* 0x0000007a50507224 */ /* 0x000fe200078e02ff */
[----:B------:R-:W-:-:S03]  /*7220*/  IADD3 R146, P3, P4, R100, R128, R39 ;  /* 0x0000008064927210 */ /* 0x000fc60007c7e027 */
[----:B------:R-:W-:Y:S01]  /*7230*/  IMAD R145, R23, R123, R80 ;  /* 0x0000007b17917224 */ /* 0x000fe200078e0250 */
[----:B------:R-:W-:-:S03]  /*7240*/  SEL R80, R111, R138, !P6 ;  /* 0x0000008a6f507207 */ /* 0x000fc60007000000 */
[----:B------:R-:W-:Y:S01]  /*7250*/  IMAD.IADD R145, R145, 0x1, R129 ;  /* 0x0000000191917824 */ /* 0x000fe200078e0281 */
[----:B------:R-:W-:-:S04]  /*7260*/  SHF.R.S32.HI R81, RZ, 0x1f, R80 ;  /* 0x0000001fff517819 */ /* 0x000fc80000011450 */
[----:B------:R-:W-:Y:S02]  /*7270*/  LEA.HI R81, R81, R80, RZ, 0x5 ;  /* 0x0000005051517211 */ /* 0x000fe400078f28ff */
[----:B------:R-:W-:Y:S02]  /*7280*/  IADD3.X R154, R40, R145, R105, P3, P4 ;  /* 0x00000091289a7210 */ /* 0x000fe40001fe8469 */
[----:B------:R-:W-:-:S04]  /*7290*/  LEA.HI.SX32 R81, R81, R104, 0x1b ;  /* 0x0000006851517211 */ /* 0x000fc800078fdaff */
[----:B------:R-:W-:Y:S01]  /*72a0*/  SHF.R.S32.HI R80, RZ, 0x1f, R81 ;  /* 0x0000001fff507819 */ /* 0x000fe20000011451 */
[----:B------:R-:W-:Y:S01]  /*72b0*/  IMAD.SHL.U32 R147, R81, 0x10, RZ ;  /* 0x0000001051937824 */ /* 0x000fe200078e00ff */
[----:B-1----:R-:W-:Y:S02]  /*72c0*/  IADD3 R83, R83, -0x80, RZ ;  /* 0xffffff8053537810 */ /* 0x002fe40007ffe0ff */
[----:B------:R-:W-:Y:S02]  /*72d0*/  LEA.HI R81, R80, R81, RZ, 0x3 ;  /* 0x0000005150517211 */ /* 0x000fe400078f18ff */
[----:B------:R-:W-:Y:S02]  /*72e0*/  LOP3.LUT R80, R82, 0x70, R147, 0xf8, !PT ;  /* 0x0000007052507812 */ /* 0x000fe400078ef893 */
[----:B------:R-:W-:Y:S02]  /*72f0*/  SHF.R.S32.HI R82, RZ, 0x1f, R83 ;  /* 0x0000001fff527819 */ /* 0x000fe40000011453 */
[----:B------:R-:W-:-:S02]  /*7300*/  SHF.L.U32 R81, R81, 0xb, RZ ;  /* 0x0000000b51517819 */ /* 0x000fc400000006ff */
[----:B------:R-:W-:Y:S01]  /*7310*/  LEA.HI R82, R82, R83, RZ, 0x6 ;  /* 0x0000005352527211 */ /* 0x000fe200078f30ff */
[----:B------:R-:W-:Y:S01]  /*7320*/  IMAD.SHL.U32 R83, R23, 0x80, RZ ;  /* 0x0000008017537824 */ /* 0x000fe200078e00ff */
[----:B------:R-:W-:-:S03]  /*7330*/  LOP3.LUT R81, R81, 0xffffc000, RZ, 0xc0, !PT ;  /* 0xffffc00051517812 */ /* 0x000fc600078ec0ff */
[----:B------:R-:W-:Y:S01]  /*7340*/  IMAD.SHL.U32 R82, R82, 0x10, RZ ;  /* 0x0000001052527824 */ /* 0x000fe200078e00ff */
[----:B------:R-:W-:-:S04]  /*7350*/  LOP3.LUT R83, R83, 0x380, RZ, 0xc0, !PT ;  /* 0x0000038053537812 */ /* 0x000fc800078ec0ff */
[----:B------:R-:W-:Y:S02]  /*7360*/  SHF.R.U32.HI R83, RZ, 0x3, R83 ;  /* 0x00000003ff537819 */ /* 0x000fe40000011653 */
[----:B------:R-:W-:Y:S02]  /*7370*/  LOP3.LUT R82, R82, 0xfffffc00, RZ, 0xc0, !PT ;  /* 0xfffffc0052527812 */ /* 0x000fe400078ec0ff */
[----:B------:R-:W-:-:S04]  /*7380*/  LOP3.LUT R80, R80, R83, RZ, 0x3c, !PT ;  /* 0x0000005350507212 */ /* 0x000fc800078e3cff */
[----:B------:R-:W-:Y:S01]  /*7390*/  IADD3 R83, R80, R81, R82 ;  /* 0x0000005150537210 */ /* 0x000fe20007ffe052 */
[----:B------:R-:W-:-:S04]  /*73a0*/  IMAD R81, R232, 0x8000, R29 ;  /* 0x00008000e8517824 */ /* 0x000fc800078e021d */
[----:B------:R-:W-:Y:S02]  /*73b0*/  IMAD R83, R232, 0x8000, R83 ;  /* 0x00008000e8537824 */ /* 0x000fe400078e0253 */
[----:B------:R-:W-:-:S03]  /*73c0*/  IMAD.IADD R81, R22, 0x1, R81 ;  /* 0x0000000116517824 */ /* 0x000fc600078e0251 */
[----:B------:R-:W-:-:S03]  /*73d0*/  IADD3 R84, R22, R83, RZ ;  /* 0x0000005316547210 */ /* 0x000fc60007ffe0ff */
[----:B------:R-:W1:Y:S04]  /*73e0*/  LDS.128 R80, [R81+0x28400] ;  /* 0x0284000051507984 */ /* 0x000e680000000c00 */
[----:B------:R-:W2:Y:S01]  /*73f0*/  LDS.128 R84, [R84+0x28400] ;  /* 0x0284000054547984 */ /* 0x000ea20000000c00 */
[----:B------:R-:W-:Y:S05]  /*7400*/  @P2 BRA `(.L_x_403) ;  /* 0x0000000c00302947 */ /* 0x000fea0003800000 */
[--C-:B------:R-:W-:Y:S02]  /*7410*/  SHF.R.U32.HI R161, RZ, 0x8, R49.reuse ;  /* 0x00000008ffa17819 */ /* 0x100fe40000011631 */
[----:B------:R-:W-:Y:S02]  /*7420*/  LOP3.LUT R48, R49, 0xff0000ff, RZ, 0xc0, !PT ;  /* 0xff0000ff31307812 */ /* 0x000fe400078ec0ff */
[----:B------:R-:W-:Y:S01]  /*7430*/  SHF.R.U32.HI R159, RZ, 0x10, R49 ;  /* 0x00000010ff9f7819 */ /* 0x000fe20000011631 */
[----:B------:R-:W-:Y:S01]  /*7440*/  IMAD.SHL.U32 R49, R161, 0x100, RZ ;  /* 0x00000100a1317824 */ /* 0x000fe200078e00ff */
[--C-:B------:R-:W-:Y:S02]  /*7450*/  SHF.R.U32.HI R157, RZ, 0x8, R51.reuse ;  /* 0x00000008ff9d7819 */ /* 0x100fe40000011633 */
[----:B------:R-:W-:Y:S02]  /*7460*/  LOP3.LUT R50, R51, 0xff0000ff, RZ, 0xc0, !PT ;  /* 0xff0000ff33327812 */ /* 0x000fe400078ec0ff */
[----:B------:R-:W-:Y:S01]  /*7470*/  SHF.R.U32.HI R158, RZ, 0x10, R51 ;  /* 0x00000010ff9e7819 */ /* 0x000fe20000011633 */
[----:B------:R-:W-:Y:S01]  /*7480*/  IMAD.SHL.U32 R51, R157, 0x100, RZ ;  /* 0x000001009d337824 */ /* 0x000fe200078e00ff */
[----:B------:R-:W-:-:S02]  /*7490*/  SHF.R.U32.HI R155, RZ, 0x8, R55 ;  /* 0x00000008ff9b7819 */ /* 0x000fc40000011637 */
[----:B------:R-:W-:Y:S01]  /*74a0*/  LOP3.LUT R48, R48, 0xff00, R49, 0xf8, !PT ;  /* 0x0000ff0030307812 */ /* 0x000fe200078ef831 */
[----:B------:R-:W-:Y:S01]  /*74b0*/  IMAD.U32 R49, R159, 0x10000, RZ ;  /* 0x000100009f317824 */ /* 0x000fe200078e00ff */
[----:B------:R-:W-:Y:S02]  /*74c0*/  SHF.R.U32.HI R156, RZ, 0x8, R53 ;  /* 0x00000008ff9c7819 */ /* 0x000fe40000011635 */
[----:B------:R-:W-:Y:S02]  /*74d0*/  LOP3.LUT R54, R55, 0xff0000ff, RZ, 0xc0, !PT ;  /* 0xff0000ff37367812 */ /* 0x000fe400078ec0ff */
[----:B------:R-:W-:Y:S02]  /*74e0*/  SHF.R.U32.HI R162, RZ, 0x10, R55 ;  /* 0x00000010ffa27819 */ /* 0x000fe40000011637 */
[----:B------:R-:W-:Y:S02]  /*74f0*/  SHF.L.U32 R55, R155, 0x8, RZ ;  /* 0x000000089b377819 */ /* 0x000fe400000006ff */
[----:B------:R-:W-:-:S02]  /*7500*/  LOP3.LUT R51, R50, 0xff00, R51, 0xf8, !PT ;  /* 0x0000ff0032337812 */ /* 0x000fc400078ef833 */
[----:B------:R-:W-:Y:S02]  /*7510*/  LOP3.LUT R52, R53, 0xff0000ff, RZ, 0xc0, !PT ;  /* 0xff0000ff35347812 */ /* 0x000fe400078ec0ff */
[----:B------:R-:W-:Y:S01]  /*7520*/  SHF.R.U32.HI R160, RZ, 0x10, R53 ;  /* 0x00000010ffa07819 */ /* 0x000fe20000011635 */
[----:B------:R-:W-:Y:S01]  /*7530*/  IMAD.SHL.U32 R53, R156, 0x100, RZ ;  /* 0x000001009c357824 */ /* 0x000fe200078e00ff */
[----:B------:R-:W-:Y:S01]  /*7540*/  LOP3.LUT R50, R48, 0xff0000, R49, 0xf8, !PT ;  /* 0x00ff000030327812 */ /* 0x000fe200078ef831 */
[----:B------:R-:W-:Y:S01]  /*7550*/  IMAD.U32 R48, R158, 0x10000, RZ ;  /* 0x000100009e307824 */ /* 0x000fe200078e00ff */
[----:B------:R-:W-:Y:S01]  /*7560*/  LOP3.LUT R159, R54, 0xff00, R55, 0xf8, !PT ;  /* 0x0000ff00369f7812 */ /* 0x000fe200078ef837 */
[----:B------:R-:W-:Y:S01]  /*7570*/  IMAD.U32 R160, R160, 0x10000, RZ ;  /* 0x00010000a0a07824 */ /* 0x000fe200078e00ff */
[----:B------:R-:W-:Y:S02]  /*7580*/  F2FP.F16.E4M3.UNPACK_B R158, R151.H1 ;  /* 0x00000097ff9e723e */ /* 0x000fe400030006ff */
[----:B--2---:R-:W-:-:S02]  /*7590*/  F2FP.F16.E4M3.UNPACK_B R55, R84.H1 ;  /* 0x00000054ff37723e */ /* 0x004fc400030006ff */
[----:B-1----:R-:W-:Y:S01]  /*75a0*/  F2FP.F16.E4M3.UNPACK_B R54, R80.H1 ;  /* 0x00000050ff36723e */ /* 0x002fe200030006ff */
[----:B------:R-:W-:Y:S01]  /*75b0*/  HADD2.F32 R49, -RZ, R158.H0_H0 ;  /* 0x2000009eff317230 */ /* 0x000fe20000004100 */
[----:B------:R-:W-:Y:S01]  /*75c0*/  LOP3.LUT R157, R52, 0xff00, R53, 0xf8, !PT ;  /* 0x0000ff00349d7812 */ /* 0x000fe200078ef835 */
[----:B------:R-:W-:Y:S01]  /*75d0*/  HADD2.F32 R53, -RZ, R55.H0_H0 ;  /* 0x20000037ff357230 */ /* 0x000fe20000004100 */
[----:B------:R-:W-:Y:S01]  /*75e0*/  F2FP.F16.E4M3.UNPACK_B R155, R150.H1 ;  /* 0x00000096ff9b723e */ /* 0x000fe200030006ff */
[--C-:B------:R-:W-:Y:S01]  /*75f0*/  HADD2.F32 R52, -RZ, R54.reuse.H0_H0 ;  /* 0x20000036ff347230 */ /* 0x100fe20000004100 */
[----:B------:R-:W-:Y:S01]  /*7600*/  LOP3.LUT R48, R51, 0xff0000, R48, 0xf8, !PT ;  /* 0x00ff000033307812 */ /* 0x000fe200078ef830 */
[----:B------:R-:W-:Y:S02]  /*7610*/  HADD2.F32 R54, -RZ, R54.H1_H1 ;  /* 0x30000036ff367230 */ /* 0x000fe40000004100 */
[----:B------:R-:W-:Y:S01]  /*7620*/  FMUL.FTZ R161, R53, R49 ;  /* 0x0000003135a17220 */ /* 0x000fe20000410000 */
[----:B------:R-:W-:-:S02]  /*7630*/  HADD2.F32 R156, -RZ, R155.H0_H0 ;  /* 0x2000009bff9c7230 */ /* 0x000fc40000004100 */
[----:B------:R-:W-:Y:S01]  /*7640*/  FMUL.FTZ R164, R52, R49 ;  /* 0x0000003134a47220 */ /* 0x000fe20000410000 */
[----:B------:R-:W-:Y:S01]  /*7650*/  LOP3.LUT R51, R157, 0xff0000, R160, 0xf8, !PT ;  /* 0x00ff00009d337812 */ /* 0x000fe200078ef8a0 */
[----:B------:R-:W-:Y:S01]  /*7660*/  HADD2.F32 R157, -RZ, R155.H1_H1 ;  /* 0x3000009bff9d7230 */ /* 0x000fe20000004100 */
[----:B------:R-:W-:Y:S01]  /*7670*/  SHF.L.U32 R162, R162, 0x10, RZ ;  /* 0x00000010a2a27819 */ /* 0x000fe200000006ff */
[-C--:B------:R-:W-:Y:S01]  /*7680*/  FFMA.FTZ R52, R52, R156.reuse, -R161 ;  /* 0x0000009c34347223 */ /* 0x080fe200000108a1 */
[----:B------:R-:W-:Y:S01]  /*7690*/  FFMA.FTZ R53, R53, R156, R164 ;  /* 0x0000009c35357223 */ /* 0x000fe200000100a4 */
[----:B------:R-:W-:Y:S01]  /*76a0*/  HADD2.F32 R160, -RZ, R158.H1_H1 ;  /* 0x3000009effa07230 */ /* 0x000fe20000004100 */
[----:B------:R-:W-:Y:S01]  /*76b0*/  F2FP.F16.E4M3.UNPACK_B R156, R150 ;  /* 0x00000096ff9c723e */ /* 0x000fe200020006ff */
[----:B------:R-:W-:Y:S01]  /*76c0*/  HADD2.F32 R155, -RZ, R55.H1_H1 ;  /* 0x30000037ff9b7230 */ /* 0x000fe20000004100 */
[----:B------:R-:W-:Y:S02]  /*76d0*/  F2FP.F16.E4M3.UNPACK_B R158, R151 ;  /* 0x00000097ff9e723e */ /* 0x000fe400020006ff */
[----:B------:R-:W-:-:S02]  /*76e0*/  F2FP.F16.E4M3.UNPACK_B R150, R80 ;  /* 0x00000050ff96723e */ /* 0x000fc400020006ff */
[----:B------:R-:W-:Y:S01]  /*76f0*/  F2FP.F16.E4M3.UNPACK_B R84, R84 ;  /* 0x00000054ff54723e */ /* 0x000fe200020006ff */
[-C--:B------:R-:W-:Y:S01]  /*7700*/  FMUL.FTZ R55, R155, R160.reuse ;  /* 0x000000a09b377220 */ /* 0x080fe20000410000 */
[----:B------:R-:W-:Y:S01]  /*7710*/  LOP3.LUT R49, R159, 0xff0000, R162, 0xf8, !PT ;  /* 0x00ff00009f317812 */ /* 0x000fe200078ef8a2 */
[C---:B------:R-:W-:Y:S01]  /*7720*/  FMUL.FTZ R160, R54.reuse, R160 ;  /* 0x000000a036a07220 */ /* 0x040fe20000410000 */
[----:B------:R-:W-:Y:S02]  /*7730*/  HADD2.F32 R159, -RZ, R158.H0_H0 ;  /* 0x2000009eff9f7230 */ /* 0x000fe40000004100 */
[-C--:B------:R-:W-:Y:S01]  /*7740*/  FFMA.FTZ R55, R54, R157.reuse, -R55 ;  /* 0x0000009d36377223 */ /* 0x080fe20000010837 */
[----:B------:R-:W-:Y:S02]  /*7750*/  HADD2.F32 R80, -RZ, R150.H0_H0 ;  /* 0x20000096ff507230 */ /* 0x000fe40000004100 */
[----:B------:R-:W-:Y:S01]  /*7760*/  FFMA.FTZ R54, R155, R157, R160 ;  /* 0x0000009d9b367223 */ /* 0x000fe200000100a0 */
[----:B------:R-:W-:-:S02]  /*7770*/  HADD2.F32 R151, -RZ, R84.H0_H0 ;  /* 0x20000054ff977230 */ /* 0x000fc40000004100 */
[----:B------:R-:W-:Y:S02]  /*7780*/  HADD2.F32 R157, -RZ, R156.H0_H0 ;  /* 0x2000009cff9d7230 */ /* 0x000fe40000004100 */
[CC--:B------:R-:W-:Y:S01]  /*7790*/  FMUL.FTZ R160, R80.reuse, R159.reuse ;  /* 0x0000009f50a07220 */ /* 0x0c0fe20000410000 */
[----:B------:R-:W-:Y:S02]  /*77a0*/  HADD2.F32 R158, -RZ, R158.H1_H1 ;  /* 0x3000009eff9e7230 */ /* 0x000fe40000004100 */
[C---:B------:R-:W-:Y:S01]  /*77b0*/  FMUL.FTZ R161, R151.reuse, R159 ;  /* 0x0000009f97a17220 */ /* 0x040fe20000410000 */
[----:B------:R-:W-:Y:S02]  /*77c0*/  HADD2.F32 R155, -RZ, R84.H1_H1 ;  /* 0x30000054ff9b7230 */ /* 0x000fe40000004100 */
[-C--:B------:R-:W-:Y:S01]  /*77d0*/  FFMA.FTZ R84, R151, R157.reuse, R160 ;  /* 0x0000009d97547223 */ /* 0x080fe200000100a0 */
[----:B------:R-:W-:Y:S02]  /*77e0*/  HADD2.F32 R150, -RZ, R150.H1_H1 ;  /* 0x30000096ff967230 */ /* 0x000fe40000004100 */
[----:B------:R-:W-:Y:S01]  /*77f0*/  FFMA.FTZ R80, R80, R157, -R161 ;  /* 0x0000009d50507223 */ /* 0x000fe200000108a1 */
[----:B------:R-:W-:-:S02]  /*7800*/  HADD2.F32 R156, -RZ, R156.H1_H1 ;  /* 0x3000009cff9c7230 */ /* 0x000fc40000004100 */
[CC--:B------:R-:W-:Y:S01]  /*7810*/  FMUL.FTZ R151, R155.reuse, R158.reuse ;  /* 0x0000009e9b977220 */ /* 0x0c0fe20000410000 */
[----:B------:R-:W-:Y:S01]  /*7820*/  F2FP.F16.E4M3.UNPACK_B R160, R149.H1 ;  /* 0x00000095ffa0723e */ /* 0x000fe200030006ff */
[C---:B------:R-:W-:Y:S01]  /*7830*/  FMUL.FTZ R162, R150.reuse, R158 ;  /* 0x0000009e96a27220 */ /* 0x040fe20000410000 */
[----:B------:R-:W-:Y:S01]  /*7840*/  F2FP.F16.E4M3.UNPACK_B R157, R86.H1 ;  /* 0x00000056ff9d723e */ /* 0x000fe200030006ff */
[----:B------:R-:W-:Y:S01]  /*7850*/  FFMA.FTZ R151, R150, R156, -R151 ;  /* 0x0000009c96977223 */ /* 0x000fe20000010897 */
[----:B------:R-:W-:Y:S01]  /*7860*/  F2FP.F16.E4M3.UNPACK_B R159, R148.H1 ;  /* 0x00000094ff9f723e */ /* 0x000fe200030006ff */
[----:B------:R-:W-:Y:S01]  /*7870*/  HADD2.F32 R163, -RZ, R160.H0_H0 ;  /* 0x200000a0ffa37230 */ /* 0x000fe20000004100 */
[----:B------:R-:W-:Y:S01]  /*7880*/  F2FP.F16.E4M3.UNPACK_B R150, R82.H1 ;  /* 0x00000052ff96723e */ /* 0x000fe200030006ff */
[----:B------:R-:W-:Y:S02]  /*7890*/  HADD2.F32 R158, -RZ, R157.H0_H0 ;  /* 0x2000009dff9e7230 */ /* 0x000fe40000004100 */
[----:B------:R-:W-:Y:S01]  /*78a0*/  FFMA.FTZ R155, R155, R156, R162 ;  /* 0x0000009c9b9b7223 */ /* 0x000fe200000100a2 */
[----:B------:R-:W-:Y:S01]  /*78b0*/  HADD2.F32 R161, -RZ, R159.H0_H0 ;  /* 0x2000009fffa17230 */ /* 0x000fe20000004100 */
[----:B------:R-:W-:Y:S01]  /*78c0*/  F2FP.F16.E4M3.UNPACK_B R82, R82 ;  /* 0x00000052ff52723e */ /* 0x000fe200020006ff */
[----:B------:R-:W-:-:S02]  /*78d0*/  HADD2.F32 R156, -RZ, R150.H0_H0 ;  /* 0x20000096ff9c7230 */ /* 0x000fc40000004100 */
[----:B------:R-:W-:Y:S01]  /*78e0*/  FMUL.FTZ R165, R158, R163 ;  /* 0x000000a39ea57220 */ /* 0x000fe20000410000 */
[----:B------:R-:W-:Y:S01]  /*78f0*/  HADD2.F32 R160, -RZ, R160.H1_H1 ;  /* 0x300000a0ffa07230 */ /* 0x000fe20000004100 */
[----:B------:R-:W-:Y:S01]  /*7900*/  F2FP.SATFINITE.E4M3.F32.PACK_AB_MERGE_C R53, R54, R53, RZ ;  /* 0x000000353635723e */ /* 0x000fe200048070ff */
[----:B------:R-:W-:Y:S02]  /*7910*/  HADD2.F32 R157, -RZ, R157.H1_H1 ;  /* 0x3000009dff9d7230 */ /* 0x000fe40000004100 */
[C---:B------:R-:W-:Y:S01]  /*7920*/  FMUL.FTZ R163, R156.reuse, R163 ;  /* 0x000000a39ca37220 */ /* 0x040fe20000410000 */
[----:B------:R-:W-:Y:S02]  /*7930*/  HADD2.F32 R150, -RZ, R150.H1_H1 ;  /* 0x30000096ff967230 */ /* 0x000fe40000004100 */
[----:B------:R-:W-:Y:S01]  /*7940*/  FFMA.FTZ R165, R156, R161, -R165 ;  /* 0x000000a19ca57223 */ /* 0x000fe200000108a5 */
[----:B------:R-:W-:Y:S02]  /*7950*/  HADD2.F32 R159, -RZ, R159.H1_H1 ;  /* 0x3000009fff9f7230 */ /* 0x000fe40000004100 */
[CC--:B------:R-:W-:Y:S01]  /*7960*/  FMUL.FTZ R167, R157.reuse, R160.reuse ;  /* 0x000000a09da77220 */ /* 0x0c0fe20000410000 */
[----:B------:R-:W-:Y:S01]  /*7970*/  F2FP.F16.E4M3.UNPACK_B R156, R149 ;  /* 0x00000095ff9c723e */ /* 0x000fe200020006ff */
[C---:B------:R-:W-:Y:S01]  /*7980*/  FMUL.FTZ R162, R150.reuse, R160 ;  /* 0x000000a096a27220 */ /* 0x040fe20000410000 */
[----:B------:R-:W-:Y:S01]  /*7990*/  F2FP.F16.E4M3.UNPACK_B R149, R86 ;  /* 0x00000056ff95723e */ /* 0x000fe200020006ff */
[-C--:B------:R-:W-:Y:S01]  /*79a0*/  FFMA.FTZ R160, R150, R159.reuse, -R167 ;  /* 0x0000009f96a07223 */ /* 0x080fe200000108a7 */
[----:B------:R-:W-:Y:S01]  /*79b0*/  F2FP.F16.E4M3.UNPACK_B R150, R148 ;  /* 0x00000094ff96723e */ /* 0x000fe200020006ff */
[----:B------:R-:W-:Y:S01]  /*79c0*/  FFMA.FTZ R167, R157, R159, R162 ;  /* 0x0000009f9da77223 */ /* 0x000fe200000100a2 */
[----:B------:R-:W-:-:S02]  /*79d0*/  HADD2.F32 R159, -RZ, R156.H0_H0 ;  /* 0x2000009cff9f7230 */ /* 0x000fc40000004100 */
[----:B------:R-:W-:Y:S01]  /*79e0*/  FFMA.FTZ R158, R158, R161, R163 ;  /* 0x000000a19e9e7223 */ /* 0x000fe200000100a3 */
[--C-:B------:R-:W-:Y:S01]  /*79f0*/  HADD2.F32 R148, -RZ, R149.reuse.H0_H0 ;  /* 0x20000095ff947230 */ /* 0x100fe20000004100 */
[----:B------:R-:W-:Y:S01]  /*7a00*/  F2FP.SATFINITE.E4M3.F32.PACK_AB_MERGE_C R52, R55, R52, RZ ;  /* 0x000000343734723e */ /* 0x000fe200048070ff */
[----:B------:R-:W-:Y:S01]  /*7a10*/  HADD2.F32 R156, -RZ, R156.H1_H1 ;  /* 0x3000009cff9c7230 */ /* 0x000fe20000004100 */
[----:B------:R-:W-:Y:S01]  /*7a20*/  F2FP.F16.E4M3.UNPACK_B R54, R85 ;  /* 0x00000055ff36723e */ /* 0x000fe200020006ff */
[--C-:B------:R-:W-:Y:S02]  /*7a30*/  HADD2.F32 R86, -RZ, R82.reuse.H0_H0 ;  /* 0x20000052ff567230 */ /* 0x100fe40000004100 */
[----:B------:R-:W-:Y:S01]  /*7a40*/  FMUL.FTZ R161, R148, R159 ;  /* 0x0000009f94a17220 */ /* 0x000fe20000410000 */
[----:B------:R-:W-:Y:S01]  /*7a50*/  HADD2.F32 R149, -RZ, R149.H1_H1 ;  /* 0x30000095ff957230 */ /* 0x000fe20000004100 */
[----:B------:R-:W-:Y:S01]  /*7a60*/  F2FP.F16.E4M3.UNPACK_B R55, R51 ;  /* 0x00000033ff37723e */ /* 0x000fe200020006ff */
[----:B------:R-:W-:-:S02]  /*7a70*/  HADD2.F32 R82, -RZ, R82.H1_H1 ;  /* 0x30000052ff527230 */ /* 0x000fc40000004100 */
[----:B------:R-:W-:Y:S01]  /*7a80*/  FMUL.FTZ R159, R86, R159 ;  /* 0x0000009f569f7220 */ /* 0x000fe20000410000 */
[--C-:B------:R-:W-:Y:S02]  /*7a90*/  HADD2.F32 R157, -RZ, R150.reuse.H0_H0 ;  /* 0x20000096ff9d7230 */ /* 0x100fe40000004100 */
[-C--:B------:R-:W-:Y:S01]  /*7aa0*/  FMUL.FTZ R163, R149, R156.reuse ;  /* 0x0000009c95a37220 */ /* 0x080fe20000410000 */
[----:B------:R-:W-:Y:S02]  /*7ab0*/  HADD2.F32 R150, -RZ, R150.H1_H1 ;  /* 0x30000096ff967230 */ /* 0x000fe40000004100 */
[----:B------:R-:W-:Y:S01]  /*7ac0*/  FMUL.FTZ R156, R82, R156 ;  /* 0x0000009c529c7220 */ /* 0x000fe20000410000 */
[----:B------:R-:W-:Y:S01]  /*7ad0*/  F2FP.SATFINITE.E4M3.F32.PACK_AB_MERGE_C R84, R155, R84, R53 ;  /* 0x000000549b54723e */ /* 0x000fe20004807035 */
[----:B------:R-:W-:Y:S01]  /*7ae0*/  FFMA.FTZ R161, R86, R157, -R161 ;  /* 0x0000009d56a17223 */ /* 0x000fe200000108a1 */
[----:B------:R-:W-:Y:S01]  /*7af0*/  F2FP.F16.E4M3.UNPACK_B R53, R81 ;  /* 0x00000051ff35723e */ /* 0x000fe200020006ff */
[----:B------:R-:W-:Y:S01]  /*7b00*/  FFMA.FTZ R86, R148, R157, R159 ;  /* 0x0000009d94567223 */ /* 0x000fe2000001009f */
[----:B------:R-:W-:Y:S01]  /*7b10*/  FFMA.FTZ R157, R149, R150, R156 ;  /* 0x00000096959d7223 */ /* 0x000fe2000001009c */
[----:B------:R-:W-:Y:S01]  /*7b20*/  F2FP.SATFINITE.E4M3.F32.PACK_AB_MERGE_C R158, R167, R158, RZ ;  /* 0x0000009ea79e723e */ /* 0x000fe200048070ff */
[----:B------:R-:W-:Y:S01]  /*7b30*/  HADD2.F32 R148, -RZ, R54.H0_H0 ;  /* 0x20000036ff947230 */ /* 0x000fe20000004100 */
[----:B------:R-:W-:Y:S01]  /*7b40*/  F2FP.SATFINITE.E4M3.F32.PACK_AB_MERGE_C R80, R151, R80, R52 ;  /* 0x000000509750723e */ /* 0x000fe20004807034 */
[----:B------:R-:W-:Y:S01]  /*7b50*/  HADD2.F32 R155, -RZ, R55.H0_H0 ;  /* 0x20000037ff9b7230 */ /* 0x000fe20000004100 */
[----:B------:R-:W-:Y:S01]  /*7b60*/  F2FP.F16.E4M3.UNPACK_B R149, R50 ;  /* 0x00000032ff95723e */ /* 0x000fe200020006ff */
[----:B------:R-:W-:-:S02]  /*7b70*/  HADD2.F32 R52, -RZ, R53.H0_H0 ;  /* 0x20000035ff347230 */ /* 0x000fc40000004100 */
[----:B------:R-:W-:Y:S01]  /*7b80*/  FFMA.FTZ R82, R82, R150, -R163 ;  /* 0x0000009652527223 */ /* 0x000fe200000108a3 */
[----:B------:R-:W-:Y:S01]  /*7b90*/  F2FP.SATFINITE.E4M3.F32.PACK_AB_MERGE_C R86, R157, R86, R158 ;  /* 0x000000569d56723e */ /* 0x000fe2000480709e */
[-C--:B------:R-:W-:Y:S01]  /*7ba0*/  FMUL.FTZ R157, R148, R155.reuse ;  /* 0x0000009b949d7220 */ /* 0x080fe20000410000 */
[----:B------:R-:W-:Y:S02]  /*7bb0*/  HADD2.F32 R151, -RZ, R149.H0_H0 ;  /* 0x20000095ff977230 */ /* 0x000fe40000004100 */
[C---:B------:R-:W-:Y:S01]  /*7bc0*/  FMUL.FTZ R155, R52.reuse, R155 ;  /* 0x0000009b349b7220 */ /* 0x040fe20000410000 */
[----:B------:R-:W-:Y:S01]  /*7bd0*/  HADD2.F32 R150, -RZ, R55.H1_H1 ;  /* 0x30000037ff967230 */ /* 0x000fe20000004100 */
[----:B------:R-:W-:Y:S01]  /*7be0*/  F2FP.F16.E4M3.UNPACK_B R85, R85.H1 ;  /* 0x00000055ff55723e */ /* 0x000fe200030006ff */
[----:B------:R-:W-:Y:S02]  /*7bf0*/  HADD2.F32 R54, -RZ, R54.H1_H1 ;  /* 0x30000036ff367230 */ /* 0x000fe40000004100 */
[----:B------:R-:W-:Y:S01]  /*7c00*/  FFMA.FTZ R52, R52, R151, -R157 ;  /* 0x0000009734347223 */ /* 0x000fe2000001089d */
[----:B------:R-:W-:-:S02]  /*7c10*/  HADD2.F32 R55, -RZ, R53.H1_H1 ;  /* 0x30000035ff377230 */ /* 0x000fc40000004100 */
[----:B------:R-:W-:Y:S01]  /*7c20*/  FFMA.FTZ R53, R148, R151, R155 ;  /* 0x0000009794357223 */ /* 0x000fe2000001009b */
[----:B------:R-:W-:Y:S02]  /*7c30*/  HADD2.F32 R149, -RZ, R149.H1_H1 ;  /* 0x30000095ff957230 */ /* 0x000fe40000004100 */
[CC--:B------:R-:W-:Y:S01]  /*7c40*/  FMUL.FTZ R148, R54.reuse, R150.reuse ;  /* 0x0000009636947220 */ /* 0x0c0fe20000410000 */
[----:B------:R-:W-:Y:S01]  /*7c50*/  F2FP.F16.E4M3.UNPACK_B R81, R81.H1 ;  /* 0x00000051ff51723e */ /* 0x000fe200030006ff */
[C---:B------:R-:W-:Y:S01]  /*7c60*/  FMUL.FTZ R151, R55.reuse, R150 ;  /* 0x0000009637977220 */ /* 0x040fe20000410000 */
[----:B------:R-:W-:Y:S01]  /*7c70*/  F2FP.F16.E4M3.UNPACK_B R150, R51.H1 ;  /* 0x00000033ff96723e */ /* 0x000fe200030006ff */
[-C--:B------:R-:W-:Y:S01]  /*7c80*/  FFMA.FTZ R55, R55, R149.reuse, -R148 ;  /* 0x0000009537377223 */ /* 0x080fe20000010894 */
[----:B------:R-:W-:Y:S02]  /*7c90*/  HADD2.F32 R148, -RZ, R85.H0_H0 ;  /* 0x20000055ff947230 */ /* 0x000fe40000004100 */
[----:B------:R-:W-:Y:S01]  /*7ca0*/  FFMA.FTZ R54, R54, R149, R151 ;  /* 0x0000009536367223 */ /* 0x000fe20000010097 */
[----:B------:R-:W-:Y:S01]  /*7cb0*/  F2FP.F16.E4M3.UNPACK_B R50, R50.H1 ;  /* 0x00000032ff32723e */ /* 0x000fe200030006ff */
[----:B------:R-:W-:Y:S01]  /*7cc0*/  HADD2.F32 R151, -RZ, R150.H0_H0 ;  /* 0x20000096ff977230 */ /* 0x000fe20000004100 */
[----:B------:R-:W-:Y:S01]  /*7cd0*/  F2FP.SATFINITE.E4M3.F32.PACK_AB_MERGE_C R160, R160, R165, RZ ;  /* 0x000000a5a0a0723e */ /* 0x000fe200048070ff */
[----:B------:R-:W-:Y:S01]  /*7ce0*/  HADD2.F32 R51, -RZ, R81.H0_H0 ;  /* 0x20000051ff337230 */ /* 0x000fe20000004100 */
[----:B------:R-:W-:Y:S01]  /*7cf0*/  F2FP.F16.E4M3.UNPACK_B R155, R49 ;  /* 0x00000031ff9b723e */ /* 0x000fe200020006ff */
[----:B------:R-:W-:-:S02]  /*7d00*/  HADD2.F32 R85, -RZ, R85.H1_H1 ;  /* 0x30000055ff557230 */ /* 0x000fc40000004100 */
[-C--:B------:R-:W-:Y:S01]  /*7d10*/  FMUL.FTZ R158, R148, R151.reuse ;  /* 0x00000097949e7220 */ /* 0x080fe20000410000 */
[----:B------:R-:W-:Y:S02]  /*7d20*/  HADD2.F32 R156, -RZ, R150.H1_H1 ;  /* 0x30000096ff9c7230 */ /* 0x000fe40000004100 */
[----:B------:R-:W-:Y:S01]  /*7d30*/  FMUL.FTZ R151, R51, R151 ;  /* 0x0000009733977220 */ /* 0x000fe20000410000 */
[----:B------:R-:W-:Y:S01]  /*7d40*/  HADD2.F32 R81, -RZ, R81.H1_H1 ;  /* 0x30000051ff517230 */ /* 0x000fe20000004100 */
[----:B------:R-:W-:Y:S01]  /*7d50*/  F2FP.SATFINITE.E4M3.F32.PACK_AB_MERGE_C R82, R82, R161, R160 ;  /* 0x000000a15252723e */ /* 0x000fe200048070a0 */
[--C-:B------:R-:W-:Y:S02]  /*7d60*/  HADD2.F32 R149, -RZ, R50.reuse.H0_H0 ;  /* 0x20000032ff957230 */ /* 0x100fe40000004100 */
[----:B------:R-:W-:Y:S02]  /*7d70*/  HADD2.F32 R150, -RZ, R50.H1_H1 ;  /* 0x30000032ff967230 */ /* 0x000fe40000004100 */
[-C--:B------:R-:W-:Y:S01]  /*7d80*/  FMUL.FTZ R50, R85, R156.reuse ;  /* 0x0000009c55327220 */ /* 0x080fe20000410000 */
[C---:B------:R-:W-:Y:S01]  /*7d90*/  FMUL.FTZ R156, R81.reuse, R156 ;  /* 0x0000009c519c7220 */ /* 0x040fe20000410000 */
[----:B------:R-:W-:Y:S01]  /*7da0*/  FFMA.FTZ R160, R148, R149, R151 ;  /* 0x0000009594a07223 */ /* 0x000fe20000010097 */
[----:B------:R-:W-:Y:S01]  /*7db0*/  F2FP.F16.E4M3.UNPACK_B R148, R87 ;  /* 0x00000057ff94723e */ /* 0x000fe200020006ff */
[-C--:B------:R-:W-:Y:S01]  /*7dc0*/  FFMA.FTZ R162, R81, R150.reuse, -R50 ;  /* 0x0000009651a27223 */ /* 0x080fe20000010832 */
[----:B------:R-:W-:Y:S01]  /*7dd0*/  FFMA.FTZ R161, R85, R150, R156 ;  /* 0x0000009655a17223 */ /* 0x000fe2000001009c */
[----:B------:R-:W-:Y:S01]  /*7de0*/  F2FP.F16.E4M3.UNPACK_B R50, R83 ;  /* 0x00000053ff32723e */ /* 0x000fe200020006ff */
[----:B------:R-:W-:Y:S01]  /*7df0*/  FFMA.FTZ R159, R51, R149, -R158 ;  /* 0x00000095339f7223 */ /* 0x000fe2000001089e */
[----:B------:R-:W-:Y:S01]  /*7e00*/  F2FP.F16.E4M3.UNPACK_B R87, R87.H1 ;  /* 0x00000057ff57723e */ /* 0x000fe200030006ff */
[----:B------:R-:W-:Y:S01]  /*7e10*/  HADD2.F32 R85, -RZ, R148.H0_H0 ;  /* 0x20000094ff557230 */ /* 0x000fe20000004100 */
[----:B------:R-:W-:Y:S01]  /*7e20*/  F2FP.F16.E4M3.UNPACK_B R156, R49.H1 ;  /* 0x00000031ff9c723e */ /* 0x000fe200030006ff */
[----:B------:R-:W-:Y:S01]  /*7e30*/  HADD2.F32 R158, -RZ, R155.H0_H0 ;  /* 0x2000009bff9e7230 */ /* 0x000fe20000004100 */
[----:B------:R-:W-:Y:S01]  /*7e40*/  F2FP.F16.E4M3.UNPACK_B R83, R83.H1 ;  /* 0x00000053ff53723e */ /* 0x000fe200030006ff */
[----:B------:R-:W-:Y:S01]  /*7e50*/  HADD2.F32 R51, -RZ, R50.H0_H0 ;  /* 0x20000032ff337230 */ /* 0x000fe20000004100 */
[-C--:B------:R-:W-:Y:S01]  /*7e60*/  F2FP.F16.E4M3.UNPACK_B R49, R48.reuse ;  /* 0x00000030ff31723e */ /* 0x080fe200020006ff */
[----:B------:R-:W-:Y:S01]  /*7e70*/  HADD2.F32 R157, -RZ, R156.H0_H0 ;  /* 0x2000009cff9d7230 */ /* 0x000fe20000004100 */
[----:B------:R-:W-:Y:S01]  /*7e80*/  F2FP.F16.E4M3.UNPACK_B R149, R48.H1 ;  /* 0x00000030ff95723e */ /* 0x000fe200030006ff */
[----:B------:R-:W-:-:S02]  /*7e90*/  HADD2.F32 R48, -RZ, R87.H0_H0 ;  /* 0x20000057ff307230 */ /* 0x000fc40000004100 */
[-C--:B------:R-:W-:Y:S01]  /*7ea0*/  FMUL.FTZ R164, R85, R158.reuse ;  /* 0x0000009e55a47220 */ /* 0x080fe20000410000 */
[----:B------:R-:W-:Y:S02]  /*7eb0*/  HADD2.F32 R81, -RZ, R83.H0_H0 ;  /* 0x20000053ff517230 */ /* 0x000fe40000004100 */
[----:B------:R-:W-:Y:S01]  /*7ec0*/  FMUL.FTZ R158, R51, R158 ;  /* 0x0000009e339e7220 */ /* 0x000fe20000410000 */
[----:B------:R-:W-:Y:S02]  /*7ed0*/  HADD2.F32 R150, -RZ, R49.H0_H0 ;  /* 0x20000031ff967230 */ /* 0x000fe40000004100 */
[-C--:B------:R-:W-:Y:S01]  /*7ee0*/  FMUL.FTZ R166, R48, R157.reuse ;  /* 0x0000009d30a67220 */ /* 0x080fe20000410000 */
[----:B------:R-:W-:Y:S02]  /*7ef0*/  HADD2.F32 R151, -RZ, R149.H0_H0 ;  /* 0x20000095ff977230 */ /* 0x000fe40000004100 */
[----:B------:R-:W-:Y:S01]  /*7f00*/  FMUL.FTZ R157, R81, R157 ;  /* 0x0000009d519d7220 */ /* 0x000fe20000410000 */
[----:B------:R-:W-:-:S02]  /*7f10*/  HADD2.F32 R87, -RZ, R87.H1_H1 ;  /* 0x30000057ff577230 */ /* 0x000fc40000004100 */
[-C--:B------:R-:W-:Y:S01]  /*7f20*/  FFMA.FTZ R164, R51, R150.reuse, -R164 ;  /* 0x0000009633a47223 */ /* 0x080fe200000108a4 */
[----:B------:R-:W-:Y:S02]  /*7f30*/  HADD2.F32 R156, -RZ, R156.H1_H1 ;  /* 0x3000009cff9c7230 */ /* 0x000fe40000004100 */
[----:B------:R-:W-:Y:S01]  /*7f40*/  FFMA.FTZ R158, R85, R150, R158 ;  /* 0x00000096559e7223 */ /* 0x000fe2000001009e */
[----:B------:R-:W-:Y:S02]  /*7f50*/  HADD2.F32 R83, -RZ, R83.H1_H1 ;  /* 0x30000053ff537230 */ /* 0x000fe40000004100 */
[----:B------:R-:W-:Y:S01]  /*7f60*/  FFMA.FTZ R157, R48, R151, R157 ;  /* 0x00000097309d7223 */ /* 0x000fe2000001009d */
[----:B------:R-:W-:Y:S02]  /*7f70*/  HADD2.F32 R148, -RZ, R148.H1_H1 ;  /* 0x30000094ff947230 */ /* 0x000fe40000004100 */
[----:B------:R-:W-:Y:S01]  /*7f80*/  FMUL.FTZ R150, R87, R156 ;  /* 0x0000009c57967220 */ /* 0x000fe20000410000 */
[----:B------:R-:W-:-:S02]  /*7f90*/  HADD2.F32 R155, -RZ, R155.H1_H1 ;  /* 0x3000009bff9b7230 */ /* 0x000fc40000004100 */
[----:B------:R-:W-:Y:S01]  /*7fa0*/  FMUL.FTZ R156, R83, R156 ;  /* 0x0000009c539c7220 */ /* 0x000fe20000410000 */
[----:B------:R-:W-:Y:S02]  /*7fb0*/  HADD2.F32 R50, -RZ, R50.H1_H1 ;  /* 0x30000032ff327230 */ /* 0x000fe40000004100 */
[----:B------:R-:W-:Y:S01]  /*7fc0*/  FFMA.FTZ R166, R81, R151, -R166 ;  /* 0x0000009751a67223 */ /* 0x000fe200000108a6 */
[----:B------:R-:W-:Y:S02]  /*7fd0*/  HADD2.F32 R48, -RZ, R149.H1_H1 ;  /* 0x30000095ff307230 */ /* 0x000fe40000004100 */
[-C--:B------:R-:W-:Y:S01]  /*7fe0*/  FMUL.FTZ R51, R148, R155.reuse ;  /* 0x0000009b94337220 */ /* 0x080fe20000410000 */
[----:B------:R-:W-:Y:S02]  /*7ff0*/  HADD2.F32 R49, -RZ, R49.H1_H1 ;  /* 0x30000031ff317230 */ /* 0x000fe40000004100 */
[----:B------:R-:W-:Y:S01]  /*8000*/  FMUL.FTZ R155, R50, R155 ;  /* 0x0000009b329b7220 */ /* 0x000fe20000410000 */
[----:B------:R-:W-:Y:S01]  /*8010*/  F2FP.SATFINITE.E4M3.F32.PACK_AB_MERGE_C R159, R162, R159, RZ ;  /* 0x0000009fa29f723e */ /* 0x000fe200048070ff */
[-C--:B------:R-:W-:Y:S01]  /*8020*/  FFMA.FTZ R83, R83, R48.reuse, -R150 ;  /* 0x0000003053537223 */ /* 0x080fe20000010896 */
[----:B------:R-:W-:Y:S01]  /*8030*/  FFMA.FTZ R156, R87, R48, R156 ;  /* 0x00000030579c7223 */ /* 0x000fe2000001009c */
[-C--:B------:R-:W-:Y:S01]  /*8040*/  FFMA.FTZ R51, R50, R49.reuse, -R51 ;  /* 0x0000003132337223 */ /* 0x080fe20000010833 */
[----:B------:R-:W-:Y:S01]  /*8050*/  FFMA.FTZ R155, R148, R49, R155 ;  /* 0x00000031949b7223 */ /* 0x000fe2000001009b */
[----:B------:R-:W-:-:S02]  /*8060*/  F2FP.SATFINITE.E4M3.F32.PACK_AB_MERGE_C R160, R161, R160, RZ ;  /* 0x000000a0a1a0723e */ /* 0x000fc400048070ff */
[----:B------:R-:W-:Y:S02]  /*8070*/  F2FP.SATFINITE.E4M3.F32.PACK_AB_MERGE_C R83, R83, R166, RZ ;  /* 0x000000a65353723e */ /* 0x000fe400048070ff */
[----:B------:R-:W-:Y:S02]  /*8080*/  F2FP.SATFINITE.E4M3.F32.PACK_AB_MERGE_C R156, R156, R157, RZ ;  /* 0x0000009d9c9c723e */ /* 0x000fe400048070ff */
[----:B------:R-:W-:Y:S02]  /*8090*/  F2FP.SATFINITE.E4M3.F32.PACK_AB_MERGE_C R81, R55, R52, R159 ;  /* 0x000000343751723e */ /* 0x000fe4000480709f */
[----:B------:R-:W-:Y:S02]  /*80a0*/  F2FP.SATFINITE.E4M3.F32.PACK_AB_MERGE_C R83, R51, R164, R83 ;  /* 0x000000a43353723e */ /* 0x000fe40004807053 */
[----:B------:R-:W-:Y:S02]  /*80b0*/  F2FP.SATFINITE.E4M3.F32.PACK_AB_MERGE_C R85, R54, R53, R160 ;  /* 0x000000353655723e */ /* 0x000fe400048070a0 */
[----:B------:R-:W-:-:S07]  /*80c0*/  F2FP.SATFINITE.E4M3.F32.PACK_AB_MERGE_C R87, R155, R158, R156 ;  /* 0x0000009e9b57723e */ /* 0x000fce000480709c */
.L_x_403:
[----:B------:R-:W-:Y:S05]  /*80d0*/  BSYNC B2 ;  /* 0x0000000000027941 */ /* 0x000fea0003800000 */
.L_x_402:
[----:B------:R-:W-:Y:S01]  /*80e0*/  ISETP.GE.AND P3, PT, R147, R136, PT ;  /* 0x000000889300720c */ /* 0x000fe20003f66270 */
[----:B------:R-:W-:-:S12]  /*80f0*/  ULDC.64 UR4, c[0x0][0x2e8] ;  /* 0x0000ba0000047ab9 */ /* 0x000fd80000000a00 */
[--C-:B------:R-:W-:Y:S02]  /*8100*/  @!P3 SHF.R.S32.HI R48, RZ, 0x1f, R147.reuse ;  /* 0x0000001fff30b819 */ /* 0x100fe40000011493 */
[----:B------:R-:W-:-:S04]  /*8110*/  @!P3 IADD3 R50, P4, P6, R100, R128, R147 ;  /* 0x000000806432b210 */ /* 0x000fc80007e9e093 */
[----:B------:R-:W-:Y:S02]  /*8120*/  @!P3 IADD3.X R145, R40, R145, R48, P4, P6 ;  /* 0x000000912891b210 */ /* 0x000fe400027ec430 */
[----:B------:R-:W-:-:S04]  /*8130*/  IADD3 R48, P4, R146, UR4, RZ ;  /* 0x0000000492307c10 */ /* 0x000fc8000ff9e0ff */
[----:B------:R-:W-:Y:S02]  /*8140*/  IADD3.X R49, R154, UR5, RZ, P4, !PT ;  /* 0x000000059a317c10 */ /* 0x000fe4000a7fe4ff */
[----:B------:R-:W-:-:S03]  /*8150*/  @!P3 IADD3 R50, P4, R50, UR4, RZ ;  /* 0x000000043232bc10 */ /* 0x000fc6000ff9e0ff */
[----:B-1----:R1:W-:Y:S01]  /*8160*/  STG.E.128 desc[UR42][R48.64], R80 ;  /* 0x0000005030007986 */ /* 0x0023e2000c101d2a */
[----:B------:R-:W-:-:S05]  /*8170*/  @!P3 IADD3.X R51, R145, UR5, RZ, P4, !PT ;  /* 0x000000059133bc10 */ /* 0x000fca000a7fe4ff */
[----:B--2---:R1:W-:Y:S04]  /*8180*/  @!P3 STG.E.128 desc[UR42][R50.64], R84 ;  /* 0x000000543200b986 */ /* 0x0043e8000c101d2a */
.L_x_401:
[----:B------:R-:W-:Y:S05]  /*8190*/  BSYNC B1 ;  /* 0x0000000000017941 */ /* 0x000fea0003800000 */
.L_x_400:
[----:B-1----:R-:W-:Y:S01]  /*81a0*/  VIADD R49, R23, 0x20 ;  /* 0x0000002017317836 */ /* 0x002fe20000000000 */
[----:B------:R-:W-:Y:S04]  /*81b0*/  BSSY B1, `(.L_x_404) ;  /* 0x0000105000017945 */ /* 0x000fe80003800000 */
[----:B------:R-:W-:-:S13]  /*81c0*/  ISETP.GE.OR P3, PT, R49, R114, P0 ;  /* 0x000000723100720c */ /* 0x000fda0000766670 */
[----:B------:R-:W-:Y:S05]  /*81d0*/  @P3 BRA `(.L_x_405) ;  /* 0x0000001000083947 */ /* 0x000fea0003800000 */
[----:B------:R-:W3:Y:S01]  /*81e0*/  LDL R50, [R1+0x2c] ;  /* 0x00002c0001327983 */ /* 0x000ee20000100800 */
[-C--:B--2---:R-:W-:Y:S01]  /*81f0*/  IMAD R48, R117, R122.reuse, RZ ;  /* 0x0000007a75307224 */ /* 0x084fe200078e02ff */
[----:B------:R-:W-:Y:S01]  /*8200*/  ISETP.NE.AND P6, PT, R0, RZ, PT ;  /* 0x000000ff0000720c */ /* 0x000fe20003fc5270 */
[----:B------:R-:W-:Y:S01]  /*8210*/  IMAD.WIDE.U32 R80, R49, R122, R120 ;  /* 0x0000007a31507225 */ /* 0x000fe200078e0078 */
[----:B------:R-:W-:Y:S01]  /*8220*/  IADD3 R51, R23, 0x20, RZ ;  /* 0x0000002017337810 */ /* 0x000fe20007ffe0ff */
[----:B------:R-:W-:Y:S02]  /*8230*/  BSSY B2, `(.L_x_406) ;  /* 0x00000f1000027945 */ /* 0x000fe40003800000 */
[----:B------:R-:W-:Y:S01]  /*8240*/  IMAD R83, R49, R123, R48 ;  /* 0x0000007b31537224 */ /* 0x000fe200078e0230 */
[----:B------:R-:W-:Y:S01]  /*8250*/  SEL R48, R111, R138, !P6 ;  /* 0x0000008a6f307207 */ /* 0x000fe20007000000 */
[----:B------:R-:W-:Y:S01]  /*8260*/  VIADD R52, R23, 0x20 ;  /* 0x0000002017347836 */ /* 0x000fe20000000000 */
[----:B------:R-:W-:Y:S01]  /*8270*/  IADD3 R82, P3, P4, R100, R80, R39 ;  /* 0x0000005064527210 */ /* 0x000fe20007c7e027 */
[----:B------:R-:W-:Y:S01]  /*8280*/  IMAD.SHL.U32 R51, R51, 0x80, RZ ;  /* 0x0000008033337824 */ /* 0x000fe200078e00ff */
[----:B------:R-:W-:Y:S01]  /*8290*/  SHF.R.S32.HI R49, RZ, 0x1f, R48 ;  /* 0x0000001fff317819 */ /* 0x000fe20000011430 */
[----:B------:R-:W-:-:S02]  /*82a0*/  IMAD.SHL.U32 R52, R52, 0x80, RZ ;  /* 0x0000008034347824 */ /* 0x000fc400078e00ff */
[----:B------:R-:W-:Y:S01]  /*82b0*/  IMAD.IADD R83, R81, 0x1, R83 ;  /* 0x0000000151537824 */ /* 0x000fe200078e0253 */
[----:B------:R-:W-:Y:S02]  /*82c0*/  LEA.HI R49, R49, R48, RZ, 0x5 ;  /* 0x0000003031317211 */ /* 0x000fe400078f28ff */
[----:B------:R-:W-:Y:S02]  /*82d0*/  LOP3.LUT R52, R52, 0x380, RZ, 0xc0, !PT ;  /* 0x0000038034347812 */ /* 0x000fe400078ec0ff */
[----:B------:R-:W-:Y:S02]  /*82e0*/  LEA.HI.SX32 R49, R49, R104, 0x1b ;  /* 0x0000006831317211 */ /* 0x000fe400078fdaff */
[----:B------:R-:W-:Y:S02]  /*82f0*/  LOP3.LUT R51, R51, 0x380, RZ, 0xc0, !PT ;  /* 0x0000038033337812 */ /* 0x000fe400078ec0ff */
[----:B------:R-:W-:Y:S01]  /*8300*/  SHF.R.S32.HI R48, RZ, 0x1f, R49 ;  /* 0x0000001fff307819 */ /* 0x000fe20000011431 */
[----:B------:R-:W-:Y:S01]  /*8310*/  IMAD.SHL.U32 R85, R49, 0x10, RZ ;  /* 0x0000001031557824 */ /* 0x000fe200078e00ff */
[----:B------:R-:W-:-:S02]  /*8320*/  SHF.R.U32.HI R51, RZ, 0x3, R51 ;  /* 0x00000003ff337819 */ /* 0x000fc40000011633 */
[----:B------:R-:W-:Y:S02]  /*8330*/  LEA.HI R49, R48, R49, RZ, 0x3 ;  /* 0x0000003130317211 */ /* 0x000fe400078f18ff */
[----:B------:R-:W-:Y:S02]  /*8340*/  LOP3.LUT R48, R52, 0x70, R85, 0xf8, !PT ;  /* 0x0000007034307812 */ /* 0x000fe400078ef855 */
[----:B------:R-:W-:Y:S02]  /*8350*/  SHF.L.U32 R49, R49, 0xb, RZ ;  /* 0x0000000b31317819 */ /* 0x000fe400000006ff */
[----:B------:R-:W-:Y:S02]  /*8360*/  LOP3.LUT R48, R48, R51, RZ, 0x3c, !PT ;  /* 0x0000003330307212 */ /* 0x000fe400078e3cff */
[----:B------:R-:W-:Y:S02]  /*8370*/  LOP3.LUT R49, R49, 0xffffc000, RZ, 0xc0, !PT ;  /* 0xffffc00031317812 */ /* 0x000fe400078ec0ff */
[----:B------:R-:W-:-:S02]  /*8380*/  IADD3.X R86, R40, R83, R105, P3, P4 ;  /* 0x0000005328567210 */ /* 0x000fc40001fe8469 */
[----:B---3--:R-:W-:Y:S01]  /*8390*/  IADD3 R51, R48, R49, R50 ;  /* 0x0000003130337210 */ /* 0x008fe20007ffe032 */
[----:B------:R-:W-:-:S04]  /*83a0*/  IMAD R49, R232, 0x8000, R28 ;  /* 0x00008000e8317824 */ /* 0x000fc800078e021c */
[----:B------:R-:W-:Y:S02]  /*83b0*/  IMAD R51, R232, 0x8000, R51 ;  /* 0x00008000e8337824 */ /* 0x000fe400078e0233 */
[----:B------:R-:W-:-:S03]  /*83c0*/  IMAD.IADD R49, R22, 0x1, R49 ;  /* 0x0000000116317824 */ /* 0x000fc600078e0231 */
[----:B------:R-:W-:-:S03]  /*83d0*/  IADD3 R52, R22, R51, RZ ;  /* 0x0000003316347210 */ /* 0x000fc60007ffe0ff */
[----:B------:R-:W1:Y:S04]  /*83e0*/  LDS.128 R48, [R49+0x28400] ;  /* 0x0284000031307984 */ /* 0x000e680000000c00 */
[----:B------:R-:W2:Y:S01]  /*83f0*/  LDS.128 R52, [R52+0x28400] ;  /* 0x0284000034347984 */ /* 0x000ea20000000c00 */
[----:B------:R-:W-:Y:S05]  /*8400*/  @P2 BRA `(.L_x_407) ;  /* 0x0000000c004c2947 */ /* 0x000fea0003800000 */
[----:B------:R-:W-:Y:S01]  /*8410*/  SHF.R.U32.HI R147, RZ, 0x8, R57 ;  /* 0x00000008ff937819 */ /* 0x000fe20000011639 */
[----:B-1----:R-:W-:Y:S01]  /*8420*/  IMAD.MOV.U32 R60, RZ, RZ, R48 ;  /* 0x000000ffff3c7224 */ /* 0x002fe200078e0030 */
[----:B------:R-:W-:Y:S01]  /*8430*/  LOP3.LUT R87, R57, 0xff0000ff, RZ, 0xc0, !PT ;  /* 0xff0000ff39577812 */ /* 0x000fe200078ec0ff */
[----:B--2---:R-:W-:Y:S01]  /*8440*/  IMAD.MOV.U32 R62, RZ, RZ, R52 ;  /* 0x000000ffff3e7224 */ /* 0x004fe200078e0034 */
[----:B------:R-:W-:Y:S01]  /*8450*/  SHF.R.U32.HI R145, RZ, 0x8, R59 ;  /* 0x00000008ff917819 */ /* 0x000fe2000001163b */
[----:B------:R-:W-:Y:S01]  /*8460*/  IMAD.MOV.U32 R56, RZ, RZ, R49 ;  /* 0x000000ffff387224 */ /* 0x000fe200078e0031 */
[----:B------:R-:W-:Y:S02]  /*8470*/  SHF.L.U32 R48, R147, 0x8, RZ ;  /* 0x0000000893307819 */ /* 0x000fe400000006ff */
[----:B------:R-:W-:Y:S02]  /*8480*/  SHF.R.U32.HI R84, RZ, 0x8, R63 ;  /* 0x00000008ff547819 */ /* 0x000fe4000001163f */
[----:B------:R-:W-:Y:S01]  /*8490*/  LOP3.LUT R87, R87, 0xff00, R48, 0xf8, !PT ;  /* 0x0000ff0057577812 */ /* 0x000fe200078ef830 */
[----:B------:R-:W-:Y:S01]  /*84a0*/  IMAD.SHL.U32 R48, R145, 0x100, RZ ;  /* 0x0000010091307824 */ /* 0x000fe200078e00ff */
[----:B------:R-:W-:-:S02]  /*84b0*/  SHF.R.U32.HI R148, RZ, 0x10, R59 ;  /* 0x00000010ff947819 */ /* 0x000fc4000001163b */
[----:B------:R-:W-:Y:S02]  /*84c0*/  LOP3.LUT R59, R59, 0xff0000ff, RZ, 0xc0, !PT ;  /* 0xff0000ff3b3b7812 */ /* 0x000fe400078ec0ff */
[--C-:B------:R-:W-:Y:S02]  /*84d0*/  SHF.R.U32.HI R146, RZ, 0x10, R61.reuse ;  /* 0x00000010ff927819 */ /* 0x100fe4000001163d */
[----:B------:R-:W-:Y:S02]  /*84e0*/  SHF.R.U32.HI R129, RZ, 0x8, R61 ;  /* 0x00000008ff817819 */ /* 0x000fe4000001163d */
[----:B------:R-:W-:Y:S02]  /*84f0*/  LOP3.LUT R58, R61, 0xff0000ff, RZ, 0xc0, !PT ;  /* 0xff0000ff3d3a7812 */ /* 0x000fe400078ec0ff */
[----:B------:R-:W-:Y:S01]  /*8500*/  LOP3.LUT R61, R63, 0xff0000ff, RZ, 0xc0, !PT ;  /* 0xff0000ff3f3d7812 */ /* 0x000fe200078ec0ff */
[----:B------:R-:W-:Y:S01]  /*8510*/  IMAD.SHL.U32 R49, R129, 0x100, RZ ;  /* 0x0000010081317824 */ /* 0x000fe200078e00ff */
[----:B------:R-:W-:-:S02]  /*8520*/  SHF.L.U32 R52, R84, 0x8, RZ ;  /* 0x0000000854347819 */ /* 0x000fc400000006ff */
[----:B------:R-:W-:Y:S01]  /*8530*/  SHF.R.U32.HI R149, RZ, 0x10, R57 ;  /* 0x00000010ff957819 */ /* 0x000fe20000011639 */
[----:B------:R-:W-:Y:S01]  /*8540*/  IMAD.MOV.U32 R57, RZ, RZ, R50 ;  /* 0x000000ffff397224 */ /* 0x000fe200078e0032 */
[----:B------:R-:W-:Y:S01]  /*8550*/  LOP3.LUT R59, R59, 0xff00, R48, 0xf8, !PT ;  /* 0x0000ff003b3b7812 */ /* 0x000fe200078ef830 */
[----:B------:R-:W-:Y:S01]  /*8560*/  IMAD.U32 R48, R148, 0x10000, RZ ;  /* 0x0001000094307824 */ /* 0x000fe200078e00ff */
[----:B------:R-:W-:Y:S01]  /*8570*/  SHF.R.U32.HI R128, RZ, 0x10, R63 ;  /* 0x00000010ff807819 */ /* 0x000fe2000001163f */
[----:B------:R-:W-:Y:S01]  /*8580*/  IMAD.U32 R50, R149, 0x10000, RZ ;  /* 0x0001000095327824 */ /* 0x000fe200078e00ff */
[----:B------:R-:W-:Y:S01]  /*8590*/  LOP3.LUT R147, R61, 0xff00, R52, 0xf8, !PT ;  /* 0x0000ff003d937812 */ /* 0x000fe200078ef834 */
[----:B------:R-:W-:Y:S01]  /*85a0*/  IMAD.U32 R52, R146, 0x10000, RZ ;  /* 0x0001000092347824 */ /* 0x000fe200078e00ff */
[----:B------:R-:W-:Y:S02]  /*85b0*/  F2FP.F16.E4M3.UNPACK_B R129, R141.H1 ;  /* 0x0000008dff81723e */ /* 0x000fe400030006ff */
[----:B------:R-:W-:-:S02]  /*85c0*/  F2FP.F16.E4M3.UNPACK_B R63, R62.H1 ;  /* 0x0000003eff3f723e */ /* 0x000fc400030006ff */
[----:B------:R-:W-:Y:S02]  /*85d0*/  F2FP.F16.E4M3.UNPACK_B R61, R60.H1 ;  /* 0x0000003cff3d723e */ /* 0x000fe400030006ff */
[----:B------:R-:W-:Y:S01]  /*85e0*/  LOP3.LUT R145, R58, 0xff00, R49, 0xf8, !PT ;  /* 0x0000ff003a917812 */ /* 0x000fe200078ef831 */
[----:B------:R-:W-:Y:S01]  /*85f0*/  HADD2.F32 R49, -RZ, R129.H0_H0 ;  /* 0x20000081ff317230 */ /* 0x000fe20000004100 */
[----:B------:R-:W-:Y:S01]  /*8600*/  LOP3.LUT R48, R59, 0xff0000, R48, 0xf8, !PT ;  /* 0x00ff00003b307812 */ /* 0x000fe200078ef830 */
[----:B------:R-:W-:Y:S01]  /*8610*/  HADD2.F32 R59, -RZ, R63.H0_H0 ;  /* 0x2000003fff3b7230 */ /* 0x000fe20000004100 */
[----:B------:R-:W-:Y:S01]  /*8620*/  F2FP.F16.E4M3.UNPACK_B R84, R144.H1 ;  /* 0x00000090ff54723e */ /* 0x000fe200030006ff */
[--C-:B------:R-:W-:Y:S01]  /*8630*/  HADD2.F32 R58, -RZ, R61.reuse.H0_H0 ;  /* 0x2000003dff3a7230 */ /* 0x100fe20000004100 */
[----:B------:R-:W-:Y:S01]  /*8640*/  LOP3.LUT R50, R87, 0xff0000, R50, 0xf8, !PT ;  /* 0x00ff000057327812 */ /* 0x000fe200078ef832 */
[----:B------:R-:W-:Y:S01]  /*8650*/  HADD2.F32 R61, -RZ, R61.H1_H1 ;  /* 0x3000003dff3d7230 */ /* 0x000fe20000004100 */
[----:B------:R-:W-:Y:S01]  /*8660*/  SHF.L.U32 R128, R128, 0x10, RZ ;  /* 0x0000001080807819 */ /* 0x000fe200000006ff */
[----:B------:R-:W-:-:S02]  /*8670*/  HADD2.F32 R87, -RZ, R84.H0_H0 ;  /* 0x20000054ff577230 */ /* 0x000fc40000004100 */
[-C--:B------:R-:W-:Y:S01]  /*8680*/  FMUL.FTZ R149, R59, R49.reuse ;  /* 0x000000313b957220 */ /* 0x080fe20000410000 */
[C---:B------:R-:W-:Y:S01]  /*8690*/  FMUL.FTZ R146, R58.reuse, R49 ;  /* 0x000000313a927220 */ /* 0x040fe20000410000 */
[----:B------:R-:W-:Y:S01]  /*86a0*/  LOP3.LUT R49, R147, 0xff0000, R128, 0xf8, !PT ;  /* 0x00ff000093317812 */ /* 0x000fe200078ef880 */
[----:B------:R-:W-:Y:S02]  /*86b0*/  HADD2.F32 R128, -RZ, R84.H1_H1 ;  /* 0x30000054ff807230 */ /* 0x000fe40000004100 */
[-C--:B------:R-:W-:Y:S01]  /*86c0*/  FFMA.FTZ R58, R58, R87.reuse, -R149 ;  /* 0x000000573a3a7223 */ /* 0x080fe20000010895 */
[----:B------:R-:W-:Y:S01]  /*86d0*/  FFMA.FTZ R59, R59, R87, R146 ;  /* 0x000000573b3b7223 */ /* 0x000fe20000010092 */
[----:B------:R-:W-:Y:S01]  /*86e0*/  HADD2.F32 R84, -RZ, R129.H1_H1 ;  /* 0x30000081ff547230 */ /* 0x000fe20000004100 */
[----:B------:R-:W-:Y:S01]  /*86f0*/  F2FP.F16.E4M3.UNPACK_B R141, R141 ;  /* 0x0000008dff8d723e */ /* 0x000fe200020006ff */
[----:B------:R-:W-:Y:S01]  /*8700*/  HADD2.F32 R87, -RZ, R63.H1_H1 ;  /* 0x3000003fff577230 */ /* 0x000fe20000004100 */
[----:B------:R-:W-:-:S02]  /*8710*/  F2FP.F16.E4M3.UNPACK_B R63, R62 ;  /* 0x0000003eff3f723e */ /* 0x000fc400020006ff */
[----:B------:R-:W-:Y:S01]  /*8720*/  F2FP.F16.E4M3.UNPACK_B R60, R60 ;  /* 0x0000003cff3c723e */ /* 0x000fe200020006ff */
[-C--:B------:R-:W-:Y:S01]  /*8730*/  FMUL.FTZ R148, R61, R84.reuse ;  /* 0x000000543d947220 */ /* 0x080fe20000410000 */
[----:B------:R-:W-:Y:S01]  /*8740*/  FMUL.FTZ R146, R87, R84 ;  /* 0x0000005457927220 */ /* 0x000fe20000410000 */
[----:B------:R-:W-:Y:S01]  /*8750*/  F2FP.F16.E4M3.UNPACK_B R144, R144 ;  /* 0x00000090ff90723e */ /* 0x000fe200020006ff */
[----:B------:R-:W-:Y:S01]  /*8760*/  HADD2.F32 R129, -RZ, R141.H0_H0 ;  /* 0x2000008dff817230 */ /* 0x000fe20000004100 */
[----:B------:R-:W-:Y:S01]  /*8770*/  LOP3.LUT R52, R145, 0xff0000, R52, 0xf8, !PT ;  /* 0x00ff000091347812 */ /* 0x000fe200078ef834 */
[----:B------:R-:W-:Y:S02]  /*8780*/  HADD2.F32 R84, -RZ, R63.H0_H0 ;  /* 0x2000003fff547230 */ /* 0x000fe40000004100 */
[-C--:B------:R-:W-:Y:S01]  /*8790*/  FFMA.FTZ R154, R87, R128.reuse, R148 ;  /* 0x00000080579a7223 */ /* 0x080fe20000010094 */
[----:B------:R-:W-:Y:S02]  /*87a0*/  HADD2.F32 R62, -RZ, R60.H0_H0 ;  /* 0x2000003cff3e7230 */ /* 0x000fe40000004100 */
[----:B------:R-:W-:Y:S01]  /*87b0*/  FFMA.FTZ R61, R61, R128, -R146 ;  /* 0x000000803d3d7223 */ /* 0x000fe20000010892 */
[----:B------:R-:W-:-:S02]  /*87c0*/  HADD2.F32 R87, -RZ, R144.H0_H0 ;  /* 0x20000090ff577230 */ /* 0x000fc40000004100 */
[-C--:B------:R-:W-:Y:S01]  /*87d0*/  FMUL.FTZ R145, R84, R129.reuse ;  /* 0x0000008154917220 */ /* 0x080fe20000410000 */
[----:B------:R-:W-:Y:S02]  /*87e0*/  HADD2.F32 R141, -RZ, R141.H1_H1 ;  /* 0x3000008dff8d7230 */ /* 0x000fe40000004100 */
[C---:B------:R-:W-:Y:S01]  /*87f0*/  FMUL.FTZ R129, R62.reuse, R129 ;  /* 0x000000813e817220 */ /* 0x040fe20000410000 */
[----:B------:R-:W-:Y:S02]  /*8800*/  HADD2.F32 R63, -RZ, R63.H1_H1 ;  /* 0x3000003fff3f7230 */ /* 0x000fe40000004100 */
[-C--:B------:R-:W-:Y:S01]  /*8810*/  FFMA.FTZ R145, R62, R87.reuse, -R145 ;  /* 0x000000573e917223 */ /* 0x080fe20000010891 */
[----:B------:R-:W-:Y:S02]  /*8820*/  HADD2.F32 R60, -RZ, R60.H1_H1 ;  /* 0x3000003cff3c7230 */ /* 0x000fe40000004100 */
[----:B------:R-:W-:Y:S01]  /*8830*/  FFMA.FTZ R146, R84, R87, R129 ;  /* 0x0000005754927223 */ /* 0x000fe20000010081 */
[----:B------:R-:W-:-:S02]  /*8840*/  HADD2.F32 R144, -RZ, R144.H1_H1 ;  /* 0x30000090ff907230 */ /* 0x000fc40000004100 */
[CC--:B------:R-:W-:Y:S01]  /*8850*/  FMUL.FTZ R87, R63.reuse, R141.reuse ;  /* 0x0000008d3f577220 */ /* 0x0c0fe20000410000 */
[----:B------:R-:W-:Y:S01]  /*8860*/  F2FP.F16.E4M3.UNPACK_B R62, R142.H1 ;  /* 0x0000008eff3e723e */ /* 0x000fe200030006ff */
[C---:B------:R-:W-:Y:S01]  /*8870*/  FMUL.FTZ R150, R60.reuse, R141 ;  /* 0x0000008d3c967220 */ /* 0x040fe20000410000 */
[----:B------:R-:W-:Y:S01]  /*8880*/  F2FP.F16.E4M3.UNPACK_B R84, R54.H1 ;  /* 0x00000036ff54723e */ /* 0x000fe200030006ff */
[-C--:B------:R-:W-:Y:S01]  /*8890*/  FFMA.FTZ R148, R60, R144.reuse, -R87 ;  /* 0x000000903c947223 */ /* 0x080fe20000010857 */
[----:B------:R-:W-:Y:S01]  /*88a0*/  F2FP.F16.E4M3.UNPACK_B R60, R57.H1 ;  /* 0x00000039ff3c723e */ /* 0x000fe200030006ff */
[--C-:B------:R-:W-:Y:S01]  /*88b0*/  HADD2.F32 R129, -RZ, R62.reuse.H0_H0 ;  /* 0x2000003eff817230 */ /* 0x100fe20000004100 */
[----:B------:R-:W-:Y:S01]  /*88c0*/  F2FP.F16.E4M3.UNPACK_B R128, R143.H1 ;  /* 0x0000008fff80723e */ /* 0x000fe200030006ff */
[----:B------:R-:W-:Y:S02]  /*88d0*/  HADD2.F32 R141, -RZ, R62.H1_H1 ;  /* 0x3000003eff8d7230 */ /* 0x000fe40000004100 */
[----:B------:R-:W-:Y:S01]  /*88e0*/  FFMA.FTZ R147, R63, R144, R150 ;  /* 0x000000903f937223 */ /* 0x000fe20000010096 */
[----:B------:R-:W-:Y:S01]  /*88f0*/  HADD2.F32 R87, -RZ, R84.H0_H0 ;  /* 0x20000054ff577230 */ /* 0x000fe20000004100 */
[----:B------:R-:W-:Y:S01]  /*8900*/  F2FP.F16.E4M3.UNPACK_B R142, R142 ;  /* 0x0000008eff8e723e */ /* 0x000fe200020006ff */
[----:B------:R-:W-:Y:S01]  /*8910*/  HADD2.F32 R62, -RZ, R60.H0_H0 ;  /* 0x2000003cff3e7230 */ /* 0x000fe20000004100 */
[----:B------:R-:W-:Y:S01]  /*8920*/  F2FP.F16.E4M3.UNPACK_B R57, R57 ;  /* 0x00000039ff39723e */ /* 0x000fe200020006ff */
[----:B------:R-:W-:-:S02]  /*8930*/  HADD2.F32 R84, -RZ, R84.H1_H1 ;  /* 0x30000054ff547230 */ /* 0x000fc40000004100 */
[CC--:B------:R-:W-:Y:S01]  /*8940*/  FMUL.FTZ R149, R87.reuse, R129.reuse ;  /* 0x0000008157957220 */ /* 0x0c0fe20000410000 */
[----:B------:R-:W-:Y:S02]  /*8950*/  HADD2.F32 R60, -RZ, R60.H1_H1 ;  /* 0x3000003cff3c7230 */ /* 0x000fe40000004100 */
[----:B------:R-:W-:Y:S01]  /*8960*/  FMUL.FTZ R144, R62, R129 ;  /* 0x000000813e907220 */ /* 0x000fe20000410000 */
[--C-:B------:R-:W-:Y:S02]  /*8970*/  HADD2.F32 R129, -RZ, R128.reuse.H1_H1 ;  /* 0x30000080ff817230 */ /* 0x100fe40000004100 */
[-C--:B------:R-:W-:Y:S01]  /*8980*/  FMUL.FTZ R151, R84, R141.reuse ;  /* 0x0000008d54977220 */ /* 0x080fe20000410000 */
[----:B------:R-:W-:Y:S02]  /*8990*/  HADD2.F32 R63, -RZ, R128.H0_H0 ;  /* 0x20000080ff3f7230 */ /* 0x000fe40000004100 */
[C---:B------:R-:W-:Y:S01]  /*89a0*/  FMUL.FTZ R141, R60.reuse, R141 ;  /* 0x0000008d3c8d7220 */ /* 0x040fe20000410000 */
[----:B------:R-:W-:Y:S01]  /*89b0*/  F2FP.F16.E4M3.UNPACK_B R143, R143 ;  /* 0x0000008fff8f723e */ /* 0x000fe200020006ff */
[----:B------:R-:W-:Y:S01]  /*89c0*/  FFMA.FTZ R150, R60, R129, -R151 ;  /* 0x000000813c967223 */ /* 0x000fe20000010897 */
[----:B------:R-:W-:Y:S01]  /*89d0*/  F2FP.F16.E4M3.UNPACK_B R60, R54 ;  /* 0x00000036ff3c723e */ /* 0x000fe200020006ff */
[-C--:B------:R-:W-:Y:S01]  /*89e0*/  FFMA.FTZ R149, R62, R63.reuse, -R149 ;  /* 0x0000003f3e957223 */ /* 0x080fe20000010895 */
[----:B------:R-:W-:Y:S01]  /*89f0*/  FFMA.FTZ R144, R87, R63, R144 ;  /* 0x0000003f57907223 */ /* 0x000fe20000010090 */
[----:B------:R-:W-:-:S02]  /*8a00*/  HADD2.F32 R87, -RZ, R142.H0_H0 ;  /* 0x2000008eff577230 */ /* 0x000fc40000004100 */
[----:B------:R-:W-:Y:S01]  /*8a10*/  FFMA.FTZ R151, R84, R129, R141 ;  /* 0x0000008154977223 */ /* 0x000fe2000001008d */
[----:B------:R-:W-:Y:S01]  /*8a20*/  HADD2.F32 R62, -RZ, R60.H0_H0 ;  /* 0x2000003cff3e7230 */ /* 0x000fe20000004100 */
[----:B------:R-:W-:Y:S01]  /*8a30*/  F2FP.SATFINITE.E4M3.F32.PACK_AB_MERGE_C R58, R61, R58, RZ ;  /* 0x0000003a3d3a723e */ /* 0x000fe200048070ff */
[--C-:B------:R-:W-:Y:S01]  /*8a40*/  HADD2.F32 R54, -RZ, R57.reuse.H0_H0 ;  /* 0x20000039ff367230 */ /* 0x100fe20000004100 */
[----:B------:R-:W-:Y:S01]  /*8a50*/  F2FP.F16.E4M3.UNPACK_B R61, R56 ;  /* 0x00000038ff3d723e */ /* 0x000fe200020006ff */
[----:B------:R-:W-:Y:S02]  /*8a60*/  HADD2.F32 R142, -RZ, R142.H1_H1 ;  /* 0x3000008eff8e7230 */ /* 0x000fe40000004100 */
[-C--:B------:R-:W-:Y:S01]  /*8a70*/  FMUL.FTZ R129, R62, R87.reuse ;  /* 0x000000573e817220 */ /* 0x080fe20000410000 */
[----:B------:R-:W-:Y:S02]  /*8a80*/  HADD2.F32 R60, -RZ, R60.H1_H1 ;  /* 0x3000003cff3c7230 */ /* 0x000fe40000004100 */
[----:B------:R-:W-:Y:S01]  /*8a90*/  FMUL.FTZ R87, R54, R87 ;  /* 0x0000005736577220 */ /* 0x000fe20000410000 */
[----:B------:R-:W-:Y:S01]  /*8aa0*/  HADD2.F32 R57, -RZ, R57.H1_H1 ;  /* 0x30000039ff397230 */ /* 0x000fe20000004100 */
[----:B------:R-:W-:Y:S01]  /*8ab0*/  F2FP.SATFINITE.E4M3.F32.PACK_AB_MERGE_C R149, R150, R149, RZ ;  /* 0x000000959695723e */ /* 0x000fe200048070ff */
[----:B------:R-:W-:-:S02]  /*8ac0*/  HADD2.F32 R63, -RZ, R143.H0_H0 ;  /* 0x2000008fff3f7230 */ /* 0x000fc40000004100 */
[-C--:B------:R-:W-:Y:S01]  /*8ad0*/  FMUL.FTZ R128, R60, R142.reuse ;  /* 0x0000008e3c807220 */ /* 0x080fe20000410000 */
[----:B------:R-:W-:Y:S02]  /*8ae0*/  HADD2.F32 R143, -RZ, R143.H1_H1 ;  /* 0x3000008fff8f7230 */ /* 0x000fe40000004100 */
[----:B------:R-:W-:Y:S01]  /*8af0*/  FMUL.FTZ R141, R57, R142 ;  /* 0x0000008e398d7220 */ /* 0x000fe20000410000 */
[----:B------:R-:W-:Y:S01]  /*8b00*/  F2FP.SATFINITE.E4M3.F32.PACK_AB_MERGE_C R144, R151, R144, RZ ;  /* 0x000000909790723e */ /* 0x000fe200048070ff */
[-C--:B------:R-:W-:Y:S01]  /*8b10*/  FFMA.FTZ R54, R54, R63.reuse, -R129 ;  /* 0x0000003f36367223 */ /* 0x080fe20000010881 */
[----:B------:R-:W-:Y:S01]  /*8b20*/  FFMA.FTZ R84, R62, R63, R87 ;  /* 0x0000003f3e547223 */ /* 0x000fe20000010057 */
[----:B------:R-:W-:Y:S01]  /*8b30*/  F2FP.F16.E4M3.UNPACK_B R62, R53 ;  /* 0x00000035ff3e723e */ /* 0x000fe200020006ff */
[-C--:B------:R-:W-:Y:S01]  /*8b40*/  FFMA.FTZ R57, R57, R143.reuse, -R128 ;  /* 0x0000008f39397223 */ /* 0x080fe20000010880 */
[----:B------:R-:W-:Y:S01]  /*8b50*/  F2FP.F16.E4M3.UNPACK_B R129, R52 ;  /* 0x00000034ff81723e */ /* 0x000fe200020006ff */
[----:B------:R-:W-:Y:S01]  /*8b60*/  FFMA.FTZ R143, R60, R143, R141 ;  /* 0x0000008f3c8f7223 */ /* 0x000fe2000001008d */
[----:B------:R-:W-:Y:S01]  /*8b70*/  F2FP.F16.E4M3.UNPACK_B R87, R50 ;  /* 0x00000032ff57723e */ /* 0x000fe200020006ff */
[----:B------:R-:W-:Y:S01]  /*8b80*/  HADD2.F32 R63, -RZ, R62.H0_H0 ;  /* 0x2000003eff3f7230 */ /* 0x000fe20000004100 */
[----:B------:R-:W-:Y:S01]  /*8b90*/  F2FP.SATFINITE.E4M3.F32.PACK_AB_MERGE_C R57, R57, R54, R149 ;  /* 0x000000363939723e */ /* 0x000fe20004807095 */
[----:B------:R-:W-:Y:S01]  /*8ba0*/  HADD2.F32 R141, -RZ, R129.H0_H0 ;  /* 0x20000081ff8d7230 */ /* 0x000fe20000004100 */
[----:B------:R-:W-:Y:S01]  /*8bb0*/  F2FP.SATFINITE.E4M3.F32.PACK_AB_MERGE_C R54, R143, R84, R144 ;  /* 0x000000548f36723e */ /* 0x000fe20004807090 */
[----:B------:R-:W-:Y:S01]  /*8bc0*/  HADD2.F32 R60, -RZ, R61.H0_H0 ;  /* 0x2000003dff3c7230 */ /* 0x000fe20000004100 */
[----:B------:R-:W-:Y:S01]  /*8bd0*/  F2FP.F16.E4M3.UNPACK_B R56, R56.H1 ;  /* 0x00000038ff38723e */ /* 0x000fe200030006ff */
[----:B------:R-:W-:-:S02]  /*8be0*/  HADD2.F32 R128, -RZ, R87.H0_H0 ;  /* 0x20000057ff807230 */ /* 0x000fc40000004100 */
[CC--:B------:R-:W-:Y:S01]  /*8bf0*/  FMUL.FTZ R143, R63.reuse, R141.reuse ;  /* 0x0000008d3f8f7220 */ /* 0x0c0fe20000410000 */
[----:B------:R-:W-:Y:S02]  /*8c00*/  HADD2.F32 R84, -RZ, R62.H1_H1 ;  /* 0x3000003eff547230 */ /* 0x000fe40000004100 */
[C---:B------:R-:W-:Y:S01]  /*8c10*/  FMUL.FTZ R142, R60.reuse, R141 ;  /* 0x0000008d3c8e7220 */ /* 0x040fe20000410000 */
[----:B------:R-:W-:Y:S02]  /*8c20*/  HADD2.F32 R129, -RZ, R129.H1_H1 ;  /* 0x30000081ff817230 */ /* 0x000fe40000004100 */
[-C--:B------:R-:W-:Y:S01]  /*8c30*/  FFMA.FTZ R60, R60, R128.reuse, -R143 ;  /* 0x000000803c3c7223 */ /* 0x080fe2000001088f */
[----:B------:R-:W-:Y:S02]  /*8c40*/  HADD2.F32 R62, -RZ, R61.H1_H1 ;  /* 0x3000003dff3e7230 */ /* 0x000fe40000004100 */
[----:B------:R-:W-:Y:S01]  /*8c50*/  FFMA.FTZ R61, R63, R128, R142 ;  /* 0x000000803f3d7223 */ /* 0x000fe2000001008e */
[----:B------:R-:W-:-:S02]  /*8c60*/  HADD2.F32 R87, -RZ, R87.H1_H1 ;  /* 0x30000057ff577230 */ /* 0x000fc40000004100 */
[----:B------:R-:W-:Y:S01]  /*8c70*/  FMUL.FTZ R141, R84, R129 ;  /* 0x00000081548d7220 */ /* 0x000fe20000410000 */
[----:B------:R-:W-:Y:S01]  /*8c80*/  F2FP.F16.E4M3.UNPACK_B R63, R53.H1 ;  /* 0x00000035ff3f723e */ /* 0x000fe200030006ff */
[C---:B------:R-:W-:Y:S01]  /*8c90*/  FMUL.FTZ R129, R62.reuse, R129 ;  /* 0x000000813e817220 */ /* 0x040fe20000410000 */
[----:B------:R-:W-:Y:S01]  /*8ca0*/  F2FP.F16.E4M3.UNPACK_B R128, R52.H1 ;  /* 0x00000034ff80723e */ /* 0x000fe200030006ff */
[-C--:B------:R-:W-:Y:S01]  /*8cb0*/  FFMA.FTZ R53, R62, R87.reuse, -R141 ;  /* 0x000000573e357223 */ /* 0x080fe2000001088d */
[----:B------:R-:W-:Y:S01]  /*8cc0*/  F2FP.F16.E4M3.UNPACK_B R50, R50.H1 ;  /* 0x00000032ff32723e */ /* 0x000fe200030006ff */
[----:B------:R-:W-:Y:S01]  /*8cd0*/  FFMA.FTZ R52, R84, R87, R129 ;  /* 0x0000005754347223 */ /* 0x000fe20000010081 */
[----:B------:R-:W-:Y:S01]  /*8ce0*/  HADD2.F32 R84, -RZ, R63.H0_H0 ;  /* 0x2000003fff547230 */ /* 0x000fe20000004100 */
[----:B------:R-:W-:Y:S01]  /*8cf0*/  F2FP.SATFINITE.E4M3.F32.PACK_AB_MERGE_C R59, R154, R59, RZ ;  /* 0x0000003b9a3b723e */ /* 0x000fe200048070ff */
[----:B------:R-:W-:Y:S01]  /*8d00*/  HADD2.F32 R129, -RZ, R128.H0_H0 ;  /* 0x20000080ff817230 */ /* 0x000fe20000004100 */
[----:B------:R-:W-:Y:S01]  /*8d10*/  F2FP.SATFINITE.E4M3.F32.PACK_AB_MERGE_C R58, R148, R145, R58 ;  /* 0x00000091943a723e */ /* 0x000fe2000480703a */
[----:B------:R-:W-:Y:S01]  /*8d20*/  HADD2.F32 R62, -RZ, R56.H0_H0 ;  /* 0x20000038ff3e7230 */ /* 0x000fe20000004100 */
[----:B------:R-:W-:Y:S01]  /*8d30*/  F2FP.SATFINITE.E4M3.F32.PACK_AB_MERGE_C R59, R147, R146, R59 ;  /* 0x00000092933b723e */ /* 0x000fe2000480703b */
[----:B------:R-:W-:-:S02]  /*8d40*/  HADD2.F32 R87, -RZ, R50.H0_H0 ;  /* 0x20000032ff577230 */ /* 0x000fc40000004100 */
[-C--:B------:R-:W-:Y:S01]  /*8d50*/  FMUL.FTZ R143, R84, R129.reuse ;  /* 0x00000081548f7220 */ /* 0x080fe20000410000 */
[----:B------:R-:W-:Y:S02]  /*8d60*/  HADD2.F32 R56, -RZ, R56.H1_H1 ;  /* 0x30000038ff387230 */ /* 0x000fe40000004100 */
[----:B------:R-:W-:Y:S01]  /*8d70*/  FMUL.FTZ R129, R62, R129 ;  /* 0x000000813e817220 */ /* 0x000fe20000410000 */
[----:B------:R-:W-:Y:S01]  /*8d80*/  HADD2.F32 R141, -RZ, R128.H1_H1 ;  /* 0x30000080ff8d7230 */ /* 0x000fe20000004100 */
[----:B------:R-:W-:Y:S01]  /*8d90*/  F2FP.F16.E4M3.UNPACK_B R142, R49.H1 ;  /* 0x00000031ff8e723e */ /* 0x000fe200030006ff */
[----:B------:R-:W-:Y:S02]  /*8da0*/  HADD2.F32 R63, -RZ, R63.H1_H1 ;  /* 0x3000003fff3f7230 */ /* 0x000fe40000004100 */
[----:B------:R-:W-:Y:S01]  /*8db0*/  FFMA.FTZ R146, R84, R87, R129 ;  /* 0x0000005754927223 */ /* 0x000fe20000010081 */
[----:B------:R-:W-:Y:S02]  /*8dc0*/  HADD2.F32 R128, -RZ, R50.H1_H1 ;  /* 0x30000032ff807230 */ /* 0x000fe40000004100 */
[----:B------:R-:W-:Y:S01]  /*8dd0*/  FMUL.FTZ R84, R56, R141 ;  /* 0x0000008d38547220 */ /* 0x000fe20000410000 */
[----:B------:R-:W-:Y:S01]  /*8de0*/  F2FP.F16.E4M3.UNPACK_B R50, R51 ;  /* 0x00000033ff32723e */ /* 0x000fe200020006ff */
[C---:B------:R-:W-:Y:S01]  /*8df0*/  FMUL.FTZ R145, R63.reuse, R141 ;  /* 0x0000008d3f917220 */ /* 0x040fe20000410000 */
[----:B------:R-:W-:Y:S01]  /*8e00*/  F2FP.F16.E4M3.UNPACK_B R51, R51.H1 ;  /* 0x00000033ff33723e */ /* 0x000fe200030006ff */
[-C--:B------:R-:W-:Y:S01]  /*8e10*/  FFMA.FTZ R149, R63, R128.reuse, R84 ;  /* 0x000000803f957223 */ /* 0x080fe20000010054 */
[----:B------:R-:W-:Y:S01]  /*8e20*/  F2FP.F16.E4M3.UNPACK_B R63, R55.H1 ;  /* 0x00000037ff3f723e */ /* 0x000fe200030006ff */
[----:B------:R-:W-:Y:S01]  /*8e30*/  FFMA.FTZ R144, R62, R87, -R143 ;  /* 0x000000573e907223 */ /* 0x000fe2000001088f */
[----:B------:R-:W-:Y:S01]  /*8e40*/  F2FP.F16.E4M3.UNPACK_B R141, R49 ;  /* 0x00000031ff8d723e */ /* 0x000fe200020006ff */
[----:B------:R-:W-:Y:S01]  /*8e50*/  FFMA.FTZ R147, R56, R128, -R145 ;  /* 0x0000008038937223 */ /* 0x000fe20000010891 */
[-C--:B------:R-:W-:Y:S01]  /*8e60*/  F2FP.F16.E4M3.UNPACK_B R49, R48.reuse ;  /* 0x00000030ff31723e */ /* 0x080fe200020006ff */
[----:B------:R-:W-:Y:S01]  /*8e70*/  HADD2.F32 R145, -RZ, R142.H0_H0 ;  /* 0x2000008eff917230 */ /* 0x000fe20000004100 */
[----:B------:R-:W-:Y:S01]  /*8e80*/  F2FP.F16.E4M3.UNPACK_B R87, R48.H1 ;  /* 0x00000030ff57723e */ /* 0x000fe200030006ff */
[----:B------:R-:W-:Y:S01]  /*8e90*/  HADD2.F32 R48, -RZ, R63.H0_H0 ;  /* 0x2000003fff307230 */ /* 0x000fe20000004100 */
[----:B------:R-:W-:Y:S01]  /*8ea0*/  F2FP.F16.E4M3.UNPACK_B R62, R55 ;  /* 0x00000037ff3e723e */ /* 0x000fe200020006ff */
[----:B------:R-:W-:Y:S01]  /*8eb0*/  HADD2.F32 R56, -RZ, R51.H0_H0 ;  /* 0x20000033ff387230 */ /* 0x000fe20000004100 */
[----:B------:R-:W-:Y:S01]  /*8ec0*/  F2FP.SATFINITE.E4M3.F32.PACK_AB_MERGE_C R144, R147, R144, RZ ;  /* 0x000000909390723e */ /* 0x000fe200048070ff */
[----:B------:R-:W-:-:S02]  /*8ed0*/  HADD2.F32 R129, -RZ, R87.H0_H0 ;  /* 0x20000057ff817230 */ /* 0x000fc40000004100 */
[-C--:B------:R-:W-:Y:S01]  /*8ee0*/  FMUL.FTZ R151, R48, R145.reuse ;  /* 0x0000009130977220 */ /* 0x080fe20000410000 */
[----:B------:R-:W-:Y:S02]  /*8ef0*/  HADD2.F32 R84, -RZ, R62.H0_H0 ;  /* 0x2000003eff547230 */ /* 0x000fe40000004100 */
[C---:B------:R-:W-:Y:S01]  /*8f00*/  FMUL.FTZ R145, R56.reuse, R145 ;  /* 0x0000009138917220 */ /* 0x040fe20000410000 */
[----:B------:R-:W-:Y:S02]  /*8f10*/  HADD2.F32 R143, -RZ, R141.H0_H0 ;  /* 0x2000008dff8f7230 */ /* 0x000fe40000004100 */
[-C--:B------:R-:W-:Y:S01]  /*8f20*/  FFMA.FTZ R151, R56, R129.reuse, -R151 ;  /* 0x0000008138977223 */ /* 0x080fe20000010897 */
[----:B------:R-:W-:Y:S02]  /*8f30*/  HADD2.F32 R63, -RZ, R63.H1_H1 ;  /* 0x3000003fff3f7230 */ /* 0x000fe40000004100 */
[----:B------:R-:W-:Y:S01]  /*8f40*/  FFMA.FTZ R145, R48, R129, R145 ;  /* 0x0000008130917223 */ /* 0x000fe20000010091 */
[----:B------:R-:W-:-:S02]  /*8f50*/  HADD2.F32 R142, -RZ, R142.H1_H1 ;  /* 0x3000008eff8e7230 */ /* 0x000fc40000004100 */
[-C--:B------:R-:W-:Y:S01]  /*8f60*/  FMUL.FTZ R148, R84, R143.reuse ;  /* 0x0000008f54947220 */ /* 0x080fe20000410000 */
[----:B------:R-:W-:Y:S01]  /*8f70*/  HADD2.F32 R51, -RZ, R51.H1_H1 ;  /* 0x30000033ff337230 */ /* 0x000fe20000004100 */
[----:B------:R-:W-:Y:S01]  /*8f80*/  F2FP.SATFINITE.E4M3.F32.PACK_AB_MERGE_C R146, R149, R146, RZ ;  /* 0x000000929592723e */ /* 0x000fe200048070ff */
[----:B------:R-:W-:Y:S02]  /*8f90*/  HADD2.F32 R55, -RZ, R50.H0_H0 ;  /* 0x20000032ff377230 */ /* 0x000fe40000004100 */
[-C--:B------:R-:W-:Y:S01]  /*8fa0*/  FMUL.FTZ R56, R63, R142.reuse ;  /* 0x0000008e3f387220 */ /* 0x080fe20000410000 */
[----:B------:R-:W-:Y:S02]  /*8fb0*/  HADD2.F32 R128, -RZ, R49.H0_H0 ;  /* 0x20000031ff807230 */ /* 0x000fe40000004100 */
[----:B------:R-:W-:Y:S01]  /*8fc0*/  FMUL.FTZ R142, R51, R142 ;  /* 0x0000008e338e7220 */ /* 0x000fe20000410000 */
[----:B------:R-:W-:Y:S02]  /*8fd0*/  HADD2.F32 R62, -RZ, R62.H1_H1 ;  /* 0x3000003eff3e7230 */ /* 0x000fe40000004100 */
[----:B------:R-:W-:Y:S01]  /*8fe0*/  FMUL.FTZ R143, R55, R143 ;  /* 0x0000008f378f7220 */ /* 0x000fe20000410000 */
[----:B------:R-:W-:-:S02]  /*8ff0*/  HADD2.F32 R141, -RZ, R141.H1_H1 ;  /* 0x3000008dff8d7230 */ /* 0x000fc40000004100 */
[-C--:B------:R-:W-:Y:S01]  /*9000*/  FFMA.FTZ R148, R55, R128.reuse, -R148 ;  /* 0x0000008037947223 */ /* 0x080fe20000010894 */
[----:B------:R-:W-:Y:S02]  /*9010*/  HADD2.F32 R48, -RZ, R87.H1_H1 ;  /* 0x30000057ff307230 */ /* 0x000fe40000004100 */
[----:B------:R-:W-:Y:S01]  /*9020*/  FFMA.FTZ R143, R84, R128, R143 ;  /* 0x00000080548f7223 */ /* 0x000fe2000001008f */
[----:B------:R-:W-:Y:S02]  /*9030*/  HADD2.F32 R50, -RZ, R50.H1_H1 ;  /* 0x30000032ff327230 */ /* 0x000fe40000004100 */
[-C--:B------:R-:W-:Y:S01]  /*9040*/  FMUL.FTZ R55, R62, R141.reuse ;  /* 0x0000008d3e377220 */ /* 0x080fe20000410000 */
[----:B------:R-:W-:Y:S02]  /*9050*/  HADD2.F32 R49, -RZ, R49.H1_H1 ;  /* 0x30000031ff317230 */ /* 0x000fe40000004100 */
[-C--:B------:R-:W-:Y:S01]  /*9060*/  FFMA.FTZ R56, R51, R48.reuse, -R56 ;  /* 0x0000003033387223 */ /* 0x080fe20000010838 */
[----:B------:R-:W-:Y:S01]  /*9070*/  FFMA.FTZ R142, R63, R48, R142 ;  /* 0x000000303f8e7223 */ /* 0x000fe2000001008e */
[----:B------:R-:W-:Y:S01]  /*9080*/  FMUL.FTZ R141, R50, R141 ;  /* 0x0000008d328d7220 */ /* 0x000fe20000410000 */
[----:B------:R-:W-:-:S02]  /*9090*/  IMAD.MOV.U32 R48, RZ, RZ, R58 ;  /* 0x000000ffff307224 */ /* 0x000fc400078e003a */
[----:B------:R-:W-:Y:S01]  /*90a0*/  FFMA.FTZ R55, R50, R49, -R55 ;  /* 0x0000003132377223 */ /* 0x000fe20000010837 */
[----:B------:R-:W-:Y:S01]  /*90b0*/  F2FP.SATFINITE.E4M3.F32.PACK_AB_MERGE_C R56, R56, R151, RZ ;  /* 0x000000973838723e */ /* 0x000fe200048070ff */
[----:B------:R-:W-:Y:S01]  /*90c0*/  FFMA.FTZ R62, R62, R49, R141 ;  /* 0x000000313e3e7223 */ /* 0x000fe2000001008d */
[----:B------:R-:W-:Y:S01]  /*90d0*/  F2FP.SATFINITE.E4M3.F32.PACK_AB_MERGE_C R142, R142, R145, RZ ;  /* 0x000000918e8e723e */ /* 0x000fe200048070ff */
[----:B------:R-:W-:Y:S01]  /*90e0*/  IMAD.MOV.U32 R50, RZ, RZ, R57 ;  /* 0x000000ffff327224 */ /* 0x000fe200078e0039 */
[----:B------:R-:W-:Y:S02]  /*90f0*/  F2FP.SATFINITE.E4M3.F32.PACK_AB_MERGE_C R49, R53, R60, R144 ;  /* 0x0000003c3531723e */ /* 0x000fe40004807090 */
[----:B------:R-:W-:Y:S02]  /*9100*/  F2FP.SATFINITE.E4M3.F32.PACK_AB_MERGE_C R51, R55, R148, R56 ;  /* 0x000000943733723e */ /* 0x000fe40004807038 */
[----:B------:R-:W-:Y:S01]  /*9110*/  F2FP.SATFINITE.E4M3.F32.PACK_AB_MERGE_C R53, R52, R61, R146 ;  /* 0x0000003d3435723e */ /* 0x000fe20004807092 */
[----:B------:R-:W-:Y:S01]  /*9120*/  IMAD.MOV.U32 R52, RZ, RZ, R59 ;  /* 0x000000ffff347224 */ /* 0x000fe200078e003b */
[----:B------:R-:W-:-:S07]  /*9130*/  F2FP.SATFINITE.E4M3.F32.PACK_AB_MERGE_C R55, R62, R143, R142 ;  /* 0x0000008f3e37723e */ /* 0x000fce000480708e */
.L_x_407:
[----:B------:R-:W-:Y:S05]  /*9140*/  BSYNC B2 ;  /* 0x0000000000027941 */ /* 0x000fea0003800000 */
.L_x_406:
        /* <DEDUP_REMOVED lines=11> */
.L_x_405:
[----:B------:R-:W-:Y:S05]  /*9200*/  BSYNC B1 ;  /* 0x0000000000017941 */ /* 0x000fea0003800000 */
.L_x_404:
[----:B-1----:R-:W-:Y:S01]  /*9210*/  IADD3 R49, R23, 0x40, RZ ;  /* 0x0000004017317810 */ /* 0x002fe20007ffe0ff */
[----:B------:R-:W-:Y:S03]  /*9220*/  BSSY B1, `(.L_x_408) ;  /* 0x0000106000017945 */ /* 0x000fe60003800000 */
[----:B------:R-:W-:-:S13]  /*9230*/  ISETP.GE.OR P3, PT, R49, R114, P0 ;  /* 0x000000723100720c */ /* 0x000fda0000766670 */
[----:B------:R-:W-:Y:S05]  /*9240*/  @P3 BRA `(.L_x_409) ;  /* 0x00000010000c3947 */ /* 0x000fea0003800000 */
[----:B------:R-:W3:Y:S01]  /*9250*/  LDL R50, [R1+0x28] ;  /* 0x0000280001327983 */ /* 0x000ee20000100800 */
[-C--:B--2---:R-:W-:Y:S01]  /*9260*/  IMAD R48, R116, R122.reuse, RZ ;  /* 0x0000007a74307224 */ /* 0x084fe200078e02ff */
[----:B------:R-:W-:Y:S01]  /*9270*/  ISETP.NE.AND P6, PT, R0, RZ, PT ;  /* 0x000000ff0000720c */ /* 0x000fe20003fc5270 */
[C---:B------:R-:W-:Y:S01]  /*9280*/  IMAD.WIDE.U32 R56, R49.reuse, R122, R120 ;  /* 0x0000007a31387225 */ /* 0x040fe200078e0078 */
[----:B------:R-:W-:Y:S03]  /*9290*/  BSSY B2, `(.L_x_410) ;  /* 0x00000f3000027945 */ /* 0x000fe60003800000 */
[----:B------:R-:W-:Y:S01]  /*92a0*/  IMAD R59, R49, R123, R48 ;  /* 0x0000007b313b7224 */ /* 0x000fe200078e0230 */
[----:B------:R-:W-:Y:S01]  /*92b0*/  SEL R48, R111, R138, !P6 ;  /* 0x0000008a6f307207 */ /* 0x000fe20007000000 */
[C---:B------:R-:W-:Y:S01]  /*92c0*/  VIADD R51, R23.reuse, 0x40 ;  /* 0x0000004017337836 */ /* 0x040fe20000000000 */
[----:B------:R-:W-:Y:S01]  /*92d0*/  IADD3 R58, P3, P4, R100, R56, R39 ;  /* 0x00000038643a7210 */ /* 0x000fe20007c7e027 */
[----:B------:R-:W-:Y:S01]  /*92e0*/  VIADD R52, R23, 0x40 ;  /* 0x0000004017347836 */ /* 0x000fe20000000000 */
[----:B------:R-:W-:Y:S01]  /*92f0*/  SHF.R.S32.HI R49, RZ, 0x1f, R48 ;  /* 0x0000001fff317819 */ /* 0x000fe20000011430 */
[----:B------:R-:W-:Y:S01]  /*9300*/  IMAD.IADD R59, R57, 0x1, R59 ;  /* 0x00000001393b7824 */ /* 0x000fe200078e023b */
[----:B------:R-:W-:Y:S01]  /*9310*/  SHF.L.U32 R51, R51, 0x7, RZ ;  /* 0x0000000733337819 */ /* 0x000fe200000006ff */
[----:B------:R-:W-:Y:S01]  /*9320*/  IMAD.SHL.U32 R52, R52, 0x80, RZ ;  /* 0x0000008034347824 */ /* 0x000fe200078e00ff */
[----:B------:R-:W-:-:S02]  /*9330*/  LEA.HI R49, R49, R48, RZ, 0x5 ;  /* 0x0000003031317211 */ /* 0x000fc400078f28ff */
[----:B------:R-:W-:Y:S02]  /*9340*/  LOP3.LUT R51, R51, 0x380, RZ, 0xc0, !PT ;  /* 0x0000038033337812 */ /* 0x000fe400078ec0ff */
[----:B------:R-:W-:Y:S02]  /*9350*/  LEA.HI.SX32 R49, R49, R104, 0x1b ;  /* 0x0000006831317211 */ /* 0x000fe400078fdaff */
[----:B------:R-:W-:Y:S02]  /*9360*/  LOP3.LUT R52, R52, 0x380, RZ, 0xc0, !PT ;  /* 0x0000038034347812 */ /* 0x000fe400078ec0ff */
[----:B------:R-:W-:Y:S01]  /*9370*/  SHF.R.S32.HI R48, RZ, 0x1f, R49 ;  /* 0x0000001fff307819 */ /* 0x000fe20000011431 */
[----:B------:R-:W-:Y:S01]  /*9380*/  IMAD.SHL.U32 R61, R49, 0x10, RZ ;  /* 0x00000010313d7824 */ /* 0x000fe200078e00ff */
[----:B------:R-:W-:Y:S02]  /*9390*/  SHF.R.U32.HI R51, RZ, 0x3, R51 ;  /* 0x00000003ff337819 */ /* 0x000fe40000011633 */
[----:B------:R-:W-:-:S02]  /*93a0*/  LEA.HI R49, R48, R49, RZ, 0x3 ;  /* 0x0000003130317211 */ /* 0x000fc400078f18ff */
[----:B------:R-:W-:Y:S02]  /*93b0*/  LOP3.LUT R48, R52, 0x70, R61, 0xf8, !PT ;  /* 0x0000007034307812 */ /* 0x000fe400078ef83d */
[----:B------:R-:W-:Y:S01]  /*93c0*/  IADD3.X R80, R40, R59, R105, P3, P4 ;  /* 0x0000003b28507210 */ /* 0x000fe20001fe8469 */
[----:B------:R-:W-:Y:S01]  /*93d0*/  IMAD.SHL.U32 R49, R49, 0x800, RZ ;  /* 0x0000080031317824 */ /* 0x000fe200078e00ff */
[----:B------:R-:W-:-:S04]  /*93e0*/  LOP3.LUT R48, R48, R51, RZ, 0x3c, !PT ;  /* 0x0000003330307212 */ /* 0x000fc800078e3cff */
[----:B------:R-:W-:-:S04]  /*93f0*/  LOP3.LUT R49, R49, 0xffffc000, RZ, 0xc0, !PT ;  /* 0xffffc00031317812 */ /* 0x000fc800078ec0ff */
[----:B---3--:R-:W-:Y:S02]  /*9400*/  IADD3 R51, R48, R49, R50 ;  /* 0x0000003130337210 */ /* 0x008fe40007ffe032 */
[----:B------:R-:W-:-:S03]  /*9410*/  LEA R49, R232, R27, 0xf ;  /* 0x0000001be8317211 */ /* 0x000fc600078e78ff */
[----:B------:R-:W-:Y:S02]  /*9420*/  IMAD R51, R232, 0x8000, R51 ;  /* 0x00008000e8337824 */ /* 0x000fe400078e0233 */
[C---:B------:R-:W-:Y:S02]  /*9430*/  IMAD.IADD R49, R22.reuse, 0x1, R49 ;  /* 0x0000000116317824 */ /* 0x040fe400078e0231 */
[----:B------:R-:W-:-:S04]  /*9440*/  IMAD.IADD R52, R22, 0x1, R51 ;  /* 0x0000000116347824 */ /* 0x000fc800078e0233 */
[----:B------:R-:W1:Y:S04]  /*9450*/  LDS.128 R48, [R49+0x28400] ;  /* 0x0284000031307984 */ /* 0x000e680000000c00 */
[----:B------:R-:W2:Y:S01]  /*9460*/  LDS.128 R52, [R52+0x28400] ;  /* 0x0284000034347984 */ /* 0x000ea20000000c00 */
[----:B------:R-:W-:Y:S05]  /*9470*/  @P2 BRA `(.L_x_411) ;  /* 0x0000000c00502947 */ /* 0x000fea0003800000 */
[--C-:B------:R-:W-:Y:S01]  /*9480*/  SHF.R.U32.HI R60, RZ, 0x8, R65.reuse ;  /* 0x00000008ff3c7819 */ /* 0x100fe20000011641 */
[----:B--2---:R-:W-:Y:S01]  /*9490*/  IMAD.MOV.U32 R68, RZ, RZ, R52 ;  /* 0x000000ffff447224 */ /* 0x004fe200078e0034 */
[----:B------:R-:W-:Y:S02]  /*94a0*/  LOP3.LUT R63, R65, 0xff0000ff, RZ, 0xc0, !PT ;  /* 0xff0000ff413f7812 */ /* 0x000fe400078ec0ff */
[----:B------:R-:W-:Y:S02]  /*94b0*/  SHF.R.U32.HI R87, RZ, 0x10, R65 ;  /* 0x00000010ff577819 */ /* 0x000fe40000011641 */
[----:B-1----:R-:W-:Y:S01]  /*94c0*/  MOV R65, R48 ;  /* 0x0000003000417202 */ /* 0x002fe20000000f00 */
[----:B------:R-:W-:Y:S01]  /*94d0*/  IMAD.SHL.U32 R48, R60, 0x100, RZ ;  /* 0x000001003c307824 */ /* 0x000fe200078e00ff */
[----:B------:R-:W-:Y:S01]  /*94e0*/  SHF.R.U32.HI R82, RZ, 0x8, R69 ;  /* 0x00000008ff527819 */ /* 0x000fe20000011645 */
[----:B------:R-:W-:Y:S01]  /*94f0*/  IMAD.MOV.U32 R60, RZ, RZ, R50 ;  /* 0x000000ffff3c7224 */ /* 0x000fe200078e0032 */
[----:B------:R-:W-:-:S02]  /*9500*/  SHF.R.U32.HI R86, RZ, 0x8, R67 ;  /* 0x00000008ff567819 */ /* 0x000fc40000011643 */
[----:B------:R-:W-:Y:S02]  /*9510*/  LOP3.LUT R66, R69, 0xff0000ff, RZ, 0xc0, !PT ;  /* 0xff0000ff45427812 */ /* 0x000fe400078ec0ff */
[----:B------:R-:W-:Y:S01]  /*9520*/  SHF.R.U32.HI R84, RZ, 0x10, R69 ;  /* 0x00000010ff547819 */ /* 0x000fe20000011645 */
[----:B------:R-:W-:Y:S01]  /*9530*/  IMAD.SHL.U32 R69, R82, 0x100, RZ ;  /* 0x0000010052457824 */ /* 0x000fe200078e00ff */
[----:B------:R-:W-:Y:S02]  /*9540*/  LOP3.LUT R48, R63, 0xff00, R48, 0xf8, !PT ;  /* 0x0000ff003f307812 */ /* 0x000fe400078ef830 */
[----:B------:R-:W-:Y:S02]  /*9550*/  LOP3.LUT R64, R67, 0xff0000ff, RZ, 0xc0, !PT ;  /* 0xff0000ff43407812 */ /* 0x000fe400078ec0ff */
[----:B------:R-:W-:Y:S01]  /*9560*/  SHF.R.U32.HI R85, RZ, 0x10, R67 ;  /* 0x00000010ff557819 */ /* 0x000fe20000011643 */
[----:B------:R-:W-:Y:S01]  /*9570*/  IMAD.SHL.U32 R67, R86, 0x100, RZ ;  /* 0x0000010056437824 */ /* 0x000fe200078e00ff */
[----:B------:R-:W-:-:S02]  /*9580*/  SHF.R.U32.HI R81, RZ, 0x8, R71 ;  /* 0x00000008ff517819 */ /* 0x000fc40000011647 */
[----:B------:R-:W-:Y:S02]  /*9590*/  SHF.L.U32 R63, R87, 0x10, RZ ;  /* 0x00000010573f7819 */ /* 0x000fe400000006ff */
[----:B------:R-:W-:Y:S02]  /*95a0*/  LOP3.LUT R70, R71, 0xff0000ff, RZ, 0xc0, !PT ;  /* 0xff0000ff47467812 */ /* 0x000fe400078ec0ff */
[----:B------:R-:W-:Y:S01]  /*95b0*/  SHF.R.U32.HI R83, RZ, 0x10, R71 ;  /* 0x00000010ff537819 */ /* 0x000fe20000011647 */
[----:B------:R-:W-:Y:S01]  /*95c0*/  IMAD.SHL.U32 R71, R81, 0x100, RZ ;  /* 0x0000010051477824 */ /* 0x000fe200078e00ff */
[----:B------:R-:W-:Y:S02]  /*95d0*/  MOV R62, R54 ;  /* 0x00000036003e7202 */ /* 0x000fe40000000f00 */
[----:B------:R-:W-:Y:S01]  /*95e0*/  LOP3.LUT R52, R48, 0xff0000, R63, 0xf8, !PT ;  /* 0x00ff000030347812 */ /* 0x000fe200078ef83f */
[----:B------:R-:W-:Y:S01]  /*95f0*/  IMAD.U32 R63, R85, 0x10000, RZ ;  /* 0x00010000553f7824 */ /* 0x000fe200078e00ff */
[----:B------:R-:W-:Y:S01]  /*9600*/  LOP3.LUT R54, R66, 0xff00, R69, 0xf8, !PT ;  /* 0x0000ff0042367812 */ /* 0x000fe200078ef845 */
[----:B------:R-:W-:Y:S01]  /*9610*/  IMAD.U32 R83, R83, 0x10000, RZ ;  /* 0x0001000053537824 */ /* 0x000fe200078e00ff */
[----:B------:R-:W-:-:S02]  /*9620*/  LOP3.LUT R64, R64, 0xff00, R67, 0xf8, !PT ;  /* 0x0000ff0040407812 */ /* 0x000fc400078ef843 */
[----:B------:R-:W-:Y:S02]  /*9630*/  F2FP.F16.E4M3.UNPACK_B R81, R139.H1 ;  /* 0x0000008bff51723e */ /* 0x000fe400030006ff */
[----:B------:R-:W-:Y:S02]  /*9640*/  F2FP.F16.E4M3.UNPACK_B R69, R68.H1 ;  /* 0x00000044ff45723e */ /* 0x000fe400030006ff */
[----:B------:R-:W-:Y:S01]  /*9650*/  F2FP.F16.E4M3.UNPACK_B R66, R65.H1 ;  /* 0x00000041ff42723e */ /* 0x000fe200030006ff */
[----:B------:R-:W-:Y:S01]  /*9660*/  HADD2.F32 R50, -RZ, R81.H0_H0 ;  /* 0x20000051ff327230 */ /* 0x000fe20000004100 */
[----:B------:R-:W-:Y:S01]  /*9670*/  LOP3.LUT R48, R64, 0xff0000, R63, 0xf8, !PT ;  /* 0x00ff000040307812 */ /* 0x000fe200078ef83f */
[----:B------:R-:W-:Y:S01]  /*9680*/  HADD2.F32 R64, -RZ, R69.H0_H0 ;  /* 0x20000045ff407230 */ /* 0x000fe20000004100 */
[----:B------:R-:W-:Y:S01]  /*9690*/  F2FP.F16.E4M3.UNPACK_B R67, R135.H1 ;  /* 0x00000087ff43723e */ /* 0x000fe200030006ff */
[----:B------:R-:W-:Y:S01]  /*96a0*/  HADD2.F32 R63, -RZ, R66.H0_H0 ;  /* 0x20000042ff3f7230 */ /* 0x000fe20000004100 */
[----:B------:R-:W-:Y:S01]  /*96b0*/  LOP3.LUT R82, R70, 0xff00, R71, 0xf8, !PT ;  /* 0x0000ff0046527812 */ /* 0x000fe200078ef847 */
[----:B------:R-:W-:-:S02]  /*96c0*/  IMAD.U32 R71, R84, 0x10000, RZ ;  /* 0x0001000054477824 */ /* 0x000fc400078e00ff */
[-C--:B------:R-:W-:Y:S01]  /*96d0*/  FMUL.FTZ R84, R64, R50.reuse ;  /* 0x0000003240547220 */ /* 0x080fe20000410000 */
[----:B------:R-:W-:Y:S02]  /*96e0*/  HADD2.F32 R70, -RZ, R67.H0_H0 ;  /* 0x20000043ff467230 */ /* 0x000fe40000004100 */
[C---:B------:R-:W-:Y:S01]  /*96f0*/  FMUL.FTZ R85, R63.reuse, R50 ;  /* 0x000000323f557220 */ /* 0x040fe20000410000 */
[----:B------:R-:W-:Y:S01]  /*9700*/  LOP3.LUT R50, R82, 0xff0000, R83, 0xf8, !PT ;  /* 0x00ff000052327812 */ /* 0x000fe200078ef853 */
[----:B------:R-:W-:Y:S01]  /*9710*/  HADD2.F32 R82, -RZ, R81.H1_H1 ;  /* 0x30000051ff527230 */ /* 0x000fe20000004100 */
[----:B------:R-:W-:Y:S01]  /*9720*/  LOP3.LUT R54, R54, 0xff0000, R71, 0xf8, !PT ;  /* 0x00ff000036367812 */ /* 0x000fe200078ef847 */
[-C--:B------:R-:W-:Y:S01]  /*9730*/  FFMA.FTZ R63, R63, R70.reuse, -R84 ;  /* 0x000000463f3f7223 */ /* 0x080fe20000010854 */
[----:B------:R-:W-:Y:S01]  /*9740*/  FFMA.FTZ R64, R64, R70, R85 ;  /* 0x0000004640407223 */ /* 0x000fe20000010055 */
[----:B------:R-:W-:Y:S01]  /*9750*/  HADD2.F32 R71, -RZ, R67.H1_H1 ;  /* 0x30000043ff477230 */ /* 0x000fe20000004100 */
[----:B------:R-:W-:Y:S01]  /*9760*/  F2FP.F16.E4M3.UNPACK_B R139, R139 ;  /* 0x0000008bff8b723e */ /* 0x000fe200020006ff */
[----:B------:R-:W-:Y:S01]  /*9770*/  HADD2.F32 R70, -RZ, R69.H1_H1 ;  /* 0x30000045ff467230 */ /* 0x000fe20000004100 */
[----:B------:R-:W-:Y:S01]  /*9780*/  F2FP.F16.E4M3.UNPACK_B R65, R65 ;  /* 0x00000041ff41723e */ /* 0x000fe200020006ff */
[----:B------:R-:W-:Y:S01]  /*9790*/  HADD2.F32 R67, -RZ, R66.H1_H1 ;  /* 0x30000042ff437230 */ /* 0x000fe20000004100 */
[----:B------:R-:W-:Y:S01]  /*97a0*/  F2FP.F16.E4M3.UNPACK_B R68, R68 ;  /* 0x00000044ff44723e */ /* 0x000fe200020006ff */
[----:B------:R-:W-:Y:S01]  /*97b0*/  HADD2.F32 R81, -RZ, R139.H0_H0 ;  /* 0x2000008bff517230 */ /* 0x000fe20000004100 */
[----:B------:R-:W-:Y:S01]  /*97c0*/  F2FP.F16.E4M3.UNPACK_B R135, R135 ;  /* 0x00000087ff87723e */ /* 0x000fe200020006ff */
[-C--:B------:R-:W-:Y:S01]  /*97d0*/  FMUL.FTZ R84, R70, R82.reuse ;  /* 0x0000005246547220 */ /* 0x080fe20000410000 */
[----:B------:R-:W-:Y:S01]  /*97e0*/  FMUL.FTZ R83, R67, R82 ;  /* 0x0000005243537220 */ /* 0x000fe20000410000 */
[----:B------:R-:W-:-:S02]  /*97f0*/  HADD2.F32 R66, -RZ, R65.H0_H0 ;  /* 0x20000041ff427230 */ /* 0x000fc40000004100 */
[--C-:B------:R-:W-:Y:S02]  /*9800*/  HADD2.F32 R69, -RZ, R68.reuse.H0_H0 ;  /* 0x20000044ff457230 */ /* 0x100fe40000004100 */
[-C--:B------:R-:W-:Y:S01]  /*9810*/  FFMA.FTZ R128, R67, R71.reuse, -R84 ;  /* 0x0000004743807223 */ /* 0x080fe20000010854 */
[----:B------:R-:W-:Y:S01]  /*9820*/  FFMA.FTZ R85, R70, R71, R83 ;  /* 0x0000004746557223 */ /* 0x000fe20000010053 */
[----:B------:R-:W-:Y:S02]  /*9830*/  HADD2.F32 R67, -RZ, R135.H0_H0 ;  /* 0x20000087ff437230 */ /* 0x000fe40000004100 */
[-C--:B------:R-:W-:Y:S01]  /*9840*/  FMUL.FTZ R70, R66, R81.reuse ;  /* 0x0000005142467220 */ /* 0x080fe20000410000 */
[----:B------:R-:W-:Y:S02]  /*9850*/  HADD2.F32 R139, -RZ, R139.H1_H1 ;  /* 0x3000008bff8b7230 */ /* 0x000fe40000004100 */
[----:B------:R-:W-:Y:S01]  /*9860*/  FMUL.FTZ R71, R69, R81 ;  /* 0x0000005145477220 */ /* 0x000fe20000410000 */
[----:B------:R-:W-:-:S02]  /*9870*/  HADD2.F32 R68, -RZ, R68.H1_H1 ;  /* 0x30000044ff447230 */ /* 0x000fc40000004100 */
[-C--:B------:R-:W-:Y:S01]  /*9880*/  FFMA.FTZ R83, R69, R67.reuse, R70 ;  /* 0x0000004345537223 */ /* 0x080fe20000010046 */
[----:B------:R-:W-:Y:S02]  /*9890*/  HADD2.F32 R65, -RZ, R65.H1_H1 ;  /* 0x30000041ff417230 */ /* 0x000fe40000004100 */
[----:B------:R-:W-:Y:S01]  /*98a0*/  FFMA.FTZ R81, R66, R67, -R71 ;  /* 0x0000004342517223 */ /* 0x000fe20000010847 */
[----:B------:R-:W-:Y:S02]  /*98b0*/  HADD2.F32 R135, -RZ, R135.H1_H1 ;  /* 0x30000087ff877230 */ /* 0x000fe40000004100 */
[-C--:B------:R-:W-:Y:S01]  /*98c0*/  FMUL.FTZ R70, R68, R139.reuse ;  /* 0x0000008b44467220 */ /* 0x080fe20000410000 */
[----:B------:R-:W-:Y:S01]  /*98d0*/  F2FP.F16.E4M3.UNPACK_B R66, R140.H1 ;  /* 0x0000008cff42723e */ /* 0x000fe200030006ff */
[C---:B------:R-:W-:Y:S01]  /*98e0*/  FMUL.FTZ R139, R65.reuse, R139 ;  /* 0x0000008b418b7220 */ /* 0x040fe20000410000 */
[----:B------:R-:W-:Y:S01]  /*98f0*/  F2FP.F16.E4M3.UNPACK_B R67, R62.H1 ;  /* 0x0000003eff43723e */ /* 0x000fe200030006ff */
[----:B------:R-:W-:Y:S01]  /*9900*/  FFMA.FTZ R84, R65, R135, -R70 ;  /* 0x0000008741547223 */ /* 0x000fe20000010846 */
[----:B------:R-:W-:Y:S01]  /*9910*/  F2FP.F16.E4M3.UNPACK_B R70, R137.H1 ;  /* 0x00000089ff46723e */ /* 0x000fe200030006ff */
[----:B------:R-:W-:Y:S01]  /*9920*/  HADD2.F32 R71, -RZ, R66.H0_H0 ;  /* 0x20000042ff477230 */ /* 0x000fe20000004100 */
[----:B------:R-:W-:Y:S01]  /*9930*/  F2FP.F16.E4M3.UNPACK_B R65, R60.H1 ;  /* 0x0000003cff41723e */ /* 0x000fe200030006ff */
[----:B------:R-:W-:-:S02]  /*9940*/  HADD2.F32 R69, -RZ, R67.H0_H0 ;  /* 0x20000043ff457230 */ /* 0x000fc40000004100 */
[----:B------:R-:W-:Y:S01]  /*9950*/  FFMA.FTZ R86, R68, R135, R139 ;  /* 0x0000008744567223 */ /* 0x000fe2000001008b */
[----:B------:R-:W-:Y:S01]  /*9960*/  HADD2.F32 R82, -RZ, R66.H1_H1 ;  /* 0x30000042ff527230 */ /* 0x000fe20000004100 */
[----:B------:R-:W-:Y:S01]  /*9970*/  F2FP.F16.E4M3.UNPACK_B R140, R140 ;  /* 0x0000008cff8c723e */ /* 0x000fe200020006ff */
[----:B------:R-:W-:Y:S02]  /*9980*/  HADD2.F32 R66, -RZ, R65.H0_H0 ;  /* 0x20000041ff427230 */ /* 0x000fe40000004100 */
[-C--:B------:R-:W-:Y:S01]  /*9990*/  FMUL.FTZ R87, R69, R71.reuse ;  /* 0x0000004745577220 */ /* 0x080fe20000410000 */
[----:B------:R-:W-:Y:S01]  /*99a0*/  HADD2.F32 R68, -RZ, R70.H0_H0 ;  /* 0x20000046ff447230 */ /* 0x000fe20000004100 */
[----:B------:R-:W-:Y:S01]  /*99b0*/  F2FP.F16.E4M3.UNPACK_B R60, R60 ;  /* 0x0000003cff3c723e */ /* 0x000fe200020006ff */
[----:B------:R-:W-:Y:S02]  /*99c0*/  HADD2.F32 R67, -RZ, R67.H1_H1 ;  /* 0x30000043ff437230 */ /* 0x000fe40000004100 */
[----:B------:R-:W-:Y:S01]  /*99d0*/  FMUL.FTZ R142, R66, R71 ;  /* 0x00000047428e7220 */ /* 0x000fe20000410000 */
[----:B------:R-:W-:-:S02]  /*99e0*/  HADD2.F32 R65, -RZ, R65.H1_H1 ;  /* 0x30000041ff417230 */ /* 0x000fc40000004100 */
[----:B------:R-:W-:Y:S01]  /*99f0*/  FFMA.FTZ R129, R66, R68, -R87 ;  /* 0x0000004442817223 */ /* 0x000fe20000010857 */
[----:B------:R-:W-:Y:S02]  /*9a00*/  HADD2.F32 R70, -RZ, R70.H1_H1 ;  /* 0x30000046ff467230 */ /* 0x000fe40000004100 */
[----:B------:R-:W-:Y:S01]  /*9a10*/  FMUL.FTZ R66, R67, R82 ;  /* 0x0000005243427220 */ /* 0x000fe20000410000 */
[----:B------:R-:W-:Y:S01]  /*9a20*/  FFMA.FTZ R142, R69, R68, R142 ;  /* 0x00000044458e7223 */ /* 0x000fe2000001008e */
[C---:B------:R-:W-:Y:S01]  /*9a30*/  FMUL.FTZ R82, R65.reuse, R82 ;  /* 0x0000005241527220 */ /* 0x040fe20000410000 */
[----:B------:R-:W-:Y:S02]  /*9a40*/  HADD2.F32 R69, -RZ, R140.H0_H0 ;  /* 0x2000008cff457230 */ /* 0x000fe40000004100 */
[----:B------:R-:W-:Y:S01]  /*9a50*/  FFMA.FTZ R68, R65, R70, -R66 ;  /* 0x0000004641447223 */ /* 0x000fe20000010842 */
[----:B------:R-:W-:Y:S01]  /*9a60*/  F2FP.F16.E4M3.UNPACK_B R65, R62 ;  /* 0x0000003eff41723e */ /* 0x000fe200020006ff */
[----:B------:R-:W-:Y:S01]  /*9a70*/  HADD2.F32 R62, -RZ, R60.H0_H0 ;  /* 0x2000003cff3e7230 */ /* 0x000fe20000004100 */
[----:B------:R-:W-:Y:S01]  /*9a80*/  F2FP.F16.E4M3.UNPACK_B R137, R137 ;  /* 0x00000089ff89723e */ /* 0x000fe200020006ff */
[----:B------:R-:W-:Y:S01]  /*9a90*/  FFMA.FTZ R135, R67, R70, R82 ;  /* 0x0000004643877223 */ /* 0x000fe20000010052 */
[----:B------:R-:W-:Y:S01]  /*9aa0*/  HADD2.F32 R140, -RZ, R140.H1_H1 ;  /* 0x3000008cff8c7230 */ /* 0x000fe20000004100 */
[----:B------:R-:W-:Y:S01]  /*9ab0*/  F2FP.SATFINITE.E4M3.F32.PACK_AB_MERGE_C R63, R128, R63, RZ ;  /* 0x0000003f803f723e */ /* 0x000fe200048070ff */
[--C-:B------:R-:W-:Y:S01]  /*9ac0*/  HADD2.F32 R66, -RZ, R65.reuse.H0_H0 ;  /* 0x20000041ff427230 */ /* 0x100fe20000004100 */
[----:B------:R-:W-:Y:S01]  /*9ad0*/  F2FP.SATFINITE.E4M3.F32.PACK_AB_MERGE_C R85, R85, R64, RZ ;  /* 0x000000405555723e */ /* 0x000fe200048070ff */
[----:B------:R-:W-:Y:S01]  /*9ae0*/  HADD2.F32 R65, -RZ, R65.H1_H1 ;  /* 0x30000041ff417230 */ /* 0x000fe20000004100 */
[----:B------:R-:W-:Y:S01]  /*9af0*/  F2FP.SATFINITE.E4M3.F32.PACK_AB_MERGE_C R64, R84, R81, R63 ;  /* 0x000000515440723e */ /* 0x000fe2000480703f */
[----:B------:R-:W-:-:S02]  /*9b00*/  HADD2.F32 R60, -RZ, R60.H1_H1 ;  /* 0x3000003cff3c7230 */ /* 0x000fc40000004100 */
[-C--:B------:R-:W-:Y:S01]  /*9b10*/  FMUL.FTZ R71, R66, R69.reuse ;  /* 0x0000004542477220 */ /* 0x080fe20000410000 */
[--C-:B------:R-:W-:Y:S02]  /*9b20*/  HADD2.F32 R67, -RZ, R137.reuse.H0_H0 ;  /* 0x20000089ff437230 */ /* 0x100fe40000004100 */
[----:B------:R-:W-:Y:S01]  /*9b30*/  FMUL.FTZ R69, R62, R69 ;  /* 0x000000453e457220 */ /* 0x000fe20000410000 */
[----:B------:R-:W-:Y:S02]  /*9b40*/  HADD2.F32 R137, -RZ, R137.H1_H1 ;  /* 0x30000089ff897230 */ /* 0x000fe40000004100 */
[CC--:B------:R-:W-:Y:S01]  /*9b50*/  FMUL.FTZ R87, R65.reuse, R140.reuse ;  /* 0x0000008c41577220 */ /* 0x0c0fe20000410000 */
[----:B------:R-:W-:Y:S01]  /*9b60*/  FMUL.FTZ R140, R60, R140 ;  /* 0x0000008c3c8c7220 */ /* 0x000fe20000410000 */
[-C--:B------:R-:W-:Y:S01]  /*9b70*/  FFMA.FTZ R62, R62, R67.reuse, -R71 ;  /* 0x000000433e3e7223 */ /* 0x080fe20000010847 */
[----:B------:R-:W-:Y:S01]  /*9b80*/  FFMA.FTZ R69, R66, R67, R69 ;  /* 0x0000004342457223 */ /* 0x000fe20000010045 */
[----:B------:R-:W-:Y:S01]  /*9b90*/  F2FP.F16.E4M3.UNPACK_B R67, R53 ;  /* 0x00000035ff43723e */ /* 0x000fe200020006ff */
[-C--:B------:R-:W-:Y:S01]  /*9ba0*/  FFMA.FTZ R87, R60, R137.reuse, -R87 ;  /* 0x000000893c577223 */ /* 0x080fe20000010857 */
[----:B------:R-:W-:Y:S01]  /*9bb0*/  F2FP.F16.E4M3.UNPACK_B R81, R54 ;  /* 0x00000036ff51723e */ /* 0x000fe200020006ff */
[----:B------:R-:W-:Y:S01]  /*9bc0*/  FFMA.FTZ R60, R65, R137, R140 ;  /* 0x00000089413c7223 */ /* 0x000fe2000001008c */
[----:B------:R-:W-:-:S02]  /*9bd0*/  F2FP.F16.E4M3.UNPACK_B R66, R49 ;  /* 0x00000031ff42723e */ /* 0x000fc400020006ff */
[----:B------:R-:W-:Y:S01]  /*9be0*/  F2FP.SATFINITE.E4M3.F32.PACK_AB_MERGE_C R129, R68, R129, RZ ;  /* 0x000000814481723e */ /* 0x000fe200048070ff */
[----:B------:R-:W-:Y:S01]  /*9bf0*/  HADD2.F32 R68, -RZ, R67.H0_H0 ;  /* 0x20000043ff447230 */ /* 0x000fe20000004100 */
[----:B------:R-:W-:Y:S01]  /*9c00*/  F2FP.SATFINITE.E4M3.F32.PACK_AB_MERGE_C R135, R135, R142, RZ ;  /* 0x0000008e8787723e */ /* 0x000fe200048070ff */
[----:B------:R-:W-:Y:S01]  /*9c10*/  HADD2.F32 R82, -RZ, R81.H0_H0 ;  /* 0x20000051ff527230 */ /* 0x000fe20000004100 */
[----:B------:R-:W-:Y:S01]  /*9c20*/  F2FP.F16.E4M3.UNPACK_B R70, R52 ;  /* 0x00000034ff46723e */ /* 0x000fe200020006ff */
[----:B------:R-:W-:Y:S01]  /*9c30*/  HADD2.F32 R65, -RZ, R66.H0_H0 ;  /* 0x20000042ff417230 */ /* 0x000fe20000004100 */
[----:B------:R-:W-:Y:S01]  /*9c40*/  F2FP.SATFINITE.E4M3.F32.PACK_AB_MERGE_C R60, R60, R69, R135 ;  /* 0x000000453c3c723e */ /* 0x000fe20004807087 */
[----:B------:R-:W-:Y:S02]  /*9c50*/  HADD2.F32 R69, -RZ, R67.H1_H1 ;  /* 0x30000043ff457230 */ /* 0x000fe40000004100 */
[----:B------:R-:W-:Y:S01]  /*9c60*/  FMUL.FTZ R84, R68, R82 ;  /* 0x0000005244547220 */ /* 0x000fe20000410000 */
[----:B------:R-:W-:-:S02]  /*9c70*/  HADD2.F32 R71, -RZ, R70.H0_H0 ;  /* 0x20000046ff477230 */ /* 0x000fc40000004100 */
[C---:B------:R-:W-:Y:S01]  /*9c80*/  FMUL.FTZ R67, R65.reuse, R82 ;  /* 0x0000005241437220 */ /* 0x040fe20000410000 */
[----:B------:R-:W-:Y:S01]  /*9c90*/  HADD2.F32 R81, -RZ, R81.H1_H1 ;  /* 0x30000051ff517230 */ /* 0x000fe20000004100 */
[----:B------:R-:W-:Y:S01]  /*9ca0*/  F2FP.SATFINITE.E4M3.F32.PACK_AB_MERGE_C R63, R86, R83, R85 ;  /* 0x00000053563f723e */ /* 0x000fe20004807055 */
[----:B------:R-:W-:Y:S02]  /*9cb0*/  HADD2.F32 R66, -RZ, R66.H1_H1 ;  /* 0x30000042ff427230 */ /* 0x000fe40000004100 */
[-C--:B------:R-:W-:Y:S01]  /*9cc0*/  FFMA.FTZ R65, R65, R71.reuse, -R84 ;  /* 0x0000004741417223 */ /* 0x080fe20000010854 */
[----:B------:R-:W-:Y:S01]  /*9cd0*/  FFMA.FTZ R83, R68, R71, R67 ;  /* 0x0000004744537223 */ /* 0x000fe20000010043 */
[----:B------:R-:W-:Y:S02]  /*9ce0*/  HADD2.F32 R70, -RZ, R70.H1_H1 ;  /* 0x30000046ff467230 */ /* 0x000fe40000004100 */
[-C--:B------:R-:W-:Y:S01]  /*9cf0*/  FMUL.FTZ R71, R69, R81.reuse ;  /* 0x0000005145477220 */ /* 0x080fe20000410000 */
[----:B------:R-:W-:Y:S01]  /*9d00*/  FMUL.FTZ R68, R66, R81 ;  /* 0x0000005142447220 */ /* 0x000fe20000410000 */
[----:B------:R-:W-:-:S02]  /*9d10*/  F2FP.F16.E4M3.UNPACK_B R49, R49.H1 ;  /* 0x00000031ff31723e */ /* 0x000fc400030006ff */
[-C--:B------:R-:W-:Y:S01]  /*9d20*/  FFMA.FTZ R84, R66, R70.reuse, -R71 ;  /* 0x0000004642547223 */ /* 0x080fe20000010847 */
[----:B------:R-:W-:Y:S01]  /*9d30*/  F2FP.F16.E4M3.UNPACK_B R67, R53.H1 ;  /* 0x00000035ff43723e */ /* 0x000fe200030006ff */
[----:B------:R-:W-:Y:S01]  /*9d40*/  FFMA.FTZ R86, R69, R70, R68 ;  /* 0x0000004645567223 */ /* 0x000fe20000010044 */
[----:B------:R-:W-:Y:S01]  /*9d50*/  F2FP.F16.E4M3.UNPACK_B R66, R54.H1 ;  /* 0x00000036ff42723e */ /* 0x000fe200030006ff */
[----:B------:R-:W-:Y:S01]  /*9d60*/  HADD2.F32 R53, -RZ, R49.H0_H0 ;  /* 0x20000031ff357230 */ /* 0x000fe20000004100 */
[----:B------:R-:W-:Y:S01]  /*9d70*/  F2FP.F16.E4M3.UNPACK_B R52, R52.H1 ;  /* 0x00000034ff34723e */ /* 0x000fe200030006ff */
[--C-:B------:R-:W-:Y:S01]  /*9d80*/  HADD2.F32 R54, -RZ, R67.reuse.H0_H0 ;  /* 0x20000043ff367230 */ /* 0x100fe20000004100 */
[----:B------:R-:W-:Y:S01]  /*9d90*/  F2FP.SATFINITE.E4M3.F32.PACK_AB_MERGE_C R62, R87, R62, R129 ;  /* 0x0000003e573e723e */ /* 0x000fe20004807081 */
[----:B------:R-:W-:Y:S01]  /*9da0*/  HADD2.F32 R68, -RZ, R66.H0_H0 ;  /* 0x20000042ff447230 */ /* 0x000fe20000004100 */
[----:B------:R-:W-:Y:S01]  /*9db0*/  F2FP.F16.E4M3.UNPACK_B R71, R50.H1 ;  /* 0x00000032ff47723e */ /* 0x000fe200030006ff */
[----:B------:R-:W-:-:S02]  /*9dc0*/  HADD2.F32 R67, -RZ, R67.H1_H1 ;  /* 0x30000043ff437230 */ /* 0x000fc40000004100 */
[----:B------:R-:W-:Y:S02]  /*9dd0*/  HADD2.F32 R70, -RZ, R66.H1_H1 ;  /* 0x30000042ff467230 */ /* 0x000fe40000004100 */
[CC--:B------:R-:W-:Y:S01]  /*9de0*/  FMUL.FTZ R82, R54.reuse, R68.reuse ;  /* 0x0000004436527220 */ /* 0x0c0fe20000410000 */
[----:B------:R-:W-:Y:S02]  /*9df0*/  HADD2.F32 R49, -RZ, R49.H1_H1 ;  /* 0x30000031ff317230 */ /* 0x000fe40000004100 */
[----:B------:R-:W-:Y:S01]  /*9e00*/  FMUL.FTZ R69, R53, R68 ;  /* 0x0000004435457220 */ /* 0x000fe20000410000 */
[--C-:B------:R-:W-:Y:S02]  /*9e10*/  HADD2.F32 R66, -RZ, R52.reuse.H0_H0 ;  /* 0x20000034ff427230 */ /* 0x100fe40000004100 */
[-C--:B------:R-:W-:Y:S01]  /*9e20*/  FMUL.FTZ R68, R67, R70.reuse ;  /* 0x0000004643447220 */ /* 0x080fe20000410000 */
[----:B------:R-:W-:Y:S02]  /*9e30*/  HADD2.F32 R52, -RZ, R52.H1_H1 ;  /* 0x30000034ff347230 */ /* 0x000fe40000004100 */
[----:B------:R-:W-:Y:S01]  /*9e40*/  FMUL.FTZ R70, R49, R70 ;  /* 0x0000004631467220 */ /* 0x000fe20000410000 */
[----:B------:R-:W-:Y:S01]  /*9e50*/  FFMA.FTZ R87, R54, R66, R69 ;  /* 0x0000004236577223 */ /* 0x000fe20000010045 */
[----:B------:R-:W-:-:S02]  /*9e60*/  F2FP.F16.E4M3.UNPACK_B R54, R55 ;  /* 0x00000037ff36723e */ /* 0x000fc400020006ff */
[----:B------:R-:W-:Y:S01]  /*9e70*/  FFMA.FTZ R140, R67, R52, R70 ;  /* 0x00000034438c7223 */ /* 0x000fe20000010046 */
[----:B------:R-:W-:Y:S01]  /*9e80*/  F2FP.F16.E4M3.UNPACK_B R70, R50 ;  /* 0x00000032ff46723e */ /* 0x000fe200020006ff */
[----:B------:R-:W-:Y:S01]  /*9e90*/  FFMA.FTZ R128, R49, R52, -R68 ;  /* 0x0000003431807223 */ /* 0x000fe20000010844 */
[-C--:B------:R-:W-:Y:S01]  /*9ea0*/  F2FP.F16.E4M3.UNPACK_B R49, R51.reuse ;  /* 0x00000033ff31723e */ /* 0x080fe200020006ff */
[----:B------:R-:W-:Y:S01]  /*9eb0*/  FFMA.FTZ R85, R53, R66, -R82 ;  /* 0x0000004235557223 */ /* 0x000fe20000010852 */
[----:B------:R-:W-:Y:S01]  /*9ec0*/  F2FP.F16.E4M3.UNPACK_B R51, R51.H1 ;  /* 0x00000033ff33723e */ /* 0x000fe200030006ff */
[----:B------:R-:W-:Y:S01]  /*9ed0*/  HADD2.F32 R66, -RZ, R54.H0_H0 ;  /* 0x20000036ff427230 */ /* 0x000fe20000004100 */
[-C--:B------:R-:W-:Y:S01]  /*9ee0*/  F2FP.F16.E4M3.UNPACK_B R50, R48.reuse ;  /* 0x00000030ff32723e */ /* 0x080fe200020006ff */
[----:B------:R-:W-:Y:S01]  /*9ef0*/  HADD2.F32 R81, -RZ, R70.H0_H0 ;  /* 0x20000046ff517230 */ /* 0x000fe20000004100 */
[----:B------:R-:W-:Y:S01]  /*9f00*/  F2FP.F16.E4M3.UNPACK_B R55, R55.H1 ;  /* 0x00000037ff37723e */ /* 0x000fe200030006ff */
[----:B------:R-:W-:Y:S01]  /*9f10*/  HADD2.F32 R52, -RZ, R49.H0_H0 ;  /* 0x20000031ff347230 */ /* 0x000fe20000004100 */
[----:B------:R-:W-:Y:S01]  /*9f20*/  F2FP.F16.E4M3.UNPACK_B R67, R48.H1 ;  /* 0x00000030ff43723e */ /* 0x000fe200030006ff */
[----:B------:R-:W-:-:S02]  /*9f30*/  HADD2.F32 R53, -RZ, R51.H0_H0 ;  /* 0x20000033ff357230 */ /* 0x000fc40000004100 */
[-C--:B------:R-:W-:Y:S01]  /*9f40*/  FMUL.FTZ R129, R66, R81.reuse ;  /* 0x0000005142817220 */ /* 0x080fe20000410000 */
[----:B------:R-:W-:Y:S02]  /*9f50*/  HADD2.F32 R82, -RZ, R71.H0_H0 ;  /* 0x20000047ff527230 */ /* 0x000fe40000004100 */
[----:B------:R-:W-:Y:S01]  /*9f60*/  FMUL.FTZ R81, R52, R81 ;  /* 0x0000005134517220 */ /* 0x000fe20000410000 */
[----:B------:R-:W-:Y:S01]  /*9f70*/  HADD2.F32 R69, -RZ, R50.H0_H0 ;  /* 0x20000032ff457230 */ /* 0x000fe20000004100 */
[----:B------:R-:W-:Y:S01]  /*9f80*/  F2FP.SATFINITE.E4M3.F32.PACK_AB_MERGE_C R85, R128, R85, RZ ;  /* 0x000000558055723e */ /* 0x000fe200048070ff */
[----:B------:R-:W-:Y:S02]  /*9f90*/  HADD2.F32 R48, -RZ, R55.H0_H0 ;  /* 0x20000037ff307230 */ /* 0x000fe40000004100 */
[----:B------:R-:W-:Y:S01]  /*9fa0*/  FMUL.FTZ R135, R53, R82 ;  /* 0x0000005235877220 */ /* 0x000fe20000410000 */
[----:B------:R-:W-:Y:S02]  /*9fb0*/  HADD2.F32 R68, -RZ, R67.H0_H0 ;  /* 0x20000043ff447230 */ /* 0x000fe40000004100 */
[----:B------:R-:W-:Y:S01]  /*9fc0*/  FFMA.FTZ R129, R52, R69, -R129 ;  /* 0x0000004534817223 */ /* 0x000fe20000010881 */
[----:B------:R-:W-:-:S02]  /*9fd0*/  HADD2.F32 R55, -RZ, R55.H1_H1 ;  /* 0x30000037ff377230 */ /* 0x000fc40000004100 */
[C---:B------:R-:W-:Y:S01]  /*9fe0*/  FMUL.FTZ R142, R48.reuse, R82 ;  /* 0x00000052308e7220 */ /* 0x040fe20000410000 */
[----:B------:R-:W-:Y:S02]  /*9ff0*/  HADD2.F32 R52, -RZ, R71.H1_H1 ;  /* 0x30000047ff347230 */ /* 0x000fe40000004100 */
[-C--:B------:R-:W-:Y:S01]  /*a000*/  FFMA.FTZ R135, R48, R68.reuse, R135 ;  /* 0x0000004430877223 */ /* 0x080fe20000010087 */
[----:B------:R-:W-:Y:S02]  /*a010*/  HADD2.F32 R51, -RZ, R51.H1_H1 ;  /* 0x30000033ff337230 */ /* 0x000fe40000004100 */
[----:B------:R-:W-:Y:S01]  /*a020*/  FFMA.FTZ R81, R66, R69, R81 ;  /* 0x0000004542517223 */ /* 0x000fe20000010051 */
[----:B------:R-:W-:Y:S02]  /*a030*/  HADD2.F32 R54, -RZ, R54.H1_H1 ;  /* 0x30000036ff367230 */ /* 0x000fe40000004100 */
[----:B------:R-:W-:Y:S01]  /*a040*/  FFMA.FTZ R142, R53, R68, -R142 ;  /* 0x00000044358e7223 */ /* 0x000fe2000001088e */
[----:B------:R-:W-:-:S02]  /*a050*/  HADD2.F32 R70, -RZ, R70.H1_H1 ;  /* 0x30000046ff467230 */ /* 0x000fc40000004100 */
[-C--:B------:R-:W-:Y:S01]  /*a060*/  FMUL.FTZ R66, R55, R52.reuse ;  /* 0x0000003437427220 */ /* 0x080fe20000410000 */
[----:B------:R-:W-:Y:S02]  /*a070*/  HADD2.F32 R49, -RZ, R49.H1_H1 ;  /* 0x30000031ff317230 */ /* 0x000fe40000004100 */
[----:B------:R-:W-:Y:S01]  /*a080*/  FMUL.FTZ R68, R51, R52 ;  /* 0x0000003433447220 */ /* 0x000fe20000410000 */
        /* <DEDUP_REMOVED lines=9> */
[----:B------:R-:W-:Y:S01]  /*a120*/  F2FP.SATFINITE.E4M3.F32.PACK_AB_MERGE_C R49, R84, R65, R85 ;  /* 0x000000415431723e */ /* 0x000fe20004807055 */
[----:B------:R-:W-:Y:S01]  /*a130*/  IMAD.MOV.U32 R54, RZ, RZ, R60 ;  /* 0x000000ffff367224 */ /* 0x000fe200078e003c */
[----:B------:R-:W-:-:S02]  /*a140*/  F2FP.SATFINITE.E4M3.F32.PACK_AB_MERGE_C R51, R51, R142, RZ ;  /* 0x0000008e3333723e */ /* 0x000fc400048070ff */
[----:B------:R-:W-:Y:S02]  /*a150*/  F2FP.SATFINITE.E4M3.F32.PACK_AB_MERGE_C R68, R68, R135, RZ ;  /* 0x000000874444723e */ /* 0x000fe400048070ff */
[----:B------:R-:W-:Y:S01]  /*a160*/  F2FP.SATFINITE.E4M3.F32.PACK_AB_MERGE_C R51, R52, R129, R51 ;  /* 0x000000813433723e */ /* 0x000fe20004807033 */
[----:B------:R-:W-:Y:S01]  /*a170*/  IMAD.MOV.U32 R52, RZ, RZ, R63 ;  /* 0x000000ffff347224 */ /* 0x000fe200078e003f */
[----:B------:R-:W-:Y:S01]  /*a180*/  F2FP.SATFINITE.E4M3.F32.PACK_AB_MERGE_C R55, R50, R81, R68 ;  /* 0x000000513237723e */ /* 0x000fe20004807044 */
[----:B------:R-:W-:Y:S01]  /*a190*/  IMAD.MOV.U32 R50, RZ, RZ, R62 ;  /* 0x000000ffff327224 */ /* 0x000fe200078e003e */
[----:B------:R-:W-:Y:S02]  /*a1a0*/  F2FP.SATFINITE.E4M3.F32.PACK_AB_MERGE_C R53, R86, R83, R87 ;  /* 0x000000535635723e */ /* 0x000fe40004807057 */
[----:B------:R-:W-:-:S07]  /*a1b0*/  MOV R48, R64 ;  /* 0x0000004000307202 */ /* 0x000fce0000000f00 */
.L_x_411:
[----:B------:R-:W-:Y:S05]  /*a1c0*/  BSYNC B2 ;  /* 0x0000000000027941 */ /* 0x000fea0003800000 */
.L_x_410:
        /* <DEDUP_REMOVED lines=11> */
.L_x_409:
[----:B------:R-:W-:Y:S05]  /*a280*/  BSYNC B1 ;  /* 0x0000000000017941 */ /* 0x000fea0003800000 */
.L_x_408:
[----:B-1----:R-:W-:Y:S01]  /*a290*/  IADD3 R49, R23, 0x60, RZ ;  /* 0x0000006017317810 */ /* 0x002fe20007ffe0ff */
[----:B--2---:R-:W-:-:S03]  /*a2a0*/  IMAD R48, R115, R122, RZ ;  /* 0x0000007a73307224 */ /* 0x004fc600078e02ff */
[C---:B------:R-:W-:Y:S01]  /*a2b0*/  ISETP.GE.OR P3, PT, R49.reuse, R114, P0 ;  /* 0x000000723100720c */ /* 0x040fe20000766670 */
[----:B------:R-:W-:-:S04]  /*a2c0*/  IMAD.WIDE.U32 R120, R49, R122, R120 ;  /* 0x0000007a31787225 */ /* 0x000fc800078e0078 */
[----:B------:R-:W-:-:S08]  /*a2d0*/  IMAD R61, R49, R123, R48 ;  /* 0x0000007b313d7224 */ /* 0x000fd000078e0230 */
[----:B------:R-:W-:Y:S05]  /*a2e0*/  @P3 BRA `(.L_x_390) ;  /* 0x0000001400543947 */ /* 0x000fea0003800000 */
[----:B------:R-:W2:Y:S01]  /*a2f0*/  LDL R50, [R1+0x24] ;  /* 0x0000240001327983 */ /* 0x000ea20000100800 */
[----:B------:R-:W1:Y:S01]  /*a300*/  LDC.64 R56, c[0x0][0x2e8] ;  /* 0x0000ba00ff387b82 */ /* 0x000e620000000a00 */
[----:B------:R-:W-:Y:S01]  /*a310*/  ISETP.NE.AND P6, PT, R0, RZ, PT ;  /* 0x000000ff0000720c */ /* 0x000fe20003fc5270 */
[----:B------:R-:W-:Y:S01]  /*a320*/  IMAD.IADD R61, R121, 0x1, R61 ;  /* 0x00000001793d7824 */ /* 0x000fe200078e023d */
[----:B------:R-:W-:Y:S01]  /*a330*/  IADD3 R59, P3, P4, R100, R120, R39 ;  /* 0x00000078643b7210 */ /* 0x000fe20007c7e027 */
[----:B------:R-:W-:Y:S01]  /*a340*/  VIADD R52, R23, 0x60 ;  /* 0x0000006017347836 */ /* 0x000fe20000000000 */
[----:B------:R-:W-:Y:S01]  /*a350*/  SEL R138, R111, R138, !P6 ;  /* 0x0000008a6f8a7207 */ /* 0x000fe20007000000 */
[----:B------:R-:W-:Y:S01]  /*a360*/  BSSY B1, `(.L_x_412) ;  /* 0x00000f0000017945 */ /* 0x000fe20003800000 */
[----:B------:R-:W-:Y:S01]  /*a370*/  IADD3.X R48, R40, R61, R105, P3, P4 ;  /* 0x0000003d28307210 */ /* 0x000fe20001fe8469 */
[----:B------:R-:W-:Y:S01]  /*a380*/  IMAD.SHL.U32 R52, R52, 0x80, RZ ;  /* 0x0000008034347824 */ /* 0x000fe200078e00ff */
[----:B------:R-:W-:-:S02]  /*a390*/  SHF.R.S32.HI R49, RZ, 0x1f, R138 ;  /* 0x0000001fff317819 */ /* 0x000fc4000001148a */
[----:B------:R-:W-:Y:S02]  /*a3a0*/  IADD3 R51, R23, 0x60, RZ ;  /* 0x0000006017337810 */ /* 0x000fe40007ffe0ff */
[----:B------:R-:W-:Y:S02]  /*a3b0*/  LEA.HI R49, R49, R138, RZ, 0x5 ;  /* 0x0000008a31317211 */ /* 0x000fe400078f28ff */
[----:B------:R-:W-:Y:S01]  /*a3c0*/  LOP3.LUT R52, R52, 0x380, RZ, 0xc0, !PT ;  /* 0x0000038034347812 */ /* 0x000fe200078ec0ff */
[----:B------:R-:W-:Y:S01]  /*a3d0*/  IMAD.SHL.U32 R51, R51, 0x80, RZ ;  /* 0x0000008033337824 */ /* 0x000fe200078e00ff */
[----:B------:R-:W-:-:S04]  /*a3e0*/  LEA.HI.SX32 R49, R49, R104, 0x1b ;  /* 0x0000006831317211 */ /* 0x000fc800078fdaff */
[----:B------:R-:W-:Y:S01]  /*a3f0*/  LOP3.LUT R51, R51, 0x380, RZ, 0xc0, !PT ;  /* 0x0000038033337812 */ /* 0x000fe200078ec0ff */
[----:B------:R-:W-:Y:S01]  /*a400*/  IMAD.SHL.U32 R63, R49, 0x10, RZ ;  /* 0x00000010313f7824 */ /* 0x000fe200078e00ff */
[----:B-1----:R-:W-:Y:S02]  /*a410*/  IADD3 R58, P3, R59, R56, RZ ;  /* 0x000000383b3a7210 */ /* 0x002fe40007f7e0ff */
[----:B------:R-:W-:-:S03]  /*a420*/  SHF.R.U32.HI R51, RZ, 0x3, R51 ;  /* 0x00000003ff337819 */ /* 0x000fc60000011633 */
[----:B------:R-:W-:Y:S01]  /*a430*/  IMAD.X R59, R48, 0x1, R57, P3 ;  /* 0x00000001303b7824 */ /* 0x000fe200018e0639 */
[----:B------:R-:W-:-:S04]  /*a440*/  SHF.R.S32.HI R48, RZ, 0x1f, R49 ;  /* 0x0000001fff307819 */ /* 0x000fc80000011431 */
[----:B------:R-:W-:Y:S02]  /*a450*/  LEA.HI R49, R48, R49, RZ, 0x3 ;  /* 0x0000003130317211 */ /* 0x000fe400078f18ff */
[----:B------:R-:W-:Y:S02]  /*a460*/  LOP3.LUT R48, R52, 0x70, R63, 0xf8, !PT ;  /* 0x0000007034307812 */ /* 0x000fe400078ef83f */
[----:B------:R-:W-:Y:S02]  /*a470*/  SHF.L.U32 R49, R49, 0xb, RZ ;  /* 0x0000000b31317819 */ /* 0x000fe400000006ff */
[----:B------:R-:W-:Y:S02]  /*a480*/  LOP3.LUT R48, R48, R51, RZ, 0x3c, !PT ;  /* 0x0000003330307212 */ /* 0x000fe400078e3cff */
[----:B------:R-:W-:-:S04]  /*a490*/  LOP3.LUT R49, R49, 0xffffc000, RZ, 0xc0, !PT ;  /* 0xffffc00031317812 */ /* 0x000fc800078ec0ff */
[----:B--2---:R-:W-:Y:S01]  /*a4a0*/  IADD3 R51, R48, R49, R50 ;  /* 0x0000003130337210 */ /* 0x004fe20007ffe032 */
[----:B------:R-:W-:-:S04]  /*a4b0*/  IMAD R49, R232, 0x8000, R26 ;  /* 0x00008000e8317824 */ /* 0x000fc800078e021a */
[----:B------:R-:W-:Y:S02]  /*a4c0*/  IMAD R51, R232, 0x8000, R51 ;  /* 0x00008000e8337824 */ /* 0x000fe400078e0233 */
[----:B------:R-:W-:-:S03]  /*a4d0*/  IMAD.IADD R49, R22, 0x1, R49 ;  /* 0x0000000116317824 */ /* 0x000fc600078e0231 */
[----:B------:R-:W-:-:S03]  /*a4e0*/  IADD3 R52, R22, R51, RZ ;  /* 0x0000003316347210 */ /* 0x000fc60007ffe0ff */
[----:B------:R-:W1:Y:S04]  /*a4f0*/  LDS.128 R48, [R49+0x28400] ;  /* 0x0284000031307984 */ /* 0x000e680000000c00 */
[----:B------:R-:W2:Y:S01]  /*a500*/  LDS.128 R52, [R52+0x28400] ;  /* 0x0284000034347984 */ /* 0x000ea20000000c00 */
[----:B------:R-:W-:Y:S05]  /*a510*/  @P2 BRA `(.L_x_413) ;  /* 0x0000000c00502947 */ /* 0x000fea0003800000 */
[--C-:B------:R-:W-:Y:S01]  /*a520*/  SHF.R.U32.HI R65, RZ, 0x8, R73.reuse ;  /* 0x00000008ff417819 */ /* 0x100fe20000011649 */
[----:B-1----:R-:W-:Y:S01]  /*a530*/  IMAD.MOV.U32 R60, RZ, RZ, R48 ;  /* 0x000000ffff3c7224 */ /* 0x002fe200078e0030 */
[----:B------:R-:W-:Y:S01]  /*a540*/  SHF.R.U32.HI R72, RZ, 0x10, R73 ;  /* 0x00000010ff487819 */ /* 0x000fe20000011649 */
[----:B--2---:R-:W-:Y:S01]  /*a550*/  IMAD.MOV.U32 R66, RZ, RZ, R52 ;  /* 0x000000ffff427224 */ /* 0x004fe200078e0034 */
[----:B------:R-:W-:Y:S01]  /*a560*/  LOP3.LUT R67, R73, 0xff0000ff, RZ, 0xc0, !PT ;  /* 0xff0000ff49437812 */ /* 0x000fe200078ec0ff */
[----:B------:R-:W-:Y:S01]  /*a570*/  IMAD.SHL.U32 R48, R65, 0x100, RZ ;  /* 0x0000010041307824 */ /* 0x000fe200078e00ff */
[----:B------:R-:W-:Y:S01]  /*a580*/  SHF.R.U32.HI R68, RZ, 0x8, R75 ;  /* 0x00000008ff447819 */ /* 0x000fe2000001164b */
[----:B------:R-:W-:Y:S01]  /*a590*/  IMAD.U32 R52, R72, 0x10000, RZ ;  /* 0x0001000048347824 */ /* 0x000fe200078e00ff */
[----:B------:R-:W-:Y:S01]  /*a5a0*/  SHF.R.U32.HI R64, RZ, 0x8, R77 ;  /* 0x00000008ff407819 */ /* 0x000fe2000001164d */
[----:B------:R-:W-:Y:S01]  /*a5b0*/  IMAD.MOV.U32 R69, RZ, RZ, R54 ;  /* 0x000000ffff457224 */ /* 0x000fe200078e0036 */
[----:B------:R-:W-:Y:S01]  /*a5c0*/  LOP3.LUT R67, R67, 0xff00, R48, 0xf8, !PT ;  /* 0x0000ff0043437812 */ /* 0x000fe200078ef830 */
[----:B------:R-:W-:Y:S01]  /*a5d0*/  IMAD.SHL.U32 R48, R68, 0x100, RZ ;  /* 0x0000010044307824 */ /* 0x000fe200078e00ff */
[----:B------:R-:W-:-:S02]  /*a5e0*/  SHF.R.U32.HI R62, RZ, 0x8, R79 ;  /* 0x00000008ff3e7819 */ /* 0x000fc4000001164f */
[----:B------:R-:W-:Y:S01]  /*a5f0*/  MOV R65, R50 ;  /* 0x0000003200417202 */ /* 0x000fe20000000f00 */
[----:B------:R-:W-:Y:S01]  /*a600*/  IMAD.SHL.U32 R50, R64, 0x100, RZ ;  /* 0x0000010040327824 */ /* 0x000fe200078e00ff */
[----:B------:R-:W-:Y:S02]  /*a610*/  SHF.R.U32.HI R70, RZ, 0x10, R75 ;  /* 0x00000010ff467819 */ /* 0x000fe4000001164b */
[----:B------:R-:W-:Y:S02]  /*a620*/  LOP3.LUT R71, R75, 0xff0000ff, RZ, 0xc0, !PT ;  /* 0xff0000ff4b477812 */ /* 0x000fe400078ec0ff */
[----:B------:R-:W-:Y:S02]  /*a630*/  LOP3.LUT R52, R67, 0xff0000, R52, 0xf8, !PT ;  /* 0x00ff000043347812 */ /* 0x000fe400078ef834 */
[----:B------:R-:W-:Y:S02]  /*a640*/  LOP3.LUT R73, R77, 0xff0000ff, RZ, 0xc0, !PT ;  /* 0xff0000ff4d497812 */ /* 0x000fe400078ec0ff */
[----:B------:R-:W-:-:S02]  /*a650*/  SHF.L.U32 R54, R62, 0x8, RZ ;  /* 0x000000083e367819 */ /* 0x000fc400000006ff */
[----:B------:R-:W-:Y:S02]  /*a660*/  F2FP.F16.E4M3.UNPACK_B R72, R133.H1 ;  /* 0x00000085ff48723e */ /* 0x000fe400030006ff */
[----:B------:R-:W-:Y:S02]  /*a670*/  F2FP.F16.E4M3.UNPACK_B R67, R66.H1 ;  /* 0x00000042ff43723e */ /* 0x000fe400030006ff */
[----:B------:R-:W-:Y:S02]  /*a680*/  F2FP.F16.E4M3.UNPACK_B R62, R60.H1 ;  /* 0x0000003cff3e723e */ /* 0x000fe400030006ff */
[----:B------:R-:W-:Y:S01]  /*a690*/  LOP3.LUT R71, R71, 0xff00, R48, 0xf8, !PT ;  /* 0x0000ff0047477812 */ /* 0x000fe200078ef830 */
[----:B------:R-:W-:Y:S01]  /*a6a0*/  IMAD.U32 R48, R70, 0x10000, RZ ;  /* 0x0001000046307824 */ /* 0x000fe200078e00ff */
[----:B------:R-:W-:Y:S01]  /*a6b0*/  LOP3.LUT R75, R73, 0xff00, R50, 0xf8, !PT ;  /* 0x0000ff00494b7812 */ /* 0x000fe200078ef832 */
[----:B------:R-:W-:Y:S01]  /*a6c0*/  HADD2.F32 R73, -RZ, R72.H0_H0 ;  /* 0x20000048ff497230 */ /* 0x000fe20000004100 */
[----:B------:R-:W-:Y:S01]  /*a6d0*/  F2FP.F16.E4M3.UNPACK_B R70, R127.H1 ;  /* 0x0000007fff46723e */ /* 0x000fe200030006ff */
[----:B------:R-:W-:Y:S01]  /*a6e0*/  HADD2.F32 R68, -RZ, R67.H0_H0 ;  /* 0x20000043ff447230 */ /* 0x000fe20000004100 */
[----:B------:R-:W-:Y:S01]  /*a6f0*/  SHF.R.U32.HI R76, RZ, 0x10, R77 ;  /* 0x00000010ff4c7819 */ /* 0x000fe2000001164d */
[----:B------:R-:W-:Y:S01]  /*a700*/  HADD2.F32 R64, -RZ, R62.H0_H0 ;  /* 0x2000003eff407230 */ /* 0x000fe20000004100 */
[----:B------:R-:W-:-:S02]  /*a710*/  SHF.R.U32.HI R74, RZ, 0x10, R79 ;  /* 0x00000010ff4a7819 */ /* 0x000fc4000001164f */
[----:B------:R-:W-:Y:S01]  /*a720*/  LOP3.LUT R77, R79, 0xff0000ff, RZ, 0xc0, !PT ;  /* 0xff0000ff4f4d7812 */ /* 0x000fe200078ec0ff */
[-C--:B------:R-:W-:Y:S01]  /*a730*/  FMUL.FTZ R79, R68, R73.reuse ;  /* 0x00000049444f7220 */ /* 0x080fe20000410000 */
[----:B------:R-:W-:Y:S01]  /*a740*/  LOP3.LUT R48, R71, 0xff0000, R48, 0xf8, !PT ;  /* 0x00ff000047307812 */ /* 0x000fe200078ef830 */
[----:B------:R-:W-:Y:S02]  /*a750*/  HADD2.F32 R71, -RZ, R70.H0_H0 ;  /* 0x20000046ff477230 */ /* 0x000fe40000004100 */
[----:B------:R-:W-:Y:S01]  /*a760*/  FMUL.FTZ R73, R64, R73 ;  /* 0x0000004940497220 */ /* 0x000fe20000410000 */
[----:B------:R-:W-:Y:S01]  /*a770*/  LOP3.LUT R77, R77, 0xff00, R54, 0xf8, !PT ;  /* 0x0000ff004d4d7812 */ /* 0x000fe200078ef836 */
[----:B------:R-:W-:Y:S01]  /*a780*/  IMAD.U32 R54, R76, 0x10000, RZ ;  /* 0x000100004c367824 */ /* 0x000fe200078e00ff */
[----:B------:R-:W-:Y:S01]  /*a790*/  F2FP.F16.E4M3.UNPACK_B R133, R133 ;  /* 0x00000085ff85723e */ /* 0x000fe200020006ff */
[-C--:B------:R-:W-:Y:S01]  /*a7a0*/  FFMA.FTZ R76, R68, R71.reuse, R73 ;  /* 0x00000047444c7223 */ /* 0x080fe20000010049 */
[----:B------:R-:W-:Y:S01]  /*a7b0*/  FFMA.FTZ R79, R64, R71, -R79 ;  /* 0x00000047404f7223 */ /* 0x000fe2000001084f */
[----:B------:R-:W-:Y:S01]  /*a7c0*/  HADD2.F32 R73, -RZ, R72.H1_H1 ;  /* 0x30000048ff497230 */ /* 0x000fe20000004100 */
[----:B------:R-:W-:Y:S01]  /*a7d0*/  F2FP.F16.E4M3.UNPACK_B R66, R66 ;  /* 0x00000042ff42723e */ /* 0x000fe200020006ff */
[----:B------:R-:W-:Y:S01]  /*a7e0*/  HADD2.F32 R68, -RZ, R67.H1_H1 ;  /* 0x30000043ff447230 */ /* 0x000fe20000004100 */
[----:B------:R-:W-:Y:S01]  /*a7f0*/  F2FP.F16.E4M3.UNPACK_B R60, R60 ;  /* 0x0000003cff3c723e */ /* 0x000fe200020006ff */
[----:B------:R-:W-:Y:S01]  /*a800*/  HADD2.F32 R64, -RZ, R62.H1_H1 ;  /* 0x3000003eff407230 */ /* 0x000fe20000004100 */
[----:B------:R-:W-:Y:S01]  /*a810*/  LOP3.LUT R54, R75, 0xff0000, R54, 0xf8, !PT ;  /* 0x00ff00004b367812 */ /* 0x000fe200078ef836 */
[----:B------:R-:W-:Y:S01]  /*a820*/  HADD2.F32 R71, -RZ, R70.H1_H1 ;  /* 0x30000046ff477230 */ /* 0x000fe20000004100 */
[----:B------:R-:W-:Y:S01]  /*a830*/  SHF.L.U32 R50, R74, 0x10, RZ ;  /* 0x000000104a327819 */ /* 0x000fe200000006ff */
[----:B------:R-:W-:Y:S01]  /*a840*/  FMUL.FTZ R75, R68, R73 ;  /* 0x00000049444b7220 */ /* 0x000fe20000410000 */
[----:B------:R-:W-:Y:S01]  /*a850*/  F2FP.F16.E4M3.UNPACK_B R127, R127 ;  /* 0x0000007fff7f723e */ /* 0x000fe200020006ff */
[----:B------:R-:W-:-:S02]  /*a860*/  HADD2.F32 R70, -RZ, R133.H0_H0 ;  /* 0x20000085ff467230 */ /* 0x000fc40000004100 */
[C---:B------:R-:W-:Y:S01]  /*a870*/  FMUL.FTZ R73, R64.reuse, R73 ;  /* 0x0000004940497220 */ /* 0x040fe20000410000 */
[----:B------:R-:W-:Y:S01]  /*a880*/  HADD2.F32 R67, -RZ, R66.H0_H0 ;  /* 0x20000042ff437230 */ /* 0x000fe20000004100 */
[----:B------:R-:W-:Y:S01]  /*a890*/  LOP3.LUT R50, R77, 0xff0000, R50, 0xf8, !PT ;  /* 0x00ff00004d327812 */ /* 0x000fe200078ef832 */
[----:B------:R-:W-:Y:S02]  /*a8a0*/  HADD2.F32 R62, -RZ, R60.H0_H0 ;  /* 0x2000003cff3e7230 */ /* 0x000fe40000004100 */
[-C--:B------:R-:W-:Y:S01]  /*a8b0*/  FFMA.FTZ R78, R64, R71.reuse, -R75 ;  /* 0x00000047404e7223 */ /* 0x080fe2000001084b */
[----:B------:R-:W-:Y:S01]  /*a8c0*/  FFMA.FTZ R77, R68, R71, R73 ;  /* 0x00000047444d7223 */ /* 0x000fe20000010049 */
[----:B------:R-:W-:Y:S02]  /*a8d0*/  HADD2.F32 R64, -RZ, R127.H0_H0 ;  /* 0x2000007fff407230 */ /* 0x000fe40000004100 */
[-C--:B------:R-:W-:Y:S01]  /*a8e0*/  FMUL.FTZ R71, R67, R70.reuse ;  /* 0x0000004643477220 */ /* 0x080fe20000410000 */
[----:B------:R-:W-:Y:S01]  /*a8f0*/  FMUL.FTZ R70, R62, R70 ;  /* 0x000000463e467220 */ /* 0x000fe20000410000 */
[----:B------:R-:W-:Y:S01]  /*a900*/  HADD2.F32 R133, -RZ, R133.H1_H1 ;  /* 0x30000085ff857230 */ /* 0x000fe20000004100 */
[----:B------:R-:W-:Y:S01]  /*a910*/  F2FP.F16.E4M3.UNPACK_B R68, R132.H1 ;  /* 0x00000084ff44723e */ /* 0x000fe200030006ff */
        /* <DEDUP_REMOVED lines=11> */
[----:B------:R-:W-:-:S02]  /*a9d0*/  HADD2.F32 R70, -RZ, R62.H0_H0 ;  /* 0x2000003eff467230 */ /* 0x000fc40000004100 */
[----:B------:R-:W-:Y:S01]  /*a9e0*/  FFMA.FTZ R133, R66, R127, R133 ;  /* 0x0000007f42857223 */ /* 0x000fe20000010085 */
[----:B------:R-:W-:Y:S01]  /*a9f0*/  HADD2.F32 R67, -RZ, R64.H0_H0 ;  /* 0x20000040ff437230 */ /* 0x000fe20000004100 */
[----:B------:R-:W-:Y:S01]  /*aa00*/  F2FP.F16.E4M3.UNPACK_B R134, R134 ;  /* 0x00000086ff86723e */ /* 0x000fe200020006ff */
[----:B------:R-:W-:Y:S01]  /*aa10*/  HADD2.F32 R73, -RZ, R62.H1_H1 ;  /* 0x3000003eff497230 */ /* 0x000fe20000004100 */
[----:B------:R-:W-:Y:S01]  /*aa20*/  F2FP.F16.E4M3.UNPACK_B R69, R69 ;  /* 0x00000045ff45723e */ /* 0x000fe200020006ff */
[----:B------:R-:W-:Y:S02]  /*aa30*/  HADD2.F32 R62, -RZ, R60.H0_H0 ;  /* 0x2000003cff3e7230 */ /* 0x000fe40000004100 */
[----:B------:R-:W-:Y:S01]  /*aa40*/  FMUL.FTZ R71, R67, R70 ;  /* 0x0000004643477220 */ /* 0x000fe20000410000 */
[----:B------:R-:W-:Y:S01]  /*aa50*/  HADD2.F32 R66, -RZ, R68.H0_H0 ;  /* 0x20000044ff427230 */ /* 0x000fe20000004100 */
[----:B------:R-:W-:Y:S01]  /*aa60*/  F2FP.F16.E4M3.UNPACK_B R65, R65 ;  /* 0x00000041ff41723e */ /* 0x000fe200020006ff */
[----:B------:R-:W-:-:S02]  /*aa70*/  HADD2.F32 R64, -RZ, R64.H1_H1 ;  /* 0x30000040ff407230 */ /* 0x000fc40000004100 */
[C---:B------:R-:W-:Y:S01]  /*aa80*/  FMUL.FTZ R80, R62.reuse, R70 ;  /* 0x000000463e507220 */ /* 0x040fe20000410000 */
[----:B------:R-:W-:Y:S02]  /*aa90*/  HADD2.F32 R60, -RZ, R60.H1_H1 ;  /* 0x3000003cff3c7230 */ /* 0x000fe40000004100 */
[----:B------:R-:W-:Y:S01]  /*aaa0*/  FFMA.FTZ R70, R62, R66, -R71 ;  /* 0x000000423e467223 */ /* 0x000fe20000010847 */
[----:B------:R-:W-:Y:S02]  /*aab0*/  HADD2.F32 R71, -RZ, R68.H1_H1 ;  /* 0x30000044ff477230 */ /* 0x000fe40000004100 */
[-C--:B------:R-:W-:Y:S01]  /*aac0*/  FMUL.FTZ R81, R64, R73.reuse ;  /* 0x0000004940517220 */ /* 0x080fe20000410000 */
[----:B------:R-:W-:Y:S01]  /*aad0*/  F2FP.F16.E4M3.UNPACK_B R132, R132 ;  /* 0x00000084ff84723e */ /* 0x000fe200020006ff */
[C---:B------:R-:W-:Y:S01]  /*aae0*/  FMUL.FTZ R73, R60.reuse, R73 ;  /* 0x000000493c497220 */ /* 0x040fe20000410000 */
[----:B------:R-:W-:Y:S02]  /*aaf0*/  HADD2.F32 R62, -RZ, R69.H0_H0 ;  /* 0x20000045ff3e7230 */ /* 0x000fe40000004100 */
[----:B------:R-:W-:Y:S01]  /*ab00*/  FFMA.FTZ R81, R60, R71, -R81 ;  /* 0x000000473c517223 */ /* 0x000fe20000010851 */
[----:B------:R-:W-:-:S02]  /*ab10*/  HADD2.F32 R60, -RZ, R65.H0_H0 ;  /* 0x20000041ff3c7230 */ /* 0x000fc40000004100 */
[----:B------:R-:W-:Y:S01]  /*ab20*/  FFMA.FTZ R83, R64, R71, R73 ;  /* 0x0000004740537223 */ /* 0x000fe20000010049 */
[--C-:B------:R-:W-:Y:S02]  /*ab30*/  HADD2.F32 R71, -RZ, R134.reuse.H0_H0 ;  /* 0x20000086ff477230 */ /* 0x100fe40000004100 */
[----:B------:R-:W-:Y:S01]  /*ab40*/  FFMA.FTZ R80, R67, R66, R80 ;  /* 0x0000004243507223 */ /* 0x000fe20000010050 */
[----:B------:R-:W-:Y:S01]  /*ab50*/  HADD2.F32 R134, -RZ, R134.H1_H1 ;  /* 0x30000086ff867230 */ /* 0x000fe20000004100 */
[----:B------:R-:W-:Y:S01]  /*ab60*/  F2FP.F16.E4M3.UNPACK_B R68, R53 ;  /* 0x00000035ff44723e */ /* 0x000fe200020006ff */
[----:B------:R-:W-:Y:S02]  /*ab70*/  HADD2.F32 R69, -RZ, R69.H1_H1 ;  /* 0x30000045ff457230 */ /* 0x000fe40000004100 */
[-C--:B------:R-:W-:Y:S01]  /*ab80*/  FMUL.FTZ R73, R62, R71.reuse ;  /* 0x000000473e497220 */ /* 0x080fe20000410000 */
[----:B------:R-:W-:Y:S02]  /*ab90*/  HADD2.F32 R67, -RZ, R132.H0_H0 ;  /* 0x20000084ff437230 */ /* 0x000fe40000004100 */
[----:B------:R-:W-:Y:S01]  /*aba0*/  FMUL.FTZ R71, R60, R71 ;  /* 0x000000473c477220 */ /* 0x000fe20000410000 */
[----:B------:R-:W-:-:S02]  /*abb0*/  HADD2.F32 R65, -RZ, R65.H1_H1 ;  /* 0x30000041ff417230 */ /* 0x000fc40000004100 */
[-C--:B------:R-:W-:Y:S01]  /*abc0*/  FMUL.FTZ R66, R69, R134.reuse ;  /* 0x0000008645427220 */ /* 0x080fe20000410000 */
[----:B------:R-:W-:Y:S02]  /*abd0*/  HADD2.F32 R132, -RZ, R132.H1_H1 ;  /* 0x30000084ff847230 */ /* 0x000fe40000004100 */
[-C--:B------:R-:W-:Y:S01]  /*abe0*/  FFMA.FTZ R64, R60, R67.reuse, -R73 ;  /* 0x000000433c407223 */ /* 0x080fe20000010849 */
[----:B------:R-:W-:Y:S01]  /*abf0*/  FFMA.FTZ R73, R62, R67, R71 ;  /* 0x000000433e497223 */ /* 0x000fe20000010047 */
[----:B------:R-:W-:Y:S01]  /*ac00*/  FMUL.FTZ R134, R65, R134 ;  /* 0x0000008641867220 */ /* 0x000fe20000410000 */
[----:B------:R-:W-:Y:S01]  /*ac10*/  F2FP.SATFINITE.E4M3.F32.PACK_AB_MERGE_C R62, R77, R76, RZ ;  /* 0x0000004c4d3e723e */ /* 0x000fe200048070ff */
[----:B------:R-:W-:Y:S01]  /*ac20*/  FFMA.FTZ R65, R65, R132, -R66 ;  /* 0x0000008441417223 */ /* 0x000fe20000010842 */
[----:B------:R-:W-:Y:S01]  /*ac30*/  F2FP.F16.E4M3.UNPACK_B R71, R54 ;  /* 0x00000036ff47723e */ /* 0x000fe200020006ff */
[----:B------:R-:W-:Y:S01]  /*ac40*/  FFMA.FTZ R134, R69, R132, R134 ;  /* 0x0000008445867223 */ /* 0x000fe20000010086 */
[----:B------:R-:W-:Y:S01]  /*ac50*/  F2FP.F16.E4M3.UNPACK_B R66, R49 ;  /* 0x00000031ff42723e */ /* 0x000fe200020006ff */
[--C-:B------:R-:W-:Y:S01]  /*ac60*/  HADD2.F32 R69, -RZ, R68.reuse.H0_H0 ;  /* 0x20000044ff457230 */ /* 0x100fe20000004100 */
[----:B------:R-:W-:Y:S01]  /*ac70*/  F2FP.SATFINITE.E4M3.F32.PACK_AB_MERGE_C R81, R81, R70, RZ ;  /* 0x000000465151723e */ /* 0x000fe200048070ff */
[----:B------:R-:W-:Y:S01]  /*ac80*/  HADD2.F32 R68, -RZ, R68.H1_H1 ;  /* 0x30000044ff447230 */ /* 0x000fe20000004100 */
[----:B------:R-:W-:Y:S01]  /*ac90*/  F2FP.SATFINITE.E4M3.F32.PACK_AB_MERGE_C R62, R133, R74, R62 ;  /* 0x0000004a853e723e */ /* 0x000fe2000480703e */
[--C-:B------:R-:W-:Y:S01]  /*aca0*/  HADD2.F32 R74, -RZ, R71.reuse.H0_H0 ;  /* 0x20000047ff4a7230 */ /* 0x100fe20000004100 */
[----:B------:R-:W-:Y:S01]  /*acb0*/  F2FP.SATFINITE.E4M3.F32.PACK_AB_MERGE_C R60, R78, R79, RZ ;  /* 0x0000004f4e3c723e */ /* 0x000fe200048070ff */
[----:B------:R-:W-:Y:S01]  /*acc0*/  HADD2.F32 R67, -RZ, R66.H0_H0 ;  /* 0x20000042ff437230 */ /* 0x000fe20000004100 */
[----:B------:R-:W-:Y:S01]  /*acd0*/  F2FP.F16.E4M3.UNPACK_B R70, R52 ;  /* 0x00000034ff46723e */ /* 0x000fe200020006ff */
[----:B------:R-:W-:Y:S01]  /*ace0*/  HADD2.F32 R71, -RZ, R71.H1_H1 ;  /* 0x30000047ff477230 */ /* 0x000fe20000004100 */
[----:B------:R-:W-:Y:S01]  /*acf0*/  F2FP.SATFINITE.E4M3.F32.PACK_AB_MERGE_C R60, R75, R72, R60 ;  /* 0x000000484b3c723e */ /* 0x000fe2000480703c */
[-C--:B------:R-:W-:Y:S01]  /*ad00*/  FMUL.FTZ R76, R69, R74.reuse ;  /* 0x0000004a454c7220 */ /* 0x080fe20000410000 */
[----:B------:R-:W-:Y:S01]  /*ad10*/  FMUL.FTZ R74, R67, R74 ;  /* 0x0000004a434a7220 */ /* 0x000fe20000410000 */
[----:B------:R-:W-:Y:S01]  /*ad20*/  HADD2.F32 R72, -RZ, R70.H0_H0 ;  /* 0x20000046ff487230 */ /* 0x000fe20000004100 */
[----:B------:R-:W-:Y:S01]  /*ad30*/  F2FP.SATFINITE.E4M3.F32.PACK_AB_MERGE_C R80, R83, R80, RZ ;  /* 0x000000505350723e */ /* 0x000fe200048070ff */
[----:B------:R-:W-:Y:S01]  /*ad40*/  HADD2.F32 R66, -RZ, R66.H1_H1 ;  /* 0x30000042ff427230 */ /* 0x000fe20000004100 */
[----:B------:R-:W-:-:S02]  /*ad50*/  F2FP.SATFINITE.E4M3.F32.PACK_AB_MERGE_C R64, R65, R64, R81 ;  /* 0x000000404140723e */ /* 0x000fc40004807051 */
[-C--:B------:R-:W-:Y:S01]  /*ad60*/  FFMA.FTZ R74, R69, R72.reuse, R74 ;  /* 0x00000048454a7223 */ /* 0x080fe2000001004a */
[----:B------:R-:W-:Y:S01]  /*ad70*/  F2FP.SATFINITE.E4M3.F32.PACK_AB_MERGE_C R65, R134, R73, R80 ;  /* 0x000000498641723e */ /* 0x000fe20004807050 */
[----:B------:R-:W-:Y:S02]  /*ad80*/  HADD2.F32 R69, -RZ, R70.H1_H1 ;  /* 0x30000046ff457230 */ /* 0x000fe40000004100 */
[-C--:B------:R-:W-:Y:S01]  /*ad90*/  FMUL.FTZ R73, R68, R71.reuse ;  /* 0x0000004744497220 */ /* 0x080fe20000410000 */
[----:B------:R-:W-:Y:S01]  /*ada0*/  FFMA.FTZ R76, R67, R72, -R76 ;  /* 0x00000048434c7223 */ /* 0x000fe2000001084c */
[C---:B------:R-:W-:Y:S01]  /*adb0*/  FMUL.FTZ R71, R66.reuse, R71 ;  /* 0x0000004742477220 */ /* 0x040fe20000410000 */
[----:B------:R-:W-:Y:S01]  /*adc0*/  F2FP.F16.E4M3.UNPACK_B R49, R49.H1 ;  /* 0x00000031ff31723e */ /* 0x000fe200030006ff */
[----:B------:R-:W-:Y:S01]  /*add0*/  FFMA.FTZ R75, R66, R69, -R73 ;  /* 0x00000045424b7223 */ /* 0x000fe20000010849 */
[----:B------:R-:W-:Y:S01]  /*ade0*/  F2FP.F16.E4M3.UNPACK_B R67, R53.H1 ;  /* 0x00000035ff43723e */ /* 0x000fe200030006ff */
[----:B------:R-:W-:Y:S01]  /*adf0*/  FFMA.FTZ R77, R68, R69, R71 ;  /* 0x00000045444d7223 */ /* 0x000fe20000010047 */
[----:B------:R-:W-:Y:S01]  /*ae00*/  F2FP.F16.E4M3.UNPACK_B R66, R54.H1 ;  /* 0x00000036ff42723e */ /* 0x000fe200030006ff */
[----:B------:R-:W-:Y:S01]  /*ae10*/  HADD2.F32 R53, -RZ, R49.H0_H0 ;  /* 0x20000031ff357230 */ /* 0x000fe20000004100 */
[----:B------:R-:W-:Y:S01]  /*ae20*/  F2FP.F16.E4M3.UNPACK_B R52, R52.H1 ;  /* 0x00000034ff34723e */ /* 0x000fe200030006ff */
[----:B------:R-:W-:Y:S01]  /*ae30*/  HADD2.F32 R54, -RZ, R67.H0_H0 ;  /* 0x20000043ff367230 */ /* 0x000fe20000004100 */
[----:B------:R-:W-:Y:S01]  /*ae40*/  F2FP.F16.E4M3.UNPACK_B R71, R50.H1 ;  /* 0x00000032ff47723e */ /* 0x000fe200030006ff */
[----:B------:R-:W-:-:S02]  /*ae50*/  HADD2.F32 R68, -RZ, R66.H0_H0 ;  /* 0x20000042ff447230 */ /* 0x000fc40000004100 */
[----:B------:R-:W-:Y:S02]  /*ae60*/  HADD2.F32 R67, -RZ, R67.H1_H1 ;  /* 0x30000043ff437230 */ /* 0x000fe40000004100 */
[----:B------:R-:W-:Y:S02]  /*ae70*/  HADD2.F32 R70, -RZ, R66.H1_H1 ;  /* 0x30000042ff467230 */ /* 0x000fe40000004100 */
[-C--:B------:R-:W-:Y:S01]  /*ae80*/  FMUL.FTZ R72, R54, R68.reuse ;  /* 0x0000004436487220 */ /* 0x080fe20000410000 */
[----:B------:R-:W-:Y:S02]  /*ae90*/  HADD2.F32 R49, -RZ, R49.H1_H1 ;  /* 0x30000031ff317230 */ /* 0x000fe40000004100 */
[----:B------:R-:W-:Y:S01]  /*aea0*/  FMUL.FTZ R69, R53, R68 ;  /* 0x0000004435457220 */ /* 0x000fe20000410000 */
[--C-:B------:R-:W-:Y:S02]  /*aeb0*/  HADD2.F32 R66, -RZ, R52.reuse.H0_H0 ;  /* 0x20000034ff427230 */ /* 0x100fe40000004100 */
[----:B------:R-:W-:Y:S01]  /*aec0*/  FMUL.FTZ R68, R67, R70 ;  /* 0x0000004643447220 */ /* 0x000fe20000410000 */
[----:B------:R-:W-:-:S02]  /*aed0*/  HADD2.F32 R52, -RZ, R52.H1_H1 ;  /* 0x30000034ff347230 */ /* 0x000fc40000004100 */
[----:B------:R-:W-:Y:S01]  /*aee0*/  FMUL.FTZ R70, R49, R70 ;  /* 0x0000004631467220 */ /* 0x000fe20000410000 */
[----:B------:R-:W-:Y:S01]  /*aef0*/  FFMA.FTZ R79, R54, R66, R69 ;  /* 0x00000042364f7223 */ /* 0x000fe20000010045 */
[----:B------:R-:W-:Y:S02]  /*af00*/  F2FP.F16.E4M3.UNPACK_B R54, R55 ;  /* 0x00000037ff36723e */ /* 0x000fe400020006ff */
        /* <DEDUP_REMOVED lines=15> */
[C---:B------:R-:W-:Y:S01]  /*b000*/  FMUL.FTZ R73, R52.reuse, R73 ;  /* 0x0000004934497220 */ /* 0x040fe20000410000 */
        /* <DEDUP_REMOVED lines=37> */
.L_x_413:
[----:B------:R-:W-:Y:S05]  /*b260*/  BSYNC B1 ;  /* 0x0000000000017941 */ /* 0x000fea0003800000 */
.L_x_412:
[----:B-1----:R3:W-:Y:S01]  /*b270*/  STG.E.128 desc[UR42][R58.64], R48 ;  /* 0x000000303a007986 */ /* 0x0027e2000c101d2a */
[----:B------:R-:W-:-:S13]  /*b280*/  ISETP.GE.AND P2, PT, R63, R136, PT ;  /* 0x000000883f00720c */ /* 0x000fda0003f46270 */
[----:B------:R-:W-:Y:S05]  /*b290*/  @P2 BRA `(.L_x_390) ;  /* 0x0000000400682947 */ /* 0x000fea0003800000 */
[--C-:B---3--:R-:W-:Y:S02]  /*b2a0*/  SHF.R.S32.HI R48, RZ, 0x1f, R63.reuse ;  /* 0x0000001fff307819 */ /* 0x108fe4000001143f */
[----:B------:R-:W-:-:S04]  /*b2b0*/  IADD3 R63, P2, P3, R100, R120, R63 ;  /* 0x00000078643f7210 */ /* 0x000fc80007b5e03f */
[----:B------:R-:W-:Y:S02]  /*b2c0*/  IADD3.X R48, R40, R61, R48, P2, P3 ;  /* 0x0000003d28307210 */ /* 0x000fe400017e6430 */
[----:B------:R-:W-:-:S05]  /*b2d0*/  IADD3 R56, P2, R63, R56, RZ ;  /* 0x000000383f387210 */ /* 0x000fca0007f5e0ff */
[----:B------:R-:W-:-:S05]  /*b2e0*/  IMAD.X R57, R48, 0x1, R57, P2 ;  /* 0x0000000130397824 */ /* 0x000fca00010e0639 */
[----:B--2---:R4:W-:Y:S01]  /*b2f0*/  STG.E.128 desc[UR42][R56.64], R52 ;  /* 0x0000003438007986 */ /* 0x0049e2000c101d2a */
[----:B------:R-:W-:Y:S05]  /*b300*/  BRA `(.L_x_390) ;  /* 0x00000004004c7947 */ /* 0x000fea0003800000 */
.L_x_353:
[----:B------:R-:W-:-:S06]  /*b310*/  UISETP.NE.AND UP0, UPT, UR47, 0x3, UPT ;  /* 0x000000032f00788c */ /* 0x000fcc000bf05270 */
[----:B------:R-:W-:-:S13]  /*b320*/  PLOP3.LUT P5, PT, PT, PT, UP0, 0x80, 0x0 ;  /* 0x000000000000781c */ /* 0x000fda0003faf008 */
[----:B------:R-:W-:Y:S05]  /*b330*/  @!P5 BRA `(.L_x_414) ;  /* 0x000000000004d947 */ /* 0x000fea0003800000 */
[----:B------:R-:W-:Y:S01]  /*b340*/  BPT.TRAP 0x1 ;  /* 0x000000040000795c */ /* 0x000fe20000300000 */
.L_x_414:
[----:B------:R-:W-:Y:S01]  /*b350*/  IMAD R109, R232, 0x8, R22 ;  /* 0x00000008e86d7824 */ /* 0x000fe200078e0216 */
[----:B------:R-:W-:Y:S01]  /*b360*/  SHF.L.U32 R124, R234, 0x1f, RZ ;  /* 0x0000001fea7c7819 */ /* 0x000fe200000006ff */
[----:B------:R-:W-:Y:S01]  /*b370*/  IMAD R114, R25, -0x80, R2 ;  /* 0xffffff8019727824 */ /* 0x000fe200078e0202 */
[----:B------:R-:W-:Y:S01]  /*b380*/  BSSY B1, `(.L_x_415) ;  /* 0x0000006000017945 */ /* 0x000fe20003800000 */
[----:B------:R-:W-:Y:S01]  /*b390*/  SHF.R.S32.HI R49, RZ, 0x1f, R25 ;  /* 0x0000001fff317819 */ /* 0x000fe20000011419 */
[----:B------:R-:W0:Y:S01]  /*b3a0*/  SYNCS.PHASECHK.TRANS64.TRYWAIT P2, [R109+URZ+0x38890], R124 ;  /* 0x0388907c6d0075a7 */ /* 0x000e22000804017f */
[----:B------:R-:W-:Y:S01]  /*b3b0*/  IMAD R48, R3, R25, RZ ;  /* 0x0000001903307224 */ /* 0x000fe200078e02ff */
[----:B------:R-:W-:Y:S01]  /*b3c0*/  VIMNMX R114, R114, 0x80, PT ;  /* 0x0000008072727848 */ /* 0x000fe20003fe0100 */
[----:B0-----:R-:W-:Y:S06]  /*b3d0*/  @!P2 BRA `(.L_x_416) ;  /* 0x000001a400d4a947 */ /* 0x001fec0003800000 */
.L_x_661:
[----:B------:R-:W-:Y:S05]  /*b3e0*/  BSYNC B1 ;  /* 0x0000000000017941 */ /* 0x000fea0003800000 */
.L_x_415:
[----:B------:R-:W-:Y:S01]  /*b3f0*/  ISETP.GE.AND P2, PT, R23, R114, PT ;  /* 0x000000721700720c */ /* 0x000fe20003f46270 */
[----:B------:R-:W-:Y:S01]  /*b400*/  IMAD R49, R49, R126, R48 ;  /* 0x0000007e31317224 */ /* 0x000fe200078e0230 */
[----:B------:R-:W-:Y:S01]  /*b410*/  BSSY B1, `(.L_x_417) ;  /* 0x000000e000017945 */ /* 0x000fe20003800000 */
[----:B------:R-:W-:-:S04]  /*b420*/  IMAD.WIDE.U32 R56, R126, R25, RZ ;  /* 0x000000197e387225 */ /* 0x000fc800078e00ff */
[----:B------:R-:W-:-:S06]  /*b430*/  IMAD.IADD R62, R49, 0x1, R57 ;  /* 0x00000001313e7824 */ /* 0x000fcc00078e0239 */
[----:B------:R-:W-:Y:S05]  /*b440*/  @P2 BRA `(.L_x_418) ;  /* 0x0000000000282947 */ /* 0x000fea0003800000 */
[----:B------:R-:W1:Y:S01]  /*b450*/  @!P0 LDS.128 R48, [R113+0x28400] ;  /* 0x0284000071308984 */ /* 0x000e620000000c00 */
[----:B------:R-:W2:Y:S03]  /*b460*/  @!P0 LDC.64 R58, c[0x0][0x2e8] ;  /* 0x0000ba00ff3a8b82 */ /* 0x000ea60000000a00 */
[----:B------:R-:W3:Y:S05]  /*b470*/  @!P1 LDS.128 R52, [R113+0x2c400] ;  /* 0x02c4000071349984 */ /* 0x000eea0000000c00 */
[----:B------:R-:W4:Y:S01]  /*b480*/  @!P1 LDC.64 R60, c[0x0][0x2e8] ;  /* 0x0000ba00ff3c9b82 */ /* 0x000f220000000a00 */
[----:B--2---:R-:W-:-:S04]  /*b490*/  @!P0 IADD3 R58, P2, P3, R56, R58, R38 ;  /* 0x0000003a383a8210 */ /* 0x004fc80007b5e026 */
[----:B------:R-:W-:Y:S02]  /*b4a0*/  @!P0 IADD3.X R59, R62, R59, R43, P2, P3 ;  /* 0x0000003b3e3b8210 */ /* 0x000fe400017e642b */
[----:B----4-:R-:W-:-:S04]  /*b4b0*/  @!P1 IADD3 R60, P2, P3, R42, R60, R56 ;  /* 0x0000003c2a3c9210 */ /* 0x010fc80007b5e038 */
[----:B------:R-:W-:Y:S01]  /*b4c0*/  @!P1 IADD3.X R61, R107, R61, R62, P2, P3 ;  /* 0x0000003d6b3d9210 */ /* 0x000fe200017e643e */
[----:B-1----:R1:W-:Y:S04]  /*b4d0*/  @!P0 STG.E.128 desc[UR42][R58.64], R48 ;  /* 0x000000303a008986 */ /* 0x0023e8000c101d2a */
[----:B---3--:R1:W-:Y:S04]  /*b4e0*/  @!P1 STG.E.128 desc[UR42][R60.64], R52 ;  /* 0x000000343c009986 */ /* 0x0083e8000c101d2a */
.L_x_418:
[----:B------:R-:W-:Y:S05]  /*b4f0*/  BSYNC B1 ;  /* 0x0000000000017941 */ /* 0x000fea0003800000 */
.L_x_417:
[----:B-1----:R-:W-:Y:S01]  /*b500*/  IADD3 R48, R23, 0x20, RZ ;  /* 0x0000002017307810 */ /* 0x002fe20007ffe0ff */
[----:B------:R-:W-:Y:S03]  /*b510*/  BSSY B1, `(.L_x_419) ;  /* 0x000000f000017945 */ /* 0x000fe60003800000 */
[----:B------:R-:W-:-:S13]  /*b520*/  ISETP.GE.AND P2, PT, R48, R114, PT ;  /* 0x000000723000720c */ /* 0x000fda0003f46270 */
[----:B------:R-:W-:Y:S05]  /*b530*/  @P2 BRA `(.L_x_420) ;  /* 0x0000000000302947 */ /* 0x000fea0003800000 */
[----:B------:R-:W1:Y:S01]  /*b540*/  @!P0 LDC.64 R58, c[0x0][0x2e8] ;  /* 0x0000ba00ff3a8b82 */ /* 0x000e620000000a00 */
[----:B------:R-:W-:Y:S01]  /*b550*/  IADD3 R61, P2, R92, R56, RZ ;  /* 0x000000385c3d7210 */ /* 0x000fe20007f5e0ff */
[----:B------:R-:W-:Y:S04]  /*b560*/  @!P1 LDS.128 R52, [R113+0x2d400] ;  /* 0x02d4000071349984 */ /* 0x000fe80000000c00 */
[----:B------:R-:W-:Y:S02]  /*b570*/  IMAD.X R48, R62, 0x1, R93, P2 ;  /* 0x000000013e307824 */ /* 0x000fe400010e065d */
[----:B------:R-:W2:Y:S01]  /*b580*/  @!P1 LDC.64 R50, c[0x0][0x2e8] ;  /* 0x0000ba00ff329b82 */ /* 0x000ea20000000a00 */
[----:B-1----:R-:W-:-:S04]  /*b590*/  @!P0 IADD3 R58, P2, P3, R61, R58, R38 ;  /* 0x0000003a3d3a8210 */ /* 0x002fc80007b5e026 */
[----:B------:R-:W-:Y:S02]  /*b5a0*/  @!P0 IADD3.X R59, R48, R59, R43, P2, P3 ;  /* 0x0000003b303b8210 */ /* 0x000fe400017e642b */
[----:B--2---:R-:W-:-:S04]  /*b5b0*/  @!P1 IADD3 R60, P2, P3, R42, R50, R61 ;  /* 0x000000322a3c9210 */ /* 0x004fc80007b5e03d */
[----:B------:R-:W-:Y:S02]  /*b5c0*/  @!P1 IADD3.X R61, R107, R51, R48, P2, P3 ;  /* 0x000000336b3d9210 */ /* 0x000fe400017e6430 */
[----:B------:R-:W1:Y:S04]  /*b5d0*/  @!P0 LDS.128 R48, [R113+0x29400] ;  /* 0x0294000071308984 */ /* 0x000e680000000c00 */
[----:B-1----:R1:W-:Y:S04]  /*b5e0*/  @!P0 STG.E.128 desc[UR42][R58.64], R48 ;  /* 0x000000303a008986 */ /* 0x0023e8000c101d2a */
[----:B------:R1:W-:Y:S02]  /*b5f0*/  @!P1 STG.E.128 desc[UR42][R60.64], R52 ;  /* 0x000000343c009986 */ /* 0x0003e4000c101d2a */
.L_x_420:
[----:B------:R-:W-:Y:S05]  /*b600*/  BSYNC B1 ;  /* 0x0000000000017941 */ /* 0x000fea0003800000 */
.L_x_419:
[----:B-1----:R-:W-:Y:S01]  /*b610*/  VIADD R48, R23, 0x40 ;  /* 0x0000004017307836 */ /* 0x002fe20000000000 */
[----:B------:R-:W-:Y:S04]  /*b620*/  BSSY B1, `(.L_x_421) ;  /* 0x000000f000017945 */ /* 0x000fe80003800000 */
[----:B------:R-:W-:-:S13]  /*b630*/  ISETP.GE.AND P2, PT, R48, R114, PT ;  /* 0x000000723000720c */ /* 0x000fda0003f46270 */
[----:B------:R-:W-:Y:S05]  /*b640*/  @P2 BRA `(.L_x_422) ;  /* 0x0000000000302947 */ /* 0x000fea0003800000 */
[----:B------:R-:W1:Y:S01]  /*b650*/  @!P0 LDC.64 R58, c[0x0][0x2e8] ;  /* 0x0000ba00ff3a8b82 */ /* 0x000e620000000a00 */
[----:B------:R-:W-:Y:S01]  /*b660*/  LEA R61, P2, R102, R56, 0x6 ;  /* 0x00000038663d7211 */ /* 0x000fe200078430ff */
[----:B------:R-:W-:Y:S03]  /*b670*/  @!P1 LDS.128 R52, [R113+0x2e400] ;  /* 0x02e4000071349984 */ /* 0x000fe60000000c00 */
[----:B------:R-:W-:-:S03]  /*b680*/  IADD3.X R48, R62, R32, RZ, P2, !PT ;  /* 0x000000203e307210 */ /* 0x000fc600017fe4ff */
        /* <DEDUP_REMOVED lines=8> */
.L_x_422:
[----:B------:R-:W-:Y:S05]  /*b710*/  BSYNC B1 ;  /* 0x0000000000017941 */ /* 0x000fea0003800000 */
.L_x_421:
[----:B-1----:R-:W-:-:S05]  /*b720*/  VIADD R48, R23, 0x60 ;  /* 0x0000006017307836 */ /* 0x002fca0000000000 */
[----:B------:R-:W-:-:S13]  /*b730*/  ISETP.GE.AND P2, PT, R48, R114, PT ;  /* 0x000000723000720c */ /* 0x000fda0003f46270 */
[----:B------:R-:W-:Y:S05]  /*b740*/  @P2 BRA `(.L_x_390) ;  /* 0x00000000003c2947 */ /* 0x000fea0003800000 */
[----:B------:R-:W1:Y:S01]  /*b750*/  LDC.64 R50, c[0x0][0x300] ;  /* 0x0000c000ff327b82 */ /* 0x000e620000000a00 */
[----:B------:R-:W-:Y:S01]  /*b760*/  IMAD.MOV.U32 R57, RZ, RZ, R62 ;  /* 0x000000ffff397224 */ /* 0x000fe200078e003e */
[----:B------:R-:W-:Y:S06]  /*b770*/  @!P1 LDS.128 R52, [R113+0x2f400] ;  /* 0x02f4000071349984 */ /* 0x000fec0000000c00 */
[----:B------:R-:W2:Y:S01]  /*b780*/  @!P0 LDC.64 R48, c[0x0][0x2e8] ;  /* 0x0000ba00ff308b82 */ /* 0x000ea20000000a00 */
[----:B-1----:R-:W-:-:S04]  /*b790*/  IMAD.WIDE.U32 R58, R50, 0x60, R56 ;  /* 0x00000060323a7825 */ /* 0x002fc800078e0038 */
[----:B------:R-:W-:Y:S01]  /*b7a0*/  IMAD R51, R51, 0x60, RZ ;  /* 0x0000006033337824 */ /* 0x000fe200078e02ff */
[----:B--2---:R-:W-:-:S04]  /*b7b0*/  @!P0 IADD3 R56, P2, P3, R58, R48, R38 ;  /* 0x000000303a388210 */ /* 0x004fc80007b5e026 */
[----:B------:R-:W-:-:S04]  /*b7c0*/  IADD3 R50, R59, R51, RZ ;  /* 0x000000333b327210 */ /* 0x000fc80007ffe0ff */
[----:B------:R-:W-:Y:S02]  /*b7d0*/  @!P0 IADD3.X R57, R50, R49, R43, P2, P3 ;  /* 0x0000003132398210 */ /* 0x000fe400017e642b */
[----:B------:R-:W1:Y:S02]  /*b7e0*/  @!P1 LDC.64 R48, c[0x0][0x2e8] ;  /* 0x0000ba00ff309b82 */ /* 0x000e640000000a00 */
[----:B-1----:R-:W-:-:S04]  /*b7f0*/  @!P1 IADD3 R58, P2, P3, R42, R48, R58 ;  /* 0x000000302a3a9210 */ /* 0x002fc80007b5e03a */
[----:B------:R-:W-:Y:S02]  /*b800*/  @!P1 IADD3.X R59, R107, R49, R50, P2, P3 ;  /* 0x000000316b3b9210 */ /* 0x000fe400017e6432 */
[----:B------:R-:W1:Y:S04]  /*b810*/  @!P0 LDS.128 R48, [R113+0x2b400] ;  /* 0x02b4000071308984 */ /* 0x000e680000000c00 */
[----:B-1----:R1:W-:Y:S04]  /*b820*/  @!P0 STG.E.128 desc[UR42][R56.64], R48 ;  /* 0x0000003038008986 */ /* 0x0023e8000c101d2a */
[----:B------:R1:W-:Y:S02]  /*b830*/  @!P1 STG.E.128 desc[UR42][R58.64], R52 ;  /* 0x000000343a009986 */ /* 0x0003e4000c101d2a */
.L_x_390:
[----:B------:R-:W-:Y:S05]  /*b840*/  BSYNC B0 ;  /* 0x0000000000007941 */ /* 0x000fea0003800000 */
.L_x_352:
[----:B01234-:R-:W0:Y:S01]  /*b850*/  S2R R48, SR_TID.X ;  /* 0x0000000000307919 */ /* 0x01fe220000002100 */
[----:B------:R-:W-:Y:S01]  /*b860*/  @!PT LDS RZ, [RZ] ;  /* 0x00000000fffff984 */ /* 0x000fe20000000800 */
[----:B------:R-:W-:Y:S01]  /*b870*/  @!PT LDS RZ, [RZ] ;  /* 0x00000000fffff984 */ /* 0x000fe20000000800 */
[----:B------:R-:W-:Y:S01]  /*b880*/  @!PT LDS RZ, [RZ] ;  /* 0x00000000fffff984 */ /* 0x000fe20000000800 */
[----:B------:R-:W-:Y:S01]  /*b890*/  @!PT LDS RZ, [RZ] ;  /* 0x00000000fffff984 */ /* 0x000fe20000000800 */
[----:B------:R1:W-:Y:S06]  /*b8a0*/  MEMBAR.ALL.CTA ;  /* 0x0000000000007992 */ /* 0x0003ec0000008000 */
[----:B-1----:R-:W1:Y:S01]  /*b8b0*/  FENCE.VIEW.ASYNC.S ;  /* 0x00000000000073c6 */ /* 0x002e620000000000 */
[----:B------:R-:W-:Y:S05]  /*b8c0*/  WARPSYNC.ALL ;  /* 0x0000000000007948 */ /* 0x000fea0003800000 */
[----:B------:R-:W-:Y:S01]  /*b8d0*/  BSSY B0, `(.L_x_423) ;  /* 0x0000009000007945 */ /* 0x000fe20003800000 */
[----:B0-----:R-:W-:Y:S01]  /*b8e0*/  LOP3.LUT R48, R48, 0x7f, RZ, 0xc0, !PT ;  /* 0x0000007f30307812 */ /* 0x001fe200078ec0ff */
[----:B-1----:R0:W-:Y:S03]  /*b8f0*/  BAR.SYNC.DEFER_BLOCKING R125, 0x80 ;  /* 0x0002007d0000751d */ /* 0x0021e60000010000 */
[----:B------:R-:W-:-:S13]  /*b900*/  ISETP.NE.AND P2, PT, R48, RZ, PT ;  /* 0x000000ff3000720c */ /* 0x000fda0003f45270 */
[----:B------:R-:W-:-:S05]  /*b910*/  @!P2 VIADD R48, R109, 0x388a0 ;  /* 0x000388a06d30a836 */ /* 0x000fca0000000000 */
[----:B------:R-:W-:-:S04]  /*b920*/  @!P2 PRMT R48, RZ, 0x654, R48 ;  /* 0x00000654ff30a816 */ /* 0x000fc80000000030 */
[----:B------:R0:W-:Y:S01]  /*b930*/  @!P2 SYNCS.ARRIVE.TRANS64.RED.A1T0 RZ, [R48+URZ], RZ ;  /* 0x000000ff30ffa9a7 */ /* 0x0001e2000810043f */
[----:B------:R-:W-:Y:S05]  /*b940*/  @!P5 BRA `(.L_x_424) ;  /* 0x000000000004d947 */ /* 0x000fea0003800000 */
[----:B------:R-:W-:Y:S01]  /*b950*/  BPT.TRAP 0x1 ;  /* 0x000000040000795c */ /* 0x000fe20000300000 */
.L_x_424:
[----:B------:R-:W-:Y:S05]  /*b960*/  BSYNC B0 ;  /* 0x0000000000007941 */ /* 0x000fea0003800000 */
.L_x_423:
[----:B------:R-:W1:Y:S01]  /*b970*/  SYNCS.PHASECHK.TRANS64.TRYWAIT P3, [R109+URZ+0x388b0], R124 ;  /* 0x0388b07c6d0075a7 */ /* 0x000e62000806017f */
[----:B------:R-:W-:Y:S01]  /*b980*/  ULDC UR41, c[0x0][0x2f4] ;  /* 0x0000bd0000297ab9 */ /* 0x000fe20000000800 */
[----:B------:R-:W-:Y:S01]  /*b990*/  ULDC.64 UR36, c[0x0][0x328] ;  /* 0x0000ca0000247ab9 */ /* 0x000fe20000000a00 */
[----:B------:R-:W-:Y:S01]  /*b9a0*/  ULDC.64 UR38, c[0x0][0x318] ;  /* 0x0000c60000267ab9 */ /* 0x000fe20000000a00 */
[----:B------:R-:W-:Y:S04]  /*b9b0*/  BSSY B0, `(.L_x_425) ;  /* 0x0000002000007945 */ /* 0x000fe80003800000 */
[----:B-1----:R-:W-:Y:S05]  /*b9c0*/  @!P3 BRA `(.L_x_426) ;  /* 0x000001a0006cb947 */ /* 0x002fea0003800000 */
.L_x_662:
[----:B------:R-:W-:Y:S05]  /*b9d0*/  BSYNC B0 ;  /* 0x0000000000007941 */ /* 0x000fea0003800000 */
.L_x_425:
[----:B------:R-:W-:Y:S01]  /*b9e0*/  ISETP.GE.AND P3, PT, R23, R114, PT ;  /* 0x000000721700720c */ /* 0x000fe20003f66270 */
[----:B------:R-:W-:Y:S01]  /*b9f0*/  BSSY B0, `(.L_x_427) ;  /* 0x0000010000007945 */ /* 0x000fe20003800000 */
[----:B------:R-:W-:-:S11]  /*ba00*/  IMAD.WIDE R52, R25, 0x80, R46 ;  /* 0x0000008019347825 */ /* 0x000fd600078e022e */
[----:B------:R-:W-:Y:S05]  /*ba10*/  @P3 BRA `(.L_x_428) ;  /* 0x0000000000343947 */ /* 0x000fea0003800000 */
[----:B------:R-:W-:Y:S01]  /*ba20*/  MOV R49, R108 ;  /* 0x0000006c00317202 */ /* 0x000fe20000000f00 */
[----:B0-----:R-:W-:Y:S02]  /*ba30*/  IMAD.MOV.U32 R48, RZ, RZ, R98 ;  /* 0x000000ffff307224 */ /* 0x001fe400078e0062 */
[----:B------:R-:W-:Y:S02]  /*ba40*/  IMAD R51, R53, UR36, RZ ;  /* 0x0000002435337c24 */ /* 0x000fe4000f8e02ff */
[----:B------:R-:W-:-:S04]  /*ba50*/  IMAD.WIDE.U32 R48, R52, UR36, R48 ;  /* 0x0000002434307c25 */ /* 0x000fc8000f8e0030 */
[----:B------:R-:W-:Y:S01]  /*ba60*/  IMAD R51, R52, UR37, R51 ;  /* 0x0000002534337c24 */ /* 0x000fe2000f8e0233 */
[----:B------:R-:W-:-:S04]  /*ba70*/  IADD3 R54, P3, R48, UR38, RZ ;  /* 0x0000002630367c10 */ /* 0x000fc8000ff7e0ff */
[----:B------:R-:W-:Y:S02]  /*ba80*/  IADD3.X R55, R49, UR39, R51, P3, !PT ;  /* 0x0000002731377c10 */ /* 0x000fe40009ffe433 */
[----:B------:R-:W-:-:S13]  /*ba90*/  ISETP.GE.AND P3, PT, R16, UR41, PT ;  /* 0x0000002910007c0c */ /* 0x000fda000bf66270 */
[----:B------:R-:W0:Y:S04]  /*baa0*/  @!P3 LDS.128 R48, [R113+0x10400] ;  /* 0x010400007130b984 */ /* 0x000e280000000c00 */
[----:B0-----:R-:W-:Y:S01]  /*bab0*/  @!P3 STG.E.128 desc[UR42][R54.64], R48 ;  /* 0x000000303600b986 */ /* 0x001fe2000c101d2a */
[----:B------:R-:W-:-:S13]  /*bac0*/  ISETP.GE.AND P3, PT, R235, UR41, PT ;  /* 0x00000029eb007c0c */ /* 0x000fda000bf66270 */
[----:B------:R-:W0:Y:S04]  /*bad0*/  @!P3 LDS.128 R48, [R113+0x14400] ;  /* 0x014400007130b984 */ /* 0x000e280000000c00 */
[----:B0-----:R2:W-:Y:S02]  /*bae0*/  @!P3 STG.E.128 desc[UR42][R54.64+0x80], R48 ;  /* 0x000080303600b986 */ /* 0x0015e4000c101d2a */
.L_x_428:
[----:B------:R-:W-:Y:S05]  /*baf0*/  BSYNC B0 ;  /* 0x0000000000007941 */ /* 0x000fea0003800000 */
.L_x_427:
[----:B0-2---:R-:W-:Y:S01]  /*bb00*/  VIADD R48, R23, 0x20 ;  /* 0x0000002017307836 */ /* 0x005fe20000000000 */
[----:B------:R-:W-:Y:S04]  /*bb10*/  BSSY B0, `(.L_x_429) ;  /* 0x0000012000007945 */ /* 0x000fe80003800000 */
[----:B------:R-:W-:-:S13]  /*bb20*/  ISETP.GE.AND P3, PT, R48, R114, PT ;  /* 0x000000723000720c */ /* 0x000fda0003f66270 */
[----:B------:R-:W-:Y:S05]  /*bb30*/  @P3 BRA `(.L_x_430) ;  /* 0x00000000003c3947 */ /* 0x000fea0003800000 */
[----:B------:R-:W-:Y:S01]  /*bb40*/  IADD3 R51, P3, R52, 0x20, RZ ;  /* 0x0000002034337810 */ /* 0x000fe20007f7e0ff */
[----:B------:R-:W-:Y:S01]  /*bb50*/  IMAD.MOV.U32 R49, RZ, RZ, R108 ;  /* 0x000000ffff317224 */ /* 0x000fe200078e006c */
[----:B------:R-:W-:-:S03]  /*bb60*/  MOV R48, R98 ;  /* 0x0000006200307202 */ /* 0x000fc60000000f00 */
[----:B------:R-:W-:Y:S02]  /*bb70*/  IMAD.X R50, RZ, RZ, R53, P3 ;  /* 0x000000ffff327224 */ /* 0x000fe400018e0635 */
[----:B------:R-:W-:-:S04]  /*bb80*/  IMAD.WIDE.U32 R48, R51, UR36, R48 ;  /* 0x0000002433307c25 */ /* 0x000fc8000f8e0030 */
[----:B------:R-:W-:Y:S01]  /*bb90*/  IMAD R50, R50, UR36, RZ ;  /* 0x0000002432327c24 */ /* 0x000fe2000f8e02ff */
[----:B------:R-:W-:-:S03]  /*bba0*/  IADD3 R54, P3, R48, UR38, RZ ;  /* 0x0000002630367c10 */ /* 0x000fc6000ff7e0ff */
[----:B------:R-:W-:-:S05]  /*bbb0*/  IMAD R51, R51, UR37, R50 ;  /* 0x0000002533337c24 */ /* 0x000fca000f8e0232 */
[----:B------:R-:W-:Y:S02]  /*bbc0*/  IADD3.X R55, R49, UR39, R51, P3, !PT ;  /* 0x0000002731377c10 */ /* 0x000fe40009ffe433 */
[----:B------:R-:W-:-:S13]  /*bbd0*/  ISETP.GE.AND P3, PT, R16, UR41, PT ;  /* 0x0000002910007c0c */ /* 0x000fda000bf66270 */
[----:B------:R-:W0:Y:S04]  /*bbe0*/  @!P3 LDS.128 R48, [R113+0x11400] ;  /* 0x011400007130b984 */ /* 0x000e280000000c00 */
[----:B0-----:R-:W-:Y:S01]  /*bbf0*/  @!P3 STG.E.128 desc[UR42][R54.64], R48 ;  /* 0x000000303600b986 */ /* 0x001fe2000c101d2a */
[----:B------:R-:W-:-:S13]  /*bc00*/  ISETP.GE.AND P3, PT, R235, UR41, PT ;  /* 0x00000029eb007c0c */ /* 0x000fda000bf66270 */
[----:B------:R-:W0:Y:S04]  /*bc10*/  @!P3 LDS.128 R48, [R113+0x15400] ;  /* 0x015400007130b984 */ /* 0x000e280000000c00 */
[----:B0-----:R0:W-:Y:S02]  /*bc20*/  @!P3 STG.E.128 desc[UR42][R54.64+0x80], R48 ;  /* 0x000080303600b986 */ /* 0x0011e4000c101d2a */
.L_x_430:
[----:B------:R-:W-:Y:S05]  /*bc30*/  BSYNC B0 ;  /* 0x0000000000007941 */ /* 0x000fea0003800000 */
.L_x_429:
[----:B0-----:R-:W-:Y:S01]  /*bc40*/  VIADD R48, R23, 0x40 ;  /* 0x0000004017307836 */ /* 0x001fe20000000000 */
[----:B------:R-:W-:Y:S04]  /*bc50*/  BSSY B0, `(.L_x_431) ;  /* 0x0000012000007945 */ /* 0x000fe80003800000 */
[----:B------:R-:W-:-:S13]  /*bc60*/  ISETP.GE.AND P3, PT, R48, R114, PT ;  /* 0x000000723000720c */ /* 0x000fda0003f66270 */
[----:B------:R-:W-:Y:S05]  /*bc70*/  @P3 BRA `(.L_x_432) ;  /* 0x00000000003c3947 */ /* 0x000fea0003800000 */
[----:B------:R-:W-:Y:S01]  /*bc80*/  IADD3 R51, P3, R52, 0x40, RZ ;  /* 0x0000004034337810 */ /* 0x000fe20007f7e0ff */
[----:B------:R-:W-:Y:S02]  /*bc90*/  IMAD.MOV.U32 R48, RZ, RZ, R98 ;  /* 0x000000ffff307224 */ /* 0x000fe400078e0062 */
[----:B------:R-:W-:Y:S01]  /*bca0*/  IMAD.MOV.U32 R49, RZ, RZ, R108 ;  /* 0x000000ffff317224 */ /* 0x000fe200078e006c */
[----:B------:R-:W-:Y:S01]  /*bcb0*/  IADD3.X R50, RZ, R53, RZ, P3, !PT ;  /* 0x00000035ff327210 */ /* 0x000fe20001ffe4ff */
        /* <DEDUP_REMOVED lines=11> */
.L_x_432:
[----:B------:R-:W-:Y:S05]  /*bd70*/  BSYNC B0 ;  /* 0x0000000000007941 */ /* 0x000fea0003800000 */
.L_x_431:
[----:B0-----:R-:W-:Y:S01]  /*bd80*/  IADD3 R48, R23, 0x60, RZ ;  /* 0x0000006017307810 */ /* 0x001fe20007ffe0ff */
[----:B------:R-:W-:Y:S03]  /*bd90*/  BSSY B0, `(.L_x_433) ;  /* 0x0000012000007945 */ /* 0x000fe60003800000 */
[----:B------:R-:W-:-:S13]  /*bda0*/  ISETP.GE.AND P3, PT, R48, R114, PT ;  /* 0x000000723000720c */ /* 0x000fda0003f66270 */
[----:B------:R-:W-:Y:S05]  /*bdb0*/  @P3 BRA `(.L_x_434) ;  /* 0x00000000003c3947 */ /* 0x000fea0003800000 */
[----:B------:R-:W-:Y:S01]  /*bdc0*/  IADD3 R51, P3, R52, 0x60, RZ ;  /* 0x0000006034337810 */ /* 0x000fe20007f7e0ff */
[----:B------:R-:W-:Y:S01]  /*bdd0*/  IMAD.MOV.U32 R48, RZ, RZ, R98 ;  /* 0x000000ffff307224 */ /* 0x000fe200078e0062 */
[----:B------:R-:W-:-:S03]  /*bde0*/  MOV R49, R108 ;  /* 0x0000006c00317202 */ /* 0x000fc60000000f00 */
[----:B------:R-:W-:Y:S02]  /*bdf0*/  IMAD.X R52, RZ, RZ, R53, P3 ;  /* 0x000000ffff347224 */ /* 0x000fe400018e0635 */
[----:B------:R-:W-:-:S04]  /*be00*/  IMAD.WIDE.U32 R48, R51, UR36, R48 ;  /* 0x0000002433307c25 */ /* 0x000fc8000f8e0030 */
[----:B------:R-:W-:-:S04]  /*be10*/  IMAD R52, R52, UR36, RZ ;  /* 0x0000002434347c24 */ /* 0x000fc8000f8e02ff */
        /* <DEDUP_REMOVED lines=9> */
.L_x_434:
[----:B------:R-:W-:Y:S05]  /*beb0*/  BSYNC B0 ;  /* 0x0000000000007941 */ /* 0x000fea0003800000 */
.L_x_433:
[----:B------:R-:W-:Y:S01]  /*bec0*/  @!PT LDS RZ, [RZ] ;  /* 0x00000000fffff984 */ /* 0x000fe20000000800 */
[----:B------:R-:W-:Y:S01]  /*bed0*/  @!PT LDS RZ, [RZ] ;  /* 0x00000000fffff984 */ /* 0x000fe20000000800 */
[----:B------:R-:W-:Y:S01]  /*bee0*/  @!PT LDS RZ, [RZ] ;  /* 0x00000000fffff984 */ /* 0x000fe20000000800 */
[----:B------:R-:W-:Y:S01]  /*bef0*/  @!PT LDS RZ, [RZ] ;  /* 0x00000000fffff984 */ /* 0x000fe20000000800 */
[----:B------:R2:W-:Y:S06]  /*bf00*/  MEMBAR.ALL.CTA ;  /* 0x0000000000007992 */ /* 0x0005ec0000008000 */
[----:B--2---:R-:W2:Y:S01]  /*bf10*/  FENCE.VIEW.ASYNC.S ;  /* 0x00000000000073c6 */ /* 0x004ea20000000000 */
[----:B-1----:R-:W-:Y:S01]  /*bf20*/  @!P2 VIADD R109, R109, 0x388c0 ;  /* 0x000388c06d6da836 */ /* 0x002fe20000000000 */
[----:B--2---:R1:W-:Y:S01]  /*bf30*/  BAR.SYNC.DEFER_BLOCKING R125, 0x80 ;  /* 0x0002007d0000751d */ /* 0x0043e20000010000 */
[----:B------:R-:W-:Y:S01]  /*bf40*/  ISETP.NE.AND P3, PT, R110, RZ, PT ;  /* 0x000000ff6e00720c */ /* 0x000fe20003f65270 */
[----:B------:R-:W-:-:S02]  /*bf50*/  VIADD R232, R232, 0x1 ;  /* 0x00000001e8e87836 */ /* 0x000fc40000000000 */
[----:B------:R-:W-:-:S04]  /*bf60*/  @!P2 PRMT R109, RZ, 0x654, R109 ;  /* 0x00000654ff6da816 */ /* 0x000fc8000000006d */
[----:B------:R1:W-:Y:S01]  /*bf70*/  @!P2 SYNCS.ARRIVE.TRANS64.RED.A1T0 RZ, [R109+URZ], RZ ;  /* 0x000000ff6dffa9a7 */ /* 0x0003e2000810043f */
[----:B------:R-:W-:-:S04]  /*bf80*/  ISETP.NE.AND P2, PT, R232, 0x2, PT ;  /* 0x00000002e800780c */ /* 0x000fc80003f45270 */
[----:B0-----:R-:W-:Y:S02]  /*bf90*/  SEL R49, RZ, 0x1, P2 ;  /* 0x00000001ff317807 */ /* 0x001fe40001000000 */
[----:B------:R-:W-:Y:S02]  /*bfa0*/  SEL R232, R232, RZ, P2 ;  /* 0x000000ffe8e87207 */ /* 0x000fe40001000000 */
[----:B------:R-:W-:Y:S01]  /*bfb0*/  LOP3.LUT R234, R234, R49, RZ, 0x3c, !PT ;  /* 0x00000031eaea7212 */ /* 0x000fe200078e3cff */
[----:B-1----:R-:W-:Y:S06]  /*bfc0*/  @P3 BRA `(.L_x_435) ;  /* 0xffffff64004c3947 */ /* 0x002fec000383ffff */
[----:B------:R-:W0:Y:S01]  /*bfd0*/  S2R R48, SR_TID.X ;  /* 0x0000000000307919 */ /* 0x000e220000002100 */
[----:B------:R-:W-:Y:S02]  /*bfe0*/  PLOP3.LUT P0, PT, PT, PT, PT, 0x8, 0x0 ;  /* 0x000000000000781c */ /* 0x000fe40003f0e170 */
[----:B0-----:R-:W-:-:S04]  /*bff0*/  SHF.R.U32.HI R48, RZ, 0x7, R48 ;  /* 0x00000007ff307819 */ /* 0x001fc80000011630 */
[----:B------:R-:W-:-:S13]  /*c000*/  ISETP.NE.AND P3, PT, R48, 0x1, PT ;  /* 0x000000013000780c */ /* 0x000fda0003f65270 */
[----:B------:R-:W-:Y:S06]  /*c010*/  @!P3 BAR.ARV 0x9, 0x100 ;  /* 0x024400000000bb1d */ /* 0x000fec0000002000 */
.L_x_347:
[----:B------:R-:W-:Y:S01]  /*c020*/  ISETP.GE.AND P2, PT, R119, 0x1, PT ;  /* 0x000000017700780c */ /* 0x000fe20003f46270 */
[----:B------:R-:W-:Y:S01]  /*c030*/  IMAD.MOV.U32 R0, RZ, RZ, RZ ;  /* 0x000000ffff007224 */ /* 0x000fe200078e00ff */
[----:B------:R-:W-:Y:S01]  /*c040*/  PLOP3.LUT P1, PT, PT, PT, PT, 0x80, 0x0 ;  /* 0x000000000000781c */ /* 0x000fe20003f2f070 */
[----:B------:R-:W-:Y:S01]  /*c050*/  IMAD.MOV.U32 R151, RZ, RZ, RZ ;  /* 0x000000ffff977224 */ /* 0x000fe200078e00ff */
[----:B------:R-:W-:Y:S02]  /*c060*/  MOV R2, RZ ;  /* 0x000000ff00027202 */ /* 0x000fe40000000f00 */
[----:B------:R-:W-:Y:S02]  /*c070*/  CS2R R134, SRZ ;  /* 0x0000000000867805 */ /* 0x000fe4000001ff00 */
[----:B------:R-:W-:Y:S02]  /*c080*/  CS2R R120, SRZ ;  /* 0x0000000000787805 */ /* 0x000fe4000001ff00 */
[----:B------:R-:W-:Y:S01]  /*c090*/  MOV R142, RZ ;  /* 0x000000ff008e7202 */ /* 0x000fe20000000f00 */
[----:B------:R-:W-:Y:S01]  /*c0a0*/  IMAD.MOV.U32 R123, RZ, RZ, RZ ;  /* 0x000000ffff7b7224 */ /* 0x000fe200078e00ff */
[----:B------:R-:W-:-:S02]  /*c0b0*/  CS2R R124, SRZ ;  /* 0x00000000007c7805 */ /* 0x000fc4000001ff00 */
[----:B------:R-:W-:Y:S01]  /*c0c0*/  CS2R R116, SRZ ;  /* 0x0000000000747805 */ /* 0x000fe2000001ff00 */
[----:B------:R-:W-:Y:S01]  /*c0d0*/  IMAD.MOV.U32 R138, RZ, RZ, RZ ;  /* 0x000000ffff8a7224 */ /* 0x000fe200078e00ff */
[----:B------:R-:W-:Y:S02]  /*c0e0*/  CS2R R126, SRZ ;  /* 0x00000000007e7805 */ /* 0x000fe4000001ff00 */
[----:B------:R-:W-:Y:S02]  /*c0f0*/  MOV R113, RZ ;  /* 0x000000ff00717202 */ /* 0x000fe40000000f00 */
[----:B------:R-:W-:Y:S02]  /*c100*/  CS2R R108, SRZ ;  /* 0x00000000006c7805 */ /* 0x000fe4000001ff00 */
[----:B------:R-:W-:Y:S01]  /*c110*/  CS2R R130, SRZ ;  /* 0x0000000000827805 */ /* 0x000fe2000001ff00 */
[----:B------:R-:W-:Y:S01]  /*c120*/  IMAD.MOV.U32 R160, RZ, RZ, RZ ;  /* 0x000000ffffa07224 */ /* 0x000fe200078e00ff */
[----:B------:R-:W-:-:S02]  /*c130*/  CS2R R104, SRZ ;  /* 0x0000000000687805 */ /* 0x000fc4000001ff00 */
[----:B------:R-:W-:Y:S01]  /*c140*/  CS2R R100, SRZ ;  /* 0x0000000000647805 */ /* 0x000fe2000001ff00 */
[----:B------:R-:W-:Y:S01]  /*c150*/  IMAD.MOV.U32 R158, RZ, RZ, RZ ;  /* 0x000000ffff9e7224 */ /* 0x000fe200078e00ff */
[----:B------:R-:W-:Y:S02]  /*c160*/  CS2R R154, SRZ ;  /* 0x00000000009a7805 */ /* 0x000fe4000001ff00 */
[----:B------:R-:W-:Y:S01]  /*c170*/  MOV R156, RZ ;  /* 0x000000ff009c7202 */ /* 0x000fe20000000f00 */
[----:B------:R-:W-:Y:S01]  /*c180*/  IMAD.MOV.U32 R111, RZ, RZ, RZ ;  /* 0x000000ffff6f7224 */ /* 0x000fe200078e00ff */
[----:B------:R-:W-:Y:S02]  /*c190*/  CS2R R96, SRZ ;  /* 0x0000000000607805 */ /* 0x000fe4000001ff00 */
[----:B------:R-:W-:Y:S01]  /*c1a0*/  CS2R R92, SRZ ;  /* 0x00000000005c7805 */ /* 0x000fe2000001ff00 */
[----:B------:R-:W-:Y:S01]  /*c1b0*/  IMAD.MOV.U32 R107, RZ, RZ, RZ ;  /* 0x000000ffff6b7224 */ /* 0x000fe200078e00ff */
[----:B------:R-:W-:-:S02]  /*c1c0*/  MOV R114, RZ ;  /* 0x000000ff00727202 */ /* 0x000fc40000000f00 */
[----:B------:R-:W-:Y:S02]  /*c1d0*/  CS2R R94, SRZ ;  /* 0x00000000005e7805 */ /* 0x000fe4000001ff00 */
[----:B------:R-:W-:Y:S02]  /*c1e0*/  CS2R R88, SRZ ;  /* 0x0000000000587805 */ /* 0x000fe4000001ff00 */
[----:B------:R-:W-:Y:S01]  /*c1f0*/  CS2R R84, SRZ ;  /* 0x0000000000547805 */ /* 0x000fe2000001ff00 */
[----:B------:R-:W-:Y:S01]  /*c200*/  IMAD.MOV.U32 R103, RZ, RZ, RZ ;  /* 0x000000ffff677224 */ /* 0x000fe200078e00ff */
[----:B------:R-:W-:Y:S01]  /*c210*/  CS2R R98, SRZ ;  /* 0x0000000000627805 */ /* 0x000fe2000001ff00 */
[----:B------:R-:W-:Y:S01]  /*c220*/  IMAD.MOV.U32 R87, RZ, RZ, RZ ;  /* 0x000000ffff577224 */ /* 0x000fe200078e00ff */
[----:B------:R-:W-:Y:S02]  /*c230*/  CS2R R80, SRZ ;  /* 0x0000000000507805 */ /* 0x000fe4000001ff00 */
[----:B------:R-:W-:-:S02]  /*c240*/  CS2R R76, SRZ ;  /* 0x00000000004c7805 */ /* 0x000fc4000001ff00 */
[----:B------:R-:W-:Y:S02]  /*c250*/  CS2R R90, SRZ ;  /* 0x00000000005a7805 */ /* 0x000fe4000001ff00 */
[----:B------:R-:W-:Y:S02]  /*c260*/  CS2R R78, SRZ ;  /* 0x00000000004e7805 */ /* 0x000fe4000001ff00 */
[----:B------:R-:W-:Y:S02]  /*c270*/  CS2R R72, SRZ ;  /* 0x0000000000487805 */ /* 0x000fe4000001ff00 */
[----:B------:R-:W-:Y:S02]  /*c280*/  CS2R R68, SRZ ;  /* 0x0000000000447805 */ /* 0x000fe4000001ff00 */
[----:B------:R-:W-:Y:S02]  /*c290*/  CS2R R82, SRZ ;  /* 0x0000000000527805 */ /* 0x000fe4000001ff00 */
[----:B------:R-:W-:-:S02]  /*c2a0*/  MOV R74, RZ ;  /* 0x000000ff004a7202 */ /* 0x000fc40000000f00 */
[----:B------:R-:W-:Y:S02]  /*c2b0*/  CS2R R64, SRZ ;  /* 0x0000000000407805 */ /* 0x000fe4000001ff00 */
[----:B------:R-:W-:Y:S02]  /*c2c0*/  CS2R R60, SRZ ;  /* 0x00000000003c7805 */ /* 0x000fe4000001ff00 */
[----:B------:R-:W-:Y:S01]  /*c2d0*/  CS2R R70, SRZ ;  /* 0x0000000000467805 */ /* 0x000fe2000001ff00 */
[----:B------:R-:W-:Y:S01]  /*c2e0*/  IMAD.MOV.U32 R67, RZ, RZ, RZ ;  /* 0x000000ffff437224 */ /* 0x000fe200078e00ff */
        /* <DEDUP_REMOVED lines=19> */
[----:B------:R-:W-:Y:S01]  /*c420*/  CS2R R144, SRZ ;  /* 0x0000000000907805 */ /* 0x000fe2000001ff00 */
[----:B------:R-:W-:Y:S01]  /*c430*/  IMAD.MOV.U32 R46, RZ, RZ, RZ ;  /* 0x000000ffff2e7224 */ /* 0x000fe200078e00ff */
        /* <DEDUP_REMOVED lines=8> */
[----:B------:R-:W-:Y:S01]  /*c4c0*/  MOV R6, RZ ;  /* 0x000000ff00067202 */ /* 0x000fe20000000f00 */
[----:B------:R-:W-:Y:S01]  /*c4d0*/  IMAD.MOV.U32 R5, RZ, RZ, RZ ;  /* 0x000000ffff057224 */ /* 0x000fe200078e00ff */
[----:B------:R-:W-:Y:S06]  /*c4e0*/  @P0 BRA `(.L_x_436) ;  /* 0x00000000000c0947 */ /* 0x000fec0003800000 */
[----:B------:R-:W0:Y:S01]  /*c4f0*/  FENCE.VIEW.ASYNC.G ;  /* 0x00000000000073c6 */ /* 0x000e220000000100 */
[----:B------:R-:W-:Y:S05]  /*c500*/  WARPSYNC.ALL ;  /* 0x0000000000007948 */ /* 0x000fea0003800000 */
[----:B0-----:R-:W-:Y:S06]  /*c510*/  BAR.ARV 0xc, 0x180 ;  /* 0x0306000000007b1d */ /* 0x001fec0000002000 */
.L_x_436:
[----:B------:R-:W-:Y:S01]  /*c520*/  IMAD.MOV.U32 R7, RZ, RZ, RZ ;  /* 0x000000ffff077224 */ /* 0x000fe200078e00ff */
[----:B------:R-:W-:Y:S01]  /*c530*/  MOV R4, RZ ;  /* 0x000000ff00047202 */ /* 0x000fe20000000f00 */
[----:B------:R-:W-:Y:S06]  /*c540*/  @!P2 BRA `(.L_x_437) ;  /* 0x000000e80000a947 */ /* 0x000fec0003800000 */
[----:B------:R-:W0:Y:S01]  /*c550*/  S2R R3, SR_TID.X ;  /* 0x0000000000037919 */ /* 0x000e220000002100 */
[----:B------:R-:W-:Y:S01]  /*c560*/  UMOV UR4, 0xffffffff ;  /* 0xffffffff00047882 */ /* 0x000fe20000000000 */
[----:B0-----:R-:W-:-:S05]  /*c570*/  VIADD R3, R3, 0xffffff80 ;  /* 0xffffff8003037836 */ /* 0x001fca0000000000 */
[----:B------:R-:W-:-:S04]  /*c580*/  SHF.R.S32.HI R32, RZ, 0x1f, R3 ;  /* 0x0000001fff207819 */ /* 0x000fc80000011403 */
[----:B------:R-:W-:-:S04]  /*c590*/  LEA.HI R29, R32, R3, RZ, 0x7 ;  /* 0x00000003201d7211 */ /* 0x000fc800078f38ff */
[----:B------:R-:W-:Y:S01]  /*c5a0*/  SHF.R.S32.HI R13, RZ, 0x7, R29 ;  /* 0x00000007ff0d7819 */ /* 0x000fe2000001141d */
[----:B------:R-:W-:Y:S06]  /*c5b0*/  BRA.DIV UR4, `(.L_x_438) ;  /* 0x0000019604847947 */ /* 0x000fec000b800000 */
[----:B------:R0:W1:Y:S02]  /*c5c0*/  SHFL.IDX PT, R237, R13, RZ, 0x1f ;  /* 0x00001fff0ded7589 */ /* 0x00006400000e0000 */
.L_x_665:
[----:B-1----:R-:W-:Y:S02]  /*c5d0*/  LEA.HI R0, R237, R237, RZ, 0x1 ;  /* 0x000000eded007211 */ /* 0x002fe400078f08ff */
[----:B------:R-:W-:Y:S02]  /*c5e0*/  MOV R2, UR46 ;  /* 0x0000002e00027c02 */ /* 0x000fe40008000f00 */
[----:B------:R-:W-:Y:S02]  /*c5f0*/  LOP3.LUT R0, R0, 0x1e, RZ, 0xc0, !PT ;  /* 0x0000001e00007812 */ /* 0x000fe400078ec0ff */
[----:B------:R-:W-:-:S03]  /*c600*/  LOP3.LUT P0, RZ, R2, 0x3ff, RZ, 0xc0, !PT ;  /* 0x000003ff02ff7812 */ /* 0x000fc6000780c0ff */
[----:B------:R-:W-:Y:S01]  /*c610*/  IMAD.IADD R0, R237, 0x1, -R0 ;  /* 0x00000001ed007824 */ /* 0x000fe200078e0a00 */
[----:B------:R-:W-:-:S04]  /*c620*/  P2R R24, PR, RZ, 0x1 ;  /* 0x00000001ff187803 */ /* 0x000fc80000000000 */
[----:B------:R-:W-:-:S04]  /*c630*/  LEA R0, R0, UR46, 0xd ;  /* 0x0000002e00007c11 */ /* 0x000fc8000f8e68ff */
[----:B------:R-:W-:-:S04]  /*c640*/  SHF.R.U32.HI R0, RZ, 0x4, R0 ;  /* 0x00000004ff007819 */ /* 0x000fc80000011600 */
[----:B------:R-:W-:Y:S01]  /*c650*/  LOP3.LUT R28, R0, 0x3fff, RZ, 0xc0, !PT ;  /* 0x00003fff001c7812 */ /* 0x000fe200078ec0ff */
[----:B------:R-:W-:Y:S06]  /*c660*/  @!P0 BRA `(.L_x_439) ;  /* 0x0000000000408947 */ /* 0x000fec0003800000 */
[----:B------:R-:W-:Y:S01]  /*c670*/  MOV R0, 0x0 ;  /* 0x0000000000007802 */ /* 0x000fe20000000f00 */
[----:B------:R-:W-:Y:S01]  /*c680*/  ULDC.64 UR4, c[0x4][0xc0] ;  /* 0x0100300000047ab9 */ /* 0x000fe20000000a00 */
[----:B------:R-:W-:Y:S01]  /*c690*/  ULDC.64 UR6, c[0x4][0xc8] ;  /* 0x0100320000067ab9 */ /* 0x000fe20000000a00 */
[----:B------:R-:W-:Y:S01]  /*c6a0*/  IMAD.U32 R4, RZ, RZ, UR4 ;  /* 0x00000004ff047e24 */ /* 0x000fe2000f8e00ff */
[----:B------:R1:W2:Y:S01]  /*c6b0*/  LDC.64 R2, c[0x4][R0] ;  /* 0x0100000000027b82 */ /* 0x0002a20000000a00 */
[----:B------:R-:W-:Y:S01]  /*c6c0*/  IMAD.U32 R5, RZ, RZ, UR5 ;  /* 0x00000005ff057e24 */ /* 0x000fe2000f8e00ff */
[----:B------:R-:W-:Y:S01]  /*c6d0*/  ULDC.64 UR4, c[0x4][0x30] ;  /* 0x01000c0000047ab9 */ /* 0x000fe20000000a00 */
[----:B------:R-:W-:Y:S01]  /*c6e0*/  MOV R6, UR6 ;  /* 0x0000000600067c02 */ /* 0x000fe20008000f00 */
[----:B------:R-:W-:Y:S01]  /*c6f0*/  IMAD.U32 R7, RZ, RZ, UR7 ;  /* 0x00000007ff077e24 */ /* 0x000fe2000f8e00ff */
[----:B------:R-:W-:Y:S01]  /*c700*/  MOV R11, UR5 ;  /* 0x00000005000b7c02 */ /* 0x000fe20008000f00 */
[----:B------:R-:W-:Y:S01]  /*c710*/  IMAD.U32 R10, RZ, RZ, UR4 ;  /* 0x00000004ff0a7e24 */ /* 0x000fe2000f8e00ff */
[----:B0-----:R-:W-:Y:S01]  /*c720*/  MOV R13, RZ ;  /* 0x000000ff000d7202 */ /* 0x001fe20000000f00 */
[----:B------:R-:W-:-:S02]  /*c730*/  IMAD.MOV.U32 R8, RZ, RZ, 0x70 ;  /* 0x00000070ff087424 */ /* 0x000fc400078e00ff */
[----:B-1----:R-:W-:-:S07]  /*c740*/  IMAD.MOV.U32 R12, RZ, RZ, 0x1 ;  /* 0x00000001ff0c7424 */ /* 0x002fce00078e00ff */
[----:B------:R-:W-:-:S07]  /*c750*/  LEPC R20, `(.L_x_439) ;  /* 0x000000001014794e */ /* 0x000fce0000000000 */
[----:B--2--5:R-:W-:Y:S05]  /*c760*/  CALL.ABS.NOINC R2 ;  /* 0x0000000002007343 */ /* 0x024fea0003c00000 */
.L_x_439:
[----:B------:R-:W2:Y:S01]  /*c770*/  LDL R2, [R1+0x40] ;  /* 0x0000400001027983 */ /* 0x000ea20000100800 */
[----:B------:R-:W-:Y:S01]  /*c780*/  ULDC.64 UR4, c[0x0][0x990] ;  /* 0x0002640000047ab9 */ /* 0x000fe20000000a00 */
[----:B------:R-:W-:Y:S02]  /*c790*/  ULDC.64 UR6, c[0x0][0x998] ;  /* 0x0002660000067ab9 */ /* 0x000fe40000000a00 */
[----:B------:R-:W3:Y:S04]  /*c7a0*/  LDL R21, [R1+0x20] ;  /* 0x0000200001157983 */ /* 0x000ee80000100800 */
[----:B------:R-:W4:Y:S01]  /*c7b0*/  LDL R20, [R1+0x8] ;  /* 0x0000080001147983 */ /* 0x000f220000100800 */
[----:B------:R-:W-:Y:S02]  /*c7c0*/  ISETP.NE.U32.AND P0, PT, RZ, UR4, PT ;  /* 0x00000004ff007c0c */ /* 0x000fe4000bf05070 */
[----:B------:R-:W-:-:S02]  /*c7d0*/  ISETP.NE.U32.AND P1, PT, RZ, UR6, PT ;  /* 0x00000006ff007c0c */ /* 0x000fc4000bf25070 */
[----:B------:R-:W-:Y:S02]  /*c7e0*/  ISETP.NE.AND.EX P0, PT, RZ, UR5, PT, P0 ;  /* 0x00000005ff007c0c */ /* 0x000fe4000bf05300 */
[----:B------:R-:W-:-:S11]  /*c7f0*/  ISETP.NE.AND.EX P1, PT, RZ, UR7, PT, P1 ;  /* 0x00000007ff007c0c */ /* 0x000fd6000bf25310 */
[----:B------:R-:W2:Y:S08]  /*c800*/  @P0 LDC.64 R6, c[0x0][0x9a8] ;  /* 0x00026a00ff060b82 */ /* 0x000eb00000000a00 */
[----:B------:R-:W1:Y:S08]  /*c810*/  @P1 LDC.64 R8, c[0x0][0x9b8] ;  /* 0x00026e00ff081b82 */ /* 0x000e700000000a00 */
[----:B------:R-:W4:Y:S08]  /*c820*/  @P0 LDC.64 R10, c[0x0][0x9b0] ;  /* 0x00026c00ff0a0b82 */ /* 0x000f300000000a00 */
[----:B0-----:R-:W0:Y:S01]  /*c830*/  @P1 LDC.64 R12, c[0x0][0x9c0] ;  /* 0x00027000ff0c1b82 */ /* 0x001e220000000a00 */
[----:B--2---:R-:W-:-:S02]  /*c840*/  @P0 IMAD R0, R2, R6, RZ ;  /* 0x0000000602000224 */ /* 0x004fc400078e02ff */
[----:B-1----:R-:W-:Y:S02]  /*c850*/  @P1 IMAD R4, R2, R8, RZ ;  /* 0x0000000802041224 */ /* 0x002fe400078e02ff */
[C---:B---3--:R-:W-:Y:S02]  /*c860*/  @P0 IMAD R7, R21.reuse, R7, R0 ;  /* 0x0000000715070224 */ /* 0x048fe400078e0200 */
[----:B------:R-:W-:Y:S01]  /*c870*/  @P0 IMAD.WIDE.U32 R2, R21, R6, RZ ;  /* 0x0000000615020225 */ /* 0x000fe200078e00ff */
[----:B----4-:R-:W-:-:S03]  /*c880*/  @P0 SHF.R.S32.HI R15, RZ, 0x1f, R20 ;  /* 0x0000001fff0f0819 */ /* 0x010fc60000011414 */
[----:B------:R-:W-:Y:S01]  /*c890*/  @P0 IMAD.IADD R3, R3, 0x1, R7 ;  /* 0x0000000103030824 */ /* 0x000fe200078e0207 */
[----:B------:R-:W-:Y:S01]  /*c8a0*/  @P1 SHF.R.S32.HI R7, RZ, 0x1f, R20 ;  /* 0x0000001fff071819 */ /* 0x000fe20000011414 */
[C---:B------:R-:W-:Y:S02]  /*c8b0*/  @P1 IMAD R9, R21.reuse, R9, R4 ;  /* 0x0000000915091224 */ /* 0x040fe400078e0204 */
[----:B------:R-:W-:-:S04]  /*c8c0*/  @P1 IMAD.WIDE.U32 R4, R21, R8, RZ ;  /* 0x0000000815041225 */ /* 0x000fc800078e00ff */
[----:B------:R-:W-:Y:S02]  /*c8d0*/  @P0 IMAD R0, R15, R10, RZ ;  /* 0x0000000a0f000224 */ /* 0x000fe400078e02ff */
[----:B0-----:R-:W-:Y:S02]  /*c8e0*/  @P1 IMAD R6, R7, R12, RZ ;  /* 0x0000000c07061224 */ /* 0x001fe400078e02ff */
[----:B------:R-:W-:Y:S02]  /*c8f0*/  @P1 IMAD.IADD R5, R5, 0x1, R9 ;  /* 0x0000000105051824 */ /* 0x000fe400078e0209 */
[C---:B------:R-:W-:Y:S01]  /*c900*/  @P0 IMAD R9, R20.reuse, R11, R0 ;  /* 0x0000000b14090224 */ /* 0x040fe200078e0200 */
[----:B------:R-:W-:Y:S01]  /*c910*/  MOV R0, 0x3f800000 ;  /* 0x3f80000000007802 */ /* 0x000fe20000000f00 */
[----:B------:R-:W-:-:S04]  /*c920*/  @P0 IMAD.WIDE.U32 R2, R20, R10, R2 ;  /* 0x0000000a14020225 */ /* 0x000fc800078e0002 */
[C---:B------:R-:W-:Y:S02]  /*c930*/  @P1 IMAD R11, R20.reuse, R13, R6 ;  /* 0x0000000d140b1224 */ /* 0x040fe400078e0206 */
[----:B------:R-:W-:Y:S01]  /*c940*/  @P1 IMAD.WIDE.U32 R6, R20, R12, R4 ;  /* 0x0000000c14061225 */ /* 0x000fe200078e0004 */
[----:B------:R-:W-:Y:S02]  /*c950*/  @P0 IADD3 R5, R3, R9, RZ ;  /* 0x0000000903050210 */ /* 0x000fe40007ffe0ff */
[----:B------:R-:W-:Y:S01]  /*c960*/  @P0 LEA R4, P2, R2, UR4, 0x2 ;  /* 0x0000000402040c11 */ /* 0x000fe2000f8410ff */
[----:B------:R-:W-:Y:S01]  /*c970*/  @P1 IMAD.IADD R3, R7, 0x1, R11 ;  /* 0x0000000107031824 */ /* 0x000fe200078e020b */
[----:B------:R-:W-:Y:S01]  /*c980*/  @P1 LEA R8, P3, R6, UR6, 0x2 ;  /* 0x0000000606081c11 */ /* 0x000fe2000f8610ff */
[----:B------:R-:W-:Y:S01]  /*c990*/  ULDC UR4, c[0x0][0x3f4] ;  /* 0x0000fd0000047ab9 */ /* 0x000fe20000000800 */
[----:B------:R-:W-:Y:S02]  /*c9a0*/  @P0 LEA.HI.X R5, R2, UR5, R5, 0x2, P2 ;  /* 0x0000000502050c11 */ /* 0x000fe400090f1405 */
[----:B------:R-:W-:Y:S01]  /*c9b0*/  @P1 LEA.HI.X R9, R6, UR7, R3, 0x2, P3 ;  /* 0x0000000706091c11 */ /* 0x000fe200098f1403 */
[----:B------:R-:W-:-:S04]  /*c9c0*/  IMAD.MOV.U32 R3, RZ, RZ, 0x3f800000 ;  /* 0x3f800000ff037424 */ /* 0x000fc800078e00ff */
[----:B------:R-:W2:Y:S04]  /*c9d0*/  @P1 LDG.E R0, desc[UR42][R8.64] ;  /* 0x0000002a08001981 */ /* 0x000ea8000c1e1900 */
[----:B------:R-:W2:Y:S01]  /*c9e0*/  @P0 LDG.E R3, desc[UR42][R4.64] ;  /* 0x0000002a04030981 */ /* 0x000ea2000c1e1900 */
[----:B------:R-:W-:Y:S01]  /*c9f0*/  ISETP.LT.AND P0, PT, RZ, UR4, PT ;  /* 0x00000004ff007c0c */ /* 0x000fe2000bf01270 */
[----:B------:R-:W-:Y:S01]  /*ca00*/  ULDC UR4, c[0x0][0x9d8] ;  /* 0x0002760000047ab9 */ /* 0x000fe20000000800 */
[----:B--2---:R-:W-:-:S04]  /*ca10*/  FMUL.FTZ R0, R3, R0 ;  /* 0x0000000003007220 */ /* 0x004fc80000410000 */
[----:B------:R-:W-:-:S07]  /*ca20*/  FMUL.FTZ R2, R0, UR4 ;  /* 0x0000000400027c20 */ /* 0x000fce0008410000 */
[----:B------:R-:W-:Y:S05]  /*ca30*/  @P0 BRA `(.L_x_440) ;  /* 0x0000000000400947 */ /* 0x000fea0003800000 */
[----:B------:R-:W-:-:S04]  /*ca40*/  ULEA.HI UR4, UR45, UR45, URZ, 0x1 ;  /* 0x0000002d2d047291 */ /* 0x000fc8000f8f083f */
[----:B------:R-:W-:-:S04]  /*ca50*/  ULOP3.LUT UR4, UR4, 0xfffffffe, URZ, 0xc0, !UPT ;  /* 0xfffffffe04047892 */ /* 0x000fc8000f8ec03f */
[----:B------:R-:W-:-:S06]  /*ca60*/  UIADD3 UR4, UR45, -UR4, URZ ;  /* 0x800000042d047290 */ /* 0x000fcc000fffe03f */
[----:B------:R-:W-:-:S05]  /*ca70*/  IMAD.U32 R3, RZ, RZ, UR4 ;  /* 0x00000004ff037e24 */ /* 0x000fca000f8e00ff */
[----:B------:R-:W-:-:S04]  /*ca80*/  SHF.L.U32 R3, R3, 0x1f, RZ ;  /* 0x0000001f03037819 */ /* 0x000fc800000006ff */
[----:B------:R0:W1:Y:S03]  /*ca90*/  SYNCS.PHASECHK.TRANS64.TRYWAIT P0, [R22+URZ+0x38800], R3 ;  /* 0x03880003160075a7 */ /* 0x000066000800017f */
[----:B-1----:R-:W-:Y:S05]  /*caa0*/  @!P0 NANOSLEEP.SYNCS 0x989680 ;  /* 0x009896800000895d */ /* 0x002fea0003900000 */
[----:B------:R-:W1:Y:S01]  /*cab0*/  @!P0 SYNCS.PHASECHK.TRANS64 P0, [R22+URZ+0x38800], R3 ;  /* 0x03880003160085a7 */ /* 0x000e62000800007f */
[----:B------:R-:W-:Y:S04]  /*cac0*/  BSSY B0, `(.L_x_441) ;  /* 0x0000006000007945 */ /* 0x000fe80003800000 */
[----:B-1----:R-:W-:Y:S05]  /*cad0*/  @P0 BRA `(.L_x_442) ;  /* 0x0000000000100947 */ /* 0x002fea0003800000 */
.L_x_443:
[----:B-1----:R1:W2:Y:S02]  /*cae0*/  SYNCS.PHASECHK.TRANS64.TRYWAIT P0, [R22+URZ+0x38800], R3 ;  /* 0x03880003160075a7 */ /* 0x0022a4000800017f */
[----:B--2---:R-:W-:Y:S05]  /*caf0*/  @!P0 NANOSLEEP.SYNCS 0x989680 ;  /* 0x009896800000895d */ /* 0x004fea0003900000 */
[----:B------:R-:W2:Y:S02]  /*cb00*/  @!P0 SYNCS.PHASECHK.TRANS64 P0, [R22+URZ+0x38800], R3 ;  /* 0x03880003160085a7 */ /* 0x000ea4000800007f */
[----:B--2---:R-:W-:Y:S05]  /*cb10*/  @!P0 BRA `(.L_x_443) ;  /* 0xfffffffc00f08947 */ /* 0x004fea000383ffff */
.L_x_442:
[----:B------:R-:W-:Y:S05]  /*cb20*/  BSYNC B0 ;  /* 0x0000000000007941 */ /* 0x000fea0003800000 */
.L_x_441:
[----:B------:R-:W-:Y:S05]  /*cb30*/  BRA `(.L_x_444) ;  /* 0x0000007000ac7947 */ /* 0x000fea0003800000 */
.L_x_440:
[----:B------:R-:W-:Y:S01]  /*cb40*/  ISETP.NE.AND P0, PT, R24, RZ, PT ;  /* 0x000000ff1800720c */ /* 0x000fe20003f05270 */
[----:B------:R-:W0:Y:S01]  /*cb50*/  LDC.64 R4, c[0x0][0x400] ;  /* 0x00010000ff047b82 */ /* 0x000e220000000a00 */
[----:B-----5:R-:W-:Y:S01]  /*cb60*/  SHF.R.S32.HI R0, RZ, 0x1f, R112 ;  /* 0x0000001fff007819 */ /* 0x020fe20000011470 */
[----:B------:R-:W-:Y:S01]  /*cb70*/  ULDC.64 UR4, c[0x0][0x3f8] ;  /* 0x0000fe0000047ab9 */ /* 0x000fe20000000a00 */
[----:B------:R-:W-:-:S03]  /*cb80*/  ULDC.64 UR6, c[0x0][0x408] ;  /* 0x0001020000067ab9 */ /* 0x000fc60000000a00 */
[C---:B------:R-:W-:Y:S02]  /*cb90*/  IMAD R3, R0.reuse, UR4, RZ ;  /* 0x0000000400037c24 */ /* 0x040fe4000f8e02ff */
[----:B------:R-:W1:Y:S01]  /*cba0*/  LDC.64 R24, c[0x0][0x3e8] ;  /* 0x0000fa00ff187b82 */ /* 0x000e620000000a00 */
[----:B------:R-:W-:Y:S02]  /*cbb0*/  IMAD R7, R0, UR6, RZ ;  /* 0x0000000600077c24 */ /* 0x000fe4000f8e02ff */
[C---:B------:R-:W-:Y:S02]  /*cbc0*/  IMAD R3, R112.reuse, UR5, R3 ;  /* 0x0000000570037c24 */ /* 0x040fe4000f8e0203 */
[C---:B------:R-:W-:Y:S02]  /*cbd0*/  IMAD R7, R112.reuse, UR7, R7 ;  /* 0x0000000770077c24 */ /* 0x040fe4000f8e0207 */
[----:B-1----:R-:W-:-:S04]  /*cbe0*/  IMAD.WIDE.U32 R24, R112, UR4, R24 ;  /* 0x0000000470187c25 */ /* 0x002fc8000f8e0018 */
[----:B0-----:R-:W-:-:S04]  /*cbf0*/  IMAD.WIDE.U32 R112, R112, UR6, R4 ;  /* 0x0000000670707c25 */ /* 0x001fc8000f8e0004 */
[----:B------:R-:W-:Y:S01]  /*cc00*/  IMAD.IADD R26, R3, 0x1, R25 ;  /* 0x00000001031a7824 */ /* 0x000fe200078e0219 */
[----:B------:R-:W-:Y:S01]  /*cc10*/  IADD3 R27, R7, R113, RZ ;  /* 0x00000071071b7210 */ /* 0x000fe20007ffe0ff */
[----:B------:R-:W-:Y:S06]  /*cc20*/  @!P0 BRA `(.L_x_445) ;  /* 0x0000000000408947 */ /* 0x000fec0003800000 */
[----:B------:R-:W-:Y:S01]  /*cc30*/  MOV R0, 0x0 ;  /* 0x0000000000007802 */ /* 0x000fe20000000f00 */
[----:B------:R-:W-:Y:S01]  /*cc40*/  ULDC.64 UR4, c[0x4][0xc0] ;  /* 0x0100300000047ab9 */ /* 0x000fe20000000a00 */
[----:B------:R-:W-:Y:S01]  /*cc50*/  ULDC.64 UR6, c[0x4][0xc8] ;  /* 0x0100320000067ab9 */ /* 0x000fe20000000a00 */
[----:B------:R-:W-:Y:S01]  /*cc60*/  IMAD.U32 R4, RZ, RZ, UR4 ;  /* 0x00000004ff047e24 */ /* 0x000fe2000f8e00ff */
[----:B------:R0:W1:Y:S01]  /*cc70*/  LDC.64 R14, c[0x4][R0] ;  /* 0x01000000000e7b82 */ /* 0x0000620000000a00 */
[----:B------:R-:W-:Y:S01]  /*cc80*/  IMAD.U32 R5, RZ, RZ, UR5 ;  /* 0x00000005ff057e24 */ /* 0x000fe2000f8e00ff */
[----:B------:R-:W-:Y:S01]  /*cc90*/  ULDC.64 UR4, c[0x4][0x28] ;  /* 0x01000a0000047ab9 */ /* 0x000fe20000000a00 */
[----:B------:R-:W-:Y:S01]  /*cca0*/  MOV R6, UR6 ;  /* 0x0000000600067c02 */ /* 0x000fe20008000f00 */
[----:B------:R-:W-:Y:S01]  /*ccb0*/  IMAD.U32 R7, RZ, RZ, UR7 ;  /* 0x00000007ff077e24 */ /* 0x000fe2000f8e00ff */
[----:B------:R-:W-:Y:S01]  /*ccc0*/  MOV R11, UR5 ;  /* 0x00000005000b7c02 */ /* 0x000fe20008000f00 */
[----:B------:R-:W-:Y:S01]  /*ccd0*/  IMAD.U32 R10, RZ, RZ, UR4 ;  /* 0x00000004ff0a7e24 */ /* 0x000fe2000f8e00ff */
[----:B------:R-:W-:Y:S01]  /*cce0*/  MOV R13, RZ ;  /* 0x000000ff000d7202 */ /* 0x000fe20000000f00 */
[----:B------:R-:W-:-:S02]  /*ccf0*/  IMAD.MOV.U32 R8, RZ, RZ, 0x70 ;  /* 0x00000070ff087424 */ /* 0x000fc400078e00ff */
[----:B0-----:R-:W-:-:S07]  /*cd00*/  IMAD.MOV.U32 R12, RZ, RZ, 0x1 ;  /* 0x00000001ff0c7424 */ /* 0x001fce00078e00ff */
[----:B------:R-:W-:-:S07]  /*cd10*/  LEPC R20, `(.L_x_445) ;  /* 0x000000001014794e */ /* 0x000fce0000000000 */
[----:B-1----:R-:W-:Y:S05]  /*cd20*/  CALL.ABS.NOINC R14 ;  /* 0x000000000e007343 */ /* 0x002fea0003c00000 */
.L_x_445:
[----:B------:R-:W2:Y:S01]  /*cd30*/  LDL R30, [R1+0x4] ;  /* 0x00000400011e7983 */ /* 0x000ea20000100800 */
[----:B------:R-:W-:Y:S01]  /*cd40*/  ULDC.U8 UR4, c[0x0][0x410] ;  /* 0x0001040000047ab9 */ /* 0x000fe20000000000 */
[----:B------:R-:W-:Y:S01]  /*cd50*/  BSSY B0, `(.L_x_446) ;  /* 0x0000701000007945 */ /* 0x000fe20003800000 */
[----:B------:R-:W-:Y:S01]  /*cd60*/  ISETP.NE.AND P0, PT, RZ, UR4, PT ;  /* 0x00000004ff007c0c */ /* 0x000fe2000bf05270 */
[----:B--2---:R-:W-:-:S12]  /*cd70*/  IMAD R6, R30, 0x80, R23 ;  /* 0x000000801e067824 */ /* 0x004fd800078e0217 */
[----:B------:R-:W-:Y:S05]  /*cd80*/  @!P0 BRA `(.L_x_447) ;  /* 0x0000003400a08947 */ /* 0x000fea0003800000 */
[----:B------:R-:W-:-:S03]  /*cd90*/  UMOV UR4, 0xffffffff ;  /* 0xffffffff00047882 */ /* 0x000fc60000000000 */
[----:B------:R-:W-:Y:S05]  /*cda0*/  BRA.DIV UR4, `(.L_x_448) ;  /* 0x0000018e04b07947 */ /* 0x000fea000b800000 */
[----:B------:R0:W1:Y:S04]  /*cdb0*/  SHFL.IDX PT, R3, R24, RZ, 0x181f ;  /* 0x00181fff18037589 */ /* 0x00006800000e0000 */
[----:B------:R0:W2:Y:S04]  /*cdc0*/  SHFL.IDX PT, R14, R112, RZ, 0x181f ;  /* 0x00181fff700e7589 */ /* 0x0000a800000e0000 */
[----:B------:R0:W3:Y:S04]  /*cdd0*/  SHFL.IDX PT, R0, R26, RZ, 0x181f ;  /* 0x00181fff1a007589 */ /* 0x0000e800000e0000 */
[----:B------:R0:W4:Y:S02]  /*cde0*/  SHFL.IDX PT, R4, R27, RZ, 0x181f ;  /* 0x00181fff1b047589 */ /* 0x00012400000e0000 */
.L_x_671:
[----:B------:R-:W-:Y:S01]  /*cdf0*/  ULDC UR4, c[0x0][0x448] ;  /* 0x0001120000047ab9 */ /* 0x000fe20000000800 */
[----:B------:R-:W-:Y:S01]  /*ce00*/  BSSY B1, `(.L_x_449) ;  /* 0x000001b000017945 */ /* 0x000fe20003800000 */
[----:B------:R-:W-:Y:S01]  /*ce10*/  IMAD R5, R118, UR4, RZ ;  /* 0x0000000476057c24 */ /* 0x000fe2000f8e02ff */
[----:B------:R-:W-:Y:S02]  /*ce20*/  CS2R R20, SRZ ;  /* 0x0000000000147805 */ /* 0x000fe4000001ff00 */
[----:B------:R-:W-:Y:S02]  /*ce30*/  CS2R R10, SRZ ;  /* 0x00000000000a7805 */ /* 0x000fe4000001ff00 */
[----:B------:R-:W-:Y:S02]  /*ce40*/  CS2R R12, SRZ ;  /* 0x00000000000c7805 */ /* 0x000fe4000001ff00 */
[----:B------:R-:W-:Y:S02]  /*ce50*/  ISETP.GE.AND P0, PT, R6, R5, PT ;  /* 0x000000050600720c */ /* 0x000fe40003f06270 */
[----:B------:R-:W-:-:S11]  /*ce60*/  CS2R R6, SRZ ;  /* 0x0000000000067805 */ /* 0x000fd6000001ff00 */
[----:B------:R-:W-:Y:S05]  /*ce70*/  @P0 BRA `(.L_x_450) ;  /* 0x00000000004c0947 */ /* 0x000fea0003800000 */
[----:B------:R-:W-:Y:S01]  /*ce80*/  ULDC UR4, c[0x0][0x3f4] ;  /* 0x0000fd0000047ab9 */ /* 0x000fe20000000800 */
[----:B------:R-:W-:Y:S02]  /*ce90*/  SHF.R.S32.HI R7, RZ, 0x1f, R18 ;  /* 0x0000001fff077819 */ /* 0x000fe40000011412 */
[----:B------:R-:W-:Y:S02]  /*cea0*/  ISETP.GE.AND P4, PT, R18, UR4, PT ;  /* 0x0000000412007c0c */ /* 0x000fe4000bf86270 */
[----:B------:R-:W-:Y:S02]  /*ceb0*/  ISETP.GE.AND P5, PT, R233, UR4, PT ;  /* 0x00000004e9007c0c */ /* 0x000fe4000bfa6270 */
[----:B------:R-:W-:Y:S02]  /*cec0*/  SHF.R.S32.HI R15, RZ, 0x1f, R233 ;  /* 0x0000001fff0f7819 */ /* 0x000fe400000114e9 */
[----:B------:R-:W-:-:S07]  /*ced0*/  CS2R R20, SRZ ;  /* 0x0000000000147805 */ /* 0x000fce000001ff00 */
[CC--:B-1----:R-:W-:Y:S02]  /*cee0*/  @!P4 IADD3 R8, P0, R18.reuse, R3.reuse, RZ ;  /* 0x000000031208c210 */ /* 0x0c2fe40007f1e0ff */
[C---:B0-----:R-:W-:Y:S02]  /*cef0*/  @!P5 IADD3 R26, P2, R233.reuse, R3, RZ ;  /* 0x00000003e91ad210 */ /* 0x041fe40007f5e0ff */
[-C--:B--2---:R-:W-:Y:S01]  /*cf00*/  @!P4 IADD3 R24, P1, R18, R14.reuse, RZ ;  /* 0x0000000e1218c210 */ /* 0x084fe20007f3e0ff */
[C---:B---3--:R-:W-:Y:S01]  /*cf10*/  @!P4 IMAD.X R9, R0.reuse, 0x1, R7, P0 ;  /* 0x000000010009c824 */ /* 0x048fe200000e0607 */
[----:B------:R-:W-:Y:S01]  /*cf20*/  @!P5 IADD3 R14, P3, R233, R14, RZ ;  /* 0x0000000ee90ed210 */ /* 0x000fe20007f7e0ff */
[--C-:B------:R-:W-:Y:S01]  /*cf30*/  @!P5 IMAD.X R27, R0, 0x1, R15.reuse, P2 ;  /* 0x00000001001bd824 */ /* 0x100fe200010e060f */
[C---:B----4-:R-:W-:Y:S02]  /*cf40*/  @!P4 IADD3.X R25, R4.reuse, R7, RZ, P1, !PT ;  /* 0x000000070419c210 */ /* 0x050fe40000ffe4ff */
[----:B------:R-:W-:Y:S01]  /*cf50*/  CS2R R6, SRZ ;  /* 0x0000000000067805 */ /* 0x000fe2000001ff00 */
[----:B------:R0:W5:Y:S01]  /*cf60*/  @!P4 LD.E.64 R10, desc[UR42][R8.64] ;  /* 0x0000002a080ac980 */ /* 0x000162000c101b00 */
[----:B------:R-:W-:-:S03]  /*cf70*/  @!P5 IMAD.X R15, R4, 0x1, R15, P3 ;  /* 0x00000001040fd824 */ /* 0x000fc600018e060f */
[----:B------:R0:W5:Y:S04]  /*cf80*/  @!P4 LD.E.64 R12, desc[UR42][R24.64] ;  /* 0x0000002a180cc980 */ /* 0x000168000c101b00 */
[----:B------:R0:W5:Y:S04]  /*cf90*/  @!P5 LD.E.64 R20, desc[UR42][R26.64] ;  /* 0x0000002a1a14d980 */ /* 0x000168000c101b00 */
[----:B------:R0:W5:Y:S02]  /*cfa0*/  @!P5 LD.E.64 R6, desc[UR42][R14.64] ;  /* 0x0000002a0e06d980 */ /* 0x000164000c101b00 */
.L_x_450:
[----:B------:R-:W-:Y:S05]  /*cfb0*/  BSYNC B1 ;  /* 0x0000000000017941 */ /* 0x000fea0003800000 */
.L_x_449:
[----:B------:R-:W-:Y:S01]  /*cfc0*/  ULEA.HI UR4, UR45, UR45, URZ, 0x1 ;  /* 0x0000002d2d047291 */ /* 0x000fe2000f8f083f */
[----:B---3-5:R-:W-:Y:S01]  /*cfd0*/  SHF.R.U32.HI R0, RZ, 0x8, R10 ;  /* 0x00000008ff007819 */ /* 0x028fe2000001160a */
[----:B0-----:R-:W-:Y:S01]  /*cfe0*/  IMAD R26, R30, -0x80, R5 ;  /* 0xffffff801e1a7824 */ /* 0x001fe200078e0205 */
[----:B------:R-:W-:Y:S01]  /*cff0*/  SHF.R.U32.HI R9, RZ, 0x8, R11 ;  /* 0x00000008ff097819 */ /* 0x000fe2000001160b */
[----:B------:R-:W-:Y:S01]  /*d000*/  ULOP3.LUT UR4, UR4, 0xfffffffe, URZ, 0xc0, !UPT ;  /* 0xfffffffe04047892 */ /* 0x000fe2000f8ec03f */
[----:B-1----:R-:W-:Y:S01]  /*d010*/  LOP3.LUT R3, R10, 0xff, RZ, 0xc0, !PT ;  /* 0x000000ff0a037812 */ /* 0x002fe200078ec0ff */
[----:B------:R-:W-:Y:S01]  /*d020*/  BSSY B1, `(.L_x_451) ;  /* 0x000003b000017945 */ /* 0x000fe20003800000 */
[----:B------:R-:W-:Y:S01]  /*d030*/  LOP3.LUT R0, R0, 0xff, RZ, 0xc0, !PT ;  /* 0x000000ff00007812 */ /* 0x000fe200078ec0ff */
[----:B------:R-:W-:Y:S01]  /*d040*/  UIADD3 UR4, UR45, -UR4, URZ ;  /* 0x800000042d047290 */ /* 0x000fe2000fffe03f */
[----:B----4-:R-:W-:Y:S02]  /*d050*/  LOP3.LUT R4, R11, 0xff, RZ, 0xc0, !PT ;  /* 0x000000ff0b047812 */ /* 0x010fe400078ec0ff */
[----:B------:R-:W-:-:S02]  /*d060*/  LOP3.LUT R9, R9, 0xff, RZ, 0xc0, !PT ;  /* 0x000000ff09097812 */ /* 0x000fc400078ec0ff */
[----:B------:R-:W-:Y:S02]  /*d070*/  PRMT R5, R0, 0x7604, R3 ;  /* 0x0000760400057816 */ /* 0x000fe40000000003 */
[----:B------:R-:W-:Y:S02]  /*d080*/  MOV R37, UR4 ;  /* 0x0000000400257c02 */ /* 0x000fe40008000f00 */
[----:B------:R-:W-:Y:S02]  /*d090*/  SHF.R.U32.HI R0, RZ, 0x8, R20 ;  /* 0x00000008ff007819 */ /* 0x000fe40000011614 */
[----:B------:R-:W-:Y:S02]  /*d0a0*/  SHF.L.U32 R37, R37, 0x1f, RZ ;  /* 0x0000001f25257819 */ /* 0x000fe400000006ff */
[----:B------:R-:W-:Y:S02]  /*d0b0*/  PRMT R4, R9, 0x7604, R4 ;  /* 0x0000760409047816 */ /* 0x000fe40000000004 */
[----:B------:R-:W0:Y:S01]  /*d0c0*/  SYNCS.PHASECHK.TRANS64.TRYWAIT P0, [R22+URZ+0x38800], R37 ;  /* 0x03880025160075a7 */ /* 0x000e22000800017f */
[----:B------:R-:W-:-:S02]  /*d0d0*/  LOP3.LUT R8, R20, 0xff, RZ, 0xc0, !PT ;  /* 0x000000ff14087812 */ /* 0x000fc400078ec0ff */
[----:B------:R-:W-:Y:S02]  /*d0e0*/  SHF.R.U32.HI R15, RZ, 0x8, R21 ;  /* 0x00000008ff0f7819 */ /* 0x000fe40000011615 */
[----:B------:R-:W-:Y:S02]  /*d0f0*/  SHF.R.U32.HI R3, RZ, 0x8, R12 ;  /* 0x00000008ff037819 */ /* 0x000fe4000001160c */
[----:B------:R-:W-:Y:S02]  /*d100*/  LOP3.LUT R9, R0, 0xff, RZ, 0xc0, !PT ;  /* 0x000000ff00097812 */ /* 0x000fe400078ec0ff */
[----:B--2---:R-:W-:Y:S02]  /*d110*/  LOP3.LUT R14, R21, 0xff, RZ, 0xc0, !PT ;  /* 0x000000ff150e7812 */ /* 0x004fe400078ec0ff */
[----:B------:R-:W-:Y:S02]  /*d120*/  LOP3.LUT R24, R12, 0xff, RZ, 0xc0, !PT ;  /* 0x000000ff0c187812 */ /* 0x000fe400078ec0ff */
[----:B------:R-:W-:-:S02]  /*d130*/  LOP3.LUT R15, R15, 0xff, RZ, 0xc0, !PT ;  /* 0x000000ff0f0f7812 */ /* 0x000fc400078ec0ff */
[----:B------:R-:W-:Y:S02]  /*d140*/  LOP3.LUT R3, R3, 0xff, RZ, 0xc0, !PT ;  /* 0x000000ff03037812 */ /* 0x000fe400078ec0ff */
[----:B------:R-:W-:Y:S02]  /*d150*/  PRMT R9, R9, 0x7604, R8 ;  /* 0x0000760409097816 */ /* 0x000fe40000000008 */
[----:B------:R-:W-:Y:S02]  /*d160*/  SHF.R.U32.HI R8, RZ, 0x8, R13 ;  /* 0x00000008ff087819 */ /* 0x000fe4000001160d */
[----:B------:R-:W-:Y:S02]  /*d170*/  SHF.R.U32.HI R0, RZ, 0x8, R6 ;  /* 0x00000008ff007819 */ /* 0x000fe40000011606 */
[----:B------:R-:W-:Y:S02]  /*d180*/  PRMT R14, R15, 0x7604, R14 ;  /* 0x000076040f0e7816 */ /* 0x000fe4000000000e */
[----:B------:R-:W-:-:S02]  /*d190*/  PRMT R27, R3, 0x7604, R24 ;  /* 0x00007604031b7816 */ /* 0x000fc40000000018 */
[----:B------:R-:W-:Y:S02]  /*d1a0*/  LOP3.LUT R3, R13, 0xff, RZ, 0xc0, !PT ;  /* 0x000000ff0d037812 */ /* 0x000fe400078ec0ff */
[----:B------:R-:W-:Y:S02]  /*d1b0*/  LOP3.LUT R15, R6, 0xff, RZ, 0xc0, !PT ;  /* 0x000000ff060f7812 */ /* 0x000fe400078ec0ff */
[----:B------:R-:W-:Y:S02]  /*d1c0*/  LOP3.LUT R8, R8, 0xff, RZ, 0xc0, !PT ;  /* 0x000000ff08087812 */ /* 0x000fe400078ec0ff */
[----:B------:R-:W-:Y:S02]  /*d1d0*/  LOP3.LUT R0, R0, 0xff, RZ, 0xc0, !PT ;  /* 0x000000ff00007812 */ /* 0x000fe400078ec0ff */
[----:B------:R-:W-:Y:S02]  /*d1e0*/  PRMT R8, R8, 0x7604, R3 ;  /* 0x0000760408087816 */ /* 0x000fe40000000003 */
[----:B------:R-:W-:-:S02]  /*d1f0*/  PRMT R33, R0, 0x7604, R15 ;  /* 0x0000760400217816 */ /* 0x000fc4000000000f */
[----:B------:R-:W-:Y:S02]  /*d200*/  SHF.R.U32.HI R3, RZ, 0x10, R11 ;  /* 0x00000010ff037819 */ /* 0x000fe4000001160b */
[----:B------:R-:W-:Y:S02]  /*d210*/  SHF.R.U32.HI R15, RZ, 0x10, R21 ;  /* 0x00000010ff0f7819 */ /* 0x000fe40000011615 */
[----:B------:R-:W-:Y:S01]  /*d220*/  SHF.R.U32.HI R25, RZ, 0x8, R7 ;  /* 0x00000008ff197819 */ /* 0x000fe20000011607 */
[----:B------:R-:W-:Y:S01]  /*d230*/  IMAD.U32 R3, R3, 0x10000, RZ ;  /* 0x0001000003037824 */ /* 0x000fe200078e00ff */
[----:B------:R-:W-:Y:S01]  /*d240*/  SHF.R.U32.HI R31, RZ, 0x10, R13 ;  /* 0x00000010ff1f7819 */ /* 0x000fe2000001160d */
[----:B------:R-:W-:Y:S01]  /*d250*/  IMAD.U32 R15, R15, 0x10000, RZ ;  /* 0x000100000f0f7824 */ /* 0x000fe200078e00ff */
[----:B------:R-:W-:Y:S02]  /*d260*/  LOP3.LUT R24, R7, 0xff, RZ, 0xc0, !PT ;  /* 0x000000ff07187812 */ /* 0x000fe400078ec0ff */
[----:B------:R-:W-:-:S02]  /*d270*/  LOP3.LUT R25, R25, 0xff, RZ, 0xc0, !PT ;  /* 0x000000ff19197812 */ /* 0x000fc400078ec0ff */
[----:B------:R-:W-:Y:S02]  /*d280*/  SHF.R.U32.HI R35, RZ, 0x10, R7 ;  /* 0x00000010ff237819 */ /* 0x000fe40000011607 */
[----:B------:R-:W-:Y:S02]  /*d290*/  SHF.L.U32 R31, R31, 0x10, RZ ;  /* 0x000000101f1f7819 */ /* 0x000fe400000006ff */
[----:B------:R-:W-:Y:S01]  /*d2a0*/  PRMT R24, R25, 0x7604, R24 ;  /* 0x0000760419187816 */ /* 0x000fe20000000018 */
[----:B------:R-:W-:Y:S01]  /*d2b0*/  IMAD.U32 R35, R35, 0x10000, RZ ;  /* 0x0001000023237824 */ /* 0x000fe200078e00ff */
[----:B------:R-:W-:Y:S02]  /*d2c0*/  LOP3.LUT R5, R5, 0xff0000, R10, 0xf8, !PT ;  /* 0x00ff000005057812 */ /* 0x000fe400078ef80a */
[----:B------:R-:W-:Y:S02]  /*d2d0*/  LOP3.LUT R3, R4, 0xff0000, R3, 0xf8, !PT ;  /* 0x00ff000004037812 */ /* 0x000fe400078ef803 */
[----:B------:R-:W-:-:S02]  /*d2e0*/  LOP3.LUT R25, R14, 0xff0000, R15, 0xf8, !PT ;  /* 0x00ff00000e197812 */ /* 0x000fc400078ef80f */
[----:B------:R-:W-:Y:S02]  /*d2f0*/  VIMNMX R0, R26, 0x80, PT ;  /* 0x000000801a007848 */ /* 0x000fe40003fe0100 */
[----:B------:R-:W-:Y:S02]  /*d300*/  LOP3.LUT R31, R8, 0xff0000, R31, 0xf8, !PT ;  /* 0x00ff0000081f7812 */ /* 0x000fe400078ef81f */
[----:B------:R-:W-:Y:S02]  /*d310*/  LOP3.LUT R15, R9, 0xff0000, R20, 0xf8, !PT ;  /* 0x00ff0000090f7812 */ /* 0x000fe400078ef814 */
[----:B------:R-:W-:Y:S02]  /*d320*/  LOP3.LUT R27, R27, 0xff0000, R12, 0xf8, !PT ;  /* 0x00ff00001b1b7812 */ /* 0x000fe400078ef80c */
[----:B------:R-:W-:Y:S02]  /*d330*/  LOP3.LUT R9, R5, 0xff000000, R10, 0xf8, !PT ;  /* 0xff00000005097812 */ /* 0x000fe400078ef80a */
[----:B------:R-:W-:-:S02]  /*d340*/  LOP3.LUT R10, R3, 0xff000000, R11, 0xf8, !PT ;  /* 0xff000000030a7812 */ /* 0x000fc400078ef80b */
[----:B------:R-:W-:Y:S02]  /*d350*/  LOP3.LUT R35, R24, 0xff0000, R35, 0xf8, !PT ;  /* 0x00ff000018237812 */ /* 0x000fe400078ef823 */
[----:B------:R-:W-:Y:S02]  /*d360*/  ISETP.GE.AND P1, PT, R23, R0, PT ;  /* 0x000000001700720c */ /* 0x000fe40003f26270 */
[----:B------:R-:W-:Y:S02]  /*d370*/  LOP3.LUT R3, R15, 0xff000000, R20, 0xf8, !PT ;  /* 0xff0000000f037812 */ /* 0x000fe400078ef814 */
[----:B------:R-:W-:Y:S02]  /*d380*/  LOP3.LUT R8, R25, 0xff000000, R21, 0xf8, !PT ;  /* 0xff00000019087812 */ /* 0x000fe400078ef815 */
[----:B------:R-:W-:Y:S02]  /*d390*/  LOP3.LUT R12, R27, 0xff000000, R12, 0xf8, !PT ;  /* 0xff0000001b0c7812 */ /* 0x000fe400078ef80c */
[----:B------:R-:W-:-:S02]  /*d3a0*/  LOP3.LUT R14, R31, 0xff000000, R13, 0xf8, !PT ;  /* 0xff0000001f0e7812 */ /* 0x000fc400078ef80d */
[----:B------:R-:W-:Y:S01]  /*d3b0*/  LOP3.LUT R11, R33, 0xff0000, R6, 0xf8, !PT ;  /* 0x00ff0000210b7812 */ /* 0x000fe200078ef806 */
[----:B0-----:R-:W-:Y:S06]  /*d3c0*/  @!P0 BRA `(.L_x_452) ;  /* 0x0000018800988947 */ /* 0x001fec0003800000 */
.L_x_672:
[----:B------:R-:W-:Y:S05]  /*d3d0*/  BSYNC B1 ;  /* 0x0000000000017941 */ /* 0x000fea0003800000 */
.L_x_451:
[----:B------:R-:W-:Y:S01]  /*d3e0*/  BSSY B1, `(.L_x_453) ;  /* 0x00000c0000017945 */ /* 0x000fe20003800000 */
[----:B------:R-:W-:Y:S02]  /*d3f0*/  LOP3.LUT R11, R11, 0xff000000, R6, 0xf8, !PT ;  /* 0xff0000000b0b7812 */ /* 0x000fe400078ef806 */
[----:B------:R-:W-:Y:S01]  /*d400*/  LOP3.LUT R13, R35, 0xff000000, R7, 0xf8, !PT ;  /* 0xff000000230d7812 */ /* 0x000fe200078ef807 */
[----:B------:R-:W-:Y:S06]  /*d410*/  @P1 BRA `(.L_x_454) ;  /* 0x0000000800f01947 */ /* 0x000fec0003800000 */
[----:B------:R1:W5:Y:S01]  /*d420*/  LDL R41, [R1+0x34] ;  /* 0x0000340001297983 */ /* 0x0003620000100800 */
[----:B------:R-:W2:Y:S01]  /*d430*/  LDC R4, c[0x0][0x3f4] ;  /* 0x0000fd00ff047b82 */ /* 0x000ea20000000800 */
[----:B------:R-:W-:Y:S01]  /*d440*/  BSSY B2, `(.L_x_455) ;  /* 0x000005e000027945 */ /* 0x000fe20003800000 */
[-C--:B--2---:R-:W-:Y:S02]  /*d450*/  ISETP.GE.AND P0, PT, R18, R4.reuse, PT ;  /* 0x000000041200720c */ /* 0x084fe40003f06270 */
[----:B------:R-:W-:-:S11]  /*d460*/  ISETP.GE.AND P1, PT, R233, R4, PT ;  /* 0x00000004e900720c */ /* 0x000fd60003f26270 */
[----:B-1----:R-:W-:Y:S05]  /*d470*/  @P0 BRA `(.L_x_456) ;  /* 0x0000000400680947 */ /* 0x002fea0003800000 */
[----:B-----5:R-:W1:Y:S01]  /*d480*/  LDS.128 R4, [R41+0x20400] ;  /* 0x0204000029047984 */ /* 0x020e620000000c00 */
[----:B------:R-:W-:Y:S02]  /*d490*/  F2FP.F16.E4M3.UNPACK_B R30, R12 ;  /* 0x0000000cff1e723e */ /* 0x000fe400020006ff */
[----:B------:R-:W-:-:S03]  /*d4a0*/  F2FP.F16.E4M3.UNPACK_B R26, R9 ;  /* 0x00000009ff1a723e */ /* 0x000fc600020006ff */
[----:B------:R-:W-:Y:S02]  /*d4b0*/  HADD2.F32 R31, -RZ, R30.H1_H1 ;  /* 0x3000001eff1f7230 */ /* 0x000fe40000004100 */
[----:B------:R-:W-:Y:S02]  /*d4c0*/  HADD2.F32 R27, -RZ, R26.H1_H1 ;  /* 0x3000001aff1b7230 */ /* 0x000fe40000004100 */
[----:B------:R-:W-:Y:S02]  /*d4d0*/  HADD2.F32 R30, -RZ, R30.H0_H0 ;  /* 0x2000001eff1e7230 */ /* 0x000fe40000004100 */
[----:B------:R-:W-:Y:S01]  /*d4e0*/  HADD2.F32 R26, -RZ, R26.H0_H0 ;  /* 0x2000001aff1a7230 */ /* 0x000fe20000004100 */
[-C--:B-1----:R-:W-:Y:S02]  /*d4f0*/  F2FP.F16.E4M3.UNPACK_B R15, R4.reuse.H1 ;  /* 0x00000004ff0f723e */ /* 0x082fe400030006ff */
[-C--:B------:R-:W-:Y:S02]  /*d500*/  F2FP.F16.E4M3.UNPACK_B R21, R5.reuse ;  /* 0x00000005ff15723e */ /* 0x080fe400020006ff */
[----:B------:R-:W-:Y:S01]  /*d510*/  F2FP.F16.E4M3.UNPACK_B R24, R5.H1 ;  /* 0x00000005ff18723e */ /* 0x000fe200030006ff */
[--C-:B------:R-:W-:Y:S01]  /*d520*/  HADD2.F32 R20, -RZ, R15.reuse.H0_H0 ;  /* 0x2000000fff147230 */ /* 0x100fe20000004100 */
[----:B------:R-:W-:Y:S01]  /*d530*/  F2FP.F16.E4M3.UNPACK_B R4, R4 ;  /* 0x00000004ff04723e */ /* 0x000fe200020006ff */
[----:B------:R-:W-:Y:S01]  /*d540*/  HADD2.F32 R15, -RZ, R15.H1_H1 ;  /* 0x3000000fff0f7230 */ /* 0x000fe20000004100 */
[----:B------:R-:W-:-:S02]  /*d550*/  F2FP.F16.E4M3.UNPACK_B R25, R6 ;  /* 0x00000006ff19723e */ /* 0x000fc400020006ff */
[----:B------:R-:W-:Y:S02]  /*d560*/  F2FP.F16.E4M3.UNPACK_B R6, R6.H1 ;  /* 0x00000006ff06723e */ /* 0x000fe400030006ff */
[C---:B------:R-:W-:Y:S01]  /*d570*/  FMUL.FTZ R5, R15.reuse, R31 ;  /* 0x0000001f0f057220 */ /* 0x040fe20000410000 */
[----:B------:R-:W-:Y:S01]  /*d580*/  FMUL.FTZ R32, R15, R27 ;  /* 0x0000001b0f207220 */ /* 0x000fe20000410000 */
[----:B------:R-:W-:Y:S02]  /*d590*/  F2FP.F16.E4M3.UNPACK_B R15, R7 ;  /* 0x00000007ff0f723e */ /* 0x000fe400020006ff */
[C---:B------:R-:W-:Y:S01]  /*d5a0*/  FFMA.FTZ R34, R20.reuse, R27, -R5 ;  /* 0x0000001b14227223 */ /* 0x040fe20000010805 */
[--C-:B------:R-:W-:Y:S01]  /*d5b0*/  HADD2.F32 R5, -RZ, R4.reuse.H1_H1 ;  /* 0x30000004ff057230 */ /* 0x100fe20000004100 */
[----:B------:R-:W-:Y:S01]  /*d5c0*/  F2FP.F16.E4M3.UNPACK_B R27, R12.H1 ;  /* 0x0000000cff1b723e */ /* 0x000fe200030006ff */
[----:B0-----:R-:W-:Y:S01]  /*d5d0*/  FFMA.FTZ R37, R20, R31, R32 ;  /* 0x0000001f14257223 */ /* 0x001fe20000010020 */
[----:B------:R-:W-:Y:S01]  /*d5e0*/  HADD2.F32 R4, -RZ, R4.H0_H0 ;  /* 0x20000004ff047230 */ /* 0x000fe20000004100 */
[----:B------:R-:W-:Y:S01]  /*d5f0*/  F2FP.F16.E4M3.UNPACK_B R20, R9.H1 ;  /* 0x00000009ff14723e */ /* 0x000fe200030006ff */
[C---:B------:R-:W-:Y:S01]  /*d600*/  FMUL.FTZ R33, R5.reuse, R30 ;  /* 0x0000001e05217220 */ /* 0x040fe20000410000 */
[----:B------:R-:W-:Y:S01]  /*d610*/  FMUL.FTZ R35, R5, R26 ;  /* 0x0000001a05237220 */ /* 0x000fe20000410000 */
[----:B------:R-:W-:Y:S01]  /*d620*/  HADD2.F32 R31, -RZ, R27.H1_H1 ;  /* 0x3000001bff1f7230 */ /* 0x000fe20000004100 */
[----:B------:R-:W-:Y:S01]  /*d630*/  F2FP.F16.E4M3.UNPACK_B R7, R7.H1 ;  /* 0x00000007ff07723e */ /* 0x000fe200030006ff */
[----:B------:R-:W-:-:S02]  /*d640*/  HADD2.F32 R5, -RZ, R24.H1_H1 ;  /* 0x30000018ff057230 */ /* 0x000fc40000004100 */
[C---:B------:R-:W-:Y:S01]  /*d650*/  FFMA.FTZ R33, R4.reuse, R26, -R33 ;  /* 0x0000001a04217223 */ /* 0x040fe20000010821 */
[----:B------:R-:W-:Y:S01]  /*d660*/  FFMA.FTZ R32, R4, R30, R35 ;  /* 0x0000001e04207223 */ /* 0x000fe20000010023 */
[----:B------:R-:W-:Y:S02]  /*d670*/  HADD2.F32 R26, -RZ, R20.H1_H1 ;  /* 0x30000014ff1a7230 */ /* 0x000fe40000004100 */
[----:B------:R-:W-:Y:S02]  /*d680*/  HADD2.F32 R24, -RZ, R24.H0_H0 ;  /* 0x20000018ff187230 */ /* 0x000fe40000004100 */
[C---:B------:R-:W-:Y:S01]  /*d690*/  FMUL.FTZ R35, R5.reuse, R31 ;  /* 0x0000001f05237220 */ /* 0x040fe20000410000 */
[----:B------:R-:W-:Y:S02]  /*d6a0*/  HADD2.F32 R27, -RZ, R27.H0_H0 ;  /* 0x2000001bff1b7230 */ /* 0x000fe40000004100 */
[----:B------:R-:W-:Y:S01]  /*d6b0*/  FMUL.FTZ R5, R5, R26 ;  /* 0x0000001a05057220 */ /* 0x000fe20000410000 */
[----:B------:R-:W-:-:S02]  /*d6c0*/  HADD2.F32 R4, -RZ, R21.H1_H1 ;  /* 0x30000015ff047230 */ /* 0x000fc40000004100 */
[----:B------:R-:W-:Y:S01]  /*d6d0*/  FFMA.FTZ R35, R24, R26, -R35 ;  /* 0x0000001a18237223 */ /* 0x000fe20000010823 */
[----:B------:R-:W-:Y:S01]  /*d6e0*/  HADD2.F32 R20, -RZ, R20.H0_H0 ;  /* 0x20000014ff147230 */ /* 0x000fe20000004100 */
[----:B------:R-:W-:Y:S01]  /*d6f0*/  F2FP.F16.E4M3.UNPACK_B R26, R14 ;  /* 0x0000000eff1a723e */ /* 0x000fe200020006ff */
[----:B------:R-:W-:Y:S02]  /*d700*/  HADD2.F32 R21, -RZ, R21.H0_H0 ;  /* 0x20000015ff157230 */ /* 0x000fe40000004100 */
[----:B------:R-:W-:Y:S01]  /*d710*/  FMUL.FTZ R30, R4, R27 ;  /* 0x0000001b041e7220 */ /* 0x000fe20000410000 */
[----:B------:R-:W-:Y:S01]  /*d720*/  FFMA.FTZ R38, R24, R31, R5 ;  /* 0x0000001f18267223 */ /* 0x000fe20000010005 */
[----:B------:R-:W-:Y:S01]  /*d730*/  F2FP.F16.E4M3.UNPACK_B R24, R10 ;  /* 0x0000000aff18723e */ /* 0x000fe200020006ff */
[-C--:B------:R-:W-:Y:S01]  /*d740*/  FMUL.FTZ R4, R4, R20.reuse ;  /* 0x0000001404047220 */ /* 0x080fe20000410000 */
[----:B------:R-:W-:Y:S01]  /*d750*/  FFMA.FTZ R31, R21, R20, -R30 ;  /* 0x00000014151f7223 */ /* 0x000fe2000001081e */
[----:B------:R-:W-:Y:S01]  /*d760*/  HADD2.F32 R30, -RZ, R26.H1_H1 ;  /* 0x3000001aff1e7230 */ /* 0x000fe20000004100 */
[----:B------:R-:W-:Y:S01]  /*d770*/  F2FP.SATFINITE.E4M3.F32.PACK_AB_MERGE_C R35, R38, R35, RZ ;  /* 0x000000232623723e */ /* 0x000fe200048070ff */
[----:B------:R-:W-:-:S02]  /*d780*/  HADD2.F32 R5, -RZ, R6.H1_H1 ;  /* 0x30000006ff057230 */ /* 0x000fc40000004100 */
[----:B------:R-:W-:Y:S01]  /*d790*/  FFMA.FTZ R36, R21, R27, R4 ;  /* 0x0000001b15247223 */ /* 0x000fe20000010004 */
[----:B------:R-:W-:Y:S02]  /*d7a0*/  HADD2.F32 R20, -RZ, R24.H1_H1 ;  /* 0x30000018ff147230 */ /* 0x000fe40000004100 */
[----:B------:R-:W-:Y:S02]  /*d7b0*/  HADD2.F32 R6, -RZ, R6.H0_H0 ;  /* 0x20000006ff067230 */ /* 0x000fe40000004100 */
[C---:B------:R-:W-:Y:S01]  /*d7c0*/  FMUL.FTZ R21, R5.reuse, R30 ;  /* 0x0000001e05157220 */ /* 0x040fe20000410000 */
[----:B------:R-:W-:Y:S02]  /*d7d0*/  HADD2.F32 R24, -RZ, R24.H0_H0 ;  /* 0x20000018ff187230 */ /* 0x000fe40000004100 */
[-C--:B------:R-:W-:Y:S01]  /*d7e0*/  FMUL.FTZ R27, R5, R20.reuse ;  /* 0x00000014051b7220 */ /* 0x080fe20000410000 */
[----:B------:R-:W-:Y:S02]  /*d7f0*/  HADD2.F32 R26, -RZ, R26.H0_H0 ;  /* 0x2000001aff1a7230 */ /* 0x000fe40000004100 */
[----:B------:R-:W-:Y:S01]  /*d800*/  FFMA.FTZ R39, R6, R20, -R21 ;  /* 0x0000001406277223 */ /* 0x000fe20000010815 */
[--C-:B------:R-:W-:Y:S01]  /*d810*/  HADD2.F32 R4, -RZ, R25.reuse.H1_H1 ;  /* 0x30000019ff047230 */ /* 0x100fe20000004100 */
[----:B------:R-:W-:Y:S01]  /*d820*/  F2FP.F16.E4M3.UNPACK_B R5, R10.H1 ;  /* 0x0000000aff05723e */ /* 0x000fe200030006ff */
[----:B------:R-:W-:-:S02]  /*d830*/  HADD2.F32 R25, -RZ, R25.H0_H0 ;  /* 0x20000019ff197230 */ /* 0x000fc40000004100 */
[----:B------:R-:W-:Y:S01]  /*d840*/  FFMA.FTZ R30, R6, R30, R27 ;  /* 0x0000001e061e7223 */ /* 0x000fe2000001001b */
[C---:B------:R-:W-:Y:S01]  /*d850*/  FMUL.FTZ R20, R4.reuse, R26 ;  /* 0x0000001a04147220 */ /* 0x040fe20000410000 */
[----:B------:R-:W-:Y:S01]  /*d860*/  FMUL.FTZ R21, R4, R24 ;  /* 0x0000001804157220 */ /* 0x000fe20000410000 */
[----:B------:R-:W-:Y:S01]  /*d870*/  F2FP.F16.E4M3.UNPACK_B R4, R14.H1 ;  /* 0x0000000eff04723e */ /* 0x000fe200030006ff */
[--C-:B------:R-:W-:Y:S02]  /*d880*/  HADD2.F32 R6, -RZ, R5.reuse.H0_H0 ;  /* 0x20000005ff067230 */ /* 0x100fe40000004100 */
[C---:B------:R-:W-:Y:S01]  /*d890*/  FFMA.FTZ R27, R25.reuse, R24, -R20 ;  /* 0x00000018191b7223 */ /* 0x040fe20000010814 */
[----:B------:R-:W-:Y:S02]  /*d8a0*/  HADD2.F32 R20, -RZ, R5.H1_H1 ;  /* 0x30000005ff147230 */ /* 0x000fe40000004100 */
[----:B------:R-:W-:Y:S01]  /*d8b0*/  FFMA.FTZ R26, R25, R26, R21 ;  /* 0x0000001a191a7223 */ /* 0x000fe20000010015 */
[----:B------:R-:W-:-:S02]  /*d8c0*/  HADD2.F32 R24, -RZ, R4.H1_H1 ;  /* 0x30000004ff187230 */ /* 0x000fc40000004100 */
[----:B------:R-:W-:Y:S02]  /*d8d0*/  HADD2.F32 R5, -RZ, R7.H1_H1 ;  /* 0x30000007ff057230 */ /* 0x000fe40000004100 */
[----:B------:R-:W-:Y:S02]  /*d8e0*/  HADD2.F32 R21, -RZ, R4.H0_H0 ;  /* 0x20000004ff157230 */ /* 0x000fe40000004100 */
[----:B------:R-:W-:Y:S02]  /*d8f0*/  HADD2.F32 R4, -RZ, R15.H1_H1 ;  /* 0x3000000fff047230 */ /* 0x000fe40000004100 */
[C---:B------:R-:W-:Y:S01]  /*d900*/  FMUL.FTZ R42, R5.reuse, R24 ;  /* 0x00000018052a7220 */ /* 0x040fe20000410000 */
[----:B------:R-:W-:Y:S02]  /*d910*/  HADD2.F32 R7, -RZ, R7.H0_H0 ;  /* 0x20000007ff077230 */ /* 0x000fe40000004100 */
[----:B------:R-:W-:Y:S01]  /*d920*/  FMUL.FTZ R5, R5, R20 ;  /* 0x0000001405057220 */ /* 0x000fe20000410000 */
[----:B------:R-:W-:-:S02]  /*d930*/  HADD2.F32 R15, -RZ, R15.H0_H0 ;  /* 0x2000000fff0f7230 */ /* 0x000fc40000004100 */
[CC--:B------:R-:W-:Y:S01]  /*d940*/  FMUL.FTZ R40, R4.reuse, R21.reuse ;  /* 0x0000001504287220 */ /* 0x0c0fe20000410000 */
[----:B------:R-:W-:Y:S01]  /*d950*/  FMUL.FTZ R4, R4, R6 ;  /* 0x0000000604047220 */ /* 0x000fe20000410000 */
[C---:B------:R-:W-:Y:S01]  /*d960*/  FFMA.FTZ R42, R7.reuse, R20, -R42 ;  /* 0x00000014072a7223 */ /* 0x040fe2000001082a */
[----:B------:R-:W-:Y:S01]  /*d970*/  FFMA.FTZ R5, R7, R24, R5 ;  /* 0x0000001807057223 */ /* 0x000fe20000010005 */
[C---:B------:R-:W-:Y:S01]  /*d980*/  FFMA.FTZ R7, R15.reuse, R6, -R40 ;  /* 0x000000060f077223 */ /* 0x040fe20000010828 */
[----:B------:R-:W-:Y:S01]  /*d990*/  FFMA.FTZ R20, R15, R21, R4 ;  /* 0x000000150f147223 */ /* 0x000fe20000010004 */
[----:B------:R-:W-:Y:S02]  /*d9a0*/  F2FP.SATFINITE.E4M3.F32.PACK_AB_MERGE_C R4, R37, R34, RZ ;  /* 0x000000222504723e */ /* 0x000fe400048070ff */
[----:B------:R-:W-:Y:S02]  /*d9b0*/  F2FP.SATFINITE.E4M3.F32.PACK_AB_MERGE_C R6, R30, R39, RZ ;  /* 0x000000271e06723e */ /* 0x000fe400048070ff */
[----:B------:R-:W-:-:S02]  /*d9c0*/  F2FP.SATFINITE.E4M3.F32.PACK_AB_MERGE_C R42, R5, R42, RZ ;  /* 0x0000002a052a723e */ /* 0x000fc400048070ff */
[----:B------:R-:W-:Y:S02]  /*d9d0*/  F2FP.SATFINITE.E4M3.F32.PACK_AB_MERGE_C R4, R32, R33, R4 ;  /* 0x000000212004723e */ /* 0x000fe40004807004 */
[----:B------:R-:W-:Y:S02]  /*d9e0*/  F2FP.SATFINITE.E4M3.F32.PACK_AB_MERGE_C R5, R36, R31, R35 ;  /* 0x0000001f2405723e */ /* 0x000fe40004807023 */
[----:B------:R-:W-:Y:S02]  /*d9f0*/  F2FP.SATFINITE.E4M3.F32.PACK_AB_MERGE_C R6, R26, R27, R6 ;  /* 0x0000001b1a06723e */ /* 0x000fe40004807006 */
[----:B------:R-:W-:-:S05]  /*da00*/  F2FP.SATFINITE.E4M3.F32.PACK_AB_MERGE_C R7, R20, R7, R42 ;  /* 0x000000071407723e */ /* 0x000fca000480702a */
[----:B------:R1:W-:Y:S02]  /*da10*/  STS.128 [R41+0x20400], R4 ;  /* 0x0204000429007388 */ /* 0x0003e40000000c00 */
.L_x_456:
[----:B------:R-:W-:Y:S05]  /*da20*/  BSYNC B2 ;  /* 0x0000000000027941 */ /* 0x000fea0003800000 */
.L_x_455:
[----:B------:R-:W-:Y:S05]  /*da30*/  @P1 BRA `(.L_x_454) ;  /* 0x0000000400681947 */ /* 0x000fea0003800000 */
[----:B-1---5:R-:W1:Y:S01]  /*da40*/  LDS.128 R4, [R41+0x24400] ;  /* 0x0244000029047984 */ /* 0x022e620000000c00 */
        /* <DEDUP_REMOVED lines=61> */
[-C--:B------:R-:W-:Y:S01]  /*de20*/  FMUL.FTZ R21, R4, R24.reuse ;  /* 0x0000001804157220 */ /* 0x080fe20000410000 */
        /* <DEDUP_REMOVED lines=27> */
.L_x_454:
[----:B------:R-:W-:Y:S05]  /*dfe0*/  BSYNC B1 ;  /* 0x0000000000017941 */ /* 0x000fea0003800000 */
.L_x_453:
[----:B-12---:R-:W-:Y:S01]  /*dff0*/  VIADD R4, R23, 0x20 ;  /* 0x0000002017047836 */ /* 0x006fe20000000000 */
[----:B------:R-:W-:Y:S04]  /*e000*/  BSSY B1, `(.L_x_457) ;  /* 0x00000bf000017945 */ /* 0x000fe80003800000 */
[----:B------:R-:W-:-:S13]  /*e010*/  ISETP.GE.AND P0, PT, R4, R0, PT ;  /* 0x000000000400720c */ /* 0x000fda0003f06270 */
[----:B------:R-:W-:Y:S05]  /*e020*/  @P0 BRA `(.L_x_458) ;  /* 0x0000000800f00947 */ /* 0x000fea0003800000 */
        /* <DEDUP_REMOVED lines=8> */
[-C--:B------:R-:W-:Y:S02]  /*e0b0*/  F2FP.F16.E4M3.UNPACK_B R31, R12.reuse ;  /* 0x0000000cff1f723e */ /* 0x080fe400020006ff */
[----:B------:R-:W-:Y:S01]  /*e0c0*/  F2FP.F16.E4M3.UNPACK_B R34, R12.H1 ;  /* 0x0000000cff22723e */ /* 0x000fe200030006ff */
[----:B------:R-:W-:Y:S01]  /*e0d0*/  HADD2.F32 R26, -RZ, R30.H1_H1 ;  /* 0x3000001eff1a7230 */ /* 0x000fe20000004100 */
[----:B------:R-:W-:Y:S01]  /*e0e0*/  F2FP.F16.E4M3.UNPACK_B R38, R14 ;  /* 0x0000000eff26723e */ /* 0x000fe200020006ff */
[----:B------:R-:W-:Y:S02]  /*e0f0*/  HADD2.F32 R32, -RZ, R31.H1_H1 ;  /* 0x3000001fff207230 */ /* 0x000fe40000004100 */
[----:B------:R-:W-:-:S02]  /*e100*/  HADD2.F32 R36, -RZ, R34.H1_H1 ;  /* 0x30000022ff247230 */ /* 0x000fc40000004100 */
[----:B0-----:R-:W-:Y:S02]  /*e110*/  HADD2.F32 R37, -RZ, R34.H0_H0 ;  /* 0x20000022ff257230 */ /* 0x001fe40000004100 */
[--C-:B------:R-:W-:Y:S02]  /*e120*/  HADD2.F32 R40, -RZ, R38.reuse.H1_H1 ;  /* 0x30000026ff287230 */ /* 0x100fe40000004100 */
[----:B------:R-:W-:Y:S01]  /*e130*/  HADD2.F32 R39, -RZ, R38.H0_H0 ;  /* 0x20000026ff277230 */ /* 0x000fe20000004100 */
[----:B------:R-:W-:-:S05]  /*e140*/  F2FP.F16.E4M3.UNPACK_B R38, R14.H1 ;  /* 0x0000000eff26723e */ /* 0x000fca00030006ff */
[--C-:B------:R-:W-:Y:S02]  /*e150*/  HADD2.F32 R43, -RZ, R38.reuse.H1_H1 ;  /* 0x30000026ff2b7230 */ /* 0x100fe40000004100 */
        /* <DEDUP_REMOVED lines=9> */
[-C--:B------:R-:W-:Y:S01]  /*e1f0*/  FMUL.FTZ R5, R32, R15.reuse ;  /* 0x0000000f20057220 */ /* 0x080fe20000410000 */
[C---:B------:R-:W-:Y:S01]  /*e200*/  FMUL.FTZ R27, R26.reuse, R15 ;  /* 0x0000000f1a1b7220 */ /* 0x040fe20000410000 */
[-C--:B------:R-:W-:Y:S02]  /*e210*/  F2FP.F16.E4M3.UNPACK_B R15, R7.reuse ;  /* 0x00000007ff0f723e */ /* 0x080fe400020006ff */
[-C--:B------:R-:W-:Y:S01]  /*e220*/  FFMA.FTZ R26, R26, R20.reuse, -R5 ;  /* 0x000000141a1a7223 */ /* 0x080fe20000010805 */
[----:B------:R-:W-:Y:S01]  /*e230*/  FFMA.FTZ R33, R32, R20, R27 ;  /* 0x0000001420217223 */ /* 0x000fe2000001001b */
[----:B------:R-:W-:Y:S01]  /*e240*/  HADD2.F32 R32, -RZ, R31.H0_H0 ;  /* 0x2000001fff207230 */ /* 0x000fe20000004100 */
[----:B------:R-:W-:Y:S01]  /*e250*/  F2FP.F16.E4M3.UNPACK_B R7, R7.H1 ;  /* 0x00000007ff07723e */ /* 0x000fe200030006ff */
[----:B------:R-:W-:-:S02]  /*e260*/  HADD2.F32 R5, -RZ, R4.H1_H1 ;  /* 0x30000004ff057230 */ /* 0x000fc40000004100 */
[----:B------:R-:W-:Y:S01]  /*e270*/  HADD2.F32 R20, -RZ, R30.H0_H0 ;  /* 0x2000001eff147230 */ /* 0x000fe20000004100 */
[----:B------:R-:W-:Y:S01]  /*e280*/  F2FP.F16.E4M3.UNPACK_B R30, R9.H1 ;  /* 0x00000009ff1e723e */ /* 0x000fe200030006ff */
[----:B------:R-:W-:Y:S02]  /*e290*/  HADD2.F32 R4, -RZ, R4.H0_H0 ;  /* 0x20000004ff047230 */ /* 0x000fe40000004100 */
[-C--:B------:R-:W-:Y:S01]  /*e2a0*/  FMUL.FTZ R27, R32, R5.reuse ;  /* 0x00000005201b7220 */ /* 0x080fe20000410000 */
[C---:B------:R-:W-:Y:S01]  /*e2b0*/  FMUL.FTZ R31, R20.reuse, R5 ;  /* 0x00000005141f7220 */ /* 0x040fe20000410000 */
[--C-:B------:R-:W-:Y:S02]  /*e2c0*/  HADD2.F32 R5, -RZ, R24.reuse.H1_H1 ;  /* 0x30000018ff057230 */ /* 0x100fe40000004100 */
[-C--:B------:R-:W-:Y:S01]  /*e2d0*/  FFMA.FTZ R27, R20, R4.reuse, -R27 ;  /* 0x00000004141b7223 */ /* 0x080fe2000001081b */
[----:B------:R-:W-:Y:S02]  /*e2e0*/  HADD2.F32 R24, -RZ, R24.H0_H0 ;  /* 0x20000018ff187230 */ /* 0x000fe40000004100 */
[----:B------:R-:W-:Y:S01]  /*e2f0*/  FFMA.FTZ R20, R32, R4, R31 ;  /* 0x0000000420147223 */ /* 0x000fe2000001001f */
[----:B------:R-:W-:-:S02]  /*e300*/  HADD2.F32 R32, -RZ, R30.H1_H1 ;  /* 0x3000001eff207230 */ /* 0x000fc40000004100 */
[-C--:B------:R-:W-:Y:S01]  /*e310*/  FMUL.FTZ R31, R36, R5.reuse ;  /* 0x00000005241f7220 */ /* 0x080fe20000410000 */
[--C-:B------:R-:W-:Y:S02]  /*e320*/  HADD2.F32 R4, -RZ, R21.reuse.H1_H1 ;  /* 0x30000015ff047230 */ /* 0x100fe40000004100 */
[----:B------:R-:W-:Y:S02]  /*e330*/  HADD2.F32 R35, -RZ, R30.H0_H0 ;  /* 0x2000001eff237230 */ /* 0x000fe40000004100 */
[C---:B------:R-:W-:Y:S01]  /*e340*/  FMUL.FTZ R5, R32.reuse, R5 ;  /* 0x0000000520057220 */ /* 0x040fe20000410000 */
[----:B------:R-:W-:Y:S01]  /*e350*/  FFMA.FTZ R31, R32, R24, -R31 ;  /* 0x00000018201f7223 */ /* 0x000fe2000001081f */
[----:B------:R-:W-:Y:S02]  /*e360*/  HADD2.F32 R21, -RZ, R21.H0_H0 ;  /* 0x20000015ff157230 */ /* 0x000fe40000004100 */
[----:B------:R-:W-:Y:S01]  /*e370*/  FMUL.FTZ R30, R37, R4 ;  /* 0x00000004251e7220 */ /* 0x000fe20000410000 */
[----:B------:R-:W-:Y:S01]  /*e380*/  F2FP.F16.E4M3.UNPACK_B R32, R10 ;  /* 0x0000000aff20723e */ /* 0x000fe200020006ff */
[C---:B------:R-:W-:Y:S01]  /*e390*/  FMUL.FTZ R4, R35.reuse, R4 ;  /* 0x0000000423047220 */ /* 0x040fe20000410000 */
[----:B------:R-:W-:Y:S01]  /*e3a0*/  FFMA.FTZ R24, R36, R24, R5 ;  /* 0x0000001824187223 */ /* 0x000fe20000010005 */
[----:B------:R-:W-:Y:S01]  /*e3b0*/  FFMA.FTZ R30, R35, R21, -R30 ;  /* 0x00000015231e7223 */ /* 0x000fe2000001081e */
[----:B------:R-:W-:-:S02]  /*e3c0*/  HADD2.F32 R5, -RZ, R6.H1_H1 ;  /* 0x30000006ff057230 */ /* 0x000fc40000004100 */
[----:B------:R-:W-:Y:S01]  /*e3d0*/  FFMA.FTZ R21, R37, R21, R4 ;  /* 0x0000001525157223 */ /* 0x000fe20000010004 */
[--C-:B------:R-:W-:Y:S01]  /*e3e0*/  HADD2.F32 R34, -RZ, R32.reuse.H1_H1 ;  /* 0x30000020ff227230 */ /* 0x100fe20000004100 */
[----:B------:R-:W-:Y:S01]  /*e3f0*/  F2FP.F16.E4M3.UNPACK_B R36, R10.H1 ;  /* 0x0000000aff24723e */ /* 0x000fe200030006ff */
[--C-:B------:R-:W-:Y:S02]  /*e400*/  HADD2.F32 R4, -RZ, R25.reuse.H1_H1 ;  /* 0x30000019ff047230 */ /* 0x100fe40000004100 */
[-C--:B------:R-:W-:Y:S01]  /*e410*/  FMUL.FTZ R35, R40, R5.reuse ;  /* 0x0000000528237220 */ /* 0x080fe20000410000 */
[----:B------:R-:W-:Y:S02]  /*e420*/  HADD2.F32 R37, -RZ, R32.H0_H0 ;  /* 0x20000020ff257230 */ /* 0x000fe40000004100 */
[----:B------:R-:W-:Y:S01]  /*e430*/  FMUL.FTZ R5, R34, R5 ;  /* 0x0000000522057220 */ /* 0x000fe20000410000 */
[----:B------:R-:W-:Y:S02]  /*e440*/  HADD2.F32 R6, -RZ, R6.H0_H0 ;  /* 0x20000006ff067230 */ /* 0x000fe40000004100 */
[----:B------:R-:W-:Y:S01]  /*e450*/  FMUL.FTZ R32, R39, R4 ;  /* 0x0000000427207220 */ /* 0x000fe20000410000 */
[----:B------:R-:W-:-:S02]  /*e460*/  HADD2.F32 R25, -RZ, R25.H0_H0 ;  /* 0x20000019ff197230 */ /* 0x000fc40000004100 */
[C---:B------:R-:W-:Y:S01]  /*e470*/  FMUL.FTZ R4, R37.reuse, R4 ;  /* 0x0000000425047220 */ /* 0x040fe20000410000 */
[----:B------:R-:W-:Y:S01]  /*e480*/  F2FP.SATFINITE.E4M3.F32.PACK_AB_MERGE_C R24, R24, R31, RZ ;  /* 0x0000001f1818723e */ /* 0x000fe200048070ff */
[-C--:B------:R-:W-:Y:S01]  /*e490*/  FFMA.FTZ R35, R34, R6.reuse, -R35 ;  /* 0x0000000622237223 */ /* 0x080fe20000010823 */
[----:B------:R-:W-:Y:S01]  /*e4a0*/  FFMA.FTZ R34, R40, R6, R5 ;  /* 0x0000000628227223 */ /* 0x000fe20000010005 */
[-C--:B------:R-:W-:Y:S01]  /*e4b0*/  FFMA.FTZ R6, R37, R25.reuse, -R32 ;  /* 0x0000001925067223 */ /* 0x080fe20000010820 */
[----:B------:R-:W-:Y:S01]  /*e4c0*/  FFMA.FTZ R25, R39, R25, R4 ;  /* 0x0000001927197223 */ /* 0x000fe20000010004 */
[----:B------:R-:W-:Y:S02]  /*e4d0*/  HADD2.F32 R39, -RZ, R36.H1_H1 ;  /* 0x30000024ff277230 */ /* 0x000fe40000004100 */
[----:B------:R-:W-:Y:S01]  /*e4e0*/  HADD2.F32 R5, -RZ, R7.H1_H1 ;  /* 0x30000007ff057230 */ /* 0x000fe20000004100 */
[----:B------:R-:W-:Y:S01]  /*e4f0*/  F2FP.SATFINITE.E4M3.F32.PACK_AB_MERGE_C R34, R34, R35, RZ ;  /* 0x000000232222723e */ /* 0x000fe200048070ff */
[----:B------:R-:W-:-:S02]  /*e500*/  HADD2.F32 R4, -RZ, R15.H1_H1 ;  /* 0x3000000fff047230 */ /* 0x000fc40000004100 */
[----:B------:R-:W-:Y:S02]  /*e510*/  HADD2.F32 R37, -RZ, R36.H0_H0 ;  /* 0x20000024ff257230 */ /* 0x000fe40000004100 */
[-C--:B------:R-:W-:Y:S01]  /*e520*/  FMUL.FTZ R36, R43, R5.reuse ;  /* 0x000000052b247220 */ /* 0x080fe20000410000 */
[----:B------:R-:W-:Y:S02]  /*e530*/  HADD2.F32 R7, -RZ, R7.H0_H0 ;  /* 0x20000007ff077230 */ /* 0x000fe40000004100 */
        /* <DEDUP_REMOVED lines=9> */
[----:B------:R-:W-:Y:S02]  /*e5d0*/  F2FP.SATFINITE.E4M3.F32.PACK_AB_MERGE_C R36, R5, R36, RZ ;  /* 0x000000240524723e */ /* 0x000fe400048070ff */
[----:B------:R-:W-:Y:S02]  /*e5e0*/  F2FP.SATFINITE.E4M3.F32.PACK_AB_MERGE_C R4, R20, R27, R4 ;  /* 0x0000001b1404723e */ /* 0x000fe40004807004 */
[----:B------:R-:W-:Y:S02]  /*e5f0*/  F2FP.SATFINITE.E4M3.F32.PACK_AB_MERGE_C R5, R21, R30, R24 ;  /* 0x0000001e1505723e */ /* 0x000fe40004807018 */
[----:B------:R-:W-:Y:S02]  /*e600*/  F2FP.SATFINITE.E4M3.F32.PACK_AB_MERGE_C R6, R25, R6, R34 ;  /* 0x000000061906723e */ /* 0x000fe40004807022 */
[----:B------:R-:W-:-:S05]  /*e610*/  F2FP.SATFINITE.E4M3.F32.PACK_AB_MERGE_C R7, R32, R7, R36 ;  /* 0x000000072007723e */ /* 0x000fca0004807024 */
[----:B------:R1:W-:Y:S02]  /*e620*/  STS.128 [R42+0x21400], R4 ;  /* 0x021400042a007388 */ /* 0x0003e40000000c00 */
.L_x_460:
[----:B------:R-:W-:Y:S05]  /*e630*/  BSYNC B2 ;  /* 0x0000000000027941 */ /* 0x000fea0003800000 */
.L_x_459:
[----:B------:R-:W-:Y:S05]  /*e640*/  @P1 BRA `(.L_x_458) ;  /* 0x0000000400681947 */ /* 0x000fea0003800000 */
[----:B-1---5:R-:W1:Y:S01]  /*e650*/  LDS.128 R4, [R42+0x25400] ;  /* 0x025400002a047984 */ /* 0x022e620000000c00 */
        /* <DEDUP_REMOVED lines=89> */
.L_x_458:
[----:B------:R-:W-:Y:S05]  /*ebf0*/  BSYNC B1 ;  /* 0x0000000000017941 */ /* 0x000fea0003800000 */
.L_x_457:
[----:B-12---:R-:W-:Y:S01]  /*ec00*/  IADD3 R4, R23, 0x40, RZ ;  /* 0x0000004017047810 */ /* 0x006fe20007ffe0ff */
[----:B------:R-:W-:Y:S03]  /*ec10*/  BSSY B1, `(.L_x_461) ;  /* 0x00000bf000017945 */ /* 0x000fe60003800000 */
[----:B------:R-:W-:-:S13]  /*ec20*/  ISETP.GE.AND P0, PT, R4, R0, PT ;  /* 0x000000000400720c */ /* 0x000fda0003f06270 */
[----:B------:R-:W-:Y:S05]  /*ec30*/  @P0 BRA `(.L_x_462) ;  /* 0x0000000800f00947 */ /* 0x000fea0003800000 */
[----:B-----5:R1:W5:Y:S01]  /*ec40*/  LDL R42, [R1+0x34] ;  /* 0x00003400012a7983 */ /* 0x0203620000100800 */
        /* <DEDUP_REMOVED lines=95> */
.L_x_464:
[----:B------:R-:W-:Y:S05]  /*f240*/  BSYNC B2 ;  /* 0x0000000000027941 */ /* 0x000fea0003800000 */
.L_x_463:
        /* <DEDUP_REMOVED lines=91> */
.L_x_462:
[----:B------:R-:W-:Y:S05]  /*f800*/  BSYNC B1 ;  /* 0x0000000000017941 */ /* 0x000fea0003800000 */
.L_x_461:
[----:B-12---:R-:W-:-:S05]  /*f810*/  VIADD R4, R23, 0x60 ;  /* 0x0000006017047836 */ /* 0x006fca0000000000 */
        /* <DEDUP_REMOVED lines=9> */
[-C--:B------:R-:W-:Y:S02]  /*f8b0*/  F2FP.F16.E4M3.UNPACK_B R31, R12.reuse ;  /* 0x0000000cff1f723e */ /* 0x080fe400020006ff */
[----:B------:R-:W-:Y:S02]  /*f8c0*/  F2FP.F16.E4M3.UNPACK_B R30, R9 ;  /* 0x00000009ff1e723e */ /* 0x000fe400020006ff */
[----:B------:R-:W-:Y:S01]  /*f8d0*/  F2FP.F16.E4M3.UNPACK_B R32, R12.H1 ;  /* 0x0000000cff20723e */ /* 0x000fe200030006ff */
[----:B------:R-:W-:Y:S02]  /*f8e0*/  HADD2.F32 R33, -RZ, R31.H1_H1 ;  /* 0x3000001fff217230 */ /* 0x000fe40000004100 */
[--C-:B------:R-:W-:Y:S02]  /*f8f0*/  HADD2.F32 R27, -RZ, R30.reuse.H1_H1 ;  /* 0x3000001eff1b7230 */ /* 0x100fe40000004100 */
[----:B------:R-:W-:-:S02]  /*f900*/  HADD2.F32 R30, -RZ, R30.H0_H0 ;  /* 0x2000001eff1e7230 */ /* 0x000fc40000004100 */
[----:B------:R-:W-:Y:S01]  /*f910*/  HADD2.F32 R34, -RZ, R31.H0_H0 ;  /* 0x2000001fff227230 */ /* 0x000fe20000004100 */
[----:B------:R-:W-:Y:S02]  /*f920*/  F2FP.F16.E4M3.UNPACK_B R31, R9.H1 ;  /* 0x00000009ff1f723e */ /* 0x000fe400030006ff */
[----:B-1----:R-:W-:Y:S02]  /*f930*/  F2FP.F16.E4M3.UNPACK_B R0, R4.H1 ;  /* 0x00000004ff00723e */ /* 0x002fe400030006ff */
        /* <DEDUP_REMOVED lines=9> */
[----:B------:R-:W-:Y:S02]  /*f9d0*/  F2FP.F16.E4M3.UNPACK_B R25, R7 ;  /* 0x00000007ff19723e */ /* 0x000fe400020006ff */
[-C--:B------:R-:W-:Y:S01]  /*f9e0*/  FFMA.FTZ R26, R27, R15.reuse, -R6 ;  /* 0x0000000f1b1a7223 */ /* 0x080fe20000010806 */
[----:B------:R-:W-:Y:S01]  /*f9f0*/  FFMA.FTZ R27, R33, R15, R0 ;  /* 0x0000000f211b7223 */ /* 0x000fe20000010000 */
[--C-:B------:R-:W-:Y:S01]  /*fa00*/  HADD2.F32 R0, -RZ, R4.reuse.H1_H1 ;  /* 0x30000004ff007230 */ /* 0x100fe20000004100 */
[----:B------:R-:W-:Y:S01]  /*fa10*/  F2FP.F16.E4M3.UNPACK_B R7, R7.H1 ;  /* 0x00000007ff07723e */ /* 0x000fe200030006ff */
[----:B------:R-:W-:-:S02]  /*fa20*/  HADD2.F32 R4, -RZ, R4.H0_H0 ;  /* 0x20000004ff047230 */ /* 0x000fc40000004100 */
[----:B------:R-:W-:Y:S02]  /*fa30*/  HADD2.F32 R33, -RZ, R32.H1_H1 ;  /* 0x30000020ff217230 */ /* 0x000fe40000004100 */
[-C--:B------:R-:W-:Y:S01]  /*fa40*/  FMUL.FTZ R15, R30, R0.reuse ;  /* 0x000000001e0f7220 */ /* 0x080fe20000410000 */
[C---:B------:R-:W-:Y:S01]  /*fa50*/  FMUL.FTZ R9, R34.reuse, R0 ;  /* 0x0000000022097220 */ /* 0x040fe20000410000 */
[----:B------:R-:W-:Y:S02]  /*fa60*/  HADD2.F32 R6, -RZ, R5.H1_H1 ;  /* 0x30000005ff067230 */ /* 0x000fe40000004100 */
[-C--:B------:R-:W-:Y:S01]  /*fa70*/  FFMA.FTZ R12, R34, R4.reuse, R15 ;  /* 0x00000004220c7223 */ /* 0x080fe2000001000f */
[----:B------:R-:W-:Y:S02]  /*fa80*/  HADD2.F32 R15, -RZ, R31.H1_H1 ;  /* 0x3000001fff0f7230 */ /* 0x000fe40000004100 */
[----:B------:R-:W-:Y:S01]  /*fa90*/  FFMA.FTZ R9, R30, R4, -R9 ;  /* 0x000000041e097223 */ /* 0x000fe20000010809 */
[----:B------:R-:W-:-:S02]  /*faa0*/  HADD2.F32 R5, -RZ, R5.H0_H0 ;  /* 0x20000005ff057230 */ /* 0x000fc40000004100 */
[-C--:B------:R-:W-:Y:S01]  /*fab0*/  FMUL.FTZ R4, R33, R6.reuse ;  /* 0x0000000621047220 */ /* 0x080fe20000410000 */
[----:B------:R-:W-:Y:S02]  /*fac0*/  HADD2.F32 R32, -RZ, R32.H0_H0 ;  /* 0x20000020ff207230 */ /* 0x000fe40000004100 */
[C---:B------:R-:W-:Y:S01]  /*fad0*/  FMUL.FTZ R30, R15.reuse, R6 ;  /* 0x000000060f1e7220 */ /* 0x040fe20000410000 */
[--C-:B------:R-:W-:Y:S02]  /*fae0*/  HADD2.F32 R0, -RZ, R20.reuse.H1_H1 ;  /* 0x30000014ff007230 */ /* 0x100fe40000004100 */
[-C--:B------:R-:W-:Y:S01]  /*faf0*/  FFMA.FTZ R6, R15, R5.reuse, -R4 ;  /* 0x000000050f067223 */ /* 0x080fe20000010804 */
[----:B------:R-:W-:Y:S02]  /*fb00*/  HADD2.F32 R4, -RZ, R31.H0_H0 ;  /* 0x2000001fff047230 */ /* 0x000fe40000004100 */
[----:B------:R-:W-:Y:S01]  /*fb10*/  FFMA.FTZ R33, R33, R5, R30 ;  /* 0x0000000521217223 */ /* 0x000fe2000001001e */
[----:B------:R-:W-:-:S02]  /*fb20*/  HADD2.F32 R20, -RZ, R20.H0_H0 ;  /* 0x20000014ff147230 */ /* 0x000fc40000004100 */
[----:B------:R-:W-:Y:S01]  /*fb30*/  FMUL.FTZ R15, R32, R0 ;  /* 0x00000000200f7220 */ /* 0x000fe20000410000 */
[----:B------:R-:W-:Y:S01]  /*fb40*/  F2FP.F16.E4M3.UNPACK_B R34, R14 ;  /* 0x0000000eff22723e */ /* 0x000fe200020006ff */
[C---:B------:R-:W-:Y:S01]  /*fb50*/  FMUL.FTZ R31, R4.reuse, R0 ;  /* 0x00000000041f7220 */ /* 0x040fe20000410000 */
[----:B------:R-:W-:Y:S01]  /*fb60*/  F2FP.F16.E4M3.UNPACK_B R30, R10 ;  /* 0x0000000aff1e723e */ /* 0x000fe200020006ff */
[-C--:B------:R-:W-:Y:S01]  /*fb70*/  FFMA.FTZ R5, R4, R20.reuse, -R15 ;  /* 0x0000001404057223 */ /* 0x080fe2000001080f */
[----:B------:R-:W-:Y:S02]  /*fb80*/  HADD2.F32 R4, -RZ, R24.H1_H1 ;  /* 0x30000018ff047230 */ /* 0x000fe40000004100 */
[----:B------:R-:W-:Y:S01]  /*fb90*/  FFMA.FTZ R20, R32, R20, R31 ;  /* 0x0000001420147223 */ /* 0x000fe2000001001f */
[----:B------:R-:W-:Y:S01]  /*fba0*/  HADD2.F32 R36, -RZ, R34.H1_H1 ;  /* 0x30000022ff247230 */ /* 0x000fe20000004100 */
[----:B------:R-:W-:Y:S01]  /*fbb0*/  F2FP.F16.E4M3.UNPACK_B R14, R14.H1 ;  /* 0x0000000eff0e723e */ /* 0x000fe200030006ff */
[----:B------:R-:W-:Y:S01]  /*fbc0*/  HADD2.F32 R32, -RZ, R30.H1_H1 ;  /* 0x3000001eff207230 */ /* 0x000fe20000004100 */
[----:B------:R-:W-:Y:S01]  /*fbd0*/  F2FP.SATFINITE.E4M3.F32.PACK_AB_MERGE_C R6, R33, R6, RZ ;  /* 0x000000062106723e */ /* 0x000fe200048070ff */
[----:B0-----:R-:W-:-:S02]  /*fbe0*/  HADD2.F32 R37, -RZ, R34.H0_H0 ;  /* 0x20000022ff257230 */ /* 0x001fc40000004100 */
[-C--:B------:R-:W-:Y:S01]  /*fbf0*/  FMUL.FTZ R15, R36, R4.reuse ;  /* 0x00000004240f7220 */ /* 0x080fe20000410000 */
[--C-:B------:R-:W-:Y:S02]  /*fc00*/  HADD2.F32 R0, -RZ, R21.reuse.H1_H1 ;  /* 0x30000015ff007230 */ /* 0x100fe40000004100 */
[----:B------:R-:W-:Y:S01]  /*fc10*/  FMUL.FTZ R31, R32, R4 ;  /* 0x00000004201f7220 */ /* 0x000fe20000410000 */
[----:B------:R-:W-:Y:S01]  /*fc20*/  HADD2.F32 R35, -RZ, R30.H0_H0 ;  /* 0x2000001eff237230 */ /* 0x000fe20000004100 */
[----:B------:R-:W-:Y:S01]  /*fc30*/  F2FP.F16.E4M3.UNPACK_B R30, R10.H1 ;  /* 0x0000000aff1e723e */ /* 0x000fe200030006ff */
[----:B------:R-:W-:Y:S02]  /*fc40*/  HADD2.F32 R24, -RZ, R24.H0_H0 ;  /* 0x20000018ff187230 */ /* 0x000fe40000004100 */
[-C--:B------:R-:W-:Y:S01]  /*fc50*/  FMUL.FTZ R4, R37, R0.reuse ;  /* 0x0000000025047220 */ /* 0x080fe20000410000 */
[----:B------:R-:W-:Y:S02]  /*fc60*/  HADD2.F32 R21, -RZ, R21.H0_H0 ;  /* 0x20000015ff157230 */ /* 0x000fe40000004100 */
[----:B------:R-:W-:Y:S01]  /*fc70*/  FMUL.FTZ R0, R35, R0 ;  /* 0x0000000023007220 */ /* 0x000fe20000410000 */
[----:B------:R-:W-:-:S02]  /*fc80*/  HADD2.F32 R39, -RZ, R14.H1_H1 ;  /* 0x3000000eff277230 */ /* 0x000fc40000004100 */
[-C--:B------:R-:W-:Y:S01]  /*fc90*/  FFMA.FTZ R15, R32, R24.reuse, -R15 ;  /* 0x00000018200f7223 */ /* 0x080fe2000001080f */
[----:B------:R-:W-:Y:S01]  /*fca0*/  FFMA.FTZ R24, R36, R24, R31 ;  /* 0x0000001824187223 */ /* 0x000fe2000001001f */
[-C--:B------:R-:W-:Y:S01]  /*fcb0*/  FFMA.FTZ R10, R35, R21.reuse, -R4 ;  /* 0x00000015230a7223 */ /* 0x080fe20000010804 */
[----:B------:R-:W-:Y:S02]  /*fcc0*/  HADD2.F32 R4, -RZ, R7.H1_H1 ;  /* 0x30000007ff047230 */ /* 0x000fe40000004100 */
[----:B------:R-:W-:Y:S01]  /*fcd0*/  FFMA.FTZ R21, R37, R21, R0 ;  /* 0x0000001525157223 */ /* 0x000fe20000010000 */
[----:B------:R-:W-:Y:S01]  /*fce0*/  HADD2.F32 R31, -RZ, R30.H1_H1 ;  /* 0x3000001eff1f7230 */ /* 0x000fe20000004100 */
[----:B------:R-:W-:Y:S01]  /*fcf0*/  F2FP.SATFINITE.E4M3.F32.PACK_AB_MERGE_C R15, R24, R15, RZ ;  /* 0x0000000f180f723e */ /* 0x000fe200048070ff */
[----:B------:R-:W-:Y:S02]  /*fd00*/  HADD2.F32 R37, -RZ, R14.H0_H0 ;  /* 0x2000000eff257230 */ /* 0x000fe40000004100 */
[----:B------:R-:W-:Y:S01]  /*fd10*/  FMUL.FTZ R14, R39, R4 ;  /* 0x00000004270e7220 */ /* 0x000fe20000410000 */
[----:B------:R-:W-:Y:S01]  /*fd20*/  HADD2.F32 R0, -RZ, R25.H1_H1 ;  /* 0x30000019ff007230 */ /* 0x000fe20000004100 */
[----:B------:R-:W-:Y:S01]  /*fd30*/  F2FP.SATFINITE.E4M3.F32.PACK_AB_MERGE_C R5, R20, R5, R6 ;  /* 0x000000051405723e */ /* 0x000fe20004807006 */
[----:B------:R-:W-:Y:S01]  /*fd40*/  HADD2.F32 R7, -RZ, R7.H0_H0 ;  /* 0x20000007ff077230 */ /* 0x000fe20000004100 */
[----:B------:R-:W-:Y:S01]  /*fd50*/  F2FP.SATFINITE.E4M3.F32.PACK_AB_MERGE_C R6, R21, R10, R15 ;  /* 0x0000000a1506723e */ /* 0x000fe2000480700f */
[----:B------:R-:W-:-:S02]  /*fd60*/  HADD2.F32 R35, -RZ, R30.H0_H0 ;  /* 0x2000001eff237230 */ /* 0x000fc40000004100 */
[----:B------:R-:W-:Y:S01]  /*fd70*/  FMUL.FTZ R30, R31, R4 ;  /* 0x000000041f1e7220 */ /* 0x000fe20000410000 */
[----:B------:R-:W-:Y:S02]  /*fd80*/  HADD2.F32 R25, -RZ, R25.H0_H0 ;  /* 0x20000019ff197230 */ /* 0x000fe40000004100 */
[-C--:B------:R-:W-:Y:S01]  /*fd90*/  FMUL.FTZ R4, R37, R0.reuse ;  /* 0x0000000025047220 */ /* 0x080fe20000410000 */
[-C--:B------:R-:W-:Y:S01]  /*fda0*/  FFMA.FTZ R14, R31, R7.reuse, -R14 ;  /* 0x000000071f0e7223 */ /* 0x080fe2000001080e */
[----:B------:R-:W-:Y:S01]  /*fdb0*/  FMUL.FTZ R0, R35, R0 ;  /* 0x0000000023007220 */ /* 0x000fe20000410000 */
[----:B------:R-:W-:Y:S01]  /*fdc0*/  FFMA.FTZ R31, R39, R7, R30 ;  /* 0x00000007271f7223 */ /* 0x000fe2000001001e */
[-C--:B------:R-:W-:Y:S01]  /*fdd0*/  FFMA.FTZ R7, R35, R25.reuse, -R4 ;  /* 0x0000001923077223 */ /* 0x080fe20000010804 */
[----:B------:R-:W-:Y:S01]  /*fde0*/  F2FP.SATFINITE.E4M3.F32.PACK_AB_MERGE_C R4, R27, R26, RZ ;  /* 0x0000001a1b04723e */ /* 0x000fe200048070ff */
[----:B------:R-:W-:Y:S02]  /*fdf0*/  FFMA.FTZ R0, R37, R25, R0 ;  /* 0x0000001925007223 */ /* 0x000fe40000010000 */
[----:B------:R-:W-:-:S02]  /*fe00*/  F2FP.SATFINITE.E4M3.F32.PACK_AB_MERGE_C R14, R31, R14, RZ ;  /* 0x0000000e1f0e723e */ /* 0x000fc400048070ff */
[----:B------:R-:W-:Y:S02]  /*fe10*/  F2FP.SATFINITE.E4M3.F32.PACK_AB_MERGE_C R4, R12, R9, R4 ;  /* 0x000000090c04723e */ /* 0x000fe40004807004 */
[----:B------:R-:W-:-:S05]  /*fe20*/  F2FP.SATFINITE.E4M3.F32.PACK_AB_MERGE_C R7, R0, R7, R14 ;  /* 0x000000070007723e */ /* 0x000fca000480700e */
[----:B------:R1:W-:Y:S02]  /*fe30*/  STS.128 [R38+0x23400], R4 ;  /* 0x0234000426007388 */ /* 0x0003e40000000c00 */
.L_x_467:
[----:B------:R-:W-:Y:S05]  /*fe40*/  BSYNC B1 ;  /* 0x0000000000017941 */ /* 0x000fea0003800000 */
.L_x_466:
[----:B------:R-:W-:Y:S05]  /*fe50*/  @P1 BRA `(.L_x_465) ;  /* 0x0000003c00c01947 */ /* 0x000fea0003800000 */
[----:B-1---5:R-:W1:Y:S01]  /*fe60*/  LDS.128 R4, [R38+0x27400] ;  /* 0x0274000026047984 */ /* 0x022e620000000c00 */
[----:B------:R-:W-:Y:S02]  /*fe70*/  F2FP.F16.E4M3.UNPACK_B R24, R11 ;  /* 0x0000000bff18723e */ /* 0x000fe400020006ff */
[----:B------:R-:W-:Y:S02]  /*fe80*/  F2FP.F16.E4M3.UNPACK_B R21, R3 ;  /* 0x00000003ff15723e */ /* 0x000fe400020006ff */
[-C--:B------:R-:W-:Y:S01]  /*fe90*/  F2FP.F16.E4M3.UNPACK_B R31, R13.reuse ;  /* 0x0000000dff1f723e */ /* 0x080fe200020006ff */
[--C-:B------:R-:W-:Y:S01]  /*fea0*/  HADD2.F32 R25, -RZ, R24.reuse.H1_H1 ;  /* 0x30000018ff197230 */ /* 0x100fe20000004100 */
[----:B------:R-:W-:Y:S01]  /*feb0*/  F2FP.F16.E4M3.UNPACK_B R13, R13.H1 ;  /* 0x0000000dff0d723e */ /* 0x000fe200030006ff */
[----:B------:R-:W-:Y:S02]  /*fec0*/  HADD2.F32 R15, -RZ, R21.H1_H1 ;  /* 0x30000015ff0f7230 */ /* 0x000fe40000004100 */
[----:B------:R-:W-:-:S02]  /*fed0*/  HADD2.F32 R26, -RZ, R24.H0_H0 ;  /* 0x20000018ff1a7230 */ /* 0x000fc40000004100 */
[----:B------:R-:W-:Y:S01]  /*fee0*/  HADD2.F32 R24, -RZ, R21.H0_H0 ;  /* 0x20000015ff187230 */ /* 0x000fe20000004100 */
[----:B------:R-:W-:Y:S01]  /*fef0*/  F2FP.F16.E4M3.UNPACK_B R21, R3.H1 ;  /* 0x00000003ff15723e */ /* 0x000fe200030006ff */
[----:B------:R-:W-:-:S04]  /*ff00*/  HADD2.F32 R34, -RZ, R31.H1_H1 ;  /* 0x3000001fff227230 */ /* 0x000fc80000004100 */
[----:B------:R-:W-:Y:S01]  /*ff10*/  HADD2.F32 R30, -RZ, R21.H0_H0 ;  /* 0x20000015ff1e7230 */ /* 0x000fe20000004100 */
[-C--:B-1----:R-:W-:Y:S02]  /*ff20*/  F2FP.F16.E4M3.UNPACK_B R0, R4.reuse.H1 ;  /* 0x00000004ff00723e */ /* 0x082fe400030006ff */
[----:B------:R-:W-:Y:S02]  /*ff30*/  F2FP.F16.E4M3.UNPACK_B R4, R4 ;  /* 0x00000004ff04723e */ /* 0x000fe400020006ff */
[-C--:B------:R-:W-:Y:S01]  /*ff40*/  F2FP.F16.E4M3.UNPACK_B R10, R5.reuse ;  /* 0x00000005ff0a723e */ /* 0x080fe200020006ff */
[--C-:B------:R-:W-:Y:S01]  /*ff50*/  HADD2.F32 R9, -RZ, R0.reuse.H0_H0 ;  /* 0x20000000ff097230 */ /* 0x100fe20000004100 */
[----:B------:R-:W-:Y:S01]  /*ff60*/  F2FP.F16.E4M3.UNPACK_B R5, R5.H1 ;  /* 0x00000005ff05723e */ /* 0x000fe200030006ff */
[----:B------:R-:W-:Y:S01]  /*ff70*/  HADD2.F32 R0, -RZ, R0.H1_H1 ;  /* 0x30000000ff007230 */ /* 0x000fe20000004100 */
[-C--:B------:R-:W-:Y:S02]  /*ff80*/  F2FP.F16.E4M3.UNPACK_B R12, R6.reuse ;  /* 0x00000006ff0c723e */ /* 0x080fe400020006ff */
[----:B------:R-:W-:Y:S01]  /*ff90*/  F2FP.F16.E4M3.UNPACK_B R6, R6.H1 ;  /* 0x00000006ff06723e */ /* 0x000fe200030006ff */
[----:B------:R-:W-:-:S02]  /*ffa0*/  HADD2.F32 R3, -RZ, R5.H1_H1 ;  /* 0x30000005ff037230 */ /* 0x000fc40000004100 */
[-C--:B------:R-:W-:Y:S01]  /*ffb0*/  FMUL.FTZ R20, R25, R0.reuse ;  /* 0x0000000019147220 */ /* 0x080fe20000410000 */
[C---:B------:R-:W-:Y:S01]  /*ffc0*/  FMUL.FTZ R0, R15.reuse, R0 ;  /* 0x000000000f007220 */ /* 0x040fe20000410000 */
[----:B------:R-:W-:Y:S01]  /*ffd0*/  HADD2.F32 R5, -RZ, R5.H0_H0 ;  /* 0x20000005ff057230 */ /* 0x000fe20000004100 */
[----:B------:R-:W-:Y:S01]  /*ffe0*/  F2FP.F16.E4M3.UNPACK_B R14, R7 ;  /* 0x00000007ff0e723e */ /* 0x000fe200020006ff */
[-C--:B------:R-:W-:Y:S01]  /*fff0*/  FFMA.FTZ R20, R15, R9.reuse, -R20 ;  /* 0x000000090f147223 */ /* 0x080fe20000010814 */
[----:B------:R-:W-:Y:S01]  /*10000*/  FFMA.FTZ R15, R25, R9, R0 ;  /* 0x00000009190f7223 */ /* 0x000fe20000010000 */
[--C-:B------:R-:W-:Y:S01]  /*10010*/  HADD2.F32 R0, -RZ, R4.reuse.H1_H1 ;  /* 0x30000004ff007230 */ /* 0x100fe20000004100 */
[----:B------:R-:W-:Y:S01]  /*10020*/  F2FP.F16.E4M3.UNPACK_B R25, R11.H1 ;  /* 0x0000000bff19723e */ /* 0x000fe200030006ff */
[----:B------:R-:W-:Y:S01]  /*10030*/  HADD2.F32 R4, -RZ, R4.H0_H0 ;  /* 0x20000004ff047230 */ /* 0x000fe20000004100 */
[----:B------:R-:W-:Y:S02]  /*10040*/  F2FP.F16.E4M3.UNPACK_B R7, R7.H1 ;  /* 0x00000007ff07723e */ /* 0x000fe400030006ff */
[-C--:B------:R-:W-:Y:S01]  /*10050*/  FMUL.FTZ R9, R26, R0.reuse ;  /* 0x000000001a097220 */ /* 0x080fe20000410000 */
[C---:B------:R-:W-:Y:S01]  /*10060*/  FMUL.FTZ R11, R24.reuse, R0 ;  /* 0x00000000180b7220 */ /* 0x040fe20000410000 */
[----:B------:R-:W-:Y:S01]  /*10070*/  HADD2.F32 R27, -RZ, R25.H1_H1 ;  /* 0x30000019ff1b7230 */ /* 0x000fe20000004100 */
[----:B------:R-:W-:Y:S01]  /*10080*/  F2FP.SATFINITE.E4M3.F32.PACK_AB_MERGE_C R15, R15, R20, RZ ;  /* 0x000000140f0f723e */ /* 0x000fe200048070ff */
[-C--:B------:R-:W-:Y:S01]  /*10090*/  FFMA.FTZ R9, R24, R4.reuse, -R9 ;  /* 0x0000000418097223 */ /* 0x080fe20000010809 */
[----:B------:R-:W-:Y:S01]  /*100a0*/  FFMA.FTZ R4, R26, R4, R11 ;  /* 0x000000041a047223 */ /* 0x000fe2000001000b */
[----:B------:R-:W-:-:S02]  /*100b0*/  HADD2.F32 R11, -RZ, R21.H1_H1 ;  /* 0x30000015ff0b7230 */ /* 0x000fc40000004100 */
[-C--:B------:R-:W-:Y:S01]  /*100c0*/  FMUL.FTZ R24, R27, R3.reuse ;  /* 0x000000031b187220 */ /* 0x080fe20000410000 */
[----:B------:R-:W-:Y:S01]  /*100d0*/  HADD2.F32 R32, -RZ, R25.H0_H0 ;  /* 0x20000019ff207230 */ /* 0x000fe20000004100 */
[----:B------:R-:W-:Y:S01]  /*100e0*/  F2FP.F16.E4M3.UNPACK_B R25, R8 ;  /* 0x00000008ff19723e */ /* 0x000fe200020006ff */
[--C-:B------:R-:W-:Y:S02]  /*100f0*/  HADD2.F32 R0, -RZ, R10.reuse.H1_H1 ;  /* 0x3000000aff007230 */ /* 0x100fe40000004100 */
[C---:B------:R-:W-:Y:S01]  /*10100*/  FMUL.FTZ R26, R11.reuse, R3 ;  /* 0x000000030b1a7220 */ /* 0x040fe20000410000 */
[----:B------:R-:W-:Y:S02]  /*10110*/  HADD2.F32 R10, -RZ, R10.H0_H0 ;  /* 0x2000000aff0a7230 */ /* 0x000fe40000004100 */
[----:B------:R-:W-:Y:S01]  /*10120*/  FFMA.FTZ R24, R11, R5, -R24 ;  /* 0x000000050b187223 */ /* 0x000fe20000010818 */
[----:B------:R-:W-:Y:S01]  /*10130*/  F2FP.SATFINITE.E4M3.F32.PACK_AB_MERGE_C R4, R4, R9, R15 ;  /* 0x000000090404723e */ /* 0x000fe2000480700f */
[-C--:B------:R-:W-:Y:S01]  /*10140*/  FMUL.FTZ R3, R32, R0.reuse ;  /* 0x0000000020037220 */ /* 0x080fe20000410000 */
[----:B------:R-:W-:Y:S01]  /*10150*/  FFMA.FTZ R21, R27, R5, R26 ;  /* 0x000000051b157223 */ /* 0x000fe2000001001a */
[----:B------:R-:W-:Y:S01]  /*10160*/  FMUL.FTZ R11, R30, R0 ;  /* 0x000000001e0b7220 */ /* 0x000fe20000410000 */
[----:B------:R-:W-:-:S02]  /*10170*/  HADD2.F32 R26, -RZ, R25.H1_H1 ;  /* 0x30000019ff1a7230 */ /* 0x000fc40000004100 */
[-C--:B------:R-:W-:Y:S01]  /*10180*/  FFMA.FTZ R5, R30, R10.reuse, -R3 ;  /* 0x0000000a1e057223 */ /* 0x080fe20000010803 */
[--C-:B------:R-:W-:Y:S02]  /*10190*/  HADD2.F32 R3, -RZ, R6.reuse.H1_H1 ;  /* 0x30000006ff037230 */ /* 0x100fe40000004100 */
[----:B------:R-:W-:Y:S01]  /*101a0*/  FFMA.FTZ R10, R32, R10, R11 ;  /* 0x0000000a200a7223 */ /* 0x000fe2000001000b */
[----:B------:R-:W-:Y:S01]  /*101b0*/  HADD2.F32 R6, -RZ, R6.H0_H0 ;  /* 0x20000006ff067230 */ /* 0x000fe20000004100 */
[----:B------:R-:W-:Y:S01]  /*101c0*/  F2FP.SATFINITE.E4M3.F32.PACK_AB_MERGE_C R21, R21, R24, RZ ;  /* 0x000000181515723e */ /* 0x000fe200048070ff */
[----:B------:R-:W-:Y:S02]  /*101d0*/  HADD2.F32 R32, -RZ, R31.H0_H0 ;  /* 0x2000001fff207230 */ /* 0x000fe40000004100 */
[-C--:B------:R-:W-:Y:S01]  /*101e0*/  FMUL.FTZ R11, R34, R3.reuse ;  /* 0x00000003220b7220 */ /* 0x080fe20000410000 */
[----:B------:R-:W-:Y:S02]  /*101f0*/  HADD2.F32 R0, -RZ, R12.H1_H1 ;  /* 0x3000000cff007230 */ /* 0x000fe40000004100 */
[----:B------:R-:W-:Y:S01]  /*10200*/  FMUL.FTZ R27, R26, R3 ;  /* 0x000000031a1b7220 */ /* 0x000fe20000410000 */
[----:B------:R-:W-:-:S02]  /*10210*/  HADD2.F32 R30, -RZ, R25.H0_H0 ;  /* 0x20000019ff1e7230 */ /* 0x000fc40000004100 */
[----:B------:R-:W-:Y:S01]  /*10220*/  FFMA.FTZ R25, R26, R6, -R11 ;  /* 0x000000061a197223 */ /* 0x000fe2000001080b */
[----:B------:R-:W-:Y:S02]  /*10230*/  HADD2.F32 R12, -RZ, R12.H0_H0 ;  /* 0x2000000cff0c7230 */ /* 0x000fe40000004100 */
[----:B------:R-:W-:Y:S01]  /*10240*/  FMUL.FTZ R3, R32, R0 ;  /* 0x0000000020037220 */ /* 0x000fe20000410000 */
[----:B------:R-:W-:Y:S01]  /*10250*/  F2FP.F16.E4M3.UNPACK_B R26, R8.H1 ;  /* 0x00000008ff1a723e */ /* 0x000fe200030006ff */
[----:B------:R-:W-:Y:S01]  /*10260*/  FFMA.FTZ R8, R34, R6, R27 ;  /* 0x0000000622087223 */ /* 0x000fe2000001001b */
[C---:B------:R-:W-:Y:S01]  /*10270*/  FMUL.FTZ R11, R30.reuse, R0 ;  /* 0x000000001e0b7220 */ /* 0x040fe20000410000 */
[----:B------:R-:W-:Y:S01]  /*10280*/  FFMA.FTZ R6, R30, R12, -R3 ;  /* 0x0000000c1e067223 */ /* 0x000fe20000010803 */
[----:B------:R-:W-:Y:S01]  /*10290*/  HADD2.F32 R31, -RZ, R13.H1_H1 ;  /* 0x3000000dff1f7230 */ /* 0x000fe20000004100 */
[----:B------:R-:W-:Y:S01]  /*102a0*/  F2FP.SATFINITE.E4M3.F32.PACK_AB_MERGE_C R5, R10, R5, R21 ;  /* 0x000000050a05723e */ /* 0x000fe20004807015 */
[----:B------:R-:W-:-:S02]  /*102b0*/  HADD2.F32 R3, -RZ, R7.H1_H1 ;  /* 0x30000007ff037230 */ /* 0x000fc40000004100 */
[----:B------:R-:W-:Y:S01]  /*102c0*/  FFMA.FTZ R11, R32, R12, R11 ;  /* 0x0000000c200b7223 */ /* 0x000fe2000001000b */
[----:B------:R-:W-:Y:S01]  /*102d0*/  HADD2.F32 R27, -RZ, R26.H1_H1 ;  /* 0x3000001aff1b7230 */ /* 0x000fe20000004100 */
[----:B------:R-:W-:Y:S01]  /*102e0*/  F2FP.SATFINITE.E4M3.F32.PACK_AB_MERGE_C R8, R8, R25, RZ ;  /* 0x000000190808723e */ /* 0x000fe200048070ff */
[----:B------:R-:W-:Y:S02]  /*102f0*/  HADD2.F32 R32, -RZ, R13.H0_H0 ;  /* 0x2000000dff207230 */ /* 0x000fe40000004100 */
[----:B------:R-:W-:Y:S01]  /*10300*/  FMUL.FTZ R12, R31, R3 ;  /* 0x000000031f0c7220 */ /* 0x000fe20000410000 */
[----:B------:R-:W-:Y:S01]  /*10310*/  HADD2.F32 R0, -RZ, R14.H1_H1 ;  /* 0x3000000eff007230 */ /* 0x000fe20000004100 */
[----:B------:R-:W-:Y:S01]  /*10320*/  F2FP.SATFINITE.E4M3.F32.PACK_AB_MERGE_C R6, R11, R6, R8 ;  /* 0x000000060b06723e */ /* 0x000fe20004807008 */
[----:B------:R-:W-:Y:S02]  /*10330*/  HADD2.F32 R7, -RZ, R7.H0_H0 ;  /* 0x20000007ff077230 */ /* 0x000fe40000004100 */
[----:B------:R-:W-:-:S02]  /*10340*/  HADD2.F32 R30, -RZ, R26.H0_H0 ;  /* 0x2000001aff1e7230 */ /* 0x000fc40000004100 */
[C---:B------:R-:W-:Y:S01]  /*10350*/  FMUL.FTZ R26, R27.reuse, R3 ;  /* 0x000000031b1a7220 */ /* 0x040fe20000410000 */
[----:B------:R-:W-:Y:S02]  /*10360*/  HADD2.F32 R14, -RZ, R14.H0_H0 ;  /* 0x2000000eff0e7230 */ /* 0x000fe40000004100 */
[-C--:B------:R-:W-:Y:S01]  /*10370*/  FMUL.FTZ R3, R32, R0.reuse ;  /* 0x0000000020037220 */ /* 0x080fe20000410000 */
[-C--:B------:R-:W-:Y:S01]  /*10380*/  FFMA.FTZ R12, R27, R7.reuse, -R12 ;  /* 0x000000071b0c7223 */ /* 0x080fe2000001080c */
[C---:B------:R-:W-:Y:S01]  /*10390*/  FMUL.FTZ R13, R30.reuse, R0 ;  /* 0x000000001e0d7220 */ /* 0x040fe20000410000 */
[----:B------:R-:W-:Y:S01]  /*103a0*/  FFMA.FTZ R7, R31, R7, R26 ;  /* 0x000000071f077223 */ /* 0x000fe2000001001a */
[-C--:B------:R-:W-:Y:S02]  /*103b0*/  FFMA.FTZ R3, R30, R14.reuse, -R3 ;  /* 0x0000000e1e037223 */ /* 0x080fe40000010803 */
[----:B------:R-:W-:Y:S02]  /*103c0*/  FFMA.FTZ R14, R32, R14, R13 ;  /* 0x0000000e200e7223 */ /* 0x000fe4000001000d */
[----:B------:R-:W-:-:S04]  /*103d0*/  F2FP.SATFINITE.E4M3.F32.PACK_AB_MERGE_C R7, R7, R12, RZ ;  /* 0x0000000c0707723e */ /* 0x000fc800048070ff */
[----:B------:R-:W-:-:S05]  /*103e0*/  F2FP.SATFINITE.E4M3.F32.PACK_AB_MERGE_C R7, R14, R3, R7 ;  /* 0x000000030e07723e */ /* 0x000fca0004807007 */
[----:B------:R1:W-:Y:S01]  /*103f0*/  STS.128 [R38+0x27400], R4 ;  /* 0x0274000426007388 */ /* 0x0003e20000000c00 */
[----:B------:R-:W-:Y:S05]  /*10400*/  BRA `(.L_x_465) ;  /* 0x0000003800547947 */ /* 0x000fea0003800000 */
.L_x_447:
[----:B------:R-:W-:-:S03]  /*10410*/  UMOV UR4, 0xffffffff ;  /* 0xffffffff00047882 */ /* 0x000fc60000000000 */
[----:B------:R-:W-:Y:S05]  /*10420*/  BRA.DIV UR4, `(.L_x_468) ;  /* 0x0000015a04947947 */ /* 0x000fea000b800000 */
[----:B------:R0:W1:Y:S04]  /*10430*/  SHFL.IDX PT, R5, R24, RZ, 0x181f ;  /* 0x00181fff18057589 */ /* 0x00006800000e0000 */
[----:B------:R0:W2:Y:S04]  /*10440*/  SHFL.IDX PT, R14, R112, RZ, 0x181f ;  /* 0x00181fff700e7589 */ /* 0x0000a800000e0000 */
[----:B------:R0:W3:Y:S04]  /*10450*/  SHFL.IDX PT, R3, R26, RZ, 0x181f ;  /* 0x00181fff1a037589 */ /* 0x0000e800000e0000 */
[----:B------:R0:W4:Y:S02]  /*10460*/  SHFL.IDX PT, R7, R27, RZ, 0x181f ;  /* 0x00181fff1b077589 */ /* 0x00012400000e0000 */
.L_x_678:
[----:B------:R-:W-:Y:S01]  /*10470*/  ULDC UR4, c[0x0][0x448] ;  /* 0x0001120000047ab9 */ /* 0x000fe20000000800 */
[----:B------:R-:W-:Y:S01]  /*10480*/  BSSY B1, `(.L_x_469) ;  /* 0x0000012000017945 */ /* 0x000fe20003800000 */
[----:B------:R-:W-:Y:S01]  /*10490*/  IMAD R13, R118, UR4, RZ ;  /* 0x00000004760d7c24 */ /* 0x000fe2000f8e02ff */
[----:B------:R-:W-:Y:S02]  /*104a0*/  CS2R R8, SRZ ;  /* 0x0000000000087805 */ /* 0x000fe4000001ff00 */
[----:B0-----:R-:W-:Y:S02]  /*104b0*/  CS2R R26, SRZ ;  /* 0x00000000001a7805 */ /* 0x001fe4000001ff00 */
[----:B------:R-:W-:Y:S02]  /*104c0*/  CS2R R24, SRZ ;  /* 0x0000000000187805 */ /* 0x000fe4000001ff00 */
[----:B------:R-:W-:Y:S02]  /*104d0*/  CS2R R10, SRZ ;  /* 0x00000000000a7805 */ /* 0x000fe4000001ff00 */
[----:B------:R-:W-:-:S13]  /*104e0*/  ISETP.GE.AND P0, PT, R6, R13, PT ;  /* 0x0000000d0600720c */ /* 0x000fda0003f06270 */
[----:B------:R-:W-:Y:S05]  /*104f0*/  @P0 BRA `(.L_x_470) ;  /* 0x0000000000280947 */ /* 0x000fea0003800000 */
[----:B------:R-:W-:Y:S01]  /*10500*/  ULDC UR4, c[0x0][0x3f4] ;  /* 0x0000fd0000047ab9 */ /* 0x000fe20000000800 */
[C---:B-1----:R-:W-:Y:S02]  /*10510*/  IADD3 R4, P0, R16.reuse, R5, RZ ;  /* 0x0000000510047210 */ /* 0x042fe40007f1e0ff */
[----:B------:R-:W-:Y:S02]  /*10520*/  CS2R R8, SRZ ;  /* 0x0000000000087805 */ /* 0x000fe4000001ff00 */
[C---:B------:R-:W-:Y:S02]  /*10530*/  ISETP.GE.AND P2, PT, R16.reuse, UR4, PT ;  /* 0x0000000410007c0c */ /* 0x040fe4000bf46270 */
[----:B--2---:R-:W-:Y:S01]  /*10540*/  IADD3 R14, P1, R16, R14, RZ ;  /* 0x0000000e100e7210 */ /* 0x004fe20007f3e0ff */
[----:B---3--:R-:W-:-:S03]  /*10550*/  IMAD.X R5, R3, 0x1, R17, P0 ;  /* 0x0000000103057824 */ /* 0x008fc600000e0611 */
[----:B----4-:R-:W-:-:S07]  /*10560*/  IADD3.X R15, R7, R17, RZ, P1, !PT ;  /* 0x00000011070f7210 */ /* 0x010fce0000ffe4ff */
[----:B------:R-:W-:Y:S05]  /*10570*/  @P2 BRA `(.L_x_470) ;  /* 0x0000000000082947 */ /* 0x000fea0003800000 */
[----:B------:R0:W5:Y:S04]  /*10580*/  LD.E.128 R24, desc[UR42][R4.64] ;  /* 0x0000002a04187980 */ /* 0x000168000c101d00 */
[----:B------:R0:W5:Y:S02]  /*10590*/  LD.E.128 R8, desc[UR42][R14.64] ;  /* 0x0000002a0e087980 */ /* 0x000164000c101d00 */
.L_x_470:
[----:B------:R-:W-:Y:S05]  /*105a0*/  BSYNC B1 ;  /* 0x0000000000017941 */ /* 0x000fea0003800000 */
.L_x_469:
[----:B01----:R-:W4:Y:S01]  /*105b0*/  LDL.LU R5, [R1+0x4] ;  /* 0x0000040001057983 */ /* 0x003f220000300800 */
[----:B------:R-:W-:Y:S01]  /*105c0*/  ULEA.HI UR4, UR45, UR45, URZ, 0x1 ;  /* 0x0000002d2d047291 */ /* 0x000fe2000f8f083f */
[----:B-----5:R-:W-:Y:S01]  /*105d0*/  SHF.R.U32.HI R0, RZ, 0x8, R24 ;  /* 0x00000008ff007819 */ /* 0x020fe20000011618 */
[----:B------:R-:W-:Y:S01]  /*105e0*/  VIADD R38, R23, 0x40 ;  /* 0x0000004017267836 */ /* 0x000fe20000000000 */
[----:B---3--:R-:W-:Y:S01]  /*105f0*/  LOP3.LUT R3, R24, 0xff, RZ, 0xc0, !PT ;  /* 0x000000ff18037812 */ /* 0x008fe200078ec0ff */
[----:B------:R-:W-:Y:S01]  /*10600*/  ULOP3.LUT UR4, UR4, 0xfffffffe, URZ, 0xc0, !UPT ;  /* 0xfffffffe04047892 */ /* 0x000fe2000f8ec03f */
[----:B------:R-:W-:Y:S01]  /*10610*/  LOP3.LUT R0, R0, 0xff, RZ, 0xc0, !PT ;  /* 0x000000ff00007812 */ /* 0x000fe200078ec0ff */
[----:B------:R-:W0:Y:S01]  /*10620*/  S2R R34, SR_TID.X ;  /* 0x0000000000227919 */ /* 0x000e220000002100 */
[----:B--2---:R-:W-:Y:S01]  /*10630*/  LOP3.LUT R14, R8, 0xff, RZ, 0xc0, !PT ;  /* 0x000000ff080e7812 */ /* 0x004fe200078ec0ff */
[----:B------:R-:W-:Y:S01]  /*10640*/  UIADD3 UR4, UR45, -UR4, URZ ;  /* 0x800000042d047290 */ /* 0x000fe2000fffe03f */
[----:B----4-:R-:W-:Y:S01]  /*10650*/  SHF.R.U32.HI R7, RZ, 0x8, R25 ;  /* 0x00000008ff077819 */ /* 0x010fe20000011619 */
[----:B------:R-:W-:Y:S01]  /*10660*/  BSSY B1, `(.L_x_471) ;  /* 0x0000045000017945 */ /* 0x000fe20003800000 */
[----:B------:R-:W-:-:S02]  /*10670*/  LOP3.LUT R4, R25, 0xff, RZ, 0xc0, !PT ;  /* 0x000000ff19047812 */ /* 0x000fc400078ec0ff */
[----:B------:R-:W-:Y:S01]  /*10680*/  LOP3.LUT R7, R7, 0xff, RZ, 0xc0, !PT ;  /* 0x000000ff07077812 */ /* 0x000fe200078ec0ff */
[----:B------:R-:W-:Y:S01]  /*10690*/  IMAD.U32 R37, RZ, RZ, UR4 ;  /* 0x00000004ff257e24 */ /* 0x000fe2000f8e00ff */
[----:B------:R-:W-:Y:S02]  /*106a0*/  SHF.R.U32.HI R15, RZ, 0x8, R27 ;  /* 0x00000008ff0f7819 */ /* 0x000fe4000001161b */
[----:B------:R-:W-:Y:S02]  /*106b0*/  PRMT R4, R7, 0x7604, R4 ;  /* 0x0000760407047816 */ /* 0x000fe40000000004 */
[----:B------:R-:W-:Y:S02]  /*106c0*/  SHF.L.U32 R37, R37, 0x1f, RZ ;  /* 0x0000001f25257819 */ /* 0x000fe400000006ff */
[----:B------:R-:W-:Y:S02]  /*106d0*/  LOP3.LUT R6, R26, 0xff, RZ, 0xc0, !PT ;  /* 0x000000ff1a067812 */ /* 0x000fe400078ec0ff */
[----:B------:R-:W1:Y:S01]  /*106e0*/  SYNCS.PHASECHK.TRANS64.TRYWAIT P4, [R22+URZ+0x38800], R37 ;  /* 0x03880025160075a7 */ /* 0x000e62000808017f */
[----:B------:R-:W-:-:S02]  /*106f0*/  LOP3.LUT R12, R27, 0xff, RZ, 0xc0, !PT ;  /* 0x000000ff1b0c7812 */ /* 0x000fc400078ec0ff */
[----:B------:R-:W-:Y:S02]  /*10700*/  LOP3.LUT R15, R15, 0xff, RZ, 0xc0, !PT ;  /* 0x000000ff0f0f7812 */ /* 0x000fe400078ec0ff */
[--C-:B------:R-:W-:Y:S02]  /*10710*/  SHF.R.U32.HI R31, RZ, 0x8, R11.reuse ;  /* 0x00000008ff1f7819 */ /* 0x100fe4000001160b */
[----:B------:R-:W-:Y:S02]  /*10720*/  PRMT R12, R15, 0x7604, R12 ;  /* 0x000076040f0c7816 */ /* 0x000fe4000000000c */
[----:B------:R-:W-:Y:S02]  /*10730*/  LOP3.LUT R20, R11, 0xff, RZ, 0xc0, !PT ;  /* 0x000000ff0b147812 */ /* 0x000fe400078ec0ff */
[----:B------:R-:W-:Y:S02]  /*10740*/  LOP3.LUT R31, R31, 0xff, RZ, 0xc0, !PT ;  /* 0x000000ff1f1f7812 */ /* 0x000fe400078ec0ff */
[----:B------:R-:W-:-:S02]  /*10750*/  SHF.R.U32.HI R35, RZ, 0x10, R11 ;  /* 0x00000010ff237819 */ /* 0x000fc4000001160b */
[----:B------:R-:W-:Y:S02]  /*10760*/  PRMT R20, R31, 0x7604, R20 ;  /* 0x000076041f147816 */ /* 0x000fe40000000014 */
[----:B------:R-:W-:Y:S01]  /*10770*/  SHF.R.U32.HI R31, RZ, 0x10, R9 ;  /* 0x00000010ff1f7819 */ /* 0x000fe20000011609 */
[----:B------:R-:W-:Y:S01]  /*10780*/  IMAD.U32 R35, R35, 0x10000, RZ ;  /* 0x0001000023237824 */ /* 0x000fe200078e00ff */
[----:B------:R-:W-:Y:S02]  /*10790*/  IADD3 R36, R23, 0x20, RZ ;  /* 0x0000002017247810 */ /* 0x000fe40007ffe0ff */
[----:B0-----:R-:W-:Y:S01]  /*107a0*/  IADD3 R34, R34, -0x80, RZ ;  /* 0xffffff8022227810 */ /* 0x001fe20007ffe0ff */
[----:B------:R-:W-:Y:S01]  /*107b0*/  IMAD.U32 R31, R31, 0x10000, RZ ;  /* 0x000100001f1f7824 */ /* 0x000fe200078e00ff */
[----:B------:R-:W-:Y:S02]  /*107c0*/  LOP3.LUT R35, R20, 0xff0000, R35, 0xf8, !PT ;  /* 0x00ff000014237812 */ /* 0x000fe400078ef823 */
[----:B------:R-:W-:-:S02]  /*107d0*/  LEA.HI R32, R32, R34, RZ, 0x3 ;  /* 0x0000002220207211 */ /* 0x000fc400078f18ff */
[----:B------:R-:W-:Y:S01]  /*107e0*/  LOP3.LUT R20, R35, 0xff000000, R11, 0xf8, !PT ;  /* 0xff00000023147812 */ /* 0x000fe200078ef80b */
[----:B------:R-:W-:Y:S01]  /*107f0*/  IMAD R30, R5, -0x80, R13 ;  /* 0xffffff80051e7824 */ /* 0x000fe200078e020d */
[----:B------:R-:W-:Y:S02]  /*10800*/  PRMT R5, R0, 0x7604, R3 ;  /* 0x0000760400057816 */ /* 0x000fe40000000003 */
[----:B------:R-:W-:Y:S02]  /*10810*/  SHF.R.U32.HI R3, RZ, 0x8, R8 ;  /* 0x00000008ff037819 */ /* 0x000fe40000011608 */
[----:B------:R-:W-:Y:S02]  /*10820*/  SHF.R.U32.HI R0, RZ, 0x8, R26 ;  /* 0x00000008ff007819 */ /* 0x000fe4000001161a */
[----:B------:R-:W-:Y:S02]  /*10830*/  LOP3.LUT R3, R3, 0xff, RZ, 0xc0, !PT ;  /* 0x000000ff03037812 */ /* 0x000fe400078ec0ff */
[----:B------:R-:W-:-:S02]  /*10840*/  LOP3.LUT R7, R0, 0xff, RZ, 0xc0, !PT ;  /* 0x000000ff00077812 */ /* 0x000fc400078ec0ff */
[----:B------:R-:W-:Y:S02]  /*10850*/  PRMT R21, R3, 0x7604, R14 ;  /* 0x0000760403157816 */ /* 0x000fe4000000000e */
[----:B------:R-:W0:Y:S01]  /*10860*/  LDC R3, c[0x0][0x3f4] ;  /* 0x0000fd00ff037b82 */ /* 0x000e220000000800 */
[----:B------:R-:W-:Y:S02]  /*10870*/  SHF.R.U32.HI R0, RZ, 0x8, R10 ;  /* 0x00000008ff007819 */ /* 0x000fe4000001160a */
[----:B------:R-:W-:Y:S02]  /*10880*/  PRMT R13, R7, 0x7604, R6 ;  /* 0x00007604070d7816 */ /* 0x000fe40000000006 */
[----:B------:R-:W-:Y:S02]  /*10890*/  SHF.R.U32.HI R7, RZ, 0x8, R9 ;  /* 0x00000008ff077819 */ /* 0x000fe40000011609 */
[----:B------:R-:W-:Y:S02]  /*108a0*/  LOP3.LUT R14, R10, 0xff, RZ, 0xc0, !PT ;  /* 0x000000ff0a0e7812 */ /* 0x000fe400078ec0ff */
[----:B------:R-:W-:-:S02]  /*108b0*/  LOP3.LUT R15, R0, 0xff, RZ, 0xc0, !PT ;  /* 0x000000ff000f7812 */ /* 0x000fc400078ec0ff */
[----:B------:R-:W-:Y:S02]  /*108c0*/  LOP3.LUT R6, R9, 0xff, RZ, 0xc0, !PT ;  /* 0x000000ff09067812 */ /* 0x000fe400078ec0ff */
[----:B------:R-:W-:Y:S02]  /*108d0*/  LOP3.LUT R7, R7, 0xff, RZ, 0xc0, !PT ;  /* 0x000000ff07077812 */ /* 0x000fe400078ec0ff */
[----:B------:R-:W-:Y:S02]  /*108e0*/  PRMT R33, R15, 0x7604, R14 ;  /* 0x000076040f217816 */ /* 0x000fe4000000000e */
[----:B------:R-:W-:Y:S02]  /*108f0*/  SHF.R.U32.HI R15, RZ, 0x10, R27 ;  /* 0x00000010ff0f7819 */ /* 0x000fe4000001161b */
[----:B------:R-:W-:Y:S02]  /*10900*/  PRMT R6, R7, 0x7604, R6 ;  /* 0x0000760407067816 */ /* 0x000fe40000000006 */
[----:B------:R-:W-:-:S02]  /*10910*/  SHF.R.U32.HI R7, RZ, 0x10, R25 ;  /* 0x00000010ff077819 */ /* 0x000fc40000011619 */
[----:B------:R-:W-:Y:S02]  /*10920*/  SHF.L.U32 R15, R15, 0x10, RZ ;  /* 0x000000100f0f7819 */ /* 0x000fe400000006ff */
[----:B0-----:R-:W-:Y:S01]  /*10930*/  ISETP.GE.AND P0, PT, R16, R3, PT ;  /* 0x000000031000720c */ /* 0x001fe20003f06270 */
[----:B------:R-:W-:Y:S01]  /*10940*/  IMAD.U32 R7, R7, 0x10000, RZ ;  /* 0x0001000007077824 */ /* 0x000fe200078e00ff */
[----:B------:R-:W-:Y:S02]  /*10950*/  VIMNMX R30, R30, 0x80, PT ;  /* 0x000000801e1e7848 */ /* 0x000fe40003fe0100 */
[--C-:B------:R-:W-:Y:S02]  /*10960*/  LOP3.LUT R13, R13, 0xff0000, R26.reuse, 0xf8, !PT ;  /* 0x00ff00000d0d7812 */ /* 0x100fe400078ef81a */
[----:B------:R-:W-:Y:S02]  /*10970*/  LOP3.LUT R15, R12, 0xff0000, R15, 0xf8, !PT ;  /* 0x00ff00000c0f7812 */ /* 0x000fe400078ef80f */
[----:B------:R-:W-:Y:S01]  /*10980*/  ISETP.GE.OR P2, PT, R36, R30, P0 ;  /* 0x0000001e2400720c */ /* 0x000fe20000746670 */
[----:B------:R-:W-:Y:S01]  /*10990*/  VIADD R36, R23, 0x60 ;  /* 0x0000006017247836 */ /* 0x000fe20000000000 */
[----:B------:R-:W-:-:S02]  /*109a0*/  LOP3.LUT R12, R13, 0xff000000, R26, 0xf8, !PT ;  /* 0xff0000000d0c7812 */ /* 0x000fc400078ef81a */
[----:B------:R-:W-:Y:S02]  /*109b0*/  LOP3.LUT R5, R5, 0xff0000, R24, 0xf8, !PT ;  /* 0x00ff000005057812 */ /* 0x000fe400078ef818 */
[----:B------:R-:W-:Y:S02]  /*109c0*/  LOP3.LUT R26, R15, 0xff000000, R27, 0xf8, !PT ;  /* 0xff0000000f1a7812 */ /* 0x000fe400078ef81b */
[----:B------:R-:W-:Y:S02]  /*109d0*/  LOP3.LUT R7, R4, 0xff0000, R7, 0xf8, !PT ;  /* 0x00ff000004077812 */ /* 0x000fe400078ef807 */
[----:B------:R-:W-:Y:S02]  /*109e0*/  LOP3.LUT R31, R6, 0xff0000, R31, 0xf8, !PT ;  /* 0x00ff0000061f7812 */ /* 0x000fe400078ef81f */
[----:B------:R-:W-:Y:S02]  /*109f0*/  LOP3.LUT R13, R21, 0xff0000, R8, 0xf8, !PT ;  /* 0x00ff0000150d7812 */ /* 0x000fe400078ef808 */
[----:B------:R-:W-:-:S02]  /*10a00*/  LOP3.LUT R15, R33, 0xff0000, R10, 0xf8, !PT ;  /* 0x00ff0000210f7812 */ /* 0x000fc400078ef80a */
[-C--:B------:R-:W-:Y:S02]  /*10a10*/  ISETP.GE.OR P3, PT, R23, R30.reuse, P0 ;  /* 0x0000001e1700720c */ /* 0x080fe40000766670 */
[-C--:B------:R-:W-:Y:S02]  /*10a20*/  ISETP.GE.OR P1, PT, R38, R30.reuse, P0 ;  /* 0x0000001e2600720c */ /* 0x080fe40000726670 */
[----:B------:R-:W-:Y:S02]  /*10a30*/  LOP3.LUT R0, R5, 0xff000000, R24, 0xf8, !PT ;  /* 0xff00000005007812 */ /* 0x000fe400078ef818 */
[----:B------:R-:W-:Y:S02]  /*10a40*/  ISETP.GE.OR P0, PT, R36, R30, P0 ;  /* 0x0000001e2400720c */ /* 0x000fe40000706670 */
[----:B------:R-:W-:Y:S02]  /*10a50*/  LOP3.LUT R24, R7, 0xff000000, R25, 0xf8, !PT ;  /* 0xff00000007187812 */ /* 0x000fe400078ef819 */
[----:B------:R-:W-:-:S02]  /*10a60*/  LOP3.LUT R13, R13, 0xff000000, R8, 0xf8, !PT ;  /* 0xff0000000d0d7812 */ /* 0x000fc400078ef808 */
[----:B------:R-:W-:Y:S02]  /*10a70*/  LOP3.LUT R14, R31, 0xff000000, R9, 0xf8, !PT ;  /* 0xff0000001f0e7812 */ /* 0x000fe400078ef809 */
[----:B------:R-:W-:Y:S02]  /*10a80*/  LOP3.LUT R15, R15, 0xff000000, R10, 0xf8, !PT ;  /* 0xff0000000f0f7812 */ /* 0x000fe400078ef80a */
[----:B------:R-:W-:Y:S01]  /*10a90*/  LOP3.LUT R30, R32, 0xfffffff8, RZ, 0xc0, !PT ;  /* 0xfffffff8201e7812 */ /* 0x000fe200078ec0ff */
[----:B-1----:R-:W-:Y:S06]  /*10aa0*/  @!P4 BRA `(.L_x_472) ;  /* 0x000001540064c947 */ /* 0x002fec0003800000 */
.L_x_679:
[----:B------:R-:W-:Y:S05]  /*10ab0*/  BSYNC B1 ;  /* 0x0000000000017941 */ /* 0x000fea0003800000 */
.L_x_471:
[----:B------:R-:W1:Y:S01]  /*10ac0*/  S2R R4, SR_TID.X ;  /* 0x0000000000047919 */ /* 0x000e620000002100 */
[----:B------:R-:W-:Y:S01]  /*10ad0*/  BSSY B1, `(.L_x_473) ;  /* 0x00000cc000017945 */ /* 0x000fe20003800000 */
[----:B-1----:R-:W-:-:S04]  /*10ae0*/  VIADD R8, R4, 0xffffff80 ;  /* 0xffffff8004087836 */ /* 0x002fc80000000000 */
[----:B------:R-:W-:Y:S01]  /*10af0*/  IMAD.IADD R30, R8, 0x1, -R30 ;  /* 0x00000001081e7824 */ /* 0x000fe200078e0a1e */
[----:B------:R-:W-:Y:S06]  /*10b00*/  @P3 BRA `(.L_x_474) ;  /* 0x0000000c00203947 */ /* 0x000fec0003800000 */
[----:B------:R-:W2:Y:S01]  /*10b10*/  LDL R59, [R1+0x34] ;  /* 0x00003400013b7983 */ /* 0x000ea20000100800 */
[----:B------:R-:W-:Y:S02]  /*10b20*/  LEA.HI R4, R3, R30, RZ, 0x1c ;  /* 0x0000001e03047211 */ /* 0x000fe400078fe0ff */
[----:B------:R-:W-:Y:S02]  /*10b30*/  SHF.L.U32 R6, R23, 0x7, RZ ;  /* 0x0000000717067819 */ /* 0x000fe400000006ff */
[----:B------:R-:W-:Y:S01]  /*10b40*/  SHF.R.S32.HI R7, RZ, 0x1f, R4 ;  /* 0x0000001fff077819 */ /* 0x000fe20000011404 */
[----:B------:R-:W-:Y:S01]  /*10b50*/  IMAD.SHL.U32 R5, R4, 0x10, RZ ;  /* 0x0000001004057824 */ /* 0x000fe200078e00ff */
[----:B------:R-:W-:Y:S02]  /*10b60*/  LOP3.LUT R6, R6, 0x380, RZ, 0xc0, !PT ;  /* 0x0000038006067812 */ /* 0x000fe400078ec0ff */
[----:B------:R-:W-:Y:S02]  /*10b70*/  LEA.HI R7, R7, R4, RZ, 0x3 ;  /* 0x0000000407077211 */ /* 0x000fe400078f18ff */
[----:B------:R-:W-:-:S02]  /*10b80*/  LOP3.LUT R5, R6, 0x70, R5, 0xf8, !PT ;  /* 0x0000007006057812 */ /* 0x000fc400078ef805 */
[----:B------:R-:W-:Y:S01]  /*10b90*/  SHF.R.S32.HI R6, RZ, 0x1f, R8 ;  /* 0x0000001fff067819 */ /* 0x000fe20000011408 */
[----:B------:R-:W-:Y:S01]  /*10ba0*/  IMAD.SHL.U32 R7, R7, 0x800, RZ ;  /* 0x0000080007077824 */ /* 0x000fe200078e00ff */
[----:B------:R-:W-:Y:S02]  /*10bb0*/  F2FP.F16.E4M3.UNPACK_B R39, R0.H1 ;  /* 0x00000000ff27723e */ /* 0x000fe400030006ff */
[----:B------:R-:W-:Y:S01]  /*10bc0*/  LEA.HI R6, R6, R8, RZ, 0x6 ;  /* 0x0000000806067211 */ /* 0x000fe200078f30ff */
[----:B------:R-:W-:Y:S01]  /*10bd0*/  IMAD.SHL.U32 R8, R23, 0x80, RZ ;  /* 0x0000008017087824 */ /* 0x000fe200078e00ff */
[----:B------:R-:W-:Y:S01]  /*10be0*/  LOP3.LUT R7, R7, 0xffffc000, RZ, 0xc0, !PT ;  /* 0xffffc00007077812 */ /* 0x000fe200078ec0ff */
[--C-:B------:R-:W-:Y:S01]  /*10bf0*/  HADD2.F32 R40, -RZ, R39.reuse.H0_H0 ;  /* 0x20000027ff287230 */ /* 0x100fe20000004100 */
[----:B------:R-:W-:Y:S01]  /*10c00*/  SHF.L.U32 R6, R6, 0x4, RZ ;  /* 0x0000000406067819 */ /* 0x000fe200000006ff */
[----:B------:R-:W-:Y:S01]  /*10c10*/  HADD2.F32 R41, -RZ, R39.H1_H1 ;  /* 0x30000027ff297230 */ /* 0x000fe20000004100 */
[----:B------:R-:W-:-:S02]  /*10c20*/  LOP3.LUT R8, R8, 0x380, RZ, 0xc0, !PT ;  /* 0x0000038008087812 */ /* 0x000fc400078ec0ff */
[----:B------:R-:W-:Y:S02]  /*10c30*/  LOP3.LUT R6, R6, 0xfffffc00, RZ, 0xc0, !PT ;  /* 0xfffffc0006067812 */ /* 0x000fe400078ec0ff */
[----:B------:R-:W-:Y:S02]  /*10c40*/  SHF.R.U32.HI R8, RZ, 0x3, R8 ;  /* 0x00000003ff087819 */ /* 0x000fe40000011608 */
[----:B------:R-:W-:Y:S02]  /*10c50*/  F2FP.F16.E4M3.UNPACK_B R43, R13.H1 ;  /* 0x0000000dff2b723e */ /* 0x000fe400030006ff */
[----:B------:R-:W-:Y:S02]  /*10c60*/  LOP3.LUT R4, R5, R8, RZ, 0x3c, !PT ;  /* 0x0000000805047212 */ /* 0x000fe400078e3cff */
[----:B------:R-:W-:Y:S01]  /*10c70*/  F2FP.F16.E4M3.UNPACK_B R39, R0 ;  /* 0x00000000ff27723e */ /* 0x000fe200020006ff */
[----:B------:R-:W-:Y:S01]  /*10c80*/  HADD2.F32 R42, -RZ, R43.H0_H0 ;  /* 0x2000002bff2a7230 */ /* 0x000fe20000004100 */
[----:B------:R-:W-:-:S05]  /*10c90*/  IADD3 R21, R4, R7, R6 ;  /* 0x0000000704157210 */ /* 0x000fca0007ffe006 */
[----:B------:R-:W-:-:S05]  /*10ca0*/  IMAD.IADD R21, R22, 0x1, R21 ;  /* 0x0000000116157824 */ /* 0x000fca00078e0215 */
[----:B------:R-:W1:Y:S02]  /*10cb0*/  LDS.128 R8, [R21+0x20400] ;  /* 0x0204000015087984 */ /* 0x000e640000000c00 */
[-C--:B-1----:R-:W-:Y:S02]  /*10cc0*/  F2FP.F16.E4M3.UNPACK_B R34, R8.reuse.H1 ;  /* 0x00000008ff22723e */ /* 0x082fe400030006ff */
[-C--:B------:R-:W-:Y:S02]  /*10cd0*/  F2FP.F16.E4M3.UNPACK_B R36, R9.reuse ;  /* 0x00000009ff24723e */ /* 0x080fe400020006ff */
[----:B0-----:R-:W-:Y:S01]  /*10ce0*/  F2FP.F16.E4M3.UNPACK_B R37, R9.H1 ;  /* 0x00000009ff25723e */ /* 0x001fe200030006ff */
[--C-:B------:R-:W-:Y:S01]  /*10cf0*/  HADD2.F32 R35, -RZ, R34.reuse.H0_H0 ;  /* 0x20000022ff237230 */ /* 0x100fe20000004100 */
[----:B------:R-:W-:Y:S01]  /*10d00*/  F2FP.F16.E4M3.UNPACK_B R8, R8 ;  /* 0x00000008ff08723e */ /* 0x000fe200020006ff */
[----:B------:R-:W-:Y:S01]  /*10d10*/  HADD2.F32 R34, -RZ, R34.H1_H1 ;  /* 0x30000022ff227230 */ /* 0x000fe20000004100 */
[----:B------:R-:W-:-:S02]  /*10d20*/  F2FP.F16.E4M3.UNPACK_B R38, R10 ;  /* 0x0000000aff26723e */ /* 0x000fc400020006ff */
[C---:B------:R-:W-:Y:S01]  /*10d30*/  FMUL.FTZ R9, R35.reuse, R40 ;  /* 0x0000002823097220 */ /* 0x040fe20000410000 */
[----:B------:R-:W-:Y:S01]  /*10d40*/  FMUL.FTZ R44, R35, R42 ;  /* 0x0000002a232c7220 */ /* 0x000fe20000410000 */
[----:B------:R-:W-:Y:S01]  /*10d50*/  FMUL.FTZ R47, R34, R41 ;  /* 0x00000029222f7220 */ /* 0x000fe20000410000 */
[----:B------:R-:W-:Y:S02]  /*10d60*/  F2FP.F16.E4M3.UNPACK_B R10, R10.H1 ;  /* 0x0000000aff0a723e */ /* 0x000fe400030006ff */
[-C--:B------:R-:W-:Y:S02]  /*10d70*/  F2FP.F16.E4M3.UNPACK_B R35, R11.reuse ;  /* 0x0000000bff23723e */ /* 0x080fe400020006ff */
[----:B------:R-:W-:Y:S01]  /*10d80*/  F2FP.F16.E4M3.UNPACK_B R11, R11.H1 ;  /* 0x0000000bff0b723e */ /* 0x000fe200030006ff */
[----:B--2---:R-:W0:Y:S02]  /*10d90*/  LDS.128 R4, [R59+0x20400] ;  /* 0x020400003b047984 */ /* 0x004e240000000c00 */
[----:B0-----:R-:W-:-:S02]  /*10da0*/  F2FP.F16.E4M3.UNPACK_B R25, R4 ;  /* 0x00000004ff19723e */ /* 0x001fc400020006ff */
[----:B------:R-:W-:Y:S02]  /*10db0*/  F2FP.F16.E4M3.UNPACK_B R4, R4.H1 ;  /* 0x00000004ff04723e */ /* 0x000fe400030006ff */
[-C--:B------:R-:W-:Y:S02]  /*10dc0*/  F2FP.F16.E4M3.UNPACK_B R27, R5.reuse ;  /* 0x00000005ff1b723e */ /* 0x080fe400020006ff */
[----:B------:R-:W-:Y:S01]  /*10dd0*/  F2FP.F16.E4M3.UNPACK_B R31, R5.H1 ;  /* 0x00000005ff1f723e */ /* 0x000fe200030006ff */
[----:B------:R-:W-:Y:S01]  /*10de0*/  HADD2.F32 R5, -RZ, R4.H0_H0 ;  /* 0x20000004ff057230 */ /* 0x000fe20000004100 */
[-C--:B------:R-:W-:Y:S02]  /*10df0*/  F2FP.F16.E4M3.UNPACK_B R32, R6.reuse ;  /* 0x00000006ff20723e */ /* 0x080fe400020006ff */
[----:B------:R-:W-:Y:S02]  /*10e00*/  F2FP.F16.E4M3.UNPACK_B R6, R6.H1 ;  /* 0x00000006ff06723e */ /* 0x000fe400030006ff */
[C---:B------:R-:W-:Y:S01]  /*10e10*/  FFMA.FTZ R48, R5.reuse, R42, R9 ;  /* 0x0000002a05307223 */ /* 0x040fe20000010009 */
[----:B------:R-:W-:Y:S01]  /*10e20*/  F2FP.F16.E4M3.UNPACK_B R42, R13 ;  /* 0x0000000dff2a723e */ /* 0x000fe200020006ff */
[----:B------:R-:W-:Y:S01]  /*10e30*/  FFMA.FTZ R46, R5, R40, -R44 ;  /* 0x00000028052e7223 */ /* 0x000fe2000001082c */
[----:B------:R-:W-:Y:S01]  /*10e40*/  HADD2.F32 R44, -RZ, R43.H1_H1 ;  /* 0x3000002bff2c7230 */ /* 0x000fe20000004100 */
[-C--:B------:R-:W-:Y:S01]  /*10e50*/  F2FP.F16.E4M3.UNPACK_B R33, R7.reuse ;  /* 0x00000007ff21723e */ /* 0x080fe200020006ff */
[----:B------:R-:W-:Y:S01]  /*10e60*/  HADD2.F32 R9, -RZ, R8.H0_H0 ;  /* 0x20000008ff097230 */ /* 0x000fe20000004100 */
[----:B------:R-:W-:Y:S01]  /*10e70*/  F2FP.F16.E4M3.UNPACK_B R7, R7.H1 ;  /* 0x00000007ff07723e */ /* 0x000fe200030006ff */
[----:B------:R-:W-:-:S02]  /*10e80*/  HADD2.F32 R43, -RZ, R42.H0_H0 ;  /* 0x2000002aff2b7230 */ /* 0x000fc40000004100 */
[----:B------:R-:W-:Y:S01]  /*10e90*/  FMUL.FTZ R50, R34, R44 ;  /* 0x0000002c22327220 */ /* 0x000fe20000410000 */
[----:B------:R-:W-:Y:S02]  /*10ea0*/  HADD2.F32 R5, -RZ, R4.H1_H1 ;  /* 0x30000004ff057230 */ /* 0x000fe40000004100 */
[----:B------:R-:W-:Y:S02]  /*10eb0*/  HADD2.F32 R40, -RZ, R39.H0_H0 ;  /* 0x20000027ff287230 */ /* 0x000fe40000004100 */
[----:B------:R-:W-:Y:S01]  /*10ec0*/  FMUL.FTZ R45, R9, R43 ;  /* 0x0000002b092d7220 */ /* 0x000fe20000410000 */
[----:B------:R-:W-:Y:S02]  /*10ed0*/  HADD2.F32 R4, -RZ, R25.H0_H0 ;  /* 0x20000019ff047230 */ /* 0x000fe40000004100 */
[----:B------:R-:W-:Y:S01]  /*10ee0*/  FFMA.FTZ R49, R5, R41, -R50 ;  /* 0x0000002905317223 */ /* 0x000fe20000010832 */
[----:B------:R-:W-:Y:S02]  /*10ef0*/  HADD2.F32 R39, -RZ, R39.H1_H1 ;  /* 0x30000027ff277230 */ /* 0x000fe40000004100 */
[----:B------:R-:W-:Y:S01]  /*10f00*/  FMUL.FTZ R34, R9, R40 ;  /* 0x0000002809227220 */ /* 0x000fe20000410000 */
[----:B------:R-:W-:Y:S01]  /*10f10*/  F2FP.F16.E4M3.UNPACK_B R9, R24.H1 ;  /* 0x00000018ff09723e */ /* 0x000fe200030006ff */
[----:B------:R-:W-:Y:S01]  /*10f20*/  FFMA.FTZ R45, R4, R40, -R45 ;  /* 0x00000028042d7223 */ /* 0x000fe2000001082d */
[----:B------:R-:W-:Y:S01]  /*10f30*/  F2FP.F16.E4M3.UNPACK_B R40, R14.H1 ;  /* 0x0000000eff28723e */ /* 0x000fe200030006ff */
[----:B------:R-:W-:-:S02]  /*10f40*/  HADD2.F32 R42, -RZ, R42.H1_H1 ;  /* 0x3000002aff2a7230 */ /* 0x000fc40000004100 */
[----:B------:R-:W-:Y:S01]  /*10f50*/  FFMA.FTZ R51, R5, R44, R47 ;  /* 0x0000002c05337223 */ /* 0x000fe2000001002f */
[----:B------:R-:W-:Y:S02]  /*10f60*/  HADD2.F32 R8, -RZ, R8.H1_H1 ;  /* 0x30000008ff087230 */ /* 0x000fe40000004100 */
[----:B------:R-:W-:Y:S01]  /*10f70*/  FFMA.FTZ R43, R4, R43, R34 ;  /* 0x0000002b042b7223 */ /* 0x000fe20000010022 */
[----:B------:R-:W-:Y:S02]  /*10f80*/  HADD2.F32 R25, -RZ, R25.H1_H1 ;  /* 0x30000019ff197230 */ /* 0x000fe40000004100 */
[----:B------:R-:W-:Y:S02]  /*10f90*/  HADD2.F32 R41, -RZ, R40.H0_H0 ;  /* 0x20000028ff297230 */ /* 0x000fe40000004100 */
[C---:B------:R-:W-:Y:S01]  /*10fa0*/  FMUL.FTZ R44, R8.reuse, R42 ;  /* 0x0000002a082c7220 */ /* 0x040fe20000410000 */
[----:B------:R-:W-:Y:S02]  /*10fb0*/  HADD2.F32 R5, -RZ, R37.H0_H0 ;  /* 0x20000025ff057230 */ /* 0x000fe40000004100 */
[----:B------:R-:W-:Y:S01]  /*10fc0*/  FMUL.FTZ R47, R8, R39 ;  /* 0x00000027082f7220 */ /* 0x000fe20000410000 */
[----:B------:R-:W-:-:S02]  /*10fd0*/  HADD2.F32 R34, -RZ, R9.H0_H0 ;  /* 0x20000009ff227230 */ /* 0x000fc40000004100 */
[----:B------:R-:W-:Y:S01]  /*10fe0*/  FFMA.FTZ R44, R25, R39, -R44 ;  /* 0x00000027192c7223 */ /* 0x000fe2000001082c */
[----:B------:R-:W-:Y:S02]  /*10ff0*/  HADD2.F32 R4, -RZ, R31.H0_H0 ;  /* 0x2000001fff047230 */ /* 0x000fe40000004100 */
[-C--:B------:R-:W-:Y:S01]  /*11000*/  FMUL.FTZ R53, R5, R41.reuse ;  /* 0x0000002905357220 */ /* 0x080fe20000410000 */
[----:B------:R-:W-:Y:S01]  /*11010*/  FFMA.FTZ R42, R25, R42, R47 ;  /* 0x0000002a192a7223 */ /* 0x000fe2000001002f */
[----:B------:R-:W-:Y:S01]  /*11020*/  FMUL.FTZ R8, R5, R34 ;  /* 0x0000002205087220 */ /* 0x000fe20000410000 */
[----:B------:R-:W-:Y:S01]  /*11030*/  F2FP.F16.E4M3.UNPACK_B R25, R14 ;  /* 0x0000000eff19723e */ /* 0x000fe200020006ff */
[C---:B------:R-:W-:Y:S01]  /*11040*/  FFMA.FTZ R53, R4.reuse, R34, -R53 ;  /* 0x0000002204357223 */ /* 0x040fe20000010835 */
[----:B------:R-:W-:Y:S02]  /*11050*/  HADD2.F32 R40, -RZ, R40.H1_H1 ;  /* 0x30000028ff287230 */ /* 0x000fe40000004100 */
[----:B------:R-:W-:Y:S01]  /*11060*/  FFMA.FTZ R41, R4, R41, R8 ;  /* 0x0000002904297223 */ /* 0x000fe20000010008 */
[----:B------:R-:W-:Y:S01]  /*11070*/  HADD2.F32 R37, -RZ, R37.H1_H1 ;  /* 0x30000025ff257230 */ /* 0x000fe20000004100 */
[----:B------:R-:W-:Y:S01]  /*11080*/  F2FP.F16.E4M3.UNPACK_B R8, R24 ;  /* 0x00000018ff08723e */ /* 0x000fe200020006ff */
[----:B------:R-:W-:-:S02]  /*11090*/  HADD2.F32 R34, -RZ, R9.H1_H1 ;  /* 0x30000009ff227230 */ /* 0x000fc40000004100 */
[----:B------:R-:W-:Y:S02]  /*110a0*/  HADD2.F32 R39, -RZ, R25.H0_H0 ;  /* 0x20000019ff277230 */ /* 0x000fe40000004100 */
[C---:B------:R-:W-:Y:S01]  /*110b0*/  FMUL.FTZ R52, R37.reuse, R40 ;  /* 0x0000002825347220 */ /* 0x040fe20000410000 */
[----:B------:R-:W-:Y:S02]  /*110c0*/  HADD2.F32 R5, -RZ, R36.H0_H0 ;  /* 0x20000024ff057230 */ /* 0x000fe40000004100 */
[----:B------:R-:W-:Y:S01]  /*110d0*/  FMUL.FTZ R47, R37, R34 ;  /* 0x00000022252f7220 */ /* 0x000fe20000410000 */
[----:B------:R-:W-:Y:S02]  /*110e0*/  HADD2.F32 R31, -RZ, R31.H1_H1 ;  /* 0x3000001fff1f7230 */ /* 0x000fe40000004100 */
[----:B------:R-:W-:Y:S02]  /*110f0*/  HADD2.F32 R9, -RZ, R8.H0_H0 ;  /* 0x20000008ff097230 */ /* 0x000fe40000004100 */
[----:B------:R-:W-:Y:S01]  /*11100*/  FMUL.FTZ R37, R5, R39 ;  /* 0x0000002705257220 */ /* 0x000fe20000410000 */
[----:B------:R-:W-:-:S02]  /*11110*/  HADD2.F32 R4, -RZ, R27.H0_H0 ;  /* 0x2000001bff047230 */ /* 0x000fc40000004100 */
[C---:B------:R-:W-:Y:S01]  /*11120*/  FFMA.FTZ R54, R31.reuse, R34, -R52 ;  /* 0x000000221f367223 */ /* 0x040fe20000010834 */
[----:B------:R-:W-:Y:S01]  /*11130*/  FFMA.FTZ R56, R31, R40, R47 ;  /* 0x000000281f387223 */ /* 0x000fe2000001002f */
[----:B------:R-:W-:Y:S01]  /*11140*/  F2FP.F16.E4M3.UNPACK_B R34, R15.H1 ;  /* 0x0000000fff22723e */ /* 0x000fe200030006ff */
[-C--:B------:R-:W-:Y:S01]  /*11150*/  FMUL.FTZ R50, R5, R9.reuse ;  /* 0x0000000905327220 */ /* 0x080fe20000410000 */
[C---:B------:R-:W-:Y:S01]  /*11160*/  FFMA.FTZ R40, R4.reuse, R9, -R37 ;  /* 0x0000000904287223 */ /* 0x040fe20000010825 */
[----:B------:R-:W-:Y:S01]  /*11170*/  HADD2.F32 R31, -RZ, R25.H1_H1 ;  /* 0x30000019ff1f7230 */ /* 0x000fe20000004100 */
[----:B------:R-:W-:Y:S01]  /*11180*/  F2FP.F16.E4M3.UNPACK_B R9, R12.H1 ;  /* 0x0000000cff09723e */ /* 0x000fe200030006ff */
[----:B------:R-:W-:Y:S02]  /*11190*/  HADD2.F32 R36, -RZ, R36.H1_H1 ;  /* 0x30000024ff247230 */ /* 0x000fe40000004100 */
[----:B------:R-:W-:Y:S01]  /*111a0*/  FFMA.FTZ R50, R4, R39, R50 ;  /* 0x0000002704327223 */ /* 0x000fe20000010032 */
        /* <DEDUP_REMOVED lines=11> */
[-C--:B------:R-:W-:Y:S01]  /*11260*/  FMUL.FTZ R58, R5, R25.reuse ;  /* 0x00000019053a7220 */ /* 0x080fe20000410000 */
[----:B------:R-:W-:Y:S02]  /*11270*/  HADD2.F32 R27, -RZ, R34.H1_H1 ;  /* 0x30000022ff1b7230 */ /* 0x000fe40000004100 */
[C---:B------:R-:W-:Y:S01]  /*11280*/  FFMA.FTZ R36, R4.reuse, R25, -R47 ;  /* 0x0000001904247223 */ /* 0x040fe2000001082f */
[----:B------:R-:W-:Y:S01]  /*11290*/  HADD2.F32 R10, -RZ, R10.H1_H1 ;  /* 0x3000000aff0a7230 */ /* 0x000fe20000004100 */
[----:B------:R-:W-:Y:S01]  /*112a0*/  F2FP.F16.E4M3.UNPACK_B R25, R15 ;  /* 0x0000000fff19723e */ /* 0x000fe200020006ff */
[----:B------:R-:W-:Y:S02]  /*112b0*/  HADD2.F32 R9, -RZ, R9.H1_H1 ;  /* 0x30000009ff097230 */ /* 0x000fe40000004100 */
[----:B------:R-:W-:Y:S01]  /*112c0*/  FFMA.FTZ R58, R4, R37, R58 ;  /* 0x00000025043a7223 */ /* 0x000fe2000001003a */
[----:B------:R-:W-:Y:S01]  /*112d0*/  HADD2.F32 R6, -RZ, R6.H1_H1 ;  /* 0x30000006ff067230 */ /* 0x000fe20000004100 */
[----:B------:R-:W-:Y:S01]  /*112e0*/  F2FP.F16.E4M3.UNPACK_B R8, R12 ;  /* 0x0000000cff08723e */ /* 0x000fe200020006ff */
[C---:B------:R-:W-:Y:S01]  /*112f0*/  FMUL.FTZ R37, R10.reuse, R27 ;  /* 0x0000001b0a257220 */ /* 0x040fe20000410000 */
[----:B------:R-:W-:Y:S01]  /*11300*/  FMUL.FTZ R4, R10, R9 ;  /* 0x000000090a047220 */ /* 0x000fe20000410000 */
[----:B------:R-:W-:-:S02]  /*11310*/  HADD2.F32 R10, -RZ, R25.H0_H0 ;  /* 0x20000019ff0a7230 */ /* 0x000fc40000004100 */
[----:B------:R-:W-:Y:S02]  /*11320*/  HADD2.F32 R5, -RZ, R38.H0_H0 ;  /* 0x20000026ff057230 */ /* 0x000fe40000004100 */
[C---:B------:R-:W-:Y:S01]  /*11330*/  FFMA.FTZ R55, R6.reuse, R9, -R37 ;  /* 0x0000000906377223 */ /* 0x040fe20000010825 */
[----:B------:R-:W-:Y:S01]  /*11340*/  FFMA.FTZ R57, R6, R27, R4 ;  /* 0x0000001b06397223 */ /* 0x000fe20000010004 */
[----:B------:R-:W-:Y:S02]  /*11350*/  HADD2.F32 R6, -RZ, R8.H0_H0 ;  /* 0x20000008ff067230 */ /* 0x000fe40000004100 */
[----:B------:R-:W-:Y:S02]  /*11360*/  HADD2.F32 R4, -RZ, R32.H0_H0 ;  /* 0x20000020ff047230 */ /* 0x000fe40000004100 */
[C---:B------:R-:W-:Y:S01]  /*11370*/  FMUL.FTZ R9, R5.reuse, R10 ;  /* 0x0000000a05097220 */ /* 0x040fe20000410000 */
[----:B------:R-:W-:Y:S02]  /*11380*/  HADD2.F32 R25, -RZ, R25.H1_H1 ;  /* 0x30000019ff197230 */ /* 0x000fe40000004100 */
[----:B------:R-:W-:Y:S01]  /*11390*/  FMUL.FTZ R37, R5, R6 ;  /* 0x0000000605257220 */ /* 0x000fe20000410000 */
[----:B------:R-:W-:-:S02]  /*113a0*/  HADD2.F32 R38, -RZ, R38.H1_H1 ;  /* 0x30000026ff267230 */ /* 0x000fc40000004100 */
[----:B------:R-:W-:Y:S01]  /*113b0*/  FFMA.FTZ R27, R4, R6, -R9 ;  /* 0x00000006041b7223 */ /* 0x000fe20000010809 */
[----:B------:R-:W-:Y:S01]  /*113c0*/  HADD2.F32 R5, -RZ, R8.H1_H1 ;  /* 0x30000008ff057230 */ /* 0x000fe20000004100 */
[----:B------:R-:W-:Y:S01]  /*113d0*/  F2FP.F16.E4M3.UNPACK_B R9, R20.H1 ;  /* 0x00000014ff09723e */ /* 0x000fe200030006ff */
[----:B------:R-:W-:Y:S02]  /*113e0*/  HADD2.F32 R32, -RZ, R32.H1_H1 ;  /* 0x30000020ff207230 */ /* 0x000fe40000004100 */
[----:B------:R-:W-:Y:S01]  /*113f0*/  FMUL.FTZ R47, R38, R25 ;  /* 0x00000019262f7220 */ /* 0x000fe20000410000 */
[----:B------:R-:W-:Y:S01]  /*11400*/  FFMA.FTZ R37, R4, R10, R37 ;  /* 0x0000000a04257223 */ /* 0x000fe20000010025 */
[----:B------:R-:W-:Y:S01]  /*11410*/  F2FP.F16.E4M3.UNPACK_B R4, R26.H1 ;  /* 0x0000001aff04723e */ /* 0x000fe200030006ff */
[-C--:B------:R-:W-:Y:S01]  /*11420*/  FMUL.FTZ R38, R38, R5.reuse ;  /* 0x0000000526267220 */ /* 0x080fe20000410000 */
[----:B------:R-:W-:Y:S01]  /*11430*/  FFMA.FTZ R34, R32, R5, -R47 ;  /* 0x0000000520227223 */ /* 0x000fe2000001082f */
[----:B------:R-:W-:-:S02]  /*11440*/  HADD2.F32 R10, -RZ, R9.H0_H0 ;  /* 0x20000009ff0a7230 */ /* 0x000fc40000004100 */
[----:B------:R-:W-:Y:S02]  /*11450*/  HADD2.F32 R5, -RZ, R11.H0_H0 ;  /* 0x2000000bff057230 */ /* 0x000fe40000004100 */
[----:B------:R-:W-:Y:S01]  /*11460*/  FFMA.FTZ R38, R32, R25, R38 ;  /* 0x0000001920267223 */ /* 0x000fe20000010026 */
[--C-:B------:R-:W-:Y:S02]  /*11470*/  HADD2.F32 R6, -RZ, R4.reuse.H0_H0 ;  /* 0x20000004ff067230 */ /* 0x100fe40000004100 */
[----:B------:R-:W-:Y:S02]  /*11480*/  HADD2.F32 R8, -RZ, R4.H1_H1 ;  /* 0x30000004ff087230 */ /* 0x000fe40000004100 */
[----:B------:R-:W-:Y:S01]  /*11490*/  FMUL.FTZ R25, R5, R10 ;  /* 0x0000000a05197220 */ /* 0x000fe20000410000 */
[----:B------:R-:W-:Y:S02]  /*114a0*/  HADD2.F32 R4, -RZ, R7.H0_H0 ;  /* 0x20000007ff047230 */ /* 0x000fe40000004100 */
[----:B------:R-:W-:-:S02]  /*114b0*/  HADD2.F32 R32, -RZ, R9.H1_H1 ;  /* 0x30000009ff207230 */ /* 0x000fc40000004100 */
[-C--:B------:R-:W-:Y:S01]  /*114c0*/  FMUL.FTZ R9, R5, R6.reuse ;  /* 0x0000000605097220 */ /* 0x080fe20000410000 */
[----:B------:R-:W-:Y:S02]  /*114d0*/  HADD2.F32 R11, -RZ, R11.H1_H1 ;  /* 0x3000000bff0b7230 */ /* 0x000fe40000004100 */
[C---:B------:R-:W-:Y:S01]  /*114e0*/  FFMA.FTZ R25, R4.reuse, R6, -R25 ;  /* 0x0000000604197223 */ /* 0x040fe20000010819 */
[----:B------:R-:W-:Y:S01]  /*114f0*/  HADD2.F32 R7, -RZ, R7.H1_H1 ;  /* 0x30000007ff077230 */ /* 0x000fe20000004100 */
[----:B------:R-:W-:Y:S01]  /*11500*/  F2FP.F16.E4M3.UNPACK_B R5, R26 ;  /* 0x0000001aff05723e */ /* 0x000fe200020006ff */
[----:B------:R-:W-:Y:S01]  /*11510*/  FFMA.FTZ R47, R4, R10, R9 ;  /* 0x0000000a042f7223 */ /* 0x000fe20000010009 */
[C---:B------:R-:W-:Y:S01]  /*11520*/  FMUL.FTZ R6, R11.reuse, R32 ;  /* 0x000000200b067220 */ /* 0x040fe20000410000 */
[----:B------:R-:W-:Y:S01]  /*11530*/  FMUL.FTZ R11, R11, R8 ;  /* 0x000000080b0b7220 */ /* 0x000fe20000410000 */
[----:B------:R-:W-:Y:S02]  /*11540*/  F2FP.F16.E4M3.UNPACK_B R4, R20 ;  /* 0x00000014ff04723e */ /* 0x000fe400020006ff */
[----:B------:R-:W-:Y:S01]  /*11550*/  FFMA.FTZ R60, R7, R8, -R6 ;  /* 0x00000008073c7223 */ /* 0x000fe20000010806 */
[----:B------:R-:W-:-:S02]  /*11560*/  HADD2.F32 R6, -RZ, R5.H0_H0 ;  /* 0x20000005ff067230 */ /* 0x000fc40000004100 */
[----:B------:R-:W-:Y:S01]  /*11570*/  FFMA.FTZ R62, R7, R32, R11 ;  /* 0x00000020073e7223 */ /* 0x000fe2000001000b */
[----:B------:R-:W-:Y:S02]  /*11580*/  HADD2.F32 R8, -RZ, R5.H1_H1 ;  /* 0x30000005ff087230 */ /* 0x000fe40000004100 */
[--C-:B------:R-:W-:Y:S02]  /*11590*/  HADD2.F32 R5, -RZ, R35.reuse.H0_H0 ;  /* 0x20000023ff057230 */ /* 0x100fe40000004100 */
[--C-:B------:R-:W-:Y:S01]  /*115a0*/  HADD2.F32 R7, -RZ, R4.reuse.H0_H0 ;  /* 0x20000004ff077230 */ /* 0x100fe20000004100 */
[----:B------:R-:W-:Y:S01]  /*115b0*/  F2FP.SATFINITE.E4M3.F32.PACK_AB_MERGE_C R47, R62, R47, RZ ;  /* 0x0000002f3e2f723e */ /* 0x000fe200048070ff */
[----:B------:R-:W-:Y:S02]  /*115c0*/  HADD2.F32 R10, -RZ, R4.H1_H1 ;  /* 0x30000004ff0a7230 */ /* 0x000fe40000004100 */
[----:B------:R-:W-:Y:S01]  /*115d0*/  FMUL.FTZ R32, R5, R6 ;  /* 0x0000000605207220 */ /* 0x000fe20000410000 */
[----:B------:R-:W-:-:S02]  /*115e0*/  HADD2.F32 R35, -RZ, R35.H1_H1 ;  /* 0x30000023ff237230 */ /* 0x000fc40000004100 */
[----:B------:R-:W-:Y:S01]  /*115f0*/  FMUL.FTZ R9, R5, R7 ;  /* 0x0000000705097220 */ /* 0x000fe20000410000 */
[--C-:B------:R-:W-:Y:S01]  /*11600*/  HADD2.F32 R4, -RZ, R33.reuse.H0_H0 ;  /* 0x20000021ff047230 */ /* 0x100fe20000004100 */
[----:B------:R-:W-:Y:S01]  /*11610*/  F2FP.SATFINITE.E4M3.F32.PACK_AB_MERGE_C R5, R54, R53, RZ ;  /* 0x000000353605723e */ /* 0x000fe200048070ff */
[----:B------:R-:W-:Y:S02]  /*11620*/  HADD2.F32 R33, -RZ, R33.H1_H1 ;  /* 0x30000021ff217230 */ /* 0x000fe40000004100 */
[C---:B------:R-:W-:Y:S01]  /*11630*/  FMUL.FTZ R52, R35.reuse, R10 ;  /* 0x0000000a23347220 */ /* 0x040fe20000410000 */
[----:B------:R-:W-:Y:S01]  /*11640*/  FMUL.FTZ R35, R35, R8 ;  /* 0x0000000823237220 */ /* 0x000fe20000410000 */
[C---:B------:R-:W-:Y:S01]  /*11650*/  FFMA.FTZ R11, R4.reuse, R6, -R9 ;  /* 0x00000006040b7223 */ /* 0x040fe20000010809 */
[----:B------:R-:W-:Y:S01]  /*11660*/  FFMA.FTZ R32, R4, R7, R32 ;  /* 0x0000000704207223 */ /* 0x000fe20000010020 */
[C---:B------:R-:W-:Y:S01]  /*11670*/  FFMA.FTZ R52, R33.reuse, R8, -R52 ;  /* 0x0000000821347223 */ /* 0x040fe20000010834 */
[----:B------:R-:W-:Y:S01]  /*11680*/  FFMA.FTZ R35, R33, R10, R35 ;  /* 0x0000000a21237223 */ /* 0x000fe20000010023 */
[----:B------:R-:W-:-:S02]  /*11690*/  F2FP.SATFINITE.E4M3.F32.PACK_AB_MERGE_C R4, R49, R46, RZ ;  /* 0x0000002e3104723e */ /* 0x000fc400048070ff */
[----:B------:R-:W-:Y:S02]  /*116a0*/  F2FP.SATFINITE.E4M3.F32.PACK_AB_MERGE_C R6, R55, R36, RZ ;  /* 0x000000243706723e */ /* 0x000fe400048070ff */
[----:B------:R-:W-:Y:S02]  /*116b0*/  F2FP.SATFINITE.E4M3.F32.PACK_AB_MERGE_C R7, R60, R25, RZ ;  /* 0x000000193c07723e */ /* 0x000fe400048070ff */
[----:B------:R-:W-:Y:S02]  /*116c0*/  F2FP.SATFINITE.E4M3.F32.PACK_AB_MERGE_C R8, R51, R48, RZ ;  /* 0x000000303308723e */ /* 0x000fe400048070ff */
[----:B------:R-:W-:Y:S02]  /*116d0*/  F2FP.SATFINITE.E4M3.F32.PACK_AB_MERGE_C R9, R56, R41, RZ ;  /* 0x000000293809723e */ /* 0x000fe400048070ff */
[----:B------:R-:W-:Y:S02]  /*116e0*/  F2FP.SATFINITE.E4M3.F32.PACK_AB_MERGE_C R10, R57, R58, RZ ;  /* 0x0000003a390a723e */ /* 0x000fe400048070ff */
[----:B------:R-:W-:-:S02]  /*116f0*/  F2FP.SATFINITE.E4M3.F32.PACK_AB_MERGE_C R4, R44, R45, R4 ;  /* 0x0000002d2c04723e */ /* 0x000fc40004807004 */
[----:B------:R-:W-:Y:S02]  /*11700*/  F2FP.SATFINITE.E4M3.F32.PACK_AB_MERGE_C R5, R39, R40, R5 ;  /* 0x000000282705723e */ /* 0x000fe40004807005 */
[----:B------:R-:W-:Y:S02]  /*11710*/  F2FP.SATFINITE.E4M3.F32.PACK_AB_MERGE_C R6, R34, R27, R6 ;  /* 0x0000001b2206723e */ /* 0x000fe40004807006 */
[----:B------:R-:W-:Y:S02]  /*11720*/  F2FP.SATFINITE.E4M3.F32.PACK_AB_MERGE_C R7, R52, R11, R7 ;  /* 0x0000000b3407723e */ /* 0x000fe40004807007 */
[----:B------:R-:W-:Y:S02]  /*11730*/  F2FP.SATFINITE.E4M3.F32.PACK_AB_MERGE_C R8, R42, R43, R8 ;  /* 0x0000002b2a08723e */ /* 0x000fe40004807008 */
[----:B------:R-:W-:Y:S01]  /*11740*/  F2FP.SATFINITE.E4M3.F32.PACK_AB_MERGE_C R9, R31, R50, R9 ;  /* 0x000000321f09723e */ /* 0x000fe20004807009 */
[----:B------:R1:W-:Y:S01]  /*11750*/  STS.128 [R59+0x20400], R4 ;  /* 0x020400043b007388 */ /* 0x0003e20000000c00 */
[----:B------:R-:W-:-:S02]  /*11760*/  F2FP.SATFINITE.E4M3.F32.PACK_AB_MERGE_C R10, R38, R37, R10 ;  /* 0x00000025260a723e */ /* 0x000fc4000480700a */
[----:B------:R-:W-:-:S05]  /*11770*/  F2FP.SATFINITE.E4M3.F32.PACK_AB_MERGE_C R11, R35, R32, R47 ;  /* 0x00000020230b723e */ /* 0x000fca000480702f */
[----:B------:R1:W-:Y:S02]  /*11780*/  STS.128 [R21+0x20400], R8 ;  /* 0x0204000815007388 */ /* 0x0003e40000000c00 */
.L_x_474:
[----:B------:R-:W-:Y:S05]  /*11790*/  BSYNC B1 ;  /* 0x0000000000017941 */ /* 0x000fea0003800000 */
.L_x_473:
[----:B------:R-:W-:Y:S04]  /*117a0*/  BSSY B1, `(.L_x_475) ;  /* 0x00000c9000017945 */ /* 0x000fe80003800000 */
[----:B------:R-:W-:Y:S05]  /*117b0*/  @P2 BRA `(.L_x_476) ;  /* 0x0000000c001c2947 */ /* 0x000fea0003800000 */
[----:B-1----:R-:W2:Y:S04]  /*117c0*/  LDL R6, [R1+0x2c] ;  /* 0x00002c0001067983 */ /* 0x002ea80000100800 */
[----:B------:R-:W3:Y:S01]  /*117d0*/  LDL R61, [R1+0x64] ;  /* 0x00006400013d7983 */ /* 0x000ee20000100800 */
[----:B------:R-:W-:Y:S01]  /*117e0*/  LEA.HI R4, R3, R30, RZ, 0x1c ;  /* 0x0000001e03047211 */ /* 0x000fe200078fe0ff */
[C---:B------:R-:W-:Y:S01]  /*117f0*/  VIADD R8, R23.reuse, 0x20 ;  /* 0x0000002017087836 */ /* 0x040fe20000000000 */
[----:B------:R-:W-:Y:S02]  /*11800*/  IADD3 R9, R23, 0x20, RZ ;  /* 0x0000002017097810 */ /* 0x000fe40007ffe0ff */
[----:B------:R-:W-:Y:S01]  /*11810*/  SHF.R.S32.HI R7, RZ, 0x1f, R4 ;  /* 0x0000001fff077819 */ /* 0x000fe20000011404 */
[----:B------:R-:W-:Y:S01]  /*11820*/  IMAD.SHL.U32 R8, R8, 0x80, RZ ;  /* 0x0000008008087824 */ /* 0x000fe200078e00ff */
[----:B------:R-:W-:Y:S01]  /*11830*/  SHF.L.U32 R5, R4, 0x4, RZ ;  /* 0x0000000404057819 */ /* 0x000fe200000006ff */
[----:B------:R-:W-:Y:S01]  /*11840*/  IMAD.SHL.U32 R9, R9, 0x80, RZ ;  /* 0x0000008009097824 */ /* 0x000fe200078e00ff */
[----:B------:R-:W-:-:S02]  /*11850*/  LEA.HI R7, R7, R4, RZ, 0x3 ;  /* 0x0000000407077211 */ /* 0x000fc400078f18ff */
[----:B------:R-:W-:Y:S02]  /*11860*/  LOP3.LUT R8, R8, 0x380, RZ, 0xc0, !PT ;  /* 0x0000038008087812 */ /* 0x000fe400078ec0ff */
[----:B------:R-:W-:Y:S01]  /*11870*/  LOP3.LUT R9, R9, 0x380, RZ, 0xc0, !PT ;  /* 0x0000038009097812 */ /* 0x000fe200078ec0ff */
[----:B------:R-:W-:Y:S01]  /*11880*/  IMAD.SHL.U32 R7, R7, 0x800, RZ ;  /* 0x0000080007077824 */ /* 0x000fe200078e00ff */
[----:B------:R-:W-:Y:S02]  /*11890*/  SHF.R.U32.HI R8, RZ, 0x3, R8 ;  /* 0x00000003ff087819 */ /* 0x000fe40000011608 */
[----:B------:R-:W-:Y:S02]  /*118a0*/  LOP3.LUT R4, R9, 0x70, R5, 0xf8, !PT ;  /* 0x0000007009047812 */ /* 0x000fe400078ef805 */
[----:B------:R-:W-:Y:S02]  /*118b0*/  LOP3.LUT R7, R7, 0xffffc000, RZ, 0xc0, !PT ;  /* 0xffffc00007077812 */ /* 0x000fe400078ec0ff */
[----:B------:R-:W-:-:S02]  /*118c0*/  LOP3.LUT R4, R4, R8, RZ, 0x3c, !PT ;  /* 0x0000000804047212 */ /* 0x000fc400078e3cff */
[----:B------:R-:W-:Y:S02]  /*118d0*/  F2FP.F16.E4M3.UNPACK_B R39, R0.H1 ;  /* 0x00000000ff27723e */ /* 0x000fe400030006ff */
[-C--:B------:R-:W-:Y:S02]  /*118e0*/  F2FP.F16.E4M3.UNPACK_B R43, R13.reuse.H1 ;  /* 0x0000000dff2b723e */ /* 0x080fe400030006ff */
[----:B------:R-:W-:Y:S01]  /*118f0*/  F2FP.F16.E4M3.UNPACK_B R48, R13 ;  /* 0x0000000dff30723e */ /* 0x000fe200020006ff */
[----:B------:R-:W-:Y:S01]  /*11900*/  HADD2.F32 R41, -RZ, R39.H0_H0 ;  /* 0x20000027ff297230 */ /* 0x000fe20000004100 */
[----:B------:R-:W-:Y:S01]  /*11910*/  F2FP.F16.E4M3.UNPACK_B R51, R14 ;  /* 0x0000000eff33723e */ /* 0x000fe200020006ff */
[--C-:B------:R-:W-:Y:S01]  /*11920*/  HADD2.F32 R45, -RZ, R43.reuse.H0_H0 ;  /* 0x2000002bff2d7230 */ /* 0x100fe20000004100 */
[----:B------:R-:W-:Y:S01]  /*11930*/  F2FP.F16.E4M3.UNPACK_B R57, R20.H1 ;  /* 0x00000014ff39723e */ /* 0x000fe200030006ff */
[----:B------:R-:W-:Y:S02]  /*11940*/  HADD2.F32 R50, -RZ, R48.H0_H0 ;  /* 0x20000030ff327230 */ /* 0x000fe40000004100 */
[----:B------:R-:W-:-:S02]  /*11950*/  HADD2.F32 R43, -RZ, R43.H1_H1 ;  /* 0x3000002bff2b7230 */ /* 0x000fc40000004100 */
[----:B------:R-:W-:Y:S02]  /*11960*/  HADD2.F32 R49, -RZ, R48.H1_H1 ;  /* 0x30000030ff317230 */ /* 0x000fe40000004100 */
[----:B------:R-:W-:Y:S02]  /*11970*/  HADD2.F32 R54, -RZ, R51.H0_H0 ;  /* 0x20000033ff367230 */ /* 0x000fe40000004100 */
[----:B------:R-:W-:Y:S01]  /*11980*/  HADD2.F32 R59, -RZ, R57.H1_H1 ;  /* 0x30000039ff3b7230 */ /* 0x000fe20000004100 */
[----:B--2---:R-:W-:-:S04]  /*11990*/  IADD3 R21, R4, R7, R6 ;  /* 0x0000000704157210 */ /* 0x004fc80007ffe006 */
[----:B------:R-:W-:Y:S01]  /*119a0*/  IADD3 R21, R22, R21, RZ ;  /* 0x0000001516157210 */ /* 0x000fe20007ffe0ff */
[----:B---3--:R-:W1:Y:S04]  /*119b0*/  LDS.128 R4, [R61+0x20400] ;  /* 0x020400003d047984 */ /* 0x008e680000000c00 */
[----:B------:R-:W2:Y:S01]  /*119c0*/  LDS.128 R8, [R21+0x20400] ;  /* 0x0204000015087984 */ /* 0x000ea20000000c00 */
[-C--:B-1----:R-:W-:Y:S02]  /*119d0*/  F2FP.F16.E4M3.UNPACK_B R25, R4.reuse ;  /* 0x00000004ff19723e */ /* 0x082fe400020006ff */
[----:B------:R-:W-:Y:S02]  /*119e0*/  F2FP.F16.E4M3.UNPACK_B R4, R4.H1 ;  /* 0x00000004ff04723e */ /* 0x000fe400030006ff */
[----:B--2---:R-:W-:-:S02]  /*119f0*/  F2FP.F16.E4M3.UNPACK_B R34, R8.H1 ;  /* 0x00000008ff22723e */ /* 0x004fc400030006ff */
[-C--:B------:R-:W-:Y:S02]  /*11a00*/  F2FP.F16.E4M3.UNPACK_B R27, R5.reuse ;  /* 0x00000005ff1b723e */ /* 0x080fe400020006ff */
[----:B------:R-:W-:Y:S01]  /*11a10*/  F2FP.F16.E4M3.UNPACK_B R31, R5.H1 ;  /* 0x00000005ff1f723e */ /* 0x000fe200030006ff */
[----:B------:R-:W-:Y:S01]  /*11a20*/  HADD2.F32 R35, -RZ, R34.H0_H0 ;  /* 0x20000022ff237230 */ /* 0x000fe20000004100 */
[----:B------:R-:W-:Y:S01]  /*11a30*/  F2FP.F16.E4M3.UNPACK_B R8, R8 ;  /* 0x00000008ff08723e */ /* 0x000fe200020006ff */
[----:B------:R-:W-:Y:S01]  /*11a40*/  HADD2.F32 R5, -RZ, R4.H0_H0 ;  /* 0x20000004ff057230 */ /* 0x000fe20000004100 */
[----:B------:R-:W-:Y:S01]  /*11a50*/  F2FP.F16.E4M3.UNPACK_B R36, R9 ;  /* 0x00000009ff24723e */ /* 0x000fe200020006ff */
[----:B------:R-:W-:Y:S02]  /*11a60*/  HADD2.F32 R34, -RZ, R34.H1_H1 ;  /* 0x30000022ff227230 */ /* 0x000fe40000004100 */
[-C--:B------:R-:W-:Y:S01]  /*11a70*/  FMUL.FTZ R42, R41, R35.reuse ;  /* 0x00000023292a7220 */ /* 0x080fe20000410000 */
[----:B------:R-:W-:Y:S01]  /*11a80*/  FMUL.FTZ R40, R45, R35 ;  /* 0x000000232d287220 */ /* 0x000fe20000410000 */
[----:B0-----:R-:W-:Y:S01]  /*11a90*/  F2FP.F16.E4M3.UNPACK_B R37, R9.H1 ;  /* 0x00000009ff25723e */ /* 0x001fe200030006ff */
[----:B------:R-:W-:-:S02]  /*11aa0*/  HADD2.F32 R9, -RZ, R8.H0_H0 ;  /* 0x20000008ff097230 */ /* 0x000fc40000004100 */
[-C--:B------:R-:W-:Y:S01]  /*11ab0*/  FFMA.FTZ R42, R45, R5.reuse, R42 ;  /* 0x000000052d2a7223 */ /* 0x080fe2000001002a */
[----:B------:R-:W-:Y:S01]  /*11ac0*/  F2FP.F16.E4M3.UNPACK_B R45, R0 ;  /* 0x00000000ff2d723e */ /* 0x000fe200020006ff */
[----:B------:R-:W-:Y:S01]  /*11ad0*/  FFMA.FTZ R40, R41, R5, -R40 ;  /* 0x0000000529287223 */ /* 0x000fe20000010828 */
[----:B------:R-:W-:Y:S02]  /*11ae0*/  HADD2.F32 R41, -RZ, R39.H1_H1 ;  /* 0x30000027ff297230 */ /* 0x000fe40000004100 */
[----:B------:R-:W-:Y:S01]  /*11af0*/  FMUL.FTZ R39, R50, R9 ;  /* 0x0000000932277220 */ /* 0x000fe20000410000 */
[----:B------:R-:W-:Y:S02]  /*11b00*/  HADD2.F32 R5, -RZ, R4.H1_H1 ;  /* 0x30000004ff057230 */ /* 0x000fe40000004100 */
[-C--:B------:R-:W-:Y:S01]  /*11b10*/  FMUL.FTZ R44, R43, R34.reuse ;  /* 0x000000222b2c7220 */ /* 0x080fe20000410000 */
[----:B------:R-:W-:Y:S02]  /*11b20*/  HADD2.F32 R46, -RZ, R45.H0_H0 ;  /* 0x2000002dff2e7230 */ /* 0x000fe40000004100 */
[----:B------:R-:W-:Y:S01]  /*11b30*/  FMUL.FTZ R34, R41, R34 ;  /* 0x0000002229227220 */ /* 0x000fe20000410000 */
[----:B------:R-:W-:-:S02]  /*11b40*/  HADD2.F32 R4, -RZ, R25.H0_H0 ;  /* 0x20000019ff047230 */ /* 0x000fc40000004100 */
[----:B------:R-:W-:Y:S01]  /*11b50*/  FFMA.FTZ R41, R41, R5, -R44 ;  /* 0x0000000529297223 */ /* 0x000fe2000001082c */
[----:B------:R-:W-:Y:S01]  /*11b60*/  F2FP.F16.E4M3.UNPACK_B R44, R24.H1 ;  /* 0x00000018ff2c723e */ /* 0x000fe200030006ff */
[C---:B------:R-:W-:Y:S01]  /*11b70*/  FMUL.FTZ R9, R46.reuse, R9 ;  /* 0x000000092e097220 */ /* 0x040fe20000410000 */
[----:B------:R-:W-:Y:S01]  /*11b80*/  FFMA.FTZ R43, R43, R5, R34 ;  /* 0x000000052b2b7223 */ /* 0x000fe20000010022 */
[-C--:B------:R-:W-:Y:S01]  /*11b90*/  FFMA.FTZ R39, R46, R4.reuse, -R39 ;  /* 0x000000042e277223 */ /* 0x080fe20000010827 */
[----:B------:R-:W-:Y:S02]  /*11ba0*/  HADD2.F32 R8, -RZ, R8.H1_H1 ;  /* 0x30000008ff087230 */ /* 0x000fe40000004100 */
[----:B------:R-:W-:Y:S01]  /*11bb0*/  FFMA.FTZ R9, R50, R4, R9 ;  /* 0x0000000432097223 */ /* 0x000fe20000010009 */
[----:B------:R-:W-:Y:S01]  /*11bc0*/  F2FP.F16.E4M3.UNPACK_B R50, R14.H1 ;  /* 0x0000000eff32723e */ /* 0x000fe200030006ff */
[----:B------:R-:W-:Y:S01]  /*11bd0*/  HADD2.F32 R5, -RZ, R37.H0_H0 ;  /* 0x20000025ff057230 */ /* 0x000fe20000004100 */
[----:B------:R-:W-:Y:S01]  /*11be0*/  F2FP.F16.E4M3.UNPACK_B R38, R10 ;  /* 0x0000000aff26723e */ /* 0x000fe200020006ff */
[----:B------:R-:W-:-:S02]  /*11bf0*/  HADD2.F32 R47, -RZ, R45.H1_H1 ;  /* 0x3000002dff2f7230 */ /* 0x000fc40000004100 */
[----:B------:R-:W-:Y:S01]  /*11c00*/  FMUL.FTZ R34, R49, R8 ;  /* 0x0000000831227220 */ /* 0x000fe20000410000 */
[----:B------:R-:W-:Y:S01]  /*11c10*/  HADD2.F32 R48, -RZ, R50.H0_H0 ;  /* 0x20000032ff307230 */ /* 0x000fe20000004100 */
[----:B------:R-:W-:Y:S01]  /*11c20*/  F2FP.F16.E4M3.UNPACK_B R10, R10.H1 ;  /* 0x0000000aff0a723e */ /* 0x000fe200030006ff */
[----:B------:R-:W-:Y:S02]  /*11c30*/  HADD2.F32 R46, -RZ, R44.H0_H0 ;  /* 0x2000002cff2e7230 */ /* 0x000fe40000004100 */
[----:B------:R-:W-:Y:S01]  /*11c40*/  FMUL.FTZ R8, R47, R8 ;  /* 0x000000082f087220 */ /* 0x000fe20000410000 */
[----:B------:R-:W-:Y:S02]  /*11c50*/  HADD2.F32 R25, -RZ, R25.H1_H1 ;  /* 0x30000019ff197230 */ /* 0x000fe40000004100 */
[-C--:B------:R-:W-:Y:S01]  /*11c60*/  FMUL.FTZ R45, R48, R5.reuse ;  /* 0x00000005302d7220 */ /* 0x080fe20000410000 */
[----:B------:R-:W-:Y:S02]  /*11c70*/  HADD2.F32 R4, -RZ, R31.H0_H0 ;  /* 0x2000001fff047230 */ /* 0x000fe40000004100 */
[----:B------:R-:W-:Y:S01]  /*11c80*/  FMUL.FTZ R5, R46, R5 ;  /* 0x000000052e057220 */ /* 0x000fe20000410000 */
[----:B------:R-:W-:-:S02]  /*11c90*/  HADD2.F32 R37, -RZ, R37.H1_H1 ;  /* 0x30000025ff257230 */ /* 0x000fc40000004100 */
[-C--:B------:R-:W-:Y:S01]  /*11ca0*/  FFMA.FTZ R34, R47, R25.reuse, -R34 ;  /* 0x000000192f227223 */ /* 0x080fe20000010822 */
[----:B------:R-:W-:Y:S01]  /*11cb0*/  FFMA.FTZ R8, R49, R25, R8 ;  /* 0x0000001931087223 */ /* 0x000fe20000010008 */
[-C--:B------:R-:W-:Y:S01]  /*11cc0*/  FFMA.FTZ R45, R46, R4.reuse, -R45 ;  /* 0x000000042e2d7223 */ /* 0x080fe2000001082d */
[----:B------:R-:W-:Y:S01]  /*11cd0*/  FFMA.FTZ R46, R48, R4, R5 ;  /* 0x00000004302e7223 */ /* 0x000fe20000010005 */
[----:B------:R-:W-:Y:S01]  /*11ce0*/  F2FP.F16.E4M3.UNPACK_B R47, R24 ;  /* 0x00000018ff2f723e */ /* 0x000fe200020006ff */
[----:B------:R-:W-:Y:S01]  /*11cf0*/  HADD2.F32 R49, -RZ, R44.H1_H1 ;  /* 0x3000002cff317230 */ /* 0x000fe20000004100 */
[-C--:B------:R-:W-:Y:S01]  /*11d00*/  F2FP.F16.E4M3.UNPACK_B R32, R6.reuse ;  /* 0x00000006ff20723e */ /* 0x080fe200020006ff */
[----:B------:R-:W-:Y:S01]  /*11d10*/  HADD2.F32 R5, -RZ, R36.H0_H0 ;  /* 0x20000024ff057230 */ /* 0x000fe20000004100 */
[----:B------:R-:W-:Y:S01]  /*11d20*/  F2FP.F16.E4M3.UNPACK_B R6, R6.H1 ;  /* 0x00000006ff06723e */ /* 0x000fe200030006ff */
[----:B------:R-:W-:Y:S02]  /*11d30*/  HADD2.F32 R53, -RZ, R50.H1_H1 ;  /* 0x30000032ff357230 */ /* 0x000fe40000004100 */
[----:B------:R-:W-:Y:S01]  /*11d40*/  FMUL.FTZ R50, R49, R37 ;  /* 0x0000002531327220 */ /* 0x000fe20000410000 */
[----:B------:R-:W-:-:S02]  /*11d50*/  HADD2.F32 R31, -RZ, R31.H1_H1 ;  /* 0x3000001fff1f7230 */ /* 0x000fc40000004100 */
[----:B------:R-:W-:Y:S01]  /*11d60*/  FMUL.FTZ R25, R54, R5 ;  /* 0x0000000536197220 */ /* 0x000fe20000410000 */
[----:B------:R-:W-:Y:S02]  /*11d70*/  HADD2.F32 R52, -RZ, R47.H0_H0 ;  /* 0x2000002fff347230 */ /* 0x000fe40000004100 */
[C---:B------:R-:W-:Y:S01]  /*11d80*/  FMUL.FTZ R44, R53.reuse, R37 ;  /* 0x00000025352c7220 */ /* 0x040fe20000410000 */
[----:B------:R-:W-:Y:S02]  /*11d90*/  HADD2.F32 R4, -RZ, R27.H0_H0 ;  /* 0x2000001bff047230 */ /* 0x000fe40000004100 */
[----:B------:R-:W-:Y:S01]  /*11da0*/  FFMA.FTZ R37, R53, R31, R50 ;  /* 0x0000001f35257223 */ /* 0x000fe20000010032 */
[----:B------:R-:W-:Y:S02]  /*11db0*/  HADD2.F32 R53, -RZ, R51.H1_H1 ;  /* 0x30000033ff357230 */ /* 0x000fe40000004100 */
[C---:B------:R-:W-:Y:S01]  /*11dc0*/  FMUL.FTZ R5, R52.reuse, R5 ;  /* 0x0000000534057220 */ /* 0x040fe20000410000 */
[----:B------:R-:W-:Y:S01]  /*11dd0*/  F2FP.F16.E4M3.UNPACK_B R51, R12.H1 ;  /* 0x0000000cff33723e */ /* 0x000fe200030006ff */
[-C--:B------:R-:W-:Y:S01]  /*11de0*/  FFMA.FTZ R25, R52, R4.reuse, -R25 ;  /* 0x0000000434197223 */ /* 0x080fe20000010819 */
[----:B------:R-:W-:Y:S01]  /*11df0*/  F2FP.F16.E4M3.UNPACK_B R52, R15.H1 ;  /* 0x0000000fff34723e */ /* 0x000fe200030006ff */
[----:B------:R-:W-:Y:S01]  /*11e00*/  FFMA.FTZ R48, R49, R31, -R44 ;  /* 0x0000001f31307223 */ /* 0x000fe2000001082c */
[----:B------:R-:W-:Y:S01]  /*11e10*/  FFMA.FTZ R31, R54, R4, R5 ;  /* 0x00000004361f7223 */ /* 0x000fe20000010005 */
[----:B------:R-:W-:Y:S01]  /*11e20*/  HADD2.F32 R36, -RZ, R36.H1_H1 ;  /* 0x30000024ff247230 */ /* 0x000fe20000004100 */
[-C--:B------:R-:W-:Y:S01]  /*11e30*/  F2FP.F16.E4M3.UNPACK_B R35, R11.reuse ;  /* 0x0000000bff23723e */ /* 0x080fe200020006ff */
[----:B------:R-:W-:Y:S01]  /*11e40*/  HADD2.F32 R54, -RZ, R52.H0_H0 ;  /* 0x20000034ff367230 */ /* 0x000fe20000004100 */
[----:B------:R-:W-:Y:S01]  /*11e50*/  F2FP.F16.E4M3.UNPACK_B R11, R11.H1 ;  /* 0x0000000bff0b723e */ /* 0x000fe200030006ff */
[----:B------:R-:W-:-:S02]  /*11e60*/  HADD2.F32 R5, -RZ, R10.H0_H0 ;  /* 0x2000000aff057230 */ /* 0x000fc40000004100 */
[-C--:B------:R-:W-:Y:S01]  /*11e70*/  FMUL.FTZ R44, R53, R36.reuse ;  /* 0x00000024352c7220 */ /* 0x080fe20000410000 */
[----:B------:R-:W-:Y:S01]  /*11e80*/  HADD2.F32 R50, -RZ, R51.H0_H0 ;  /* 0x20000033ff327230 */ /* 0x000fe20000004100 */
[----:B------:R-:W-:Y:S01]  /*11e90*/  F2FP.F16.E4M3.UNPACK_B R33, R7 ;  /* 0x00000007ff21723e */ /* 0x000fe200020006ff */
[----:B------:R-:W-:Y:S02]  /*11ea0*/  HADD2.F32 R49, -RZ, R47.H1_H1 ;  /* 0x3000002fff317230 */ /* 0x000fe40000004100 */
[-C--:B------:R-:W-:Y:S01]  /*11eb0*/  FMUL.FTZ R47, R54, R5.reuse ;  /* 0x00000005362f7220 */ /* 0x080fe20000410000 */
[----:B------:R-:W-:Y:S02]  /*11ec0*/  HADD2.F32 R27, -RZ, R27.H1_H1 ;  /* 0x3000001bff1b7230 */ /* 0x000fe40000004100 */
[----:B------:R-:W-:Y:S01]  /*11ed0*/  FMUL.FTZ R5, R50, R5 ;  /* 0x0000000532057220 */ /* 0x000fe20000410000 */
[----:B------:R-:W-:Y:S02]  /*11ee0*/  HADD2.F32 R4, -RZ, R6.H0_H0 ;  /* 0x20000006ff047230 */ /* 0x000fe40000004100 */
[----:B------:R-:W-:Y:S01]  /*11ef0*/  FMUL.FTZ R36, R49, R36 ;  /* 0x0000002431247220 */ /* 0x000fe20000410000 */
[----:B------:R-:W-:-:S02]  /*11f00*/  HADD2.F32 R10, -RZ, R10.H1_H1 ;  /* 0x3000000aff0a7230 */ /* 0x000fc40000004100 */
[-C--:B------:R-:W-:Y:S01]  /*11f10*/  FFMA.FTZ R44, R49, R27.reuse, -R44 ;  /* 0x0000001b312c7223 */ /* 0x080fe2000001082c */
[----:B------:R-:W-:Y:S02]  /*11f20*/  HADD2.F32 R6, -RZ, R6.H1_H1 ;  /* 0x30000006ff067230 */ /* 0x000fe40000004100 */
[-C--:B------:R-:W-:Y:S01]  /*11f30*/  FFMA.FTZ R49, R50, R4.reuse, -R47 ;  /* 0x0000000432317223 */ /* 0x080fe2000001082f */
[----:B------:R-:W-:Y:S01]  /*11f40*/  FFMA.FTZ R50, R54, R4, R5 ;  /* 0x0000000436327223 */ /* 0x000fe20000010005 */
[----:B------:R-:W-:Y:S02]  /*11f50*/  HADD2.F32 R4, -RZ, R52.H1_H1 ;  /* 0x30000034ff047230 */ /* 0x000fe40000004100 */
[----:B------:R-:W-:Y:S01]  /*11f60*/  FFMA.FTZ R36, R53, R27, R36 ;  /* 0x0000001b35247223 */ /* 0x000fe20000010024 */
[----:B------:R-:W-:Y:S01]  /*11f70*/  HADD2.F32 R52, -RZ, R51.H1_H1 ;  /* 0x30000033ff347230 */ /* 0x000fe20000004100 */
[----:B------:R-:W-:Y:S01]  /*11f80*/  F2FP.F16.E4M3.UNPACK_B R54, R15 ;  /* 0x0000000fff36723e */ /* 0x000fe200020006ff */
[----:B------:R-:W-:Y:S01]  /*11f90*/  HADD2.F32 R5, -RZ, R38.H0_H0 ;  /* 0x20000026ff057230 */ /* 0x000fe20000004100 */
[----:B------:R-:W-:Y:S01]  /*11fa0*/  F2FP.F16.E4M3.UNPACK_B R53, R12 ;  /* 0x0000000cff35723e */ /* 0x000fe200020006ff */
[-C--:B------:R-:W-:Y:S01]  /*11fb0*/  FMUL.FTZ R27, R4, R10.reuse ;  /* 0x0000000a041b7220 */ /* 0x080fe20000410000 */
[C---:B------:R-:W-:Y:S01]  /*11fc0*/  FMUL.FTZ R47, R52.reuse, R10 ;  /* 0x0000000a342f7220 */ /* 0x040fe20000410000 */
[----:B------:R-:W-:Y:S01]  /*11fd0*/  HADD2.F32 R10, -RZ, R54.H0_H0 ;  /* 0x20000036ff0a7230 */ /* 0x000fe20000004100 */
[----:B------:R-:W-:Y:S01]  /*11fe0*/  F2FP.F16.E4M3.UNPACK_B R7, R7.H1 ;  /* 0x00000007ff07723e */ /* 0x000fe200030006ff */
[-C--:B------:R-:W-:Y:S01]  /*11ff0*/  FFMA.FTZ R52, R52, R6.reuse, -R27 ;  /* 0x0000000634347223 */ /* 0x080fe2000001081b */
[----:B------:R-:W-:Y:S01]  /*12000*/  FFMA.FTZ R51, R4, R6, R47 ;  /* 0x0000000604337223 */ /* 0x000fe2000001002f */
[----:B------:R-:W-:-:S02]  /*12010*/  HADD2.F32 R6, -RZ, R53.H0_H0 ;  /* 0x20000035ff067230 */ /* 0x000fc40000004100 */
[-C--:B------:R-:W-:Y:S01]  /*12020*/  FMUL.FTZ R27, R10, R5.reuse ;  /* 0x000000050a1b7220 */ /* 0x080fe20000410000 */
[----:B------:R-:W-:Y:S01]  /*12030*/  HADD2.F32 R4, -RZ, R32.H0_H0 ;  /* 0x20000020ff047230 */ /* 0x000fe20000004100 */
[----:B------:R-:W-:Y:S01]  /*12040*/  F2FP.SATFINITE.E4M3.F32.PACK_AB_MERGE_C R42, R43, R42, RZ ;  /* 0x0000002a2b2a723e */ /* 0x000fe200048070ff */
        /* <DEDUP_REMOVED lines=10> */
[----:B------:R-:W-:Y:S02]  /*120f0*/  HADD2.F32 R5, -RZ, R11.H0_H0 ;  /* 0x2000000bff057230 */ /* 0x000fe40000004100 */
[-C--:B------:R-:W-:Y:S01]  /*12100*/  FFMA.FTZ R27, R54, R32.reuse, -R27 ;  /* 0x00000020361b7223 */ /* 0x080fe2000001081b */
[----:B------:R-:W-:Y:S02]  /*12110*/  HADD2.F32 R54, -RZ, R57.H0_H0 ;  /* 0x20000039ff367230 */ /* 0x000fe40000004100 */
[----:B------:R-:W-:Y:S01]  /*12120*/  FFMA.FTZ R47, R56, R32, R47 ;  /* 0x00000020382f7223 */ /* 0x000fe2000001002f */
[--C-:B------:R-:W-:Y:S01]  /*12130*/  HADD2.F32 R32, -RZ, R4.reuse.H0_H0 ;  /* 0x20000004ff207230 */ /* 0x100fe20000004100 */
[----:B------:R-:W-:Y:S01]  /*12140*/  F2FP.F16.E4M3.UNPACK_B R57, R26 ;  /* 0x0000001aff39723e */ /* 0x000fe200020006ff */
[----:B------:R-:W-:-:S02]  /*12150*/  HADD2.F32 R55, -RZ, R4.H1_H1 ;  /* 0x30000004ff377230 */ /* 0x000fc40000004100 */
[-C--:B------:R-:W-:Y:S01]  /*12160*/  FMUL.FTZ R53, R54, R5.reuse ;  /* 0x0000000536357220 */ /* 0x080fe20000410000 */
[----:B------:R-:W-:Y:S02]  /*12170*/  HADD2.F32 R4, -RZ, R7.H0_H0 ;  /* 0x20000007ff047230 */ /* 0x000fe40000004100 */
[----:B------:R-:W-:Y:S01]  /*12180*/  FMUL.FTZ R5, R32, R5 ;  /* 0x0000000520057220 */ /* 0x000fe20000410000 */
[----:B------:R-:W-:Y:S01]  /*12190*/  HADD2.F32 R11, -RZ, R11.H1_H1 ;  /* 0x3000000bff0b7230 */ /* 0x000fe20000004100 */
[----:B------:R-:W-:Y:S01]  /*121a0*/  F2FP.SATFINITE.E4M3.F32.PACK_AB_MERGE_C R49, R52, R49, RZ ;  /* 0x000000313431723e */ /* 0x000fe200048070ff */
[----:B------:R-:W-:Y:S02]  /*121b0*/  HADD2.F32 R7, -RZ, R7.H1_H1 ;  /* 0x30000007ff077230 */ /* 0x000fe40000004100 */
[-C--:B------:R-:W-:Y:S01]  /*121c0*/  FFMA.FTZ R53, R32, R4.reuse, -R53 ;  /* 0x0000000420357223 */ /* 0x080fe20000010835 */
[----:B------:R-:W-:Y:S01]  /*121d0*/  FFMA.FTZ R54, R54, R4, R5 ;  /* 0x0000000436367223 */ /* 0x000fe20000010005 */
[-C--:B------:R-:W-:Y:S01]  /*121e0*/  FMUL.FTZ R32, R59, R11.reuse ;  /* 0x0000000b3b207220 */ /* 0x080fe20000410000 */
[----:B------:R-:W-:Y:S01]  /*121f0*/  F2FP.F16.E4M3.UNPACK_B R4, R20 ;  /* 0x00000014ff04723e */ /* 0x000fe200020006ff */
[----:B------:R-:W-:Y:S01]  /*12200*/  FMUL.FTZ R38, R55, R11 ;  /* 0x0000000b37267220 */ /* 0x000fe20000410000 */
[----:B------:R-:W-:-:S02]  /*12210*/  HADD2.F32 R5, -RZ, R35.H0_H0 ;  /* 0x20000023ff057230 */ /* 0x000fc40000004100 */
[-C--:B------:R-:W-:Y:S01]  /*12220*/  FFMA.FTZ R56, R55, R7.reuse, -R32 ;  /* 0x0000000737387223 */ /* 0x080fe20000010820 */
[----:B------:R-:W-:Y:S02]  /*12230*/  HADD2.F32 R58, -RZ, R57.H0_H0 ;  /* 0x20000039ff3a7230 */ /* 0x000fe40000004100 */
[----:B------:R-:W-:Y:S01]  /*12240*/  FFMA.FTZ R55, R59, R7, R38 ;  /* 0x000000073b377223 */ /* 0x000fe20000010026 */
[--C-:B------:R-:W-:Y:S01]  /*12250*/  HADD2.F32 R60, -RZ, R4.reuse.H0_H0 ;  /* 0x20000004ff3c7230 */ /* 0x100fe20000004100 */
[----:B------:R-:W-:Y:S01]  /*12260*/  F2FP.SATFINITE.E4M3.F32.PACK_AB_MERGE_C R37, R37, R46, RZ ;  /* 0x0000002e2525723e */ /* 0x000fe200048070ff */
[----:B------:R-:W-:Y:S01]  /*12270*/  HADD2.F32 R59, -RZ, R4.H1_H1 ;  /* 0x30000004ff3b7230 */ /* 0x000fe20000004100 */
[----:B------:R-:W-:Y:S01]  /*12280*/  F2FP.SATFINITE.E4M3.F32.PACK_AB_MERGE_C R53, R56, R53, RZ ;  /* 0x000000353835723e */ /* 0x000fe200048070ff */
[----:B------:R-:W-:Y:S02]  /*12290*/  HADD2.F32 R35, -RZ, R35.H1_H1 ;  /* 0x30000023ff237230 */ /* 0x000fe40000004100 */
[----:B------:R-:W-:Y:S01]  /*122a0*/  FMUL.FTZ R7, R60, R5 ;  /* 0x000000053c077220 */ /* 0x000fe20000410000 */
[----:B------:R-:W-:-:S02]  /*122b0*/  HADD2.F32 R57, -RZ, R57.H1_H1 ;  /* 0x30000039ff397230 */ /* 0x000fc40000004100 */
[C---:B------:R-:W-:Y:S01]  /*122c0*/  FMUL.FTZ R5, R58.reuse, R5 ;  /* 0x000000053a057220 */ /* 0x040fe20000410000 */
[--C-:B------:R-:W-:Y:S02]  /*122d0*/  HADD2.F32 R4, -RZ, R33.reuse.H0_H0 ;  /* 0x20000021ff047230 */ /* 0x100fe40000004100 */
        /* <DEDUP_REMOVED lines=14> */
[----:B------:R-:W-:-:S02]  /*123c0*/  F2FP.SATFINITE.E4M3.F32.PACK_AB_MERGE_C R6, R27, R6, R49 ;  /* 0x000000061b06723e */ /* 0x000fc40004807031 */
[----:B------:R-:W-:Y:S02]  /*123d0*/  F2FP.SATFINITE.E4M3.F32.PACK_AB_MERGE_C R7, R32, R7, R53 ;  /* 0x000000072007723e */ /* 0x000fe40004807035 */
[----:B------:R-:W-:Y:S02]  /*123e0*/  F2FP.SATFINITE.E4M3.F32.PACK_AB_MERGE_C R9, R36, R31, R37 ;  /* 0x0000001f2409723e */ /* 0x000fe40004807025 */
[----:B------:R-:W-:Y:S01]  /*123f0*/  F2FP.SATFINITE.E4M3.F32.PACK_AB_MERGE_C R10, R47, R10, R50 ;  /* 0x0000000a2f0a723e */ /* 0x000fe20004807032 */
[----:B------:R2:W-:Y:S01]  /*12400*/  STS.128 [R61+0x20400], R4 ;  /* 0x020400043d007388 */ /* 0x0005e20000000c00 */
[----:B------:R-:W-:-:S05]  /*12410*/  F2FP.SATFINITE.E4M3.F32.PACK_AB_MERGE_C R11, R38, R11, R54 ;  /* 0x0000000b260b723e */ /* 0x000fca0004807036 */
[----:B------:R2:W-:Y:S02]  /*12420*/  STS.128 [R21+0x20400], R8 ;  /* 0x0204000815007388 */ /* 0x0005e40000000c00 */
.L_x_476:
[----:B------:R-:W-:Y:S05]  /*12430*/  BSYNC B1 ;  /* 0x0000000000017941 */ /* 0x000fea0003800000 */
.L_x_475:
[----:B------:R-:W-:Y:S04]  /*12440*/  BSSY B1, `(.L_x_477) ;  /* 0x00000c9000017945 */ /* 0x000fe80003800000 */
[----:B------:R-:W-:Y:S05]  /*12450*/  @P1 BRA `(.L_x_478) ;  /* 0x0000000c001c1947 */ /* 0x000fea0003800000 */
[----:B-12---:R-:W2:Y:S04]  /*12460*/  LDL R6, [R1+0x28] ;  /* 0x0000280001067983 */ /* 0x006ea80000100800 */
[----:B------:R-:W3:Y:S01]  /*12470*/  LDL R61, [R1+0x60] ;  /* 0x00006000013d7983 */ /* 0x000ee20000100800 */
[----:B------:R-:W-:Y:S01]  /*12480*/  VIADD R8, R23, 0x40 ;  /* 0x0000004017087836 */ /* 0x000fe20000000000 */
[----:B------:R-:W-:Y:S01]  /*12490*/  LEA.HI R4, R3, R30, RZ, 0x1c ;  /* 0x0000001e03047211 */ /* 0x000fe200078fe0ff */
[----:B------:R-:W-:Y:S01]  /*124a0*/  VIADD R9, R23, 0x40 ;  /* 0x0000004017097836 */ /* 0x000fe20000000000 */
[----:B------:R-:W-:Y:S02]  /*124b0*/  F2FP.F16.E4M3.UNPACK_B R39, R0.H1 ;  /* 0x00000000ff27723e */ /* 0x000fe400030006ff */
[----:B------:R-:W-:Y:S01]  /*124c0*/  SHF.R.S32.HI R7, RZ, 0x1f, R4 ;  /* 0x0000001fff077819 */ /* 0x000fe20000011404 */
[----:B------:R-:W-:Y:S01]  /*124d0*/  IMAD.SHL.U32 R9, R9, 0x80, RZ ;  /* 0x0000008009097824 */ /* 0x000fe200078e00ff */
[----:B------:R-:W-:Y:S01]  /*124e0*/  SHF.L.U32 R8, R8, 0x7, RZ ;  /* 0x0000000708087819 */ /* 0x000fe200000006ff */
[----:B------:R-:W-:Y:S01]  /*124f0*/  IMAD.SHL.U32 R5, R4, 0x10, RZ ;  /* 0x0000001004057824 */ /* 0x000fe200078e00ff */
[----:B------:R-:W-:Y:S01]  /*12500*/  LEA.HI R7, R7, R4, RZ, 0x3 ;  /* 0x0000000407077211 */ /* 0x000fe200078f18ff */
[----:B------:R-:W-:Y:S01]  /*12510*/  HADD2.F32 R41, -RZ, R39.H0_H0 ;  /* 0x20000027ff297230 */ /* 0x000fe20000004100 */
[----:B------:R-:W-:-:S02]  /*12520*/  LOP3.LUT R9, R9, 0x380, RZ, 0xc0, !PT ;  /* 0x0000038009097812 */ /* 0x000fc400078ec0ff */
[----:B------:R-:W-:Y:S02]  /*12530*/  LOP3.LUT R8, R8, 0x380, RZ, 0xc0, !PT ;  /* 0x0000038008087812 */ /* 0x000fe400078ec0ff */
[----:B------:R-:W-:Y:S02]  /*12540*/  LOP3.LUT R4, R9, 0x70, R5, 0xf8, !PT ;  /* 0x0000007009047812 */ /* 0x000fe400078ef805 */
[----:B------:R-:W-:Y:S02]  /*12550*/  SHF.R.U32.HI R8, RZ, 0x3, R8 ;  /* 0x00000003ff087819 */ /* 0x000fe40000011608 */
[----:B------:R-:W-:Y:S02]  /*12560*/  SHF.L.U32 R7, R7, 0xb, RZ ;  /* 0x0000000b07077819 */ /* 0x000fe400000006ff */
[----:B------:R-:W-:Y:S02]  /*12570*/  LOP3.LUT R4, R4, R8, RZ, 0x3c, !PT ;  /* 0x0000000804047212 */ /* 0x000fe400078e3cff */
[----:B------:R-:W-:-:S02]  /*12580*/  LOP3.LUT R7, R7, 0xffffc000, RZ, 0xc0, !PT ;  /* 0xffffc00007077812 */ /* 0x000fc400078ec0ff */
[-C--:B------:R-:W-:Y:S02]  /*12590*/  F2FP.F16.E4M3.UNPACK_B R43, R13.reuse.H1 ;  /* 0x0000000dff2b723e */ /* 0x080fe400030006ff */
[----:B------:R-:W-:Y:S02]  /*125a0*/  F2FP.F16.E4M3.UNPACK_B R48, R13 ;  /* 0x0000000dff30723e */ /* 0x000fe400020006ff */
[----:B------:R-:W-:Y:S01]  /*125b0*/  F2FP.F16.E4M3.UNPACK_B R51, R14 ;  /* 0x0000000eff33723e */ /* 0x000fe200020006ff */
[--C-:B------:R-:W-:Y:S01]  /*125c0*/  HADD2.F32 R45, -RZ, R43.reuse.H0_H0 ;  /* 0x2000002bff2d7230 */ /* 0x100fe20000004100 */
[----:B------:R-:W-:Y:S01]  /*125d0*/  F2FP.F16.E4M3.UNPACK_B R57, R20.H1 ;  /* 0x00000014ff39723e */ /* 0x000fe200030006ff */
[--C-:B------:R-:W-:Y:S02]  /*125e0*/  HADD2.F32 R50, -RZ, R48.reuse.H0_H0 ;  /* 0x20000030ff327230 */ /* 0x100fe40000004100 */
[----:B------:R-:W-:Y:S02]  /*125f0*/  HADD2.F32 R43, -RZ, R43.H1_H1 ;  /* 0x3000002bff2b7230 */ /* 0x000fe40000004100 */
[----:B------:R-:W-:-:S02]  /*12600*/  HADD2.F32 R49, -RZ, R48.H1_H1 ;  /* 0x30000030ff317230 */ /* 0x000fc40000004100 */
[----:B------:R-:W-:Y:S02]  /*12610*/  HADD2.F32 R54, -RZ, R51.H0_H0 ;  /* 0x20000033ff367230 */ /* 0x000fe40000004100 */
[----:B------:R-:W-:Y:S01]  /*12620*/  HADD2.F32 R59, -RZ, R57.H1_H1 ;  /* 0x30000039ff3b7230 */ /* 0x000fe20000004100 */
[----:B--2---:R-:W-:Y:S02]  /*12630*/  IADD3 R21, R4, R7, R6 ;  /* 0x0000000704157210 */ /* 0x004fe40007ffe006 */
[----:B---3--:R-:W1:Y:S03]  /*12640*/  LDS.128 R4, [R61+0x20400] ;  /* 0x020400003d047984 */ /* 0x008e660000000c00 */
[----:B------:R-:W-:-:S05]  /*12650*/  IMAD.IADD R21, R22, 0x1, R21 ;  /* 0x0000000116157824 */ /* 0x000fca00078e0215 */
[----:B------:R-:W2:Y:S01]  /*12660*/  LDS.128 R8, [R21+0x20400] ;  /* 0x0204000015087984 */ /* 0x000ea20000000c00 */
[-C--:B-1----:R-:W-:Y:S02]  /*12670*/  F2FP.F16.E4M3.UNPACK_B R25, R4.reuse ;  /* 0x00000004ff19723e */ /* 0x082fe400020006ff */
[----:B------:R-:W-:Y:S02]  /*12680*/  F2FP.F16.E4M3.UNPACK_B R4, R4.H1 ;  /* 0x00000004ff04723e */ /* 0x000fe400030006ff */
[-C--:B------:R-:W-:Y:S02]  /*12690*/  F2FP.F16.E4M3.UNPACK_B R27, R5.reuse ;  /* 0x00000005ff1b723e */ /* 0x080fe400020006ff */
[-C--:B--2---:R-:W-:Y:S02]  /*126a0*/  F2FP.F16.E4M3.UNPACK_B R34, R8.reuse.H1 ;  /* 0x00000008ff22723e */ /* 0x084fe400030006ff */
[----:B------:R-:W-:Y:S01]  /*126b0*/  F2FP.F16.E4M3.UNPACK_B R31, R5.H1 ;  /* 0x00000005ff1f723e */ /* 0x000fe200030006ff */
[----:B------:R-:W-:Y:S01]  /*126c0*/  HADD2.F32 R5, -RZ, R4.H0_H0 ;  /* 0x20000004ff057230 */ /* 0x000fe20000004100 */
[----:B------:R-:W-:Y:S01]  /*126d0*/  F2FP.F16.E4M3.UNPACK_B R8, R8 ;  /* 0x00000008ff08723e */ /* 0x000fe200020006ff */
[--C-:B------:R-:W-:Y:S01]  /*126e0*/  HADD2.F32 R35, -RZ, R34.reuse.H0_H0 ;  /* 0x20000022ff237230 */ /* 0x100fe20000004100 */
[-C--:B------:R-:W-:Y:S01]  /*126f0*/  F2FP.F16.E4M3.UNPACK_B R36, R9.reuse ;  /* 0x00000009ff24723e */ /* 0x080fe200020006ff */
[----:B------:R-:W-:Y:S01]  /*12700*/  HADD2.F32 R34, -RZ, R34.H1_H1 ;  /* 0x30000022ff227230 */ /* 0x000fe20000004100 */
[----:B0-----:R-:W-:Y:S01]  /*12710*/  F2FP.F16.E4M3.UNPACK_B R37, R9.H1 ;  /* 0x00000009ff25723e */ /* 0x001fe200030006ff */
[----:B------:R-:W-:-:S02]  /*12720*/  HADD2.F32 R9, -RZ, R8.H0_H0 ;  /* 0x20000008ff097230 */ /* 0x000fc40000004100 */
[-C--:B------:R-:W-:Y:S01]  /*12730*/  FMUL.FTZ R42, R41, R35.reuse ;  /* 0x00000023292a7220 */ /* 0x080fe20000410000 */
[----:B------:R-:W-:Y:S01]  /*12740*/  FMUL.FTZ R40, R45, R35 ;  /* 0x000000232d287220 */ /* 0x000fe20000410000 */
[----:B------:R-:W-:Y:S01]  /*12750*/  FMUL.FTZ R44, R43, R34 ;  /* 0x000000222b2c7220 */ /* 0x000fe20000410000 */
[----:B------:R-:W-:Y:S02]  /*12760*/  HADD2.F32 R8, -RZ, R8.H1_H1 ;  /* 0x30000008ff087230 */ /* 0x000fe40000004100 */
[-C--:B------:R-:W-:Y:S01]  /*12770*/  FFMA.FTZ R42, R45, R5.reuse, R42 ;  /* 0x000000052d2a7223 */ /* 0x080fe2000001002a */
[----:B------:R-:W-:Y:S01]  /*12780*/  F2FP.F16.E4M3.UNPACK_B R45, R0 ;  /* 0x00000000ff2d723e */ /* 0x000fe200020006ff */
[----:B------:R-:W-:Y:S01]  /*12790*/  FFMA.FTZ R40, R41, R5, -R40 ;  /* 0x0000000529287223 */ /* 0x000fe20000010828 */
[----:B------:R-:W-:Y:S02]  /*127a0*/  HADD2.F32 R41, -RZ, R39.H1_H1 ;  /* 0x30000027ff297230 */ /* 0x000fe40000004100 */
[----:B------:R-:W-:Y:S01]  /*127b0*/  FMUL.FTZ R39, R50, R9 ;  /* 0x0000000932277220 */ /* 0x000fe20000410000 */
[----:B------:R-:W-:Y:S01]  /*127c0*/  HADD2.F32 R5, -RZ, R4.H1_H1 ;  /* 0x30000004ff057230 */ /* 0x000fe20000004100 */
[----:B------:R-:W-:Y:S01]  /*127d0*/  F2FP.F16.E4M3.UNPACK_B R38, R10 ;  /* 0x0000000aff26723e */ /* 0x000fe200020006ff */
[----:B------:R-:W-:-:S02]  /*127e0*/  HADD2.F32 R46, -RZ, R45.H0_H0 ;  /* 0x2000002dff2e7230 */ /* 0x000fc40000004100 */
[C---:B------:R-:W-:Y:S01]  /*127f0*/  FMUL.FTZ R34, R41.reuse, R34 ;  /* 0x0000002229227220 */ /* 0x040fe20000410000 */
[----:B------:R-:W-:Y:S02]  /*12800*/  HADD2.F32 R4, -RZ, R25.H0_H0 ;  /* 0x20000019ff047230 */ /* 0x000fe40000004100 */
[----:B------:R-:W-:Y:S01]  /*12810*/  FFMA.FTZ R41, R41, R5, -R44 ;  /* 0x0000000529297223 */ /* 0x000fe2000001082c */
[----:B------:R-:W-:Y:S01]  /*12820*/  F2FP.F16.E4M3.UNPACK_B R44, R24.H1 ;  /* 0x00000018ff2c723e */ /* 0x000fe200030006ff */
[C---:B------:R-:W-:Y:S01]  /*12830*/  FMUL.FTZ R9, R46.reuse, R9 ;  /* 0x000000092e097220 */ /* 0x040fe20000410000 */
[----:B------:R-:W-:Y:S01]  /*12840*/  FFMA.FTZ R43, R43, R5, R34 ;  /* 0x000000052b2b7223 */ /* 0x000fe20000010022 */
[-C--:B------:R-:W-:Y:S01]  /*12850*/  FFMA.FTZ R39, R46, R4.reuse, -R39 ;  /* 0x000000042e277223 */ /* 0x080fe20000010827 */
[----:B------:R-:W-:Y:S02]  /*12860*/  HADD2.F32 R5, -RZ, R37.H0_H0 ;  /* 0x20000025ff057230 */ /* 0x000fe40000004100 */
[----:B------:R-:W-:Y:S01]  /*12870*/  FFMA.FTZ R9, R50, R4, R9 ;  /* 0x0000000432097223 */ /* 0x000fe20000010009 */
[----:B------:R-:W-:Y:S01]  /*12880*/  F2FP.F16.E4M3.UNPACK_B R50, R14.H1 ;  /* 0x0000000eff32723e */ /* 0x000fe200030006ff */
[----:B------:R-:W-:-:S02]  /*12890*/  HADD2.F32 R47, -RZ, R45.H1_H1 ;  /* 0x3000002dff2f7230 */ /* 0x000fc40000004100 */
[----:B------:R-:W-:Y:S01]  /*128a0*/  FMUL.FTZ R34, R49, R8 ;  /* 0x0000000831227220 */ /* 0x000fe20000410000 */
[----:B------:R-:W-:Y:S01]  /*128b0*/  HADD2.F32 R46, -RZ, R44.H0_H0 ;  /* 0x2000002cff2e7230 */ /* 0x000fe20000004100 */
[----:B------:R-:W-:Y:S01]  /*128c0*/  F2FP.F16.E4M3.UNPACK_B R10, R10.H1 ;  /* 0x0000000aff0a723e */ /* 0x000fe200030006ff */
[----:B------:R-:W-:Y:S02]  /*128d0*/  HADD2.F32 R48, -RZ, R50.H0_H0 ;  /* 0x20000032ff307230 */ /* 0x000fe40000004100 */
[C---:B------:R-:W-:Y:S01]  /*128e0*/  FMUL.FTZ R8, R47.reuse, R8 ;  /* 0x000000082f087220 */ /* 0x040fe20000410000 */
[----:B------:R-:W-:Y:S01]  /*128f0*/  HADD2.F32 R25, -RZ, R25.H1_H1 ;  /* 0x30000019ff197230 */ /* 0x000fe20000004100 */
[----:B------:R-:W-:Y:S01]  /*12900*/  F2FP.F16.E4M3.UNPACK_B R32, R6 ;  /* 0x00000006ff20723e */ /* 0x000fe200020006ff */
[----:B------:R-:W-:Y:S02]  /*12910*/  HADD2.F32 R4, -RZ, R31.H0_H0 ;  /* 0x2000001fff047230 */ /* 0x000fe40000004100 */
[-C--:B------:R-:W-:Y:S01]  /*12920*/  FMUL.FTZ R45, R48, R5.reuse ;  /* 0x00000005302d7220 */ /* 0x080fe20000410000 */
[C---:B------:R-:W-:Y:S01]  /*12930*/  FMUL.FTZ R5, R46.reuse, R5 ;  /* 0x000000052e057220 */ /* 0x040fe20000410000 */
[-C--:B------:R-:W-:Y:S01]  /*12940*/  FFMA.FTZ R34, R47, R25.reuse, -R34 ;  /* 0x000000192f227223 */ /* 0x080fe20000010822 */
[----:B------:R-:W-:Y:S01]  /*12950*/  FFMA.FTZ R8, R49, R25, R8 ;  /* 0x0000001931087223 */ /* 0x000fe20000010008 */
[-C--:B------:R-:W-:Y:S01]  /*12960*/  FFMA.FTZ R45, R46, R4.reuse, -R45 ;  /* 0x000000042e2d7223 */ /* 0x080fe2000001082d */
[----:B------:R-:W-:Y:S01]  /*12970*/  FFMA.FTZ R46, R48, R4, R5 ;  /* 0x00000004302e7223 */ /* 0x000fe20000010005 */
[----:B------:R-:W-:Y:S01]  /*12980*/  F2FP.F16.E4M3.UNPACK_B R47, R24 ;  /* 0x00000018ff2f723e */ /* 0x000fe200020006ff */
[----:B------:R-:W-:Y:S01]  /*12990*/  HADD2.F32 R49, -RZ, R44.H1_H1 ;  /* 0x3000002cff317230 */ /* 0x000fe20000004100 */
[----:B------:R-:W-:Y:S01]  /*129a0*/  F2FP.F16.E4M3.UNPACK_B R6, R6.H1 ;  /* 0x00000006ff06723e */ /* 0x000fe200030006ff */
[----:B------:R-:W-:Y:S01]  /*129b0*/  HADD2.F32 R37, -RZ, R37.H1_H1 ;  /* 0x30000025ff257230 */ /* 0x000fe20000004100 */
[-C--:B------:R-:W-:Y:S01]  /*129c0*/  F2FP.F16.E4M3.UNPACK_B R35, R11.reuse ;  /* 0x0000000bff23723e */ /* 0x080fe200020006ff */
[----:B------:R-:W-:Y:S01]  /*129d0*/  HADD2.F32 R5, -RZ, R36.H0_H0 ;  /* 0x20000024ff057230 */ /* 0x000fe20000004100 */
[----:B------:R-:W-:Y:S01]  /*129e0*/  F2FP.F16.E4M3.UNPACK_B R11, R11.H1 ;  /* 0x0000000bff0b723e */ /* 0x000fe200030006ff */
[----:B------:R-:W-:-:S02]  /*129f0*/  HADD2.F32 R53, -RZ, R50.H1_H1 ;  /* 0x30000032ff357230 */ /* 0x000fc40000004100 */
[----:B------:R-:W-:Y:S01]  /*12a00*/  FMUL.FTZ R50, R49, R37 ;  /* 0x0000002531327220 */ /* 0x000fe20000410000 */
[----:B------:R-:W-:Y:S02]  /*12a10*/  HADD2.F32 R31, -RZ, R31.H1_H1 ;  /* 0x3000001fff1f7230 */ /* 0x000fe40000004100 */
[----:B------:R-:W-:Y:S01]  /*12a20*/  FMUL.FTZ R25, R54, R5 ;  /* 0x0000000536197220 */ /* 0x000fe20000410000 */
[----:B------:R-:W-:Y:S02]  /*12a30*/  HADD2.F32 R52, -RZ, R47.H0_H0 ;  /* 0x2000002fff347230 */ /* 0x000fe40000004100 */
[C---:B------:R-:W-:Y:S01]  /*12a40*/  FMUL.FTZ R44, R53.reuse, R37 ;  /* 0x00000025352c7220 */ /* 0x040fe20000410000 */
[----:B------:R-:W-:Y:S02]  /*12a50*/  HADD2.F32 R4, -RZ, R27.H0_H0 ;  /* 0x2000001bff047230 */ /* 0x000fe40000004100 */
[----:B------:R-:W-:Y:S01]  /*12a60*/  FFMA.FTZ R37, R53, R31, R50 ;  /* 0x0000001f35257223 */ /* 0x000fe20000010032 */
[----:B------:R-:W-:-:S02]  /*12a70*/  HADD2.F32 R53, -RZ, R51.H1_H1 ;  /* 0x30000033ff357230 */ /* 0x000fc40000004100 */
        /* <DEDUP_REMOVED lines=11> */
[----:B------:R-:W-:Y:S01]  /*12b30*/  FMUL.FTZ R44, R53, R36 ;  /* 0x00000024352c7220 */ /* 0x000fe20000410000 */
[----:B------:R-:W-:Y:S01]  /*12b40*/  HADD2.F32 R50, -RZ, R51.H0_H0 ;  /* 0x20000033ff327230 */ /* 0x000fe20000004100 */
[----:B------:R-:W-:Y:S01]  /*12b50*/  F2FP.SATFINITE.E4M3.F32.PACK_AB_MERGE_C R42, R43, R42, RZ ;  /* 0x0000002a2b2a723e */ /* 0x000fe200048070ff */
        /* <DEDUP_REMOVED lines=20> */
[----:B------:R-:W-:Y:S01]  /*12ca0*/  F2FP.SATFINITE.E4M3.F32.PACK_AB_MERGE_C R37, R37, R46, RZ ;  /* 0x0000002e2525723e */ /* 0x000fe200048070ff */
[-C--:B------:R-:W-:Y:S01]  /*12cb0*/  FFMA.FTZ R52, R52, R6.reuse, -R27 ;  /* 0x0000000634347223 */ /* 0x080fe2000001081b */
[----:B------:R-:W-:Y:S01]  /*12cc0*/  FFMA.FTZ R51, R4, R6, R47 ;  /* 0x0000000604337223 */ /* 0x000fe2000001002f */
[----:B------:R-:W-:-:S02]  /*12cd0*/  HADD2.F32 R6, -RZ, R53.H0_H0 ;  /* 0x20000035ff067230 */ /* 0x000fc40000004100 */
[----:B------:R-:W-:Y:S01]  /*12ce0*/  FMUL.FTZ R27, R10, R5 ;  /* 0x000000050a1b7220 */ /* 0x000fe20000410000 */
        /* <DEDUP_REMOVED lines=21> */
[C---:B------:R-:W-:Y:S01]  /*12e40*/  FMUL.FTZ R5, R32.reuse, R5 ;  /* 0x0000000520057220 */ /* 0x040fe20000410000 */
        /* <DEDUP_REMOVED lines=13> */
[----:B------:R-:W-:Y:S01]  /*12f20*/  F2FP.SATFINITE.E4M3.F32.PACK_AB_MERGE_C R8, R8, R9, R42 ;  /* 0x000000090808723e */ /* 0x000fe2000480702a */
        /* <DEDUP_REMOVED lines=20> */
[----:B------:R-:W-:Y:S02]  /*13070*/  F2FP.SATFINITE.E4M3.F32.PACK_AB_MERGE_C R7, R32, R7, R53 ;  /* 0x000000072007723e */ /* 0x000fe40004807035 */
[----:B------:R-:W-:-:S02]  /*13080*/  F2FP.SATFINITE.E4M3.F32.PACK_AB_MERGE_C R9, R36, R31, R37 ;  /* 0x0000001f2409723e */ /* 0x000fc40004807025 */
[----:B------:R-:W-:Y:S01]  /*13090*/  F2FP.SATFINITE.E4M3.F32.PACK_AB_MERGE_C R10, R47, R10, R50 ;  /* 0x0000000a2f0a723e */ /* 0x000fe20004807032 */
[----:B------:R3:W-:Y:S01]  /*130a0*/  STS.128 [R61+0x20400], R4 ;  /* 0x020400043d007388 */ /* 0x0007e20000000c00 */
[----:B------:R-:W-:-:S05]  /*130b0*/  F2FP.SATFINITE.E4M3.F32.PACK_AB_MERGE_C R11, R38, R11, R54 ;  /* 0x0000000b260b723e */ /* 0x000fca0004807036 */
[----:B------:R3:W-:Y:S02]  /*130c0*/  STS.128 [R21+0x20400], R8 ;  /* 0x0204000815007388 */ /* 0x0007e40000000c00 */
.L_x_478:
[----:B------:R-:W-:Y:S05]  /*130d0*/  BSYNC B1 ;  /* 0x0000000000017941 */ /* 0x000fea0003800000 */
.L_x_477:
[----:B------:R-:W-:Y:S05]  /*130e0*/  @P0 BRA `(.L_x_465) ;  /* 0x0000000c001c0947 */ /* 0x000fea0003800000 */
[----:B-123--:R-:W2:Y:S04]  /*130f0*/  LDL R5, [R1+0x24] ;  /* 0x0000240001057983 */ /* 0x00eea80000100800 */
        /* <DEDUP_REMOVED lines=12> */
[----:B------:R-:W-:Y:S02]  /*131c0*/  LOP3.LUT R3, R8, 0x70, R4, 0xf8, !PT ;  /* 0x0000007008037812 */ /* 0x000fe400078ef804 */
[----:B------:R-:W-:Y:S02]  /*131d0*/  SHF.R.U32.HI R7, RZ, 0x3, R7 ;  /* 0x00000003ff077819 */ /* 0x000fe40000011607 */
[----:B------:R-:W-:Y:S02]  /*131e0*/  LOP3.LUT R6, R6, 0xffffc000, RZ, 0xc0, !PT ;  /* 0xffffc00006067812 */ /* 0x000fe400078ec0ff */
[----:B------:R-:W-:-:S02]  /*131f0*/  LOP3.LUT R3, R3, R7, RZ, 0x3c, !PT ;  /* 0x0000000703037212 */ /* 0x000fc400078e3cff */
[----:B0-----:R-:W-:Y:S02]  /*13200*/  F2FP.F16.E4M3.UNPACK_B R37, R0.H1 ;  /* 0x00000000ff25723e */ /* 0x001fe400030006ff */
[----:B------:R-:W-:-:S03]  /*13210*/  F2FP.F16.E4M3.UNPACK_B R40, R13.H1 ;  /* 0x0000000dff28723e */ /* 0x000fc600030006ff */
[--C-:B------:R-:W-:Y:S02]  /*13220*/  HADD2.F32 R39, -RZ, R37.reuse.H0_H0 ;  /* 0x20000025ff277230 */ /* 0x100fe40000004100 */
[--C-:B------:R-:W-:Y:S02]  /*13230*/  HADD2.F32 R41, -RZ, R40.reuse.H0_H0 ;  /* 0x20000028ff297230 */ /* 0x100fe40000004100 */
[----:B------:R-:W-:Y:S01]  /*13240*/  HADD2.F32 R48, -RZ, R40.H1_H1 ;  /* 0x30000028ff307230 */ /* 0x000fe20000004100 */
[----:B------:R-:W-:Y:S01]  /*13250*/  F2FP.F16.E4M3.UNPACK_B R40, R0 ;  /* 0x00000000ff28723e */ /* 0x000fe200020006ff */
[----:B------:R-:W-:-:S04]  /*13260*/  HADD2.F32 R44, -RZ, R37.H1_H1 ;  /* 0x30000025ff2c7230 */ /* 0x000fc80000004100 */
[--C-:B------:R-:W-:Y:S02]  /*13270*/  HADD2.F32 R42, -RZ, R40.reuse.H0_H0 ;  /* 0x20000028ff2a7230 */ /* 0x100fe40000004100 */
[----:B------:R-:W-:Y:S01]  /*13280*/  HADD2.F32 R45, -RZ, R40.H1_H1 ;  /* 0x30000028ff2d7230 */ /* 0x000fe20000004100 */
[----:B------:R-:W-:Y:S02]  /*13290*/  F2FP.F16.E4M3.UNPACK_B R40, R24.H1 ;  /* 0x00000018ff28723e */ /* 0x000fe400030006ff */
[----:B--2---:R-:W-:Y:S02]  /*132a0*/  IADD3 R3, R3, R6, R5 ;  /* 0x0000000603037210 */ /* 0x004fe40007ffe005 */
[----:B---3--:R-:W0:Y:S03]  /*132b0*/  LDS.128 R4, [R50+0x20400] ;  /* 0x0204000032047984 */ /* 0x008e260000000c00 */
[----:B------:R-:W-:-:S05]  /*132c0*/  IMAD.IADD R3, R22, 0x1, R3 ;  /* 0x0000000116037824 */ /* 0x000fca00078e0203 */
[----:B------:R-:W1:Y:S01]  /*132d0*/  LDS.128 R8, [R3+0x20400] ;  /* 0x0204000003087984 */ /* 0x000e620000000c00 */
[-C--:B0-----:R-:W-:Y:S02]  /*132e0*/  F2FP.F16.E4M3.UNPACK_B R21, R4.reuse ;  /* 0x00000004ff15723e */ /* 0x081fe400020006ff */
[----:B------:R-:W-:Y:S02]  /*132f0*/  F2FP.F16.E4M3.UNPACK_B R4, R4.H1 ;  /* 0x00000004ff04723e */ /* 0x000fe400030006ff */
[-C--:B------:R-:W-:Y:S01]  /*13300*/  F2FP.F16.E4M3.UNPACK_B R25, R5.reuse ;  /* 0x00000005ff19723e */ /* 0x080fe200020006ff */
[--C-:B------:R-:W-:Y:S01]  /*13310*/  HADD2.F32 R0, -RZ, R21.reuse.H0_H0 ;  /* 0x20000015ff007230 */ /* 0x100fe20000004100 */
[-C--:B-1----:R-:W-:Y:S01]  /*13320*/  F2FP.F16.E4M3.UNPACK_B R32, R8.reuse.H1 ;  /* 0x00000008ff20723e */ /* 0x082fe200030006ff */
[----:B------:R-:W-:Y:S01]  /*13330*/  HADD2.F32 R21, -RZ, R21.H1_H1 ;  /* 0x30000015ff157230 */ /* 0x000fe20000004100 */
[----:B------:R-:W-:Y:S01]  /*13340*/  F2FP.F16.E4M3.UNPACK_B R27, R5.H1 ;  /* 0x00000005ff1b723e */ /* 0x000fe200030006ff */
[----:B------:R-:W-:Y:S01]  /*13350*/  HADD2.F32 R5, -RZ, R4.H0_H0 ;  /* 0x20000004ff057230 */ /* 0x000fe20000004100 */
[----:B------:R-:W-:Y:S01]  /*13360*/  F2FP.F16.E4M3.UNPACK_B R8, R8 ;  /* 0x00000008ff08723e */ /* 0x000fe200020006ff */
[--C-:B------:R-:W-:Y:S01]  /*13370*/  HADD2.F32 R33, -RZ, R32.reuse.H0_H0 ;  /* 0x20000020ff217230 */ /* 0x100fe20000004100 */
[-C--:B------:R-:W-:Y:S01]  /*13380*/  F2FP.F16.E4M3.UNPACK_B R34, R9.reuse ;  /* 0x00000009ff22723e */ /* 0x080fe200020006ff */
[----:B------:R-:W-:Y:S01]  /*13390*/  HADD2.F32 R32, -RZ, R32.H1_H1 ;  /* 0x30000020ff207230 */ /* 0x000fe20000004100 */
[----:B------:R-:W-:Y:S01]  /*133a0*/  F2FP.F16.E4M3.UNPACK_B R9, R9.H1 ;  /* 0x00000009ff09723e */ /* 0x000fe200030006ff */
[----:B------:R-:W-:-:S02]  /*133b0*/  HADD2.F32 R4, -RZ, R4.H1_H1 ;  /* 0x30000004ff047230 */ /* 0x000fc40000004100 */
[-C--:B------:R-:W-:Y:S01]  /*133c0*/  FMUL.FTZ R38, R39, R33.reuse ;  /* 0x0000002127267220 */ /* 0x080fe20000410000 */
[C---:B------:R-:W-:Y:S01]  /*133d0*/  FMUL.FTZ R36, R41.reuse, R33 ;  /* 0x0000002129247220 */ /* 0x040fe20000410000 */
[----:B------:R-:W-:Y:S01]  /*133e0*/  FMUL.FTZ R37, R48, R32 ;  /* 0x0000002030257220 */ /* 0x000fe20000410000 */
[----:B------:R-:W-:Y:S01]  /*133f0*/  F2FP.F16.E4M3.UNPACK_B R35, R10 ;  /* 0x0000000aff23723e */ /* 0x000fe200020006ff */
[----:B------:R-:W-:Y:S01]  /*13400*/  FFMA.FTZ R38, R41, R5, R38 ;  /* 0x0000000529267223 */ /* 0x000fe20000010026 */
[----:B------:R-:W-:Y:S01]  /*13410*/  F2FP.F16.E4M3.UNPACK_B R41, R13 ;  /* 0x0000000dff29723e */ /* 0x000fe200020006ff */
[----:B------:R-:W-:Y:S01]  /*13420*/  FFMA.FTZ R36, R39, R5, -R36 ;  /* 0x0000000527247223 */ /* 0x000fe20000010824 */
[----:B------:R-:W-:Y:S02]  /*13430*/  HADD2.F32 R5, -RZ, R8.H0_H0 ;  /* 0x20000008ff057230 */ /* 0x000fe40000004100 */
[C---:B------:R-:W-:Y:S01]  /*13440*/  FMUL.FTZ R39, R44.reuse, R32 ;  /* 0x000000202c277220 */ /* 0x040fe20000410000 */
[----:B------:R-:W-:Y:S01]  /*13450*/  FFMA.FTZ R37, R44, R4, -R37 ;  /* 0x000000042c257223 */ /* 0x000fe20000010825 */
[----:B------:R-:W-:Y:S01]  /*13460*/  HADD2.F32 R46, -RZ, R41.H0_H0 ;  /* 0x20000029ff2e7230 */ /* 0x000fe20000004100 */
[----:B------:R-:W-:Y:S01]  /*13470*/  F2FP.F16.E4M3.UNPACK_B R44, R14.H1 ;  /* 0x0000000eff2c723e */ /* 0x000fe200030006ff */
[----:B------:R-:W-:Y:S01]  /*13480*/  FFMA.FTZ R39, R48, R4, R39 ;  /* 0x0000000430277223 */ /* 0x000fe20000010027 */
[----:B------:R-:W-:Y:S01]  /*13490*/  HADD2.F32 R4, -RZ, R9.H0_H0 ;  /* 0x20000009ff047230 */ /* 0x000fe20000004100 */
[----:B------:R-:W-:Y:S01]  /*134a0*/  F2FP.F16.E4M3.UNPACK_B R10, R10.H1 ;  /* 0x0000000aff0a723e */ /* 0x000fe200030006ff */
[-C--:B------:R-:W-:Y:S01]  /*134b0*/  FMUL.FTZ R13, R46, R5.reuse ;  /* 0x000000052e0d7220 */ /* 0x080fe20000410000 */
[C---:B------:R-:W-:Y:S01]  /*134c0*/  FMUL.FTZ R5, R42.reuse, R5 ;  /* 0x000000052a057220 */ /* 0x040fe20000410000 */
[----:B------:R-:W-:Y:S01]  /*134d0*/  HADD2.F32 R47, -RZ, R41.H1_H1 ;  /* 0x30000029ff2f7230 */ /* 0x000fe20000004100 */
[----:B------:R-:W-:Y:S01]  /*134e0*/  F2FP.F16.E4M3.UNPACK_B R30, R6 ;  /* 0x00000006ff1e723e */ /* 0x000fe200020006ff */
[-C--:B------:R-:W-:Y:S01]  /*134f0*/  FFMA.FTZ R13, R42, R0.reuse, -R13 ;  /* 0x000000002a0d7223 */ /* 0x080fe2000001080d */
[----:B------:R-:W-:Y:S01]  /*13500*/  FFMA.FTZ R5, R46, R0, R5 ;  /* 0x000000002e057223 */ /* 0x000fe20000010005 */
[----:B------:R-:W-:Y:S01]  /*13510*/  HADD2.F32 R46, -RZ, R44.H0_H0 ;  /* 0x2000002cff2e7230 */ /* 0x000fe20000004100 */
[----:B------:R-:W-:Y:S01]  /*13520*/  F2FP.F16.E4M3.UNPACK_B R6, R6.H1 ;  /* 0x00000006ff06723e */ /* 0x000fe200030006ff */
[----:B------:R-:W-:Y:S01]  /*13530*/  HADD2.F32 R8, -RZ, R8.H1_H1 ;  /* 0x30000008ff087230 */ /* 0x000fe20000004100 */
[----:B------:R-:W-:Y:S01]  /*13540*/  F2FP.F16.E4M3.UNPACK_B R33, R11 ;  /* 0x0000000bff21723e */ /* 0x000fe200020006ff */
[----:B------:R-:W-:-:S02]  /*13550*/  HADD2.F32 R42, -RZ, R40.H0_H0 ;  /* 0x20000028ff2a7230 */ /* 0x000fc40000004100 */
[----:B------:R-:W-:Y:S01]  /*13560*/  FMUL.FTZ R41, R46, R4 ;  /* 0x000000042e297220 */ /* 0x000fe20000410000 */
[----:B------:R-:W-:Y:S02]  /*13570*/  HADD2.F32 R0, -RZ, R27.H0_H0 ;  /* 0x2000001bff007230 */ /* 0x000fe40000004100 */
[-C--:B------:R-:W-:Y:S01]  /*13580*/  FMUL.FTZ R32, R47, R8.reuse ;  /* 0x000000082f207220 */ /* 0x080fe20000410000 */
[C---:B------:R-:W-:Y:S01]  /*13590*/  FMUL.FTZ R8, R45.reuse, R8 ;  /* 0x000000082d087220 */ /* 0x040fe20000410000 */
[C---:B------:R-:W-:Y:S01]  /*135a0*/  FMUL.FTZ R43, R42.reuse, R4 ;  /* 0x000000042a2b7220 */ /* 0x040fe20000410000 */
[----:B------:R-:W-:Y:S02]  /*135b0*/  HADD2.F32 R9, -RZ, R9.H1_H1 ;  /* 0x30000009ff097230 */ /* 0x000fe40000004100 */
[----:B------:R-:W-:Y:S01]  /*135c0*/  FFMA.FTZ R41, R42, R0, -R41 ;  /* 0x000000002a297223 */ /* 0x000fe20000010829 */
[----:B------:R-:W-:Y:S01]  /*135d0*/  F2FP.F16.E4M3.UNPACK_B R42, R24 ;  /* 0x00000018ff2a723e */ /* 0x000fe200020006ff */
[----:B------:R-:W-:Y:S01]  /*135e0*/  FFMA.FTZ R32, R45, R21, -R32 ;  /* 0x000000152d207223 */ /* 0x000fe20000010820 */
[----:B------:R-:W-:Y:S01]  /*135f0*/  FFMA.FTZ R43, R46, R0, R43 ;  /* 0x000000002e2b7223 */ /* 0x000fe2000001002b */
[----:B------:R-:W-:-:S02]  /*13600*/  HADD2.F32 R45, -RZ, R40.H1_H1 ;  /* 0x30000028ff2d7230 */ /* 0x000fc40000004100 */
[----:B------:R-:W-:Y:S01]  /*13610*/  FFMA.FTZ R8, R47, R21, R8 ;  /* 0x000000152f087223 */ /* 0x000fe20000010008 */
[----:B------:R-:W-:Y:S01]  /*13620*/  F2FP.F16.E4M3.UNPACK_B R46, R14 ;  /* 0x0000000eff2e723e */ /* 0x000fe200020006ff */
[----:B------:R-:W-:Y:S01]  /*13630*/  HADD2.F32 R47, -RZ, R44.H1_H1 ;  /* 0x3000002cff2f7230 */ /* 0x000fe20000004100 */
[----:B------:R-:W-:Y:S01]  /*13640*/  F2FP.F16.E4M3.UNPACK_B R11, R11.H1 ;  /* 0x0000000bff0b723e */ /* 0x000fe200030006ff */
[----:B------:R-:W-:Y:S02]  /*13650*/  HADD2.F32 R4, -RZ, R34.H0_H0 ;  /* 0x20000022ff047230 */ /* 0x000fe40000004100 */
[-C--:B------:R-:W-:Y:S01]  /*13660*/  FMUL.FTZ R40, R45, R9.reuse ;  /* 0x000000092d287220 */ /* 0x080fe20000410000 */
[----:B------:R-:W-:Y:S02]  /*13670*/  HADD2.F32 R44, -RZ, R42.H0_H0 ;  /* 0x2000002aff2c7230 */ /* 0x000fe40000004100 */
[----:B------:R-:W-:Y:S01]  /*13680*/  FMUL.FTZ R14, R47, R9 ;  /* 0x000000092f0e7220 */ /* 0x000fe20000410000 */
[----:B------:R-:W-:Y:S01]  /*13690*/  HADD2.F32 R27, -RZ, R27.H1_H1 ;  /* 0x3000001bff1b7230 */ /* 0x000fe20000004100 */
[----:B------:R-:W-:Y:S01]  /*136a0*/  F2FP.F16.E4M3.UNPACK_B R31, R7 ;  /* 0x00000007ff1f723e */ /* 0x000fe200020006ff */
[----:B------:R-:W-:-:S02]  /*136b0*/  HADD2.F32 R48, -RZ, R46.H0_H0 ;  /* 0x2000002eff307230 */ /* 0x000fc40000004100 */
[-C--:B------:R-:W-:Y:S01]  /*136c0*/  FMUL.FTZ R21, R44, R4.reuse ;  /* 0x000000042c157220 */ /* 0x080fe20000410000 */
[----:B------:R-:W-:Y:S02]  /*136d0*/  HADD2.F32 R0, -RZ, R25.H0_H0 ;  /* 0x20000019ff007230 */ /* 0x000fe40000004100 */
[----:B------:R-:W-:Y:S01]  /*136e0*/  FFMA.FTZ R40, R47, R27, R40 ;  /* 0x0000001b2f287223 */ /* 0x000fe20000010028 */
[----:B------:R-:W-:Y:S02]  /*136f0*/  HADD2.F32 R47, -RZ, R42.H1_H1 ;  /* 0x3000002aff2f7230 */ /* 0x000fe40000004100 */
[C---:B------:R-:W-:Y:S01]  /*13700*/  FMUL.FTZ R9, R48.reuse, R4 ;  /* 0x0000000430097220 */ /* 0x040fe20000410000 */
[----:B------:R-:W-:Y:S01]  /*13710*/  F2FP.F16.E4M3.UNPACK_B R42, R12.H1 ;  /* 0x0000000cff2a723e */ /* 0x000fe200030006ff */
[-C--:B------:R-:W-:Y:S01]  /*13720*/  FFMA.FTZ R21, R48, R0.reuse, R21 ;  /* 0x0000000030157223 */ /* 0x080fe20000010015 */
[----:B------:R-:W-:Y:S01]  /*13730*/  F2FP.F16.E4M3.UNPACK_B R48, R15.H1 ;  /* 0x0000000fff30723e */ /* 0x000fe200030006ff */
[----:B------:R-:W-:Y:S01]  /*13740*/  FFMA.FTZ R9, R44, R0, -R9 ;  /* 0x000000002c097223 */ /* 0x000fe20000010809 */
[----:B------:R-:W-:-:S02]  /*13750*/  HADD2.F32 R4, -RZ, R10.H0_H0 ;  /* 0x2000000aff047230 */ /* 0x000fc40000004100 */
[----:B------:R-:W-:Y:S01]  /*13760*/  FFMA.FTZ R24, R45, R27, -R14 ;  /* 0x0000001b2d187223 */ /* 0x000fe2000001080e */
[----:B------:R-:W-:Y:S01]  /*13770*/  HADD2.F32 R44, -RZ, R42.H0_H0 ;  /* 0x2000002aff2c7230 */ /* 0x000fe20000004100 */
[----:B------:R-:W-:Y:S01]  /*13780*/  F2FP.F16.E4M3.UNPACK_B R7, R7.H1 ;  /* 0x00000007ff07723e */ /* 0x000fe200030006ff */
[----:B------:R-:W-:Y:S01]  /*13790*/  HADD2.F32 R49, -RZ, R46.H1_H1 ;  /* 0x3000002eff317230 */ /* 0x000fe20000004100 */
[----:B------:R-:W-:Y:S01]  /*137a0*/  F2FP.SATFINITE.E4M3.F32.PACK_AB_MERGE_C R38, R39, R38, RZ ;  /* 0x000000262726723e */ /* 0x000fe200048070ff */
[----:B------:R-:W-:Y:S02]  /*137b0*/  HADD2.F32 R34, -RZ, R34.H1_H1 ;  /* 0x30000022ff227230 */ /* 0x000fe40000004100 */
[----:B------:R-:W-:Y:S01]  /*137c0*/  FMUL.FTZ R45, R44, R4 ;  /* 0x000000042c2d7220 */ /* 0x000fe20000410000 */
[----:B------:R-:W-:Y:S01]  /*137d0*/  HADD2.F32 R46, -RZ, R48.H0_H0 ;  /* 0x20000030ff2e7230 */ /* 0x000fe20000004100 */
[----:B------:R-:W-:Y:S01]  /*137e0*/  F2FP.SATFINITE.E4M3.F32.PACK_AB_MERGE_C R24, R24, R41, RZ ;  /* 0x000000291818723e */ /* 0x000fe200048070ff */
[----:B------:R-:W-:-:S02]  /*137f0*/  HADD2.F32 R0, -RZ, R6.H0_H0 ;  /* 0x20000006ff007230 */ /* 0x000fc40000004100 */
[-C--:B------:R-:W-:Y:S01]  /*13800*/  FMUL.FTZ R14, R49, R34.reuse ;  /* 0x00000022310e7220 */ /* 0x080fe20000410000 */
[----:B------:R-:W-:Y:S02]  /*13810*/  HADD2.F32 R25, -RZ, R25.H1_H1 ;  /* 0x30000019ff197230 */ /* 0x000fe40000004100 */
[----:B------:R-:W-:Y:S01]  /*13820*/  FMUL.FTZ R34, R47, R34 ;  /* 0x000000222f227220 */ /* 0x000fe20000410000 */
[----:B------:R-:W-:Y:S02]  /*13830*/  HADD2.F32 R48, -RZ, R48.H1_H1 ;  /* 0x30000030ff307230 */ /* 0x000fe40000004100 */
[C---:B------:R-:W-:Y:S01]  /*13840*/  FMUL.FTZ R27, R46.reuse, R4 ;  /* 0x000000042e1b7220 */ /* 0x040fe20000410000 */
[----:B------:R-:W-:Y:S02]  /*13850*/  HADD2.F32 R10, -RZ, R10.H1_H1 ;  /* 0x3000000aff0a7230 */ /* 0x000fe40000004100 */
[----:B------:R-:W-:Y:S01]  /*13860*/  FFMA.FTZ R45, R46, R0, R45 ;  /* 0x000000002e2d7223 */ /* 0x000fe2000001002d */
[----:B------:R-:W-:Y:S01]  /*13870*/  HADD2.F32 R42, -RZ, R42.H1_H1 ;  /* 0x3000002aff2a7230 */ /* 0x000fe20000004100 */
[----:B------:R-:W-:Y:S01]  /*13880*/  F2FP.F16.E4M3.UNPACK_B R46, R15 ;  /* 0x0000000fff2e723e */ /* 0x000fe200020006ff */
[----:B------:R-:W-:-:S02]  /*13890*/  HADD2.F32 R6, -RZ, R6.H1_H1 ;  /* 0x30000006ff067230 */ /* 0x000fc40000004100 */
[-C--:B------:R-:W-:Y:S01]  /*138a0*/  FFMA.FTZ R14, R47, R25.reuse, -R14 ;  /* 0x000000192f0e7223 */ /* 0x080fe2000001080e */
[----:B------:R-:W-:Y:S01]  /*138b0*/  FFMA.FTZ R34, R49, R25, R34 ;  /* 0x0000001931227223 */ /* 0x000fe20000010022 */
[----:B------:R-:W-:Y:S01]  /*138c0*/  FFMA.FTZ R27, R44, R0, -R27 ;  /* 0x000000002c1b7223 */ /* 0x000fe2000001081b */
[----:B------:R-:W-:Y:S01]  /*138d0*/  FMUL.FTZ R15, R48, R10 ;  /* 0x0000000a300f7220 */ /* 0x000fe20000410000 */
[----:B------:R-:W-:Y:S01]  /*138e0*/  F2FP.F16.E4M3.UNPACK_B R44, R12 ;  /* 0x0000000cff2c723e */ /* 0x000fe200020006ff */
[C---:B------:R-:W-:Y:S01]  /*138f0*/  FMUL.FTZ R25, R42.reuse, R10 ;  /* 0x0000000a2a197220 */ /* 0x040fe20000410000 */
[----:B------:R-:W-:Y:S02]  /*13900*/  HADD2.F32 R10, -RZ, R46.H0_H0 ;  /* 0x2000002eff0a7230 */ /* 0x000fe40000004100 */
[-C--:B------:R-:W-:Y:S01]  /*13910*/  FFMA.FTZ R12, R42, R6.reuse, -R15 ;  /* 0x000000062a0c7223 */ /* 0x080fe2000001080f */
[----:B------:R-:W-:Y:S02]  /*13920*/  HADD2.F32 R4, -RZ, R35.H0_H0 ;  /* 0x20000023ff047230 */ /* 0x000fe40000004100 */
[----:B------:R-:W-:Y:S01]  /*13930*/  FFMA.FTZ R42, R48, R6, R25 ;  /* 0x00000006302a7223 */ /* 0x000fe20000010019 */
[----:B------:R-:W-:Y:S01]  /*13940*/  HADD2.F32 R6, -RZ, R44.H0_H0 ;  /* 0x2000002cff067230 */ /* 0x000fe20000004100 */
[----:B------:R-:W-:Y:S01]  /*13950*/  F2FP.F16.E4M3.UNPACK_B R47, R20.H1 ;  /* 0x00000014ff2f723e */ /* 0x000fe200030006ff */
        /* <DEDUP_REMOVED lines=9> */
[-C--:B------:R-:W-:Y:S01]  /*139f0*/  FMUL.FTZ R15, R46, R35.reuse ;  /* 0x000000232e0f7220 */ /* 0x080fe20000410000 */
        /* <DEDUP_REMOVED lines=10> */
[----:B------:R-:W-:Y:S02]  /*13aa0*/  HADD2.F32 R51, -RZ, R47.H1_H1 ;  /* 0x3000002fff337230 */ /* 0x000fe40000004100 */
[----:B------:R-:W-:Y:S01]  /*13ab0*/  FMUL.FTZ R47, R30, R4 ;  /* 0x000000041e2f7220 */ /* 0x000fe20000410000 */
[----:B------:R-:W-:Y:S01]  /*13ac0*/  HADD2.F32 R11, -RZ, R11.H1_H1 ;  /* 0x3000000bff0b7230 */ /* 0x000fe20000004100 */
[----:B------:R-:W-:Y:S01]  /*13ad0*/  F2FP.F16.E4M3.UNPACK_B R20, R20 ;  /* 0x00000014ff14723e */ /* 0x000fe200020006ff */
[--C-:B------:R-:W-:Y:S01]  /*13ae0*/  HADD2.F32 R0, -RZ, R7.reuse.H0_H0 ;  /* 0x20000007ff007230 */ /* 0x100fe20000004100 */
[----:B------:R-:W-:Y:S01]  /*13af0*/  F2FP.SATFINITE.E4M3.F32.PACK_AB_MERGE_C R12, R12, R27, RZ ;  /* 0x0000001b0c0c723e */ /* 0x000fe200048070ff */
[----:B------:R-:W-:Y:S02]  /*13b00*/  HADD2.F32 R7, -RZ, R7.H1_H1 ;  /* 0x30000007ff077230 */ /* 0x000fe40000004100 */
[----:B------:R-:W-:Y:S01]  /*13b10*/  FMUL.FTZ R4, R51, R11 ;  /* 0x0000000b33047220 */ /* 0x000fe20000410000 */
[----:B------:R-:W-:-:S02]  /*13b20*/  HADD2.F32 R46, -RZ, R44.H0_H0 ;  /* 0x2000002cff2e7230 */ /* 0x000fc40000004100 */
[-C--:B------:R-:W-:Y:S01]  /*13b30*/  FFMA.FTZ R25, R30, R0.reuse, -R25 ;  /* 0x000000001e197223 */ /* 0x080fe20000010819 */
[C---:B------:R-:W-:Y:S01]  /*13b40*/  FMUL.FTZ R30, R49.reuse, R11 ;  /* 0x0000000b311e7220 */ /* 0x040fe20000410000 */
[-C--:B------:R-:W-:Y:S01]  /*13b50*/  FFMA.FTZ R26, R49, R7.reuse, -R4 ;  /* 0x00000007311a7223 */ /* 0x080fe20000010804 */
[----:B------:R-:W-:Y:S02]  /*13b60*/  HADD2.F32 R49, -RZ, R44.H1_H1 ;  /* 0x3000002cff317230 */ /* 0x000fe40000004100 */
[----:B------:R-:W-:Y:S01]  /*13b70*/  FFMA.FTZ R47, R48, R0, R47 ;  /* 0x00000000302f7223 */ /* 0x000fe2000001002f */
[----:B------:R-:W-:Y:S01]  /*13b80*/  FFMA.FTZ R30, R51, R7, R30 ;  /* 0x00000007331e7223 */ /* 0x000fe2000001001e */
[--C-:B------:R-:W-:Y:S01]  /*13b90*/  HADD2.F32 R44, -RZ, R20.reuse.H0_H0 ;  /* 0x20000014ff2c7230 */ /* 0x100fe20000004100 */
[----:B------:R-:W-:Y:S01]  /*13ba0*/  F2FP.SATFINITE.E4M3.F32.PACK_AB_MERGE_C R25, R26, R25, RZ ;  /* 0x000000191a19723e */ /* 0x000fe200048070ff */
[--C-:B------:R-:W-:Y:S01]  /*13bb0*/  HADD2.F32 R4, -RZ, R33.reuse.H0_H0 ;  /* 0x20000021ff047230 */ /* 0x100fe20000004100 */
[----:B------:R-:W-:Y:S01]  /*13bc0*/  F2FP.SATFINITE.E4M3.F32.PACK_AB_MERGE_C R40, R40, R43, RZ ;  /* 0x0000002b2828723e */ /* 0x000fe200048070ff */
[----:B------:R-:W-:Y:S01]  /*13bd0*/  HADD2.F32 R51, -RZ, R20.H1_H1 ;  /* 0x30000014ff337230 */ /* 0x000fe20000004100 */
[----:B------:R-:W-:Y:S01]  /*13be0*/  F2FP.SATFINITE.E4M3.F32.PACK_AB_MERGE_C R42, R42, R45, RZ ;  /* 0x0000002d2a2a723e */ /* 0x000fe200048070ff */
[----:B------:R-:W-:-:S02]  /*13bf0*/  HADD2.F32 R33, -RZ, R33.H1_H1 ;  /* 0x30000021ff217230 */ /* 0x000fc40000004100 */
[-C--:B------:R-:W-:Y:S01]  /*13c00*/  FMUL.FTZ R7, R44, R4.reuse ;  /* 0x000000042c077220 */ /* 0x080fe20000410000 */
[--C-:B------:R-:W-:Y:S02]  /*13c10*/  HADD2.F32 R0, -RZ, R31.reuse.H0_H0 ;  /* 0x2000001fff007230 */ /* 0x100fe40000004100 */
[C---:B------:R-:W-:Y:S01]  /*13c20*/  FMUL.FTZ R11, R46.reuse, R4 ;  /* 0x000000042e0b7220 */ /* 0x040fe20000410000 */
[----:B------:R-:W-:Y:S02]  /*13c30*/  HADD2.F32 R31, -RZ, R31.H1_H1 ;  /* 0x3000001fff1f7230 */ /* 0x000fe40000004100 */
[-C--:B------:R-:W-:Y:S01]  /*13c40*/  FMUL.FTZ R4, R51, R33.reuse ;  /* 0x0000002133047220 */ /* 0x080fe20000410000 */
[C---:B------:R-:W-:Y:S01]  /*13c50*/  FMUL.FTZ R20, R49.reuse, R33 ;  /* 0x0000002131147220 */ /* 0x040fe20000410000 */
        /* <DEDUP_REMOVED lines=11> */
[----:B------:R-:W-:Y:S02]  /*13d10*/  F2FP.SATFINITE.E4M3.F32.PACK_AB_MERGE_C R9, R34, R21, R40 ;  /* 0x000000152209723e */ /* 0x000fe40004807028 */
[----:B------:R-:W-:Y:S01]  /*13d20*/  F2FP.SATFINITE.E4M3.F32.PACK_AB_MERGE_C R10, R35, R10, R42 ;  /* 0x0000000a230a723e */ /* 0x000fe2000480702a */
[----:B------:R4:W-:Y:S01]  /*13d30*/  STS.128 [R50+0x20400], R4 ;  /* 0x0204000432007388 */ /* 0x0009e20000000c00 */
[----:B------:R-:W-:-:S05]  /*13d40*/  F2FP.SATFINITE.E4M3.F32.PACK_AB_MERGE_C R11, R20, R11, R30 ;  /* 0x0000000b140b723e */ /* 0x000fca000480701e */
[----:B------:R4:W-:Y:S02]  /*13d50*/  STS.128 [R3+0x20400], R8 ;  /* 0x0204000803007388 */ /* 0x0009e40000000c00 */
.L_x_465:
[----:B------:R-:W-:Y:S05]  /*13d60*/  BSYNC B0 ;  /* 0x0000000000007941 */ /* 0x000fea0003800000 */
.L_x_446:
[----:B------:R-:W-:Y:S01]  /*13d70*/  @!PT LDS RZ, [RZ] ;  /* 0x00000000fffff984 */ /* 0x000fe20000000800 */
[----:B------:R-:W-:Y:S01]  /*13d80*/  @!PT LDS RZ, [RZ] ;  /* 0x00000000fffff984 */ /* 0x000fe20000000800 */
[----:B------:R-:W-:Y:S01]  /*13d90*/  @!PT LDS RZ, [RZ] ;  /* 0x00000000fffff984 */ /* 0x000fe20000000800 */
[----:B------:R-:W-:Y:S01]  /*13da0*/  @!PT LDS RZ, [RZ] ;  /* 0x00000000fffff984 */ /* 0x000fe20000000800 */
[----:B------:R0:W-:Y:S06]  /*13db0*/  MEMBAR.ALL.CTA ;  /* 0x0000000000007992 */ /* 0x0001ec0000008000 */
[----:B0-----:R-:W0:Y:S01]  /*13dc0*/  FENCE.VIEW.ASYNC.S ;  /* 0x00000000000073c6 */ /* 0x001e220000000000 */
[----:B------:R-:W-:Y:S05]  /*13dd0*/  WARPSYNC.ALL ;  /* 0x0000000000007948 */ /* 0x000fea0003800000 */
[----:B0-----:R-:W-:Y:S06]  /*13de0*/  BAR.SYNC.DEFER_BLOCKING 0xd, 0x100 ;  /* 0x0344000000007b1d */ /* 0x001fec0000010000 */
.L_x_444:
[----:B------:R-:W-:-:S04]  /*13df0*/  MOV R0, UR47 ;  /* 0x0000002f00007c02 */ /* 0x000fc80008000f00 */
[----:B------:R-:W-:-:S13]  /*13e00*/  ISETP.NE.AND P0, PT, R0, 0x3, PT ;  /* 0x000000030000780c */ /* 0x000fda0003f05270 */
[----:B------:R-:W-:Y:S05]  /*13e10*/  @!P0 BRA `(.L_x_479) ;  /* 0x0000000000048947 */ /* 0x000fea0003800000 */
[----:B------:R-:W-:Y:S01]  /*13e20*/  BPT.TRAP 0x1 ;  /* 0x000000040000795c */ /* 0x000fe20000300000 */
.L_x_479:
[----:B01--4-:R-:W-:Y:S01]  /*13e30*/  IMAD R3, R152, 0x8, R22 ;  /* 0x0000000898037824 */ /* 0x013fe200078e0216 */
[----:B------:R-:W-:-:S04]  /*13e40*/  SHF.L.U32 R0, R236, 0x1f, RZ ;  /* 0x0000001fec007819 */ /* 0x000fc800000006ff */
[----:B------:R0:W1:Y:S01]  /*13e50*/  SYNCS.PHASECHK.TRANS64.TRYWAIT P1, [R3+URZ+0x38830], R0 ;  /* 0x03883000030075a7 */ /* 0x000062000802017f */
[----:B------:R-:W-:Y:S05]  /*13e60*/  @!P0 BRA `(.L_x_480) ;  /* 0x0000000000048947 */ /* 0x000fea0003800000 */
[----:B------:R-:W-:Y:S01]  /*13e70*/  BPT.TRAP 0x1 ;  /* 0x000000040000795c */ /* 0x000fe20000300000 */
.L_x_480:
[----:B--23--:R-:W2:Y:S01]  /*13e80*/  S2R R4, SR_TID.X ;  /* 0x0000000000047919 */ /* 0x00cea20000002100 */
[----:B------:R-:W-:Y:S01]  /*13e90*/  LOP3.LUT R29, R29, 0xffffff80, RZ, 0xc0, !PT ;  /* 0xffffff801d1d7812 */ /* 0x000fe200078ec0ff */
[----:B------:R-:W-:Y:S02]  /*13ea0*/  IMAD.MOV.U32 R5, RZ, RZ, 0x80 ;  /* 0x00000080ff057424 */ /* 0x000fe400078e00ff */
[----:B--2---:R-:W-:-:S05]  /*13eb0*/  VIADD R4, R4, 0xffffff80 ;  /* 0xffffff8004047836 */ /* 0x004fca0000000000 */
[----:B------:R-:W-:-:S04]  /*13ec0*/  IADD3 R29, R4, -R29, RZ ;  /* 0x8000001d041d7210 */ /* 0x000fc80007ffe0ff */
[----:B------:R-:W-:-:S04]  /*13ed0*/  SHF.R.S32.HI R4, RZ, 0x1f, R29 ;  /* 0x0000001fff047819 */ /* 0x000fc8000001141d */
[----:B------:R-:W-:-:S04]  /*13ee0*/  LEA.HI R4, R4, R29, RZ, 0x2 ;  /* 0x0000001d04047211 */ /* 0x000fc800078f10ff */
[----:B------:R-:W-:-:S05]  /*13ef0*/  LOP3.LUT R4, R4, 0x7ffffffc, RZ, 0xc0, !PT ;  /* 0x7ffffffc04047812 */ /* 0x000fca00078ec0ff */
[----:B------:R-:W-:Y:S01]  /*13f00*/  IMAD.IADD R4, R29, 0x1, -R4 ;  /* 0x000000011d047824 */ /* 0x000fe200078e0a04 */
[----:B-1----:R-:W-:Y:S06]  /*13f10*/  @P1 BRA `(.L_x_481) ;  /* 0x0000000000081947 */ /* 0x002fec0003800000 */
[----:B------:R-:W1:Y:S02]  /*13f20*/  SYNCS.PHASECHK.TRANS64.TRYWAIT P1, [R3+URZ+0x38830], R0 ;  /* 0x03883000030075a7 */ /* 0x000e64000802017f */
[----:B-1----:R-:W-:Y:S05]  /*13f30*/  @!P1 BRA `(.L_x_482) ;  /* 0x0000012000549947 */ /* 0x002fea0003800000 */
.L_x_481:
[----:B------:R-:W2:Y:S01]  /*13f40*/  S2R R6, SR_TID.X ;  /* 0x0000000000067919 */ /* 0x000ea20000002100 */
[----:B------:R-:W-:Y:S05]  /*13f50*/  WARPSYNC.ALL ;  /* 0x0000000000007948 */ /* 0x000fea0003800000 */
[----:B------:R-:W-:Y:S01]  /*13f60*/  IMAD R10, R4, -0x2, R5 ;  /* 0xfffffffe040a7824 */ /* 0x000fe200078e0205 */
[----:B------:R-:W-:Y:S02]  /*13f70*/  MOV R151, RZ ;  /* 0x000000ff00977202 */ /* 0x000fe40000000f00 */
[----:B--2---:R-:W-:-:S04]  /*13f80*/  LOP3.LUT R6, R6, 0x7f, RZ, 0xc0, !PT ;  /* 0x0000007f06067812 */ /* 0x004fc800078ec0ff */
[----:B------:R-:W-:Y:S01]  /*13f90*/  ISETP.NE.AND P1, PT, R6, RZ, PT ;  /* 0x000000ff0600720c */ /* 0x000fe20003f25270 */
[----:B01----:R-:W-:Y:S01]  /*13fa0*/  VIADD R0, R22, 0x28400 ;  /* 0x0002840016007836 */ /* 0x003fe20000000000 */
[----:B------:R-:W-:Y:S01]  /*13fb0*/  R2UR UR12, R28 ;  /* 0x000000001c0c72ca */ /* 0x000fe200000e0000 */
[----:B------:R-:W-:Y:S01]  /*13fc0*/  UMOV UR13, 0x40000040 ;  /* 0x40000040000d7882 */ /* 0x000fe20000000000 */
[----:B------:R-:W-:Y:S01]  /*13fd0*/  MOV R5, 0x40000040 ;  /* 0x4000004000057802 */ /* 0x000fe20000000f00 */
[----:B-----5:R-:W-:Y:S01]  /*13fe0*/  WARPGROUP.ARRIVE ;  /* 0x00000000000079c5 */ /* 0x020fe20000000000 */
[----:B------:R-:W-:Y:S01]  /*13ff0*/  SHF.R.U32.HI R0, RZ, 0x4, R0 ;  /* 0x00000004ff007819 */ /* 0x000fe20000011600 */
[----:B------:R-:W-:Y:S01]  /*14000*/  IMAD.MOV.U32 R7, RZ, RZ, 0x40000040 ;  /* 0x40000040ff077424 */ /* 0x000fe200078e00ff */
[----:B------:R-:W-:Y:S01]  /*14010*/  R2UR UR15, R5 ;  /* 0x00000000050f72ca */ /* 0x000fe200000e0000 */
[----:B------:R-:W-:Y:S01]  /*14020*/  UMOV UR9, 0x40000040 ;  /* 0x4000004000097882 */ /* 0x000fe20000000000 */
[----:B------:R-:W-:Y:S01]  /*14030*/  LOP3.LUT R0, R0, 0x3fff, RZ, 0xc0, !PT ;  /* 0x00003fff00007812 */ /* 0x000fe200078ec0ff */
[----:B------:R-:W-:Y:S01]  /*14040*/  UMOV UR5, 0x40000040 ;  /* 0x4000004000057882 */ /* 0x000fe20000000000 */
[----:B------:R-:W-:Y:S01]  /*14050*/  R2UR UR11, R7 ;  /* 0x00000000070b72ca */ /* 0x000fe200000e0000 */
[----:B------:R-:W-:Y:S01]  /*14060*/  IMAD.MOV.U32 R7, RZ, RZ, 0x40000040 ;  /* 0x40000040ff077424 */ /* 0x000fe200078e00ff */
[----:B------:R-:W-:Y:S01]  /*14070*/  LOP3.LUT R0, R0, 0x10000, RZ, 0xfc, !PT ;  /* 0x0001000000007812 */ /* 0x000fe200078efcff */
[----:B------:R-:W-:Y:S01]  /*14080*/  ULOP3.LUT UR12, UR12, 0x10000, URZ, 0xfc, !UPT ;  /* 0x000100000c0c7892 */ /* 0x000fe2000f8efc3f */
[----:B------:R-:W-:Y:S01]  /*14090*/  IMAD.MOV.U32 R5, RZ, RZ, 0x40000040 ;  /* 0x40000040ff057424 */ /* 0x000fe200078e00ff */
[----:B------:R-:W-:Y:S01]  /*140a0*/  UMOV UR17, 0x40000040 ;  /* 0x4000004000117882 */ /* 0x000fe20000000000 */
[----:B------:R-:W-:Y:S01]  /*140b0*/  R2UR UR7, R7 ;  /* 0x00000000070772ca */ /* 0x000fe200000e0000 */
[----:B------:R-:W-:Y:S01]  /*140c0*/  IMAD R4, R152, 0x800, R0 ;  /* 0x0000080098047824 */ /* 0x000fe200078e0200 */
[----:B------:R-:W-:Y:S01]  /*140d0*/  UIADD3 UR8, UR12, 0x2, URZ ;  /* 0x000000020c087890 */ /* 0x000fe2000fffe03f */
[----:B------:R-:W-:Y:S01]  /*140e0*/  MOV R7, 0x40000040 ;  /* 0x4000004000077802 */ /* 0x000fe20000000f00 */
[----:B------:R-:W-:Y:S01]  /*140f0*/  UIADD3 UR4, UR12, 0x4, URZ ;  /* 0x000000040c047890 */ /* 0x000fe2000fffe03f */
[C---:B------:R-:W-:Y:S01]  /*14100*/  VIADD R6, R4.reuse, 0x2 ;  /* 0x0000000204067836 */ /* 0x040fe20000000000 */
[----:B------:R-:W-:Y:S01]  /*14110*/  R2UR UR14, R4 ;  /* 0x00000000040e72ca */ /* 0x000fe200000e0000 */
[----:B------:R-:W-:Y:S01]  /*14120*/  UIADD3 UR16, UR12, 0x6, URZ ;  /* 0x000000060c107890 */ /* 0x000fe2000fffe03f */
[----:B------:R-:W-:Y:S01]  /*14130*/  R2UR UR19, R7 ;  /* 0x00000000071372ca */ /* 0x000fe200000e0000 */
[----:B------:R-:W-:Y:S01]  /*14140*/  IMAD.MOV.U32 R7, RZ, RZ, 0x40000040 ;  /* 0x40000040ff077424 */ /* 0x000fe200078e00ff */
[----:B------:R-:W-:Y:S01]  /*14150*/  R2UR UR10, R6 ;  /* 0x00000000060a72ca */ /* 0x000fe200000e0000 */
[----:B------:R-:W-:Y:S01]  /*14160*/  UIADD3 UR20, UR12, 0x400, URZ ;  /* 0x000004000c147890 */ /* 0x000fe2000fffe03f */
[----:B------:R-:W-:Y:S01]  /*14170*/  IADD3 R6, R4, 0x4, RZ ;  /* 0x0000000404067810 */ /* 0x000fe20007ffe0ff */
[----:B------:R-:W-:Y:S01]  /*14180*/  UMOV UR21, 0x40000040 ;  /* 0x4000004000157882 */ /* 0x000fe20000000000 */
[----:B------:R-:W-:Y:S01]  /*14190*/  R2UR UR23, R7 ;  /* 0x00000000071772ca */ /* 0x000fe200000e0000 */
[----:B------:R-:W-:Y:S01]  /*141a0*/  IMAD.MOV.U32 R7, RZ, RZ, 0x40000040 ;  /* 0x40000040ff077424 */ /* 0x000fe200078e00ff */
[----:B------:R-:W-:Y:S01]  /*141b0*/  R2UR UR6, R6 ;  /* 0x00000000060672ca */ /* 0x000fe200000e0000 */
[----:B------:R-:W-:Y:S01]  /*141c0*/  VIADD R6, R4, 0x6 ;  /* 0x0000000604067836 */ /* 0x000fe20000000000 */
[----:B------:R-:W-:-:S02]  /*141d0*/  UIADD3 UR24, UR12, 0x402, URZ ;  /* 0x000004020c187890 */ /* 0x000fc4000fffe03f */
[----:B------:R-:W-:Y:S01]  /*141e0*/  QGMMA.64x128x32.F32.E4M3.E4M3 R24, gdesc[UR12], RZ, !UPT, gsb0 ;  /* 0x01e000000c1879f3 */ /* 0x000fe2000c0008ff */
[----:B------:R-:W-:Y:S01]  /*141f0*/  R2UR UR27, R7 ;  /* 0x00000000071b72ca */ /* 0x000fe200000e0000 */
[----:B------:R-:W-:Y:S01]  /*14200*/  UMOV UR25, 0x40000040 ;  /* 0x4000004000197882 */ /* 0x000fe20000000000 */
[----:B------:R-:W-:Y:S01]  /*14210*/  R2UR UR18, R6 ;  /* 0x00000000061272ca */ /* 0x000fe200000e0000 */
[----:B------:R-:W-:Y:S01]  /*14220*/  VIADD R6, R4, 0x400 ;  /* 0x0000040004067836 */ /* 0x000fe20000000000 */
[----:B------:R-:W-:Y:S01]  /*14230*/  MOV R7, 0x40000040 ;  /* 0x4000004000077802 */ /* 0x000fe20000000f00 */
[----:B------:R-:W-:Y:S01]  /*14240*/  UIADD3 UR28, UR12, 0x404, URZ ;  /* 0x000004040c1c7890 */ /* 0x000fe2000fffe03f */
[----:B------:R-:W-:Y:S01]  /*14250*/  R2UR UR35, R5 ;  /* 0x00000000052372ca */ /* 0x000fe200000e0000 */
[----:B------:R-:W-:Y:S01]  /*14260*/  UMOV UR29, 0x40000040 ;  /* 0x40000040001d7882 */ /* 0x000fe20000000000 */
[----:B------:R-:W-:Y:S01]  /*14270*/  R2UR UR22, R6 ;  /* 0x00000000061672ca */ /* 0x000fe200000e0000 */
[----:B------:R-:W-:Y:S01]  /*14280*/  UIADD3 UR32, UR12, 0x406, URZ ;  /* 0x000004060c207890 */ /* 0x000fe2000fffe03f */
[----:B------:R-:W-:Y:S01]  /*14290*/  IADD3 R6, R4, 0x402, RZ ;  /* 0x0000040204067810 */ /* 0x000fe20007ffe0ff */
[----:B------:R-:W-:Y:S01]  /*142a0*/  UMOV UR33, 0x40000040 ;  /* 0x4000004000217882 */ /* 0x000fe20000000000 */
[----:B------:R-:W-:Y:S01]  /*142b0*/  R2UR UR31, R7 ;  /* 0x00000000071f72ca */ /* 0x000fe200000e0000 */
[----:B------:R-:W-:Y:S01]  /*142c0*/  @!P1 VIADD R3, R3, 0x38840 ;  /* 0x0003884003039836 */ /* 0x000fe20000000000 */
[----:B------:R-:W-:Y:S01]  /*142d0*/  R2UR UR26, R6 ;  /* 0x00000000061a72ca */ /* 0x000fe200000e0000 */
[----:B------:R-:W-:Y:S01]  /*142e0*/  VIADD R6, R4, 0x404 ;  /* 0x0000040404067836 */ /* 0x000fe20000000000 */
[----:B------:R-:W-:Y:S01]  /*142f0*/  IADD3 R10, R10, R119, RZ ;  /* 0x000000770a0a7210 */ /* 0x000fe20007ffe0ff */
[----:B------:R-:W-:Y:S01]  /*14300*/  VIADD R4, R4, 0x406 ;  /* 0x0000040604047836 */ /* 0x000fe20000000000 */
[----:B------:R-:W-:Y:S01]  /*14310*/  @!P1 PRMT R3, RZ, 0x654, R3 ;  /* 0x00000654ff039816 */ /* 0x000fe20000000003 */
[----:B------:R-:W-:Y:S01]  /*14320*/  ULDC UR48, c[0x0][0x988] ;  /* 0x0002620000307ab9 */ /* 0x000fe20000000800 */
[----:B------:R-:W-:Y:S01]  /*14330*/  R2UR UR30, R6 ;  /* 0x00000000061e72ca */ /* 0x000fe200000e0000 */
[--C-:B------:R-:W-:Y:S01]  /*14340*/  IMAD.MOV.U32 R149, RZ, RZ, R151.reuse ;  /* 0x000000ffff957224 */ /* 0x100fe200078e0097 */
[----:B------:R-:W-:Y:S01]  /*14350*/  R2UR UR34, R4 ;  /* 0x00000000042272ca */ /* 0x000fe200000e0000 */
[--C-:B------:R-:W-:Y:S01]  /*14360*/  IMAD.MOV.U32 R148, RZ, RZ, R151.reuse ;  /* 0x000000ffff947224 */ /* 0x100fe200078e0097 */
[-C--:B------:R-:W-:Y:S01]  /*14370*/  MOV R150, R151.reuse ;  /* 0x0000009700967202 */ /* 0x080fe20000000f00 */
        /* <DEDUP_REMOVED lines=25> */
[----:B------:R-:W-:Y:S01]  /*14510*/  MOV R90, R151 ;  /* 0x00000097005a7202 */ /* 0x000fe20000000f00 */
        /* <DEDUP_REMOVED lines=10> */
[----:B------:R-:W-:Y:S01]  /*145c0*/  IMAD.MOV.U32 R88, RZ, RZ, R151 ;  /* 0x000000ffff587224 */ /* 0x000fe200078e0097 */
[----:B------:R-:W-:Y:S02]  /*145d0*/  WARPGROUP.DEPBAR.LE gsb0, 0x0 ;  /* 0x00008000000079c5 */ /* 0x000fe40000010000 */
[----:B------:R-:W-:-:S06]  /*145e0*/  WARPGROUP.ARRIVE ;  /* 0x00000000000079c5 */ /* 0x000fcc0000000000 */
[----:B------:R-:W-:Y:S03]  /*145f0*/  QGMMA.64x128x32.F32.E4M3.E4M3 R24, gdesc[UR8], R24, gsb0 ;  /* 0x01e00000081879f3 */ /* 0x000fe60008000818 */
[----:B------:R-:W-:Y:S02]  /*14600*/  WARPGROUP.DEPBAR.LE gsb0, 0x0 ;  /* 0x00008000000079c5 */ /* 0x000fe40000010000 */
[----:B------:R-:W-:-:S07]  /*14610*/  WARPGROUP.ARRIVE ;  /* 0x00000000000079c5 */ /* 0x000fce0000000000 */
[----:B------:R-:W-:Y:S01]  /*14620*/  QGMMA.64x128x32.F32.E4M3.E4M3 R24, gdesc[UR4], R24, gsb0 ;  /* 0x01e00000041879f3 */ /* 0x000fe20008000818 */
[----:B------:R-:W-:Y:S02]  /*14630*/  ULDC UR6, c[0x0][0x988] ;  /* 0x0002620000067ab9 */ /* 0x000fe40000000800 */
[----:B------:R-:W-:Y:S01]  /*14640*/  IMAD.U32 R166, RZ, RZ, UR6 ;  /* 0x00000006ffa67e24 */ /* 0x000fe2000f8e00ff */
[----:B------:R-:W-:Y:S02]  /*14650*/  WARPGROUP.DEPBAR.LE gsb0, 0x0 ;  /* 0x00008000000079c5 */ /* 0x000fe40000010000 */
[----:B------:R-:W-:-:S06]  /*14660*/  WARPGROUP.ARRIVE ;  /* 0x00000000000079c5 */ /* 0x000fcc0000000000 */
        /* <DEDUP_REMOVED lines=43> */
[----:B------:R1:W2:Y:S01]  /*14920*/  MUFU.TANH R5, R26 ;  /* 0x0000001a00057308 */ /* 0x0002a20000002400 */
        /* <DEDUP_REMOVED lines=8> */
[----:B-1----:R-:W-:-:S02]  /*149b0*/  IMAD R26, R153, -0x80, R10 ;  /* 0xffffff80991a7824 */ /* 0x002fc400078e020a */
[C---:B------:R-:W-:Y:S01]  /*149c0*/  FMUL.FTZ R71, R2.reuse, R71 ;  /* 0x0000004702477220 */ /* 0x040fe20000410000 */
[C---:B------:R-:W-:Y:S01]  /*149d0*/  FMUL.FTZ R52, R2.reuse, R52 ;  /* 0x0000003402347220 */ /* 0x040fe20000410000 */
[C---:B------:R-:W-:Y:S01]  /*149e0*/  FMUL.FTZ R50, R2.reuse, R50 ;  /* 0x0000003202327220 */ /* 0x040fe20000410000 */
[----:B------:R-:W-:Y:S01]  /*149f0*/  FMUL.FTZ R53, R2, R53 ;  /* 0x0000003502357220 */ /* 0x000fe20000410000 */
[----:B------:R-:W-:Y:S01]  /*14a00*/  ISETP.GT.AND P2, PT, R26, RZ, PT ;  /* 0x000000ff1a00720c */ /* 0x000fe20003f44270 */
[----:B------:R-:W-:Y:S01]  /*14a10*/  FMUL.FTZ R56, R2, R56 ;  /* 0x0000003802387220 */ /* 0x000fe20000410000 */
[----:B------:R-:W1:Y:S01]  /*14a20*/  MUFU.TANH R4, R27 ;  /* 0x0000001b00047308 */ /* 0x000e620000002400 */
[----:B------:R-:W-:Y:S01]  /*14a30*/  ISETP.GT.AND P3, PT, R26, 0x1, PT ;  /* 0x000000011a00780c */ /* 0x000fe20003f64270 */
[----:B------:R-:W-:Y:S01]  /*14a40*/  FMUL.FTZ R51, R2, R51 ;  /* 0x0000003302337220 */ /* 0x000fe20000410000 */
[----:B------:R-:W-:Y:S01]  /*14a50*/  ISETP.GT.AND P4, PT, R26, 0x8, PT ;  /* 0x000000081a00780c */ /* 0x000fe20003f84270 */
[----:B------:R-:W-:Y:S01]  /*14a60*/  FMUL.FTZ R54, R2, R54 ;  /* 0x0000003602367220 */ /* 0x000fe20000410000 */
[----:B0-----:R-:W-:Y:S01]  /*14a70*/  FSEL R6, R6, -INF , P3 ;  /* 0xff80000006067808 */ /* 0x001fe20001800000 */
[----:B------:R-:W-:Y:S01]  /*14a80*/  FMUL.FTZ R60, R2, R60 ;  /* 0x0000003c023c7220 */ /* 0x000fe20000410000 */
[----:B------:R-:W-:Y:S01]  /*14a90*/  ISETP.GT.AND P5, PT, R26, 0x9, PT ;  /* 0x000000091a00780c */ /* 0x000fe20003fa4270 */
[----:B------:R-:W-:Y:S01]  /*14aa0*/  MUFU.TANH R32, R32 ;  /* 0x0000002000207308 */ /* 0x000fe20000002400 */
[----:B--2---:R-:W-:Y:S01]  /*14ab0*/  FSEL R5, R5, -INF , P2 ;  /* 0xff80000005057808 */ /* 0x004fe20001000000 */
[C---:B------:R-:W-:Y:S01]  /*14ac0*/  FMUL.FTZ R58, R2.reuse, R58 ;  /* 0x0000003a023a7220 */ /* 0x040fe20000410000 */
[C---:B------:R-:W-:Y:S01]  /*14ad0*/  FMUL.FTZ R64, R2.reuse, R64 ;  /* 0x0000004002407220 */ /* 0x040fe20000410000 */
[C---:B------:R-:W-:Y:S01]  /*14ae0*/  FMUL.FTZ R62, R2.reuse, R62 ;  /* 0x0000003e023e7220 */ /* 0x040fe20000410000 */
[C---:B------:R-:W-:Y:S01]  /*14af0*/  FMUL.FTZ R68, R2.reuse, R68 ;  /* 0x0000004402447220 */ /* 0x040fe20000410000 */
[C---:B------:R-:W-:Y:S01]  /*14b00*/  FMUL.FTZ R66, R2.reuse, R66 ;  /* 0x0000004202427220 */ /* 0x040fe20000410000 */
[----:B------:R-:W-:Y:S01]  /*14b10*/  FMUL.FTZ R67, R2, R67 ;  /* 0x0000004302437220 */ /* 0x000fe20000410000 */
[----:B------:R-:W0:Y:S01]  /*14b20*/  MUFU.TANH R7, R30 ;  /* 0x0000001e00077308 */ /* 0x000e220000002400 */
[----:B-1----:R-:W-:Y:S01]  /*14b30*/  FSEL R4, R4, -INF , P3 ;  /* 0xff80000004047808 */ /* 0x002fe20001800000 */
[----:B------:R-:W-:Y:S01]  /*14b40*/  FMUL.FTZ R72, R2, R72 ;  /* 0x0000004802487220 */ /* 0x000fe20000410000 */
[----:B------:R-:W-:Y:S01]  /*14b50*/  ISETP.GT.AND P3, PT, R26, 0x11, PT ;  /* 0x000000111a00780c */ /* 0x000fe20003f64270 */
        /* <DEDUP_REMOVED lines=13> */
[----:B0-----:R-:W-:Y:S01]  /*14c30*/  FSEL R7, R7, -INF , P4 ;  /* 0xff80000007077808 */ /* 0x001fe20002000000 */
[----:B------:R-:W-:Y:S01]  /*14c40*/  FMUL.FTZ R87, R2, R87 ;  /* 0x0000005702577220 */ /* 0x000fe20000410000 */
[----:B------:R0:W-:Y:S05]  /*14c50*/  @!P1 SYNCS.ARRIVE.TRANS64.RED.A1T0 RZ, [R3+URZ], RZ ;  /* 0x000000ff03ff99a7 */ /* 0x0001ea000810043f */
[----:B------:R2:W-:Y:S01]  /*14c60*/  MUFU.TANH R31, R47 ;  /* 0x0000002f001f7308 */ /* 0x0005e20000002400 */
[----:B-1----:R-:W-:-:S07]  /*14c70*/  FSEL R9, R9, -INF , P5 ;  /* 0xff80000009097808 */ /* 0x002fce0002800000 */
[----:B------:R-:W-:Y:S01]  /*14c80*/  MUFU.TANH R21, R39 ;  /* 0x0000002700157308 */ /* 0x000fe20000002400 */
[----:B--2---:R-:W-:Y:S02]  /*14c90*/  FSEL R47, R24, -INF , P2 ;  /* 0xff800000182f7808 */ /* 0x004fe40001000000 */
[----:B------:R-:W-:Y:S02]  /*14ca0*/  ISETP.GT.AND P2, PT, R26, 0x10, PT ;  /* 0x000000101a00780c */ /* 0x000fe40003f44270 */
[----:B------:R-:W-:-:S03]  /*14cb0*/  FMNMX.FTZ R12, R47, R6, !PT ;  /* 0x000000062f0c7209 */ /* 0x000fc60007810000 */
[----:B------:R-:W-:Y:S08]  /*14cc0*/  MUFU.TANH R36, R36 ;  /* 0x0000002400247308 */ /* 0x000ff00000002400 */
[----:B------:R1:W-:Y:S08]  /*14cd0*/  MUFU.TANH R39, R55 ;  /* 0x0000003700277308 */ /* 0x0003f00000002400 */
[----:B------:R-:W2:Y:S01]  /*14ce0*/  MUFU.TANH R11, R34 ;  /* 0x00000022000b7308 */ /* 0x000ea20000002400 */
[----:B-1----:R-:W-:-:S02]  /*14cf0*/  FSEL R55, R28, -INF , P4 ;  /* 0xff8000001c377808 */ /* 0x002fc40002000000 */
[----:B------:R-:W-:Y:S02]  /*14d00*/  ISETP.GT.AND P4, PT, R26, 0x18, PT ;  /* 0x000000181a00780c */ /* 0x000fe40003f84270 */
[----:B------:R-:W-:-:S03]  /*14d10*/  FMNMX.FTZ R12, R55, R12, !PT ;  /* 0x0000000c370c7209 */ /* 0x000fc60007810000 */
[----:B------:R-:W-:Y:S08]  /*14d20*/  MUFU.TANH R27, R43 ;  /* 0x0000002b001b7308 */ /* 0x000ff00000002400 */
[----:B------:R-:W-:Y:S01]  /*14d30*/  MUFU.TANH R37, R37 ;  /* 0x0000002500257308 */ /* 0x000fe20000002400 */
[----:B--2---:R-:W-:-:S07]  /*14d40*/  FSEL R11, R11, -INF , P2 ;  /* 0xff8000000b0b7808 */ /* 0x004fce0001000000 */
[----:B------:R1:W-:Y:S08]  /*14d50*/  MUFU.TANH R43, R59 ;  /* 0x0000003b002b7308 */ /* 0x0003f00000002400 */
[----:B------:R-:W2:Y:S01]  /*14d60*/  MUFU.TANH R13, R35 ;  /* 0x00000023000d7308 */ /* 0x000ea20000002400 */
[----:B-1----:R-:W-:Y:S02]  /*14d70*/  FSEL R59, R29, -INF , P5 ;  /* 0xff8000001d3b7808 */ /* 0x002fe40002800000 */
[----:B------:R-:W-:-:S02]  /*14d80*/  ISETP.GT.AND P5, PT, R26, 0x19, PT ;  /* 0x000000191a00780c */ /* 0x000fc40003fa4270 */
[----:B------:R-:W-:Y:S02]  /*14d90*/  FMNMX.FTZ R12, R59, R12, !PT ;  /* 0x0000000c3b0c7209 */ /* 0x000fe40007810000 */
[----:B------:R-:W-:Y:S01]  /*14da0*/  FSEL R21, R21, -INF , P5 ;  /* 0xff80000015157808 */ /* 0x000fe20002800000 */
[----:B------:R-:W-:Y:S08]  /*14db0*/  MUFU.TANH R40, R40 ;  /* 0x0000002800287308 */ /* 0x000ff00000002400 */
[----:B------:R1:W-:Y:S01]  /*14dc0*/  MUFU.TANH R105, R65 ;  /* 0x0000004100697308 */ /* 0x0003e20000002400 */
[----:B--2---:R-:W-:-:S07]  /*14dd0*/  FSEL R13, R13, -INF , P3 ;  /* 0xff8000000d0d7808 */ /* 0x004fce0001800000 */
[----:B------:R-:W2:Y:S01]  /*14de0*/  MUFU.TANH R15, R38 ;  /* 0x00000026000f7308 */ /* 0x000ea20000002400 */
[----:B-1----:R-:W-:Y:S02]  /*14df0*/  FSEL R65, R32, -INF , P2 ;  /* 0xff80000020417808 */ /* 0x002fe40001000000 */
[----:B------:R-:W-:Y:S02]  /*14e00*/  ISETP.GT.AND P2, PT, R26, 0x20, PT ;  /* 0x000000201a00780c */ /* 0x000fe40003f44270 */
[----:B------:R-:W-:Y:S01]  /*14e10*/  FMNMX.FTZ R14, R65, R12, !PT ;  /* 0x0000000c410e7209 */ /* 0x000fe20007810000 */
[----:B------:R-:W-:Y:S02]  /*14e20*/  FMUL.FTZ R12, R2, R75 ;  /* 0x0000004b020c7220 */ /* 0x000fe40000410000 */
[----:B------:R-:W-:Y:S08]  /*14e30*/  MUFU.TANH R41, R41 ;  /* 0x0000002900297308 */ /* 0x000ff00000002400 */
[----:B------:R1:W-:Y:S01]  /*14e40*/  MUFU.TANH R8, R63 ;  /* 0x0000003f00087308 */ /* 0x0003e20000002400 */
[----:B--2---:R-:W-:-:S07]  /*14e50*/  FSEL R15, R15, -INF , P4 ;  /* 0xff8000000f0f7808 */ /* 0x004fce0002000000 */
[----:B------:R-:W2:Y:S01]  /*14e60*/  MUFU.TANH R44, R44 ;  /* 0x0000002c002c7308 */ /* 0x000ea20000002400 */
[----:B-1----:R-:W-:Y:S02]  /*14e70*/  FSEL R63, R33, -INF , P3 ;  /* 0xff800000213f7808 */ /* 0x002fe40001800000 */
[----:B------:R-:W-:Y:S02]  /*14e80*/  ISETP.GT.AND P3, PT, R26, 0x21, PT ;  /* 0x000000211a00780c */ /* 0x000fe40003f64270 */
[----:B------:R-:W-:Y:S02]  /*14e90*/  FMNMX.FTZ R14, R63, R14, !PT ;  /* 0x0000000e3f0e7209 */ /* 0x000fe40007810000 */
[----:B------:R-:W-:Y:S01]  /*14ea0*/  FSEL R27, R27, -INF , P3 ;  /* 0xff8000001b1b7808 */ /* 0x000fe20001800000 */
[----:B------:R1:W-:Y:S08]  /*14eb0*/  MUFU.TANH R101, R61 ;  /* 0x0000003d00657308 */ /* 0x0003f00000002400 */
[----:B------:R-:W3:Y:S01]  /*14ec0*/  MUFU.TANH R25, R42 ;  /* 0x0000002a00197308 */ /* 0x000ee20000002400 */
[----:B-1----:R-:W-:-:S02]  /*14ed0*/  FSEL R61, R36, -INF , P4 ;  /* 0xff800000243d7808 */ /* 0x002fc40002000000 */
[----:B------:R-:W-:Y:S02]  /*14ee0*/  ISETP.GT.AND P4, PT, R26, 0x28, PT ;  /* 0x000000281a00780c */ /* 0x000fe40003f84270 */
[----:B------:R-:W-:Y:S02]  /*14ef0*/  FMNMX.FTZ R14, R61, R14, !PT ;  /* 0x0000000e3d0e7209 */ /* 0x000fe40007810000 */
[----:B--2---:R-:W-:Y:S01]  /*14f00*/  FSEL R75, R44, -INF , P4 ;  /* 0xff8000002c4b7808 */ /* 0x004fe20002000000 */
[----:B------:R-:W1:Y:S08]  /*14f10*/  MUFU.TANH R45, R45 ;  /* 0x0000002d002d7308 */ /* 0x000e700000002400 */
[----:B------:R2:W-:Y:S01]  /*14f20*/  MUFU.TANH R97, R57 ;  /* 0x0000003900617308 */ /* 0x0005e20000002400 */
[----:B---3--:R-:W-:-:S07]  /*14f30*/  FSEL R25, R25, -INF , P2 ;  /* 0xff80000019197808 */ /* 0x008fce0001000000 */
[----:B------:R-:W3:Y:S01]  /*14f40*/  MUFU.TANH R48, R48 ;  /* 0x0000003000307308 */ /* 0x000ee20000002400 */
[----:B--2---:R-:W-:Y:S02]  /*14f50*/  FSEL R57, R37, -INF , P5 ;  /* 0xff80000025397808 */ /* 0x004fe40002800000 */
[C---:B------:R-:W-:Y:S02]  /*14f60*/  ISETP.GT.AND P5, PT, R26.reuse, 0x29, PT ;  /* 0x000000291a00780c */ /* 0x040fe40003fa4270 */
[----:B------:R-:W-:Y:S02]  /*14f70*/  FMNMX.FTZ R14, R57, R14, !PT ;  /* 0x0000000e390e7209 */ /* 0x000fe40007810000 */
[----:B-1----:R-:W-:Y:S01]  /*14f80*/  FSEL R89, R45, -INF , P5 ;  /* 0xff8000002d597808 */ /* 0x002fe20002800000 */
[----:B------:R1:W-:Y:S01]  /*14f90*/  MUFU.TANH R111, R69 ;  /* 0x00000045006f7308 */ /* 0x0003e20000002400 */
[----:B------:R-:W-:Y:S02]  /*14fa0*/  FSEL R31, R31, -INF , P5 ;  /* 0xff8000001f1f7808 */ /* 0x000fe40002800000 */
[----:B------:R-:W-:-:S04]  /*14fb0*/  ISETP.GT.AND P5, PT, R26, 0x39, PT ;  /* 0x000000391a00780c */ /* 0x000fc80003fa4270 */
[----:B------:R-:W-:Y:S01]  /*14fc0*/  FSEL R39, R39, -INF , P5 ;  /* 0xff80000027277808 */ /* 0x000fe20002800000 */
[----:B------:R-:W2:Y:S01]  /*14fd0*/  MUFU.TANH R46, R46 ;  /* 0x0000002e002e7308 */ /* 0x000ea20000002400 */
[----:B-1----:R-:W-:Y:S02]  /*14fe0*/  FSEL R69, R40, -INF , P2 ;  /* 0xff80000028457808 */ /* 0x002fe40001000000 */
[----:B------:R-:W-:Y:S02]  /*14ff0*/  ISETP.GT.AND P2, PT, R26, 0x30, PT ;  /* 0x000000301a00780c */ /* 0x000fe40003f44270 */
[----:B------:R-:W-:Y:S02]  /*15000*/  FMNMX.FTZ R14, R69, R14, !PT ;  /* 0x0000000e450e7209 */ /* 0x000fe40007810000 */
[----:B---3--:R-:W-:Y:S01]  /*15010*/  FSEL R91, R48, -INF , P2 ;  /* 0xff800000305b7808 */ /* 0x008fe20001000000 */
[----:B------:R-:W1:Y:S08]  /*15020*/  MUFU.TANH R49, R49 ;  /* 0x0000003100317308 */ /* 0x000e700000002400 */
[----:B------:R3:W-:Y:S01]  /*15030*/  MUFU.TANH R10, R71 ;  /* 0x00000047000a7308 */ /* 0x0007e20000002400 */
[----:B--2---:R-:W-:-:S02]  /*15040*/  FSEL R29, R46, -INF , P4 ;  /* 0xff8000002e1d7808 */ /* 0x004fc40002000000 */
[----:B------:R-:W-:-:S05]  /*15050*/  ISETP.GT.AND P4, PT, R26, 0x38, PT ;  /* 0x000000381a00780c */ /* 0x000fca0003f84270 */
[----:B------:R-:W2:Y:S01]  /*15060*/  MUFU.TANH R52, R52 ;  /* 0x0000003400347308 */ /* 0x000ea20000002400 */
[----:B---3--:R-:W-:Y:S02]  /*15070*/  FSEL R71, R41, -INF , P3 ;  /* 0xff80000029477808 */ /* 0x008fe40001800000 */
[----:B------:R-:W-:Y:S02]  /*15080*/  ISETP.GT.AND P3, PT, R26, 0x31, PT ;  /* 0x000000311a00780c */ /* 0x000fe40003f64270 */
[----:B------:R-:W-:Y:S02]  /*15090*/  FMNMX.FTZ R14, R71, R14, !PT ;  /* 0x0000000e470e7209 */ /* 0x000fe40007810000 */
[----:B-1----:R-:W-:Y:S01]  /*150a0*/  FSEL R93, R49, -INF , P3 ;  /* 0xff800000315d7808 */ /* 0x002fe20001800000 */
[----:B------:R-:W1:Y:S01]  /*150b0*/  MUFU.TANH R50, R50 ;  /* 0x0000003200327308 */ /* 0x000e620000002400 */
[----:B------:R-:W-:-:S04]  /*150c0*/  FMNMX.FTZ R14, R75, R14, !PT ;  /* 0x0000000e4b0e7209 */ /* 0x000fc80007810000 */
[----:B------:R-:W-:-:S03]  /*150d0*/  FMNMX.FTZ R14, R89, R14, !PT ;  /* 0x0000000e590e7209 */ /* 0x000fc60007810000 */
[----:B------:R-:W3:Y:S01]  /*150e0*/  MUFU.TANH R53, R53 ;  /* 0x0000003500357308 */ /* 0x000ee20000002400 */
[----:B------:R-:W-:Y:S01]  /*150f0*/  FMNMX.FTZ R20, R91, R14, !PT ;  /* 0x0000000e5b147209 */ /* 0x000fe20007810000 */
[----:B------:R-:W-:Y:S01]  /*15100*/  FMUL.FTZ R14, R2, R77 ;  /* 0x0000004d020e7220 */ /* 0x000fe20000410000 */
[----:B--2---:R-:W-:Y:S02]  /*15110*/  FSEL R95, R52, -INF , P4 ;  /* 0xff800000345f7808 */ /* 0x004fe40002000000 */
[----:B------:R-:W-:-:S03]  /*15120*/  FMNMX.FTZ R20, R93, R20, !PT ;  /* 0x000000145d147209 */ /* 0x000fc60007810000 */
[----:B------:R-:W2:Y:S01]  /*15130*/  MUFU.TANH R35, R51 ;  /* 0x0000003300237308 */ /* 0x000ea20000002400 */
[----:B-1----:R-:W-:Y:S02]  /*15140*/  FSEL R33, R50, -INF , P2 ;  /* 0xff80000032217808 */ /* 0x002fe40001000000 */
[----:B------:R-:W-:Y:S02]  /*15150*/  ISETP.GT.AND P2, PT, R26, 0x40, PT ;  /* 0x000000401a00780c */ /* 0x000fe40003f44270 */
[----:B------:R-:W-:Y:S01]  /*15160*/  FMNMX.FTZ R24, R95, R20, !PT ;  /* 0x000000145f187209 */ /* 0x000fe20007810000 */
[----:B------:R-:W-:Y:S02]  /*15170*/  FMUL.FTZ R20, R2, R79 ;  /* 0x0000004f02147220 */ /* 0x000fe40000410000 */
[----:B------:R-:W1:Y:S01]  /*15180*/  MUFU.TANH R56, R56 ;  /* 0x0000003800387308 */ /* 0x000e620000002400 */
[----:B---3--:R-:W-:Y:S02]  /*15190*/  FSEL R99, R53, -INF , P5 ;  /* 0xff80000035637808 */ /* 0x008fe40002800000 */
[----:B------:R-:W-:-:S02]  /*151a0*/  ISETP.GT.AND P5, PT, R26, 0x49, PT ;  /* 0x000000491a00780c */ /* 0x000fc40003fa4270 */
[----:B------:R-:W-:Y:S02]  /*151b0*/  FMNMX.FTZ R24, R99, R24, !PT ;  /* 0x0000001863187209 */ /* 0x000fe40007810000 */
[----:B------:R-:W-:Y:S01]  /*151c0*/  FSEL R49, R8, -INF , P5 ;  /* 0xff80000008317808 */ /* 0x000fe20002800000 */
[----:B------:R-:W3:Y:S01]  /*151d0*/  MUFU.TANH R54, R54 ;  /* 0x0000003600367308 */ /* 0x000ee20000002400 */
[----:B--2---:R-:W-:Y:S02]  /*151e0*/  FSEL R35, R35, -INF , P3 ;  /* 0xff80000023237808 */ /* 0x004fe40001800000 */
[----:B------:R-:W-:Y:S02]  /*151f0*/  ISETP.GT.AND P3, PT, R26, 0x41, PT ;  /* 0x000000411a00780c */ /* 0x000fe40003f64270 */
[----:B------:R-:W-:Y:S02]  /*15200*/  FSEL R101, R101, -INF , P5 ;  /* 0xff80000065657808 */ /* 0x000fe40002800000 */
[----:B------:R-:W-:Y:S01]  /*15210*/  FSEL R97, R97, -INF , P3 ;  /* 0xff80000061617808 */ /* 0x000fe20001800000 */
[----:B------:R-:W2:Y:S01]  /*15220*/  MUFU.TANH R60, R60 ;  /* 0x0000003c003c7308 */ /* 0x000ea20000002400 */
[----:B-1----:R-:W-:-:S02]  /*15230*/  FSEL R77, R56, -INF , P2 ;  /* 0xff800000384d7808 */ /* 0x002fc40001000000 */
[----:B------:R-:W-:Y:S02]  /*15240*/  ISETP.GT.AND P5, PT, R26, 0x59, PT ;  /* 0x000000591a00780c */ /* 0x000fe40003fa4270 */
[----:B------:R-:W-:Y:S02]  /*15250*/  FMNMX.FTZ R24, R77, R24, !PT ;  /* 0x000000184d187209 */ /* 0x000fe40007810000 */
[----:B------:R-:W-:Y:S01]  /*15260*/  FSEL R43, R43, -INF , P3 ;  /* 0xff8000002b2b7808 */ /* 0x000fe20001800000 */
[----:B------:R-:W1:Y:S01]  /*15270*/  MUFU.TANH R58, R58 ;  /* 0x0000003a003a7308 */ /* 0x000e620000002400 */
[----:B---3--:R-:W-:Y:S02]  /*15280*/  FSEL R37, R54, -INF , P4 ;  /* 0xff80000036257808 */ /* 0x008fe40002000000 */
[----:B------:R-:W-:Y:S02]  /*15290*/  ISETP.GT.AND P4, PT, R26, 0x48, PT ;  /* 0x000000481a00780c */ /* 0x000fe40003f84270 */
[----:B------:R-:W-:-:S02]  /*152a0*/  FMNMX.FTZ R24, R97, R24, !PT ;  /* 0x0000001861187209 */ /* 0x000fc40007810000 */
[----:B------:R-:W-:Y:S01]  /*152b0*/  ISETP.GT.AND P3, PT, R26, 0x51, PT ;  /* 0x000000511a00780c */ /* 0x000fe20003f64270 */
[----:B------:R-:W3:Y:S01]  /*152c0*/  MUFU.TANH R64, R64 ;  /* 0x0000004000407308 */ /* 0x000ee20000002400 */
[----:B--2---:R-:W-:Y:S02]  /*152d0*/  FSEL R79, R60, -INF , P4 ;  /* 0xff8000003c4f7808 */ /* 0x004fe40002000000 */
[----:B------:R-:W-:Y:S02]  /*152e0*/  FSEL R105, R105, -INF , P3 ;  /* 0xff80000069697808 */ /* 0x000fe40001800000 */
[----:B------:R-:W-:Y:S02]  /*152f0*/  FMNMX.FTZ R24, R79, R24, !PT ;  /* 0x000000184f187209 */ /* 0x000fe40007810000 */
[----:B------:R-:W-:Y:S01]  /*15300*/  FSEL R111, R111, -INF , P5 ;  /* 0xff8000006f6f7808 */ /* 0x000fe20002800000 */
[----:B------:R-:W2:Y:S01]  /*15310*/  MUFU.TANH R62, R62 ;  /* 0x0000003e003e7308 */ /* 0x000ea20000002400 */
[----:B-1----:R-:W-:-:S02]  /*15320*/  FSEL R41, R58, -INF , P2 ;  /* 0xff8000003a297808 */ /* 0x002fc40001000000 */
[----:B------:R-:W-:Y:S02]  /*15330*/  ISETP.GT.AND P2, PT, R26, 0x50, PT ;  /* 0x000000501a00780c */ /* 0x000fe40003f44270 */
[----:B------:R-:W-:-:S03]  /*15340*/  FMNMX.FTZ R24, R101, R24, !PT ;  /* 0x0000001865187209 */ /* 0x000fc60007810000 */
[----:B------:R-:W1:Y:S01]  /*15350*/  MUFU.TANH R68, R68 ;  /* 0x0000004400447308 */ /* 0x000e620000002400 */
[----:B---3--:R-:W-:-:S04]  /*15360*/  FSEL R103, R64, -INF , P2 ;  /* 0xff80000040677808 */ /* 0x008fc80001000000 */
[----:B------:R-:W-:-:S03]  /*15370*/  FMNMX.FTZ R24, R103, R24, !PT ;  /* 0x0000001867187209 */ /* 0x000fc60007810000 */
[----:B------:R-:W3:Y:S01]  /*15380*/  MUFU.TANH R51, R66 ;  /* 0x0000004200337308 */ /* 0x000ee20000002400 */
[----:B--2---:R-:W-:Y:S02]  /*15390*/  FSEL R45, R62, -INF , P4 ;  /* 0xff8000003e2d7808 */ /* 0x004fe40002000000 */
[----:B------:R-:W-:Y:S02]  /*153a0*/  ISETP.GT.AND P4, PT, R26, 0x58, PT ;  /* 0x000000581a00780c */ /* 0x000fe40003f84270 */
[----:B------:R-:W-:-:S03]  /*153b0*/  FMNMX.FTZ R24, R105, R24, !PT ;  /* 0x0000001869187209 */ /* 0x000fc60007810000 */
[----:B------:R2:W-:Y:S01]  /*153c0*/  MUFU.TANH R117, R73 ;  /* 0x0000004900757308 */ /* 0x0005e20000002400 */
[----:B-1----:R-:W-:-:S04]  /*153d0*/  FSEL R107, R68, -INF , P4 ;  /* 0xff800000446b7808 */ /* 0x002fc80002000000 */
[----:B------:R-:W-:-:S03]  /*153e0*/  FMNMX.FTZ R24, R107, R24, !PT ;  /* 0x000000186b187209 */ /* 0x000fc60007810000 */
[----:B------:R-:W1:Y:S01]  /*153f0*/  MUFU.TANH R67, R67 ;  /* 0x0000004300437308 */ /* 0x000e620000002400 */
[----:B--2---:R-:W-:Y:S01]  /*15400*/  FSEL R73, R10, -INF , P5 ;  /* 0xff8000000a497808 */ /* 0x004fe20002800000 */
[----:B------:R-:W-:Y:S01]  /*15410*/  FMUL.FTZ R10, R2, R85 ;  /* 0x00000055020a7220 */ /* 0x000fe20000410000 */
[----:B---3--:R-:W-:Y:S02]  /*15420*/  FSEL R51, R51, -INF , P2 ;  /* 0xff80000033337808 */ /* 0x008fe40001000000 */
[C---:B------:R-:W-:Y:S02]  /*15430*/  ISETP.GT.AND P2, PT, R26.reuse, 0x60, PT ;  /* 0x000000601a00780c */ /* 0x040fe40003f44270 */
[----:B------:R-:W-:Y:S01]  /*15440*/  ISETP.GT.AND P5, PT, R26, 0x69, PT ;  /* 0x000000691a00780c */ /* 0x000fe20003fa4270 */
[----:B------:R-:W2:Y:S01]  /*15450*/  MUFU.TANH R72, R72 ;  /* 0x0000004800487308 */ /* 0x000ea20000002400 */
[----:B------:R-:W-:-:S07]  /*15460*/  FMNMX.FTZ R24, R111, R24, !PT ;  /* 0x000000186f187209 */ /* 0x000fce0007810000 */
[----:B------:R-:W3:Y:S01]  /*15470*/  MUFU.TANH R14, R14 ;  /* 0x0000000e000e7308 */ /* 0x000ee20000002400 */
[----:B-1----:R-:W-:Y:S02]  /*15480*/  FSEL R53, R67, -INF , P3 ;  /* 0xff80000043357808 */ /* 0x002fe40001800000 */
[----:B------:R-:W-:-:S04]  /*15490*/  ISETP.GT.AND P3, PT, R26, 0x61, PT ;  /* 0x000000611a00780c */ /* 0x000fc80003f64270 */
[----:B------:R-:W-:Y:S01]  /*154a0*/  FSEL R117, R117, -INF , P3 ;  /* 0xff80000075757808 */ /* 0x000fe20001800000 */
[----:B------:R-:W1:Y:S01]  /*154b0*/  MUFU.TANH R20, R20 ;  /* 0x0000001400147308 */ /* 0x000e620000002400 */
[----:B--2---:R-:W-:Y:S02]  /*154c0*/  FSEL R113, R72, -INF , P2 ;  /* 0xff80000048717808 */ /* 0x004fe40001000000 */
[----:B------:R-:W-:Y:S02]  /*154d0*/  MOV R72, R151 ;  /* 0x0000009700487202 */ /* 0x000fe40000000f00 */
[----:B------:R-:W-:-:S03]  /*154e0*/  FMNMX.FTZ R24, R113, R24, !PT ;  /* 0x0000001871187209 */ /* 0x000fc60007810000 */
[----:B------:R-:W2:Y:S01]  /*154f0*/  MUFU.TANH R70, R70 ;  /* 0x0000004600467308 */ /* 0x000ea20000002400 */
[----:B---3--:R-:W-:Y:S02]  /*15500*/  FSEL R123, R14, -INF , P5 ;  /* 0xff8000000e7b7808 */ /* 0x008fe40002800000 */
[----:B------:R-:W-:-:S05]  /*15510*/  FMNMX.FTZ R24, R117, R24, !PT ;  /* 0x0000001875187209 */ /* 0x000fca0007810000 */
[----:B------:R-:W3:Y:S01]  /*15520*/  MUFU.TANH R10, R10 ;  /* 0x0000000a000a7308 */ /* 0x000ee20000002400 */
[----:B-1----:R-:W-:Y:S02]  /*15530*/  FSEL R115, R20, -INF , P5 ;  /* 0xff80000014737808 */ /* 0x002fe40002800000 */
[----:B------:R-:W-:-:S05]  /*15540*/  ISETP.GT.AND P5, PT, R26, 0x79, PT ;  /* 0x000000791a00780c */ /* 0x000fca0003fa4270 */
[----:B------:R-:W1:Y:S01]  /*15550*/  MUFU.TANH R76, R76 ;  /* 0x0000004c004c7308 */ /* 0x000e620000002400 */
[----:B--2---:R-:W-:Y:S02]  /*15560*/  FSEL R67, R70, -INF , P4 ;  /* 0xff80000046437808 */ /* 0x004fe40002000000 */
[----:B------:R-:W-:-:S05]  /*15570*/  ISETP.GT.AND P4, PT, R26, 0x68, PT ;  /* 0x000000681a00780c */ /* 0x000fca0003f84270 */
[----:B------:R-:W-:Y:S01]  /*15580*/  MUFU.TANH R74, R74 ;  /* 0x0000004a004a7308 */ /* 0x000fe20000002400 */
[----:B---3--:R-:W-:Y:S02]  /*15590*/  FSEL R131, R10, -INF , P5 ;  /* 0xff8000000a837808 */ /* 0x008fe40002800000 */
[----:B------:R-:W-:-:S04]  /*155a0*/  FMNMX.FTZ R10, R5, R4, !PT ;  /* 0x00000004050a7209 */ /* 0x000fc80007810000 */
[----:B------:R-:W-:Y:S01]  /*155b0*/  FMNMX.FTZ R10, R7, R10, !PT ;  /* 0x0000000a070a7209 */ /* 0x000fe20007810000 */
[----:B------:R-:W2:Y:S01]  /*155c0*/  MUFU.TANH R12, R12 ;  /* 0x0000000c000c7308 */ /* 0x000ea20000002400 */
[----:B-1----:R-:W-:Y:S01]  /*155d0*/  FSEL R121, R76, -INF , P4 ;  /* 0xff8000004c797808 */ /* 0x002fe20002000000 */
[----:B------:R-:W-:-:S03]  /*155e0*/  IMAD.MOV.U32 R76, RZ, RZ, R151 ;  /* 0x000000ffff4c7224 */ /* 0x000fc600078e0097 */
[----:B------:R-:W-:-:S03]  /*155f0*/  FMNMX.FTZ R24, R121, R24, !PT ;  /* 0x0000001879187209 */ /* 0x000fc60007810000 */
[----:B------:R-:W-:Y:S01]  /*15600*/  MUFU.TANH R80, R80 ;  /* 0x0000005000507308 */ /* 0x000fe20000002400 */
[----:B------:R-:W-:-:S07]  /*15610*/  FMNMX.FTZ R24, R123, R24, !PT ;  /* 0x000000187b187209 */ /* 0x000fce0007810000 */
[----:B------:R-:W1:Y:S01]  /*15620*/  MUFU.TANH R78, R78 ;  /* 0x0000004e004e7308 */ /* 0x000e620000002400 */
[----:B--2---:R-:W-:Y:S02]  /*15630*/  FSEL R85, R12, -INF , P3 ;  /* 0xff8000000c557808 */ /* 0x004fe40001800000 */
[----:B------:R-:W-:Y:S02]  /*15640*/  FMNMX.FTZ R12, R9, R10, !PT ;  /* 0x0000000a090c7209 */ /* 0x000fe40007810000 */
[----:B------:R-:W-:Y:S02]  /*15650*/  ISETP.GT.AND P3, PT, R26, 0x71, PT ;  /* 0x000000711a00780c */ /* 0x000fe40003f64270 */
[----:B------:R-:W-:Y:S01]  /*15660*/  FMNMX.FTZ R12, R11, R12, !PT ;  /* 0x0000000c0b0c7209 */ /* 0x000fe20007810000 */
[----:B------:R2:W3:Y:S03]  /*15670*/  MUFU.TANH R8, R81 ;  /* 0x0000005100087308 */ /* 0x0004e60000002400 */
[----:B------:R-:W-:-:S04]  /*15680*/  FMNMX.FTZ R12, R13, R12, !PT ;  /* 0x0000000c0d0c7209 */ /* 0x000fc80007810000 */
[----:B------:R-:W-:Y:S01]  /*15690*/  FMNMX.FTZ R12, R15, R12, !PT ;  /* 0x0000000c0f0c7209 */ /* 0x000fe20007810000 */
[----:B------:R-:W4:Y:S01]  /*156a0*/  MUFU.TANH R84, R84 ;  /* 0x0000005400547308 */ /* 0x000f220000002400 */
[----:B--2---:R-:W-:Y:S01]  /*156b0*/  FSEL R81, R74, -INF , P2 ;  /* 0xff8000004a517808 */ /* 0x004fe20001000000 */
[--C-:B------:R-:W-:Y:S01]  /*156c0*/  IMAD.MOV.U32 R74, RZ, RZ, R151.reuse ;  /* 0x000000ffff4a7224 */ /* 0x100fe200078e0097 */
[----:B------:R-:W-:Y:S02]  /*156d0*/  ISETP.GT.AND P2, PT, R26, 0x70, PT ;  /* 0x000000701a00780c */ /* 0x000fe40003f44270 */
[----:B-1----:R-:W-:Y:S02]  /*156e0*/  FSEL R109, R78, -INF , P4 ;  /* 0xff8000004e6d7808 */ /* 0x002fe40002000000 */
[----:B------:R-:W-:Y:S01]  /*156f0*/  FSEL R125, R80, -INF , P2 ;  /* 0xff800000507d7808 */ /* 0x000fe20001000000 */
[----:B------:R-:W-:Y:S01]  /*15700*/  MUFU.TANH R82, R82 ;  /* 0x0000005200527308 */ /* 0x000fe20000002400 */
[----:B------:R-:W-:Y:S01]  /*15710*/  ISETP.GT.AND P4, PT, R26, 0x78, PT ;  /* 0x000000781a00780c */ /* 0x000fe20003f84270 */
[----:B------:R-:W-:Y:S01]  /*15720*/  IMAD.MOV.U32 R80, RZ, RZ, R151 ;  /* 0x000000ffff507224 */ /* 0x000fe200078e0097 */
[----:B---3--:R-:W-:-:S02]  /*15730*/  FSEL R127, R8, -INF , P3 ;  /* 0xff800000087f7808 */ /* 0x008fc40001800000 */
[----:B------:R-:W-:Y:S02]  /*15740*/  FMNMX.FTZ R24, R125, R24, !PT ;  /* 0x000000187d187209 */ /* 0x000fe40007810000 */
[----:B------:R-:W-:Y:S01]  /*15750*/  FMNMX.FTZ R14, R21, R12, !PT ;  /* 0x0000000c150e7209 */ /* 0x000fe20007810000 */
[----:B------:R-:W1:Y:S01]  /*15760*/  MUFU.TANH R83, R83 ;  /* 0x0000005300537308 */ /* 0x000e620000002400 */
[----:B----4-:R-:W-:Y:S02]  /*15770*/  FSEL R129, R84, -INF , P4 ;  /* 0xff80000054817808 */ /* 0x010fe40002000000 */
[----:B------:R-:W-:Y:S02]  /*15780*/  FMNMX.FTZ R24, R127, R24, !PT ;  /* 0x000000187f187209 */ /* 0x000fe40007810000 */
[----:B------:R-:W-:Y:S02]  /*15790*/  FMNMX.FTZ R14, R25, R14, !PT ;  /* 0x0000000e190e7209 */ /* 0x000fe40007810000 */
[----:B------:R-:W-:Y:S01]  /*157a0*/  FMNMX.FTZ R24, R129, R24, !PT ;  /* 0x0000001881187209 */ /* 0x000fe20007810000 */
[----:B------:R-:W2:Y:S01]  /*157b0*/  MUFU.TANH R86, R86 ;  /* 0x0000005600567308 */ /* 0x000ea20000002400 */
[----:B------:R-:W-:-:S02]  /*157c0*/  FMNMX.FTZ R14, R27, R14, !PT ;  /* 0x0000000e1b0e7209 */ /* 0x000fc40007810000 */
[----:B------:R-:W-:Y:S02]  /*157d0*/  FMNMX.FTZ R24, R131, R24, !PT ;  /* 0x0000001883187209 */ /* 0x000fe40007810000 */
[----:B------:R-:W-:Y:S02]  /*157e0*/  FMNMX.FTZ R14, R29, R14, !PT ;  /* 0x0000000e1d0e7209 */ /* 0x000fe40007810000 */
[-C--:B------:R-:W-:Y:S01]  /*157f0*/  MOV R84, R151.reuse ;  /* 0x0000009700547202 */ /* 0x080fe20000000f00 */
[----:B------:R-:W3:Y:S01]  /*15800*/  SHFL.BFLY PT, R133, R24, 0x2, 0x1f ;  /* 0x0c401f0018857f89 */ /* 0x000ee200000e0000 */
[----:B------:R-:W-:Y:S01]  /*15810*/  FMNMX.FTZ R20, R31, R14, !PT ;  /* 0x0000000e1f147209 */ /* 0x000fe20007810000 */
[----:B------:R-:W4:Y:S01]  /*15820*/  MUFU.TANH R87, R87 ;  /* 0x0000005700577308 */ /* 0x000f220000002400 */
[----:B------:R-:W-:Y:S02]  /*15830*/  MOV R78, R151 ;  /* 0x00000097004e7202 */ /* 0x000fe40000000f00 */
[----:B------:R-:W-:-:S04]  /*15840*/  FMNMX.FTZ R20, R33, R20, !PT ;  /* 0x0000001421147209 */ /* 0x000fc80007810000 */
[----:B------:R-:W-:-:S04]  /*15850*/  FMNMX.FTZ R20, R35, R20, !PT ;  /* 0x0000001423147209 */ /* 0x000fc80007810000 */
[----:B------:R-:W-:Y:S02]  /*15860*/  FMNMX.FTZ R20, R37, R20, !PT ;  /* 0x0000001425147209 */ /* 0x000fe40007810000 */
[----:B---3--:R-:W-:Y:S02]  /*15870*/  FMNMX.FTZ R133, R24, R133, !PT ;  /* 0x0000008518857209 */ /* 0x008fe40007810000 */
[----:B------:R-:W-:-:S03]  /*15880*/  FMNMX.FTZ R24, R39, R20, !PT ;  /* 0x0000001427187209 */ /* 0x000fc60007810000 */
[----:B------:R-:W3:Y:S01]  /*15890*/  SHFL.BFLY PT, R8, R133, 0x1, 0x1f ;  /* 0x0c201f0085087f89 */ /* 0x000ee200000e0000 */
[----:B------:R-:W-:-:S04]  /*158a0*/  FMNMX.FTZ R24, R41, R24, !PT ;  /* 0x0000001829187209 */ /* 0x000fc80007810000 */
[----:B------:R-:W-:-:S04]  /*158b0*/  FMNMX.FTZ R24, R43, R24, !PT ;  /* 0x000000182b187209 */ /* 0x000fc80007810000 */
[----:B------:R-:W-:-:S04]  /*158c0*/  FMNMX.FTZ R24, R45, R24, !PT ;  /* 0x000000182d187209 */ /* 0x000fc80007810000 */
[----:B------:R-:W-:-:S04]  /*158d0*/  FMNMX.FTZ R26, R49, R24, !PT ;  /* 0x00000018311a7209 */ /* 0x000fc80007810000 */
[----:B------:R-:W-:-:S04]  /*158e0*/  FMNMX.FTZ R26, R51, R26, !PT ;  /* 0x0000001a331a7209 */ /* 0x000fc80007810000 */
[----:B------:R-:W-:Y:S02]  /*158f0*/  FMNMX.FTZ R26, R53, R26, !PT ;  /* 0x0000001a351a7209 */ /* 0x000fe40007810000 */
[----:B---3--:R-:W-:Y:S01]  /*15900*/  FMNMX.FTZ R167, R133, R8, !PT ;  /* 0x0000000885a77209 */ /* 0x008fe20007810000 */
[----:B------:R-:W-:Y:S01]  /*15910*/  IMAD.MOV.U32 R133, RZ, RZ, R151 ;  /* 0x000000ffff857224 */ /* 0x000fe200078e0097 */
[----:B------:R-:W-:Y:S02]  /*15920*/  FMNMX.FTZ R26, R67, R26, !PT ;  /* 0x0000001a431a7209 */ /* 0x000fe40007810000 */
[C---:B------:R-:W-:Y:S01]  /*15930*/  FSETP.NEU.FTZ.AND P6, PT, R167.reuse, -INF , PT ;  /* 0xff800000a700780b */ /* 0x040fe20003fdd000 */
[----:B------:R-:W-:-:S01]  /*15940*/  FFMA.FTZ R8, R167, R166, -8 ;  /* 0xc1000000a7087423 */ /* 0x000fc200000100a6 */
[----:B------:R-:W-:-:S04]  /*15950*/  FMNMX.FTZ R28, R73, R26, !PT ;  /* 0x0000001a491c7209 */ /* 0x000fc80007810000 */
[----:B------:R-:W-:Y:S02]  /*15960*/  FMNMX.FTZ R28, R81, R28, !PT ;  /* 0x0000001c511c7209 */ /* 0x000fe40007810000 */
[----:B------:R-:W-:Y:S02]  /*15970*/  FSEL R44, R8, RZ, P6 ;  /* 0x000000ff082c7208 */ /* 0x000fe40003000000 */
[----:B------:R-:W-:-:S03]  /*15980*/  FMNMX.FTZ R28, R85, R28, !PT ;  /* 0x0000001c551c7209 */ /* 0x000fc60007810000 */
[--C-:B------:R-:W-:Y:S01]  /*15990*/  FFMA.FTZ R65, R65, R166, -R44.reuse ;  /* 0x000000a641417223 */ /* 0x100fe2000001082c */
[----:B------:R-:W-:Y:S01]  /*159a0*/  FMNMX.FTZ R28, R109, R28, !PT ;  /* 0x0000001c6d1c7209 */ /* 0x000fe20007810000 */
[-CC-:B------:R-:W-:Y:S01]  /*159b0*/  FFMA.FTZ R69, R69, R166.reuse, -R44.reuse ;  /* 0x000000a645457223 */ /* 0x180fe2000001082c */
[----:B------:R-:W-:-:S01]  /*159c0*/  FFMA.FTZ R32, R95, R166, -R44 ;  /* 0x000000a65f207223 */ /* 0x000fc2000001082c */
[----:B------:R3:W-:Y:S01]  /*159d0*/  MUFU.EX2 R10, R65 ;  /* 0x00000041000a7308 */ /* 0x0007e20000000800 */
[----:B------:R-:W-:Y:S01]  /*159e0*/  FMNMX.FTZ R30, R115, R28, !PT ;  /* 0x0000001c731e7209 */ /* 0x000fe20007810000 */
[-CC-:B------:R-:W-:Y:S01]  /*159f0*/  FFMA.FTZ R61, R61, R166.reuse, -R44.reuse ;  /* 0x000000a63d3d7223 */ /* 0x180fe2000001082c */
[----:B-1----:R-:W-:Y:S01]  /*15a00*/  FSEL R95, R83, -INF , P3 ;  /* 0xff800000535f7808 */ /* 0x002fe20001800000 */
[-CC-:B------:R-:W-:Y:S01]  /*15a10*/  FFMA.FTZ R71, R71, R166.reuse, -R44.reuse ;  /* 0x000000a647477223 */ /* 0x180fe2000001082c */
[----:B------:R-:W-:-:S01]  /*15a20*/  FFMA.FTZ R8, R47, R166, -R44 ;  /* 0x000000a62f087223 */ /* 0x000fc2000001082c */
[-CC-:B------:R-:W-:Y:S01]  /*15a30*/  FFMA.FTZ R47, R6, R166.reuse, -R44.reuse ;  /* 0x000000a6062f7223 */ /* 0x180fe2000001082c */
[----:B------:R-:W-:-:S01]  /*15a40*/  FFMA.FTZ R6, R55, R166, -R44 ;  /* 0x000000a637067223 */ /* 0x000fc2000001082c */
[----:B------:R1:W-:Y:S01]  /*15a50*/  MUFU.EX2 R14, R69 ;  /* 0x00000045000e7308 */ /* 0x0003e20000000800 */
[----:B---3--:R-:W-:-:S01]  /*15a60*/  FFMA.FTZ R65, R93, R166, -R44 ;  /* 0x000000a65d417223 */ /* 0x008fc2000001082c */
[----:B------:R-:W-:Y:S01]  /*15a70*/  FSEL R93, R82, -INF , P2 ;  /* 0xff800000525d7808 */ /* 0x000fe20001000000 */
[----:B------:R-:W-:-:S01]  /*15a80*/  FFMA.FTZ R55, R59, R166, -R44 ;  /* 0x000000a63b377223 */ /* 0x000fc2000001082c */
[-CC-:B------:R-:W-:Y:S01]  /*15a90*/  FFMA.FTZ R77, R77, R166.reuse, -R44.reuse ;  /* 0x000000a64d4d7223 */ /* 0x180fe2000001082c */
[----:B------:R-:W-:-:S01]  /*15aa0*/  FFMA.FTZ R75, R75, R166, -R44 ;  /* 0x000000a64b4b7223 */ /* 0x000fc2000001082c */
[----:B------:R-:W-:Y:S01]  /*15ab0*/  FMNMX.FTZ R30, R93, R30, !PT ;  /* 0x0000001e5d1e7209 */ /* 0x000fe20007810000 */
[----:B------:R-:W-:-:S01]  /*15ac0*/  FFMA.FTZ R91, R91, R166, -R44 ;  /* 0x000000a65b5b7223 */ /* 0x000fc2000001082c */
[----:B------:R-:W-:Y:S01]  /*15ad0*/  MUFU.EX2 R12, R61 ;  /* 0x0000003d000c7308 */ /* 0x000fe20000000800 */
[----:B-1----:R-:W-:-:S01]  /*15ae0*/  FFMA.FTZ R69, R99, R166, -R44 ;  /* 0x000000a663457223 */ /* 0x002fc2000001082c */
[----:B--2---:R-:W-:Y:S01]  /*15af0*/  FSEL R99, R86, -INF , P4 ;  /* 0xff80000056637808 */ /* 0x004fe20002000000 */
[----:B------:R-:W-:-:S01]  /*15b00*/  FFMA.FTZ R59, R63, R166, -R44 ;  /* 0x000000a63f3b7223 */ /* 0x000fc2000001082c */
[----:B------:R-:W-:Y:S01]  /*15b10*/  FMNMX.FTZ R30, R95, R30, !PT ;  /* 0x0000001e5f1e7209 */ /* 0x000fe20007810000 */
[----:B------:R-:W-:-:S01]  /*15b20*/  FFMA.FTZ R63, R89, R166, -R44 ;  /* 0x000000a6593f7223 */ /* 0x000fc2000001082c */
[-CC-:B------:R-:W-:Y:S01]  /*15b30*/  FFMA.FTZ R57, R57, R166.reuse, -R44.reuse ;  /* 0x000000a639397223 */ /* 0x180fe2000001082c */
[----:B------:R-:W-:-:S01]  /*15b40*/  FFMA.FTZ R34, R107, R166, -R44 ;  /* 0x000000a66b227223 */ /* 0x000fc2000001082c */
[----:B------:R1:W-:Y:S01]  /*15b50*/  MUFU.EX2 R61, R71 ;  /* 0x00000047003d7308 */ /* 0x0003e20000000800 */
[----:B------:R-:W-:Y:S01]  /*15b60*/  FMNMX.FTZ R30, R99, R30, !PT ;  /* 0x0000001e631e7209 */ /* 0x000fe20007810000 */
[-CC-:B------:R-:W-:Y:S01]  /*15b70*/  FFMA.FTZ R38, R123, R166.reuse, -R44.reuse ;  /* 0x000000a67b267223 */ /* 0x180fe2000001082c */
[----:B------:R-:W-:-:S01]  /*15b80*/  FFMA.FTZ R40, R125, R166, -R44 ;  /* 0x000000a67d287223 */ /* 0x000fc2000001082c */
[-CC-:B------:R-:W-:Y:S01]  /*15b90*/  FFMA.FTZ R89, R127, R166.reuse, -R44.reuse ;  /* 0x000000a67f597223 */ /* 0x180fe2000001082c */
[--C-:B------:R-:W-:Y:S01]  /*15ba0*/  IMAD.MOV.U32 R127, RZ, RZ, R151.reuse ;  /* 0x000000ffff7f7224 */ /* 0x100fe200078e0097 */
[----:B------:R-:W-:Y:S01]  /*15bb0*/  MOV R123, R151 ;  /* 0x00000097007b7202 */ /* 0x000fe20000000f00 */
[----:B------:R-:W-:Y:S01]  /*15bc0*/  IMAD.MOV.U32 R125, RZ, RZ, R151 ;  /* 0x000000ffff7d7224 */ /* 0x000fe200078e0097 */
[----:B------:R-:W-:Y:S01]  /*15bd0*/  MUFU.EX2 R8, R8 ;  /* 0x0000000800087308 */ /* 0x000fe20000000800 */
[----:B-1----:R-:W-:-:S01]  /*15be0*/  FFMA.FTZ R71, R97, R166, -R44 ;  /* 0x000000a661477223 */ /* 0x002fc2000001082c */
[----:B----4-:R-:W-:Y:S01]  /*15bf0*/  FSEL R97, R87, -INF , P5 ;  /* 0xff80000057617808 */ /* 0x010fe20002800000 */
[----:B------:R-:W-:-:S01]  /*15c00*/  FFMA.FTZ R87, R117, R166, -R44 ;  /* 0x000000a675577223 */ /* 0x000fc2000001082c */
[----:B------:R-:W-:Y:S01]  /*15c10*/  MOV R117, R151 ;  /* 0x0000009700757202 */ /* 0x000fe20000000f00 */
[----:B------:R-:W-:Y:S01]  /*15c20*/  IMAD.MOV.U32 R107, RZ, RZ, R151 ;  /* 0x000000ffff6b7224 */ /* 0x000fe200078e0097 */
[----:B------:R-:W-:Y:S01]  /*15c30*/  FMNMX.FTZ R36, R97, R30, !PT ;  /* 0x0000001e61247209 */ /* 0x000fe20007810000 */
[----:B------:R-:W-:-:S01]  /*15c40*/  FFMA.FTZ R30, R103, R166, -R44 ;  /* 0x000000a6671e7223 */ /* 0x000fc2000001082c */
[----:B------:R-:W-:Y:S01]  /*15c50*/  MUFU.EX2 R47, R47 ;  /* 0x0000002f002f7308 */ /* 0x000fe20000000800 */
[----:B------:R-:W-:-:S02]  /*15c60*/  IMAD.MOV.U32 R103, RZ, RZ, R151 ;  /* 0x000000ffff677224 */ /* 0x000fc400078e0097 */
[----:B------:R-:W1:Y:S01]  /*15c70*/  SHFL.BFLY PT, R83, R36, 0x2, 0x1f ;  /* 0x0c401f0024537f89 */ /* 0x000e6200000e0000 */
[--C-:B------:R-:W-:Y:S02]  /*15c80*/  IMAD.MOV.U32 R86, RZ, RZ, R151.reuse ;  /* 0x000000ffff567224 */ /* 0x100fe400078e0097 */
[----:B------:R-:W-:Y:S02]  /*15c90*/  IMAD.MOV.U32 R82, RZ, RZ, R151 ;  /* 0x000000ffff527224 */ /* 0x000fe400078e0097 */
[----:B------:R-:W-:Y:S08]  /*15ca0*/  MUFU.EX2 R6, R6 ;  /* 0x0000000600067308 */ /* 0x000ff00000000800 */
[----:B------:R2:W-:Y:S08]  /*15cb0*/  MUFU.EX2 R28, R77 ;  /* 0x0000004d001c7308 */ /* 0x0005f00000000800 */
[----:B------:R-:W3:Y:S01]  /*15cc0*/  MUFU.EX2 R55, R55 ;  /* 0x0000003700377308 */ /* 0x000ee20000000800 */
[----:B--2---:R-:W-:-:S01]  /*15cd0*/  FFMA.FTZ R77, R101, R166, -R44 ;  /* 0x000000a6654d7223 */ /* 0x004fc2000001082c */
[----:B-1----:R-:W-:Y:S01]  /*15ce0*/  FMNMX.FTZ R42, R36, R83, !PT ;  /* 0x00000053242a7209 */ /* 0x002fe20007810000 */
[----:B------:R-:W-:-:S01]  /*15cf0*/  FFMA.FTZ R36, R113, R166, -R44 ;  /* 0x000000a671247223 */ /* 0x000fc2000001082c */
[----:B------:R-:W-:Y:S01]  /*15d00*/  FFMA.FTZ R83, R121, R166, -R44 ;  /* 0x000000a679537223 */ /* 0x000fe2000001082c */
[----:B------:R-:W-:-:S02]  /*15d10*/  IMAD.MOV.U32 R121, RZ, RZ, R151 ;  /* 0x000000ffff797224 */ /* 0x000fc400078e0097 */
[----:B------:R-:W1:Y:S01]  /*15d20*/  SHFL.BFLY PT, R201, R42, 0x1, 0x1f ;  /* 0x0c201f002ac97f89 */ /* 0x000e6200000e0000 */
[----:B------:R2:W-:Y:S01]  /*15d30*/  MUFU.EX2 R26, R32 ;  /* 0x00000020001a7308 */ /* 0x0005e20000000800 */
[----:B------:R-:W-:-:S07]  /*15d40*/  IMAD.MOV.U32 R113, RZ, RZ, R151 ;  /* 0x000000ffff717224 */ /* 0x000fce00078e0097 */
[----:B------:R4:W-:Y:S01]  /*15d50*/  MUFU.EX2 R20, R75 ;  /* 0x0000004b00147308 */ /* 0x0009e20000000800 */
[----:B--2---:R-:W-:-:S01]  /*15d60*/  FFMA.FTZ R32, R79, R166, -R44 ;  /* 0x000000a64f207223 */ /* 0x004fc2000001082c */
[----:B------:R-:W-:Y:S01]  /*15d70*/  FFMA.FTZ R79, R111, R166, -R44 ;  /* 0x000000a66f4f7223 */ /* 0x000fe2000001082c */
[----:B---3--:R-:W-:Y:S02]  /*15d80*/  F2FP.SATFINITE.E4M3.F32.PACK_AB_MERGE_C R228, R55, R6, RZ ;  /* 0x0000000637e4723e */ /* 0x008fe400048070ff */
[----:B------:R-:W-:Y:S02]  /*15d90*/  MOV R111, R151 ;  /* 0x00000097006f7202 */ /* 0x000fe40000000f00 */
[----:B------:R-:W-:Y:S01]  /*15da0*/  F2FP.SATFINITE.E4M3.F32.PACK_AB_MERGE_C R228, R47, R8, R228 ;  /* 0x000000082fe4723e */ /* 0x000fe200048070e4 */
[----:B------:R2:W-:Y:S01]  /*15db0*/  MUFU.EX2 R24, R91 ;  /* 0x0000005b00187308 */ /* 0x0005e20000000800 */
[----:B----4-:R-:W-:-:S01]  /*15dc0*/  FFMA.FTZ R75, R105, R166, -R44 ;  /* 0x000000a6694b7223 */ /* 0x010fc2000001082c */
[----:B------:R-:W-:-:S02]  /*15dd0*/  MOV R105, R151 ;  /* 0x0000009700697202 */ /* 0x000fc40000000f00 */
[----:B-1----:R-:W-:Y:S01]  /*15de0*/  FMNMX.FTZ R201, R42, R201, !PT ;  /* 0x000000c92ac97209 */ /* 0x002fe20007810000 */
[-CC-:B------:R-:W-:Y:S01]  /*15df0*/  FFMA.FTZ R42, R129, R166.reuse, -R44.reuse ;  /* 0x000000a6812a7223 */ /* 0x180fe2000001082c */
[----:B--2---:R-:W-:-:S02]  /*15e00*/  FFMA.FTZ R91, R131, R166, -R44 ;  /* 0x000000a6835b7223 */ /* 0x004fc4000001082c */
[----:B------:R-:W-:Y:S01]  /*15e10*/  MUFU.EX2 R59, R59 ;  /* 0x0000003b003b7308 */ /* 0x000fe20000000800 */
[C---:B------:R-:W-:Y:S01]  /*15e20*/  FSETP.NEU.FTZ.AND P2, PT, R201.reuse, -INF , PT ;  /* 0xff800000c900780b */ /* 0x040fe20003f5d000 */
[----:B------:R-:W-:Y:S01]  /*15e30*/  FFMA.FTZ R46, R201, R166, -8 ;  /* 0xc1000000c92e7423 */ /* 0x000fe200000100a6 */
[----:B------:R-:W-:Y:S01]  /*15e40*/  IMAD.MOV.U32 R131, RZ, RZ, R151 ;  /* 0x000000ffff837224 */ /* 0x000fe200078e0097 */
[----:B------:R-:W-:-:S03]  /*15e50*/  MOV R129, R151 ;  /* 0x0000009700817202 */ /* 0x000fc60000000f00 */
[----:B------:R-:W-:Y:S01]  /*15e60*/  FSEL R48, R46, RZ, P2 ;  /* 0x000000ff2e307208 */ /* 0x000fe20001000000 */
[----:B------:R-:W1:Y:S01]  /*15e70*/  MUFU.EX2 R57, R57 ;  /* 0x0000003900397308 */ /* 0x000e620000000800 */
[----:B------:R-:W-:Y:S01]  /*15e80*/  ISETP.GE.AND P2, PT, R119, 0x81, PT ;  /* 0x000000817700780c */ /* 0x000fe20003f46270 */
[----:B------:R-:W-:Y:S02]  /*15e90*/  IMAD.MOV.U32 R119, RZ, RZ, R151 ;  /* 0x000000ffff777224 */ /* 0x000fe400078e0097 */
[----:B------:R-:W-:-:S01]  /*15ea0*/  FFMA.FTZ R5, R5, R166, -R48 ;  /* 0x000000a605057223 */ /* 0x000fc20000010830 */
[-CC-:B------:R-:W-:Y:S01]  /*15eb0*/  FFMA.FTZ R4, R4, R166.reuse, -R48.reuse ;  /* 0x000000a604047223 */ /* 0x180fe20000010830 */
[----:B------:R-:W-:-:S01]  /*15ec0*/  FFMA.FTZ R46, R7, R166, -R48 ;  /* 0x000000a6072e7223 */ /* 0x000fc20000010830 */
[-CC-:B------:R-:W-:Y:S01]  /*15ed0*/  FFMA.FTZ R52, R9, R166.reuse, -R48.reuse ;  /* 0x000000a609347223 */ /* 0x180fe20000010830 */
[----:B------:R-:W-:-:S01]  /*15ee0*/  FFMA.FTZ R7, R11, R166, -R48 ;  /* 0x000000a60b077223 */ /* 0x000fc20000010830 */
[-CC-:B------:R-:W-:Y:S01]  /*15ef0*/  FFMA.FTZ R44, R13, R166.reuse, -R48.reuse ;  /* 0x000000a60d2c7223 */ /* 0x180fe20000010830 */
[----:B------:R-:W-:Y:S01]  /*15f00*/  MUFU.EX2 R5, R5 ;  /* 0x0000000500057308 */ /* 0x000fe20000000800 */
[----:B------:R-:W-:-:S01]  /*15f10*/  FFMA.FTZ R15, R15, R166, -R48 ;  /* 0x000000a60f0f7223 */ /* 0x000fc20000010830 */
[----:B------:R-:W-:Y:S01]  /*15f20*/  FADD.FTZ R11, R8, R47 ;  /* 0x0000002f080b7221 */ /* 0x000fe20000010000 */
[----:B------:R-:W-:-:S01]  /*15f30*/  FFMA.FTZ R21, R21, R166, -R48 ;  /* 0x000000a615157223 */ /* 0x000fc20000010830 */
[-CC-:B------:R-:W-:Y:S01]  /*15f40*/  FFMA.FTZ R9, R25, R166.reuse, -R48.reuse ;  /* 0x000000a619097223 */ /* 0x180fe20000010830 */
[----:B------:R-:W-:-:S01]  /*15f50*/  FFMA.FTZ R29, R29, R166, -R48 ;  /* 0x000000a61d1d7223 */ /* 0x000fc20000010830 */
[----:B------:R-:W-:Y:S01]  /*15f60*/  FADD.FTZ R64, R6, R11 ;  /* 0x0000000b06407221 */ /* 0x000fe20000010000 */
[----:B------:R-:W-:-:S01]  /*15f70*/  FFMA.FTZ R31, R31, R166, -R48 ;  /* 0x000000a61f1f7223 */ /* 0x000fc20000010830 */
[----:B------:R-:W2:Y:S01]  /*15f80*/  MUFU.EX2 R4, R4 ;  /* 0x0000000400047308 */ /* 0x000ea20000000800 */
[----:B------:R-:W-:-:S01]  /*15f90*/  FFMA.FTZ R33, R33, R166, -R48 ;  /* 0x000000a621217223 */ /* 0x000fc20000010830 */
[----:B------:R-:W-:Y:S01]  /*15fa0*/  FADD.FTZ R11, R55, R64 ;  /* 0x00000040370b7221 */ /* 0x000fe20000010000 */
[----:B------:R-:W-:-:S01]  /*15fb0*/  FFMA.FTZ R35, R35, R166, -R48 ;  /* 0x000000a623237223 */ /* 0x000fc20000010830 */
[-CC-:B------:R-:W-:Y:S01]  /*15fc0*/  FFMA.FTZ R37, R37, R166.reuse, -R48.reuse ;  /* 0x000000a625257223 */ /* 0x180fe20000010830 */
[----:B------:R-:W-:-:S01]  /*15fd0*/  FFMA.FTZ R39, R39, R166, -R48 ;  /* 0x000000a627277223 */ /* 0x000fc20000010830 */
[----:B------:R-:W-:Y:S01]  /*15fe0*/  FADD.FTZ R64, R10, R11 ;  /* 0x0000000b0a407221 */ /* 0x000fe20000010000 */
[----:B------:R-:W-:-:S01]  /*15ff0*/  FFMA.FTZ R41, R41, R166, -R48 ;  /* 0x000000a629297223 */ /* 0x000fc20000010830 */
[----:B------:R3:W4:Y:S01]  /*16000*/  MUFU.EX2 R50, R46 ;  /* 0x0000002e00327308 */ /* 0x0007220000000800 */
[----:B------:R-:W-:-:S01]  /*16010*/  FFMA.FTZ R43, R43, R166, -R48 ;  /* 0x000000a62b2b7223 */ /* 0x000fc20000010830 */
[--C-:B------:R-:W-:Y:S01]  /*16020*/  FFMA.FTZ R45, R45, R166, -R48.reuse ;  /* 0x000000a62d2d7223 */ /* 0x100fe20000010830 */
[----:B-1----:R-:W-:Y:S01]  /*16030*/  F2FP.SATFINITE.E4M3.F32.PACK_AB_MERGE_C R230, R57, R12, RZ ;  /* 0x0000000c39e6723e */ /* 0x002fe200048070ff */
[-CC-:B------:R-:W-:Y:S01]  /*16040*/  FFMA.FTZ R49, R49, R166.reuse, -R48.reuse ;  /* 0x000000a631317223 */ /* 0x180fe20000010830 */
[----:B------:R-:W-:-:S01]  /*16050*/  FFMA.FTZ R51, R51, R166, -R48 ;  /* 0x000000a633337223 */ /* 0x000fc20000010830 */
[-CC-:B------:R-:W-:Y:S01]  /*16060*/  FFMA.FTZ R53, R53, R166.reuse, -R48.reuse ;  /* 0x000000a635357223 */ /* 0x180fe20000010830 */
[----:B------:R-:W-:-:S01]  /*16070*/  FFMA.FTZ R67, R67, R166, -R48 ;  /* 0x000000a643437223 */ /* 0x000fc20000010830 */
[----:B------:R-:W1:Y:S01]  /*16080*/  MUFU.EX2 R101, R52 ;  /* 0x0000003400657308 */ /* 0x000e620000000800 */
[----:B--2---:R-:W-:-:S01]  /*16090*/  FADD.FTZ R13, R5, R4 ;  /* 0x00000004050d7221 */ /* 0x004fc20000010000 */
[-CC-:B---3--:R-:W-:Y:S01]  /*160a0*/  FFMA.FTZ R46, R27, R166.reuse, -R48.reuse ;  /* 0x000000a61b2e7223 */ /* 0x188fe20000010830 */
[----:B------:R-:W-:-:S01]  /*160b0*/  FFMA.FTZ R73, R73, R166, -R48 ;  /* 0x000000a649497223 */ /* 0x000fc20000010830 */
[-CC-:B------:R-:W-:Y:S01]  /*160c0*/  FFMA.FTZ R81, R81, R166.reuse, -R48.reuse ;  /* 0x000000a651517223 */ /* 0x180fe20000010830 */
[----:B------:R-:W-:-:S01]  /*160d0*/  FFMA.FTZ R85, R85, R166, -R48 ;  /* 0x000000a655557223 */ /* 0x000fc20000010830 */
[----:B------:R-:W-:Y:S01]  /*160e0*/  FFMA.FTZ R109, R109, R166, -R48 ;  /* 0x000000a66d6d7223 */ /* 0x000fe20000010830 */
[----:B------:R-:W-:Y:S01]  /*160f0*/  F2FP.SATFINITE.E4M3.F32.PACK_AB_MERGE_C R230, R59, R10, R230 ;  /* 0x0000000a3be6723e */ /* 0x000fe200048070e6 */
[----:B------:R-:W2:Y:S01]  /*16100*/  MUFU.EX2 R7, R7 ;  /* 0x0000000700077308 */ /* 0x000ea20000000800 */
[----:B----4-:R-:W-:-:S01]  /*16110*/  FADD.FTZ R66, R50, R13 ;  /* 0x0000000d32427221 */ /* 0x010fc20000010000 */
[----:B------:R-:W-:Y:S01]  /*16120*/  FADD.FTZ R13, R59, R64 ;  /* 0x000000403b0d7221 */ /* 0x000fe20000010000 */
[----:B------:R-:W-:-:S01]  /*16130*/  FFMA.FTZ R115, R115, R166, -R48 ;  /* 0x000000a673737223 */ /* 0x000fc20000010830 */
[-CC-:B------:R-:W-:Y:S01]  /*16140*/  FFMA.FTZ R93, R93, R166.reuse, -R48.reuse ;  /* 0x000000a65d5d7223 */ /* 0x180fe20000010830 */
[----:B------:R-:W-:-:S01]  /*16150*/  FFMA.FTZ R95, R95, R166, -R48 ;  /* 0x000000a65f5f7223 */ /* 0x000fc20000010830 */
[----:B------:R-:W-:Y:S01]  /*16160*/  FADD.FTZ R68, R12, R13 ;  /* 0x0000000d0c447221 */ /* 0x000fe20000010000 */
[----:B------:R-:W-:-:S01]  /*16170*/  FFMA.FTZ R99, R99, R166, -R48 ;  /* 0x000000a663637223 */ /* 0x000fc20000010830 */
[----:B------:R-:W3:Y:S01]  /*16180*/  MUFU.EX2 R44, R44 ;  /* 0x0000002c002c7308 */ /* 0x000ee20000000800 */
[----:B-1----:R-:W-:-:S01]  /*16190*/  FADD.FTZ R66, R101, R66 ;  /* 0x0000004265427221 */ /* 0x002fc20000010000 */
[----:B------:R-:W-:Y:S01]  /*161a0*/  F2FP.SATFINITE.E4M3.F32.PACK_AB_MERGE_C R229, R101, R50, RZ ;  /* 0x0000003265e5723e */ /* 0x000fe200048070ff */
[----:B------:R-:W-:-:S01]  /*161b0*/  FFMA.FTZ R48, R97, R166, -R48 ;  /* 0x000000a661307223 */ /* 0x000fc20000010830 */
[--C-:B------:R-:W-:Y:S01]  /*161c0*/  IMAD.MOV.U32 R101, RZ, RZ, R151.reuse ;  /* 0x000000ffff657224 */ /* 0x100fe200078e0097 */
[----:B------:R-:W-:Y:S01]  /*161d0*/  MOV R27, R151 ;  /* 0x00000097001b7202 */ /* 0x000fe20000000f00 */
[----:B------:R-:W-:Y:S01]  /*161e0*/  IMAD.MOV.U32 R97, RZ, RZ, R151 ;  /* 0x000000ffff617224 */ /* 0x000fe200078e0097 */
[----:B------:R-:W-:Y:S01]  /*161f0*/  F2FP.SATFINITE.E4M3.F32.PACK_AB_MERGE_C R229, R4, R5, R229 ;  /* 0x0000000504e5723e */ /* 0x000fe200048070e5 */
[----:B------:R-:W0:Y:S01]  /*16200*/  MUFU.EX2 R15, R15 ;  /* 0x0000000f000f7308 */ /* 0x000e220000000800 */
[----:B--2---:R-:W-:-:S01]  /*16210*/  FADD.FTZ R11, R7, R66 ;  /* 0x00000042070b7221 */ /* 0x004fc20000010000 */
[----:B------:R-:W-:-:S02]  /*16220*/  IMAD.MOV.U32 R59, RZ, RZ, R151 ;  /* 0x000000ffff3b7224 */ /* 0x000fc400078e0097 */
[--C-:B------:R-:W-:Y:S02]  /*16230*/  IMAD.MOV.U32 R55, RZ, RZ, R151.reuse ;  /* 0x000000ffff377224 */ /* 0x100fe400078e0097 */
[----:B------:R-:W-:Y:S02]  /*16240*/  IMAD.MOV.U32 R50, RZ, RZ, R151 ;  /* 0x000000ffff327224 */ /* 0x000fe400078e0097 */
[----:B------:R-:W1:Y:S01]  /*16250*/  MUFU.EX2 R54, R21 ;  /* 0x0000001500367308 */ /* 0x000e620000000800 */
[----:B---3--:R-:W-:-:S01]  /*16260*/  FADD.FTZ R66, R44, R11 ;  /* 0x0000000b2c427221 */ /* 0x008fc20000010000 */
[----:B------:R-:W-:Y:S01]  /*16270*/  FADD.FTZ R11, R57, R68 ;  /* 0x00000044390b7221 */ /* 0x000fe20000010000 */
[----:B------:R-:W-:Y:S01]  /*16280*/  MOV R57, R151 ;  /* 0x0000009700397202 */ /* 0x000fe20000000f00 */
[----:B------:R-:W-:Y:S02]  /*16290*/  IMAD.MOV.U32 R47, RZ, RZ, R151 ;  /* 0x000000ffff2f7224 */ /* 0x000fe400078e0097 */
[----:B------:R-:W-:-:S01]  /*162a0*/  FADD.FTZ R68, R14, R11 ;  /* 0x0000000b0e447221 */ /* 0x000fc20000010000 */
[----:B------:R-:W-:Y:S01]  /*162b0*/  IMAD.MOV.U32 R25, RZ, RZ, R151 ;  /* 0x000000ffff197224 */ /* 0x000fe200078e0097 */
[----:B------:R-:W2:Y:S01]  /*162c0*/  MUFU.EX2 R9, R9 ;  /* 0x0000000900097308 */ /* 0x000ea20000000800 */
[----:B0-----:R-:W-:-:S01]  /*162d0*/  FADD.FTZ R3, R15, R66 ;  /* 0x000000420f037221 */ /* 0x001fc20000010000 */
[----:B------:R-:W-:-:S04]  /*162e0*/  FADD.FTZ R11, R61, R68 ;  /* 0x000000443d0b7221 */ /* 0x000fc80000010000 */
[----:B------:R-:W-:Y:S02]  /*162f0*/  FADD.FTZ R70, R20, R11 ;  /* 0x0000000b14467221 */ /* 0x000fe40000010000 */
[----:B------:R-:W0:Y:S01]  /*16300*/  MUFU.EX2 R46, R46 ;  /* 0x0000002e002e7308 */ /* 0x000e220000000800 */
[----:B-1----:R-:W-:-:S01]  /*16310*/  FADD.FTZ R66, R54, R3 ;  /* 0x0000000336427221 */ /* 0x002fc20000010000 */
[----:B------:R-:W-:Y:S02]  /*16320*/  F2FP.SATFINITE.E4M3.F32.PACK_AB_MERGE_C R231, R54, R15, RZ ;  /* 0x0000000f36e7723e */ /* 0x000fe400048070ff */
[----:B------:R-:W-:Y:S02]  /*16330*/  MOV R54, R151 ;  /* 0x0000009700367202 */ /* 0x000fe40000000f00 */
[----:B------:R-:W-:Y:S01]  /*16340*/  F2FP.SATFINITE.E4M3.F32.PACK_AB_MERGE_C R231, R44, R7, R231 ;  /* 0x000000072ce7723e */ /* 0x000fe200048070e7 */
[----:B------:R-:W-:Y:S01]  /*16350*/  IMAD.MOV.U32 R44, RZ, RZ, R151 ;  /* 0x000000ffff2c7224 */ /* 0x000fe200078e0097 */
[----:B------:R-:W1:Y:S01]  /*16360*/  MUFU.EX2 R29, R29 ;  /* 0x0000001d001d7308 */ /* 0x000e620000000800 */
[----:B--2---:R-:W-:-:S07]  /*16370*/  FADD.FTZ R3, R9, R66 ;  /* 0x0000004209037221 */ /* 0x004fce0000010000 */
[----:B------:R-:W2:Y:S01]  /*16380*/  MUFU.EX2 R63, R63 ;  /* 0x0000003f003f7308 */ /* 0x000ea20000000800 */
[----:B0-----:R-:W-:-:S07]  /*16390*/  FADD.FTZ R68, R46, R3 ;  /* 0x000000032e447221 */ /* 0x001fce0000010000 */
[----:B------:R0:W3:Y:S01]  /*163a0*/  MUFU.EX2 R52, R31 ;  /* 0x0000001f00347308 */ /* 0x0000e20000000800 */
[----:B-1----:R-:W-:-:S07]  /*163b0*/  FADD.FTZ R3, R29, R68 ;  /* 0x000000441d037221 */ /* 0x002fce0000010000 */
[----:B------:R-:W1:Y:S01]  /*163c0*/  MUFU.EX2 R33, R33 ;  /* 0x0000002100217308 */ /* 0x000e620000000800 */
[----:B--2---:R-:W-:-:S01]  /*163d0*/  FADD.FTZ R11, R63, R70 ;  /* 0x000000463f0b7221 */ /* 0x004fc20000010000 */
[----:B------:R-:W-:Y:S01]  /*163e0*/  F2FP.SATFINITE.E4M3.F32.PACK_AB_MERGE_C R224, R63, R20, RZ ;  /* 0x000000143fe0723e */ /* 0x000fe200048070ff */
[----:B0-----:R-:W-:Y:S01]  /*163f0*/  IMAD.MOV.U32 R31, RZ, RZ, R151 ;  /* 0x000000ffff1f7224 */ /* 0x001fe200078e0097 */
[----:B------:R-:W-:Y:S01]  /*16400*/  MOV R63, R151 ;  /* 0x00000097003f7202 */ /* 0x000fe20000000f00 */
[----:B------:R-:W-:-:S01]  /*16410*/  FADD.FTZ R70, R24, R11 ;  /* 0x0000000b18467221 */ /* 0x000fc20000010000 */
[----:B------:R-:W-:Y:S01]  /*16420*/  F2FP.SATFINITE.E4M3.F32.PACK_AB_MERGE_C R224, R61, R14, R224 ;  /* 0x0000000e3de0723e */ /* 0x000fe200048070e0 */
[----:B------:R-:W-:Y:S01]  /*16430*/  IMAD.MOV.U32 R61, RZ, RZ, R151 ;  /* 0x000000ffff3d7224 */ /* 0x000fe200078e0097 */
[----:B------:R-:W0:Y:S01]  /*16440*/  MUFU.EX2 R65, R65 ;  /* 0x0000004100417308 */ /* 0x000e220000000800 */
[----:B---3--:R-:W-:-:S01]  /*16450*/  FADD.FTZ R68, R52, R3 ;  /* 0x0000000334447221 */ /* 0x008fc20000010000 */
[----:B------:R-:W-:Y:S01]  /*16460*/  F2FP.SATFINITE.E4M3.F32.PACK_AB_MERGE_C R225, R52, R29, RZ ;  /* 0x0000001d34e1723e */ /* 0x000fe200048070ff */
[----:B------:R-:W-:-:S02]  /*16470*/  IMAD.MOV.U32 R52, RZ, RZ, R151 ;  /* 0x000000ffff347224 */ /* 0x000fc400078e0097 */
[----:B------:R-:W-:Y:S01]  /*16480*/  IMAD.MOV.U32 R29, RZ, RZ, R151 ;  /* 0x000000ffff1d7224 */ /* 0x000fe200078e0097 */
[----:B------:R-:W-:Y:S01]  /*16490*/  F2FP.SATFINITE.E4M3.F32.PACK_AB_MERGE_C R225, R46, R9, R225 ;  /* 0x000000092ee1723e */ /* 0x000fe200048070e1 */
[----:B------:R-:W-:Y:S01]  /*164a0*/  IMAD.MOV.U32 R46, RZ, RZ, R151 ;  /* 0x000000ffff2e7224 */ /* 0x000fe200078e0097 */
[----:B------:R2:W3:Y:S01]  /*164b0*/  MUFU.EX2 R56, R35 ;  /* 0x0000002300387308 */ /* 0x0004e20000000800 */
[----:B-1----:R-:W-:-:S07]  /*164c0*/  FADD.FTZ R3, R33, R68 ;  /* 0x0000004421037221 */ /* 0x002fce0000010000 */
[----:B------:R-:W1:Y:S01]  /*164d0*/  MUFU.EX2 R37, R37 ;  /* 0x0000002500257308 */ /* 0x000e620000000800 */
[----:B0-----:R-:W-:-:S01]  /*164e0*/  FADD.FTZ R11, R65, R70 ;  /* 0x00000046410b7221 */ /* 0x001fc20000010000 */
[--C-:B------:R-:W-:Y:S02]  /*164f0*/  IMAD.MOV.U32 R70, RZ, RZ, R151.reuse ;  /* 0x000000ffff467224 */ /* 0x100fe400078e0097 */
[----:B--2---:R-:W-:Y:S02]  /*16500*/  IMAD.MOV.U32 R35, RZ, RZ, R151 ;  /* 0x000000ffff237224 */ /* 0x004fe400078e0097 */
[----:B------:R-:W-:Y:S02]  /*16510*/  FADD.FTZ R68, R26, R11 ;  /* 0x0000000b1a447221 */ /* 0x000fe40000010000 */
[----:B------:R-:W0:Y:S01]  /*16520*/  MUFU.EX2 R69, R69 ;  /* 0x0000004500457308 */ /* 0x000e220000000800 */
[----:B---3--:R-:W-:-:S07]  /*16530*/  FADD.FTZ R12, R56, R3 ;  /* 0x00000003380c7221 */ /* 0x008fce0000010000 */
[----:B------:R2:W3:Y:S01]  /*16540*/  MUFU.EX2 R58, R39 ;  /* 0x00000027003a7308 */ /* 0x0004e20000000800 */
[----:B-1----:R-:W-:-:S07]  /*16550*/  FADD.FTZ R3, R37, R12 ;  /* 0x0000000c25037221 */ /* 0x002fce0000010000 */
[----:B------:R-:W1:Y:S01]  /*16560*/  MUFU.EX2 R41, R41 ;  /* 0x0000002900297308 */ /* 0x000e620000000800 */
[C---:B0-----:R-:W-:Y:S01]  /*16570*/  F2FP.SATFINITE.E4M3.F32.PACK_AB_MERGE_C R226, R69.reuse, R26, RZ ;  /* 0x0000001a45e2723e */ /* 0x041fe200048070ff */
[----:B------:R-:W-:Y:S01]  /*16580*/  FADD.FTZ R69, R69, R68 ;  /* 0x0000004445457221 */ /* 0x000fe20000010000 */
[----:B------:R-:W-:Y:S01]  /*16590*/  IMAD.MOV.U32 R68, RZ, RZ, R151 ;  /* 0x000000ffff447224 */ /* 0x000fe200078e0097 */
[----:B--2---:R-:W-:Y:S02]  /*165a0*/  MOV R39, R151 ;  /* 0x0000009700277202 */ /* 0x004fe40000000f00 */
[----:B------:R-:W-:-:S01]  /*165b0*/  FADD.FTZ R20, R28, R69 ;  /* 0x000000451c147221 */ /* 0x000fc20000010000 */
[----:B------:R-:W-:Y:S01]  /*165c0*/  F2FP.SATFINITE.E4M3.F32.PACK_AB_MERGE_C R226, R65, R24, R226 ;  /* 0x0000001841e2723e */ /* 0x000fe200048070e2 */
[----:B------:R-:W0:Y:S01]  /*165d0*/  MUFU.EX2 R71, R71 ;  /* 0x0000004700477308 */ /* 0x000e220000000800 */
[----:B---3--:R-:W-:-:S01]  /*165e0*/  FADD.FTZ R12, R58, R3 ;  /* 0x000000033a0c7221 */ /* 0x008fc20000010000 */
[----:B------:R-:W-:Y:S01]  /*165f0*/  F2FP.SATFINITE.E4M3.F32.PACK_AB_MERGE_C R37, R58, R37, RZ ;  /* 0x000000253a25723e */ /* 0x000fe200048070ff */
[--C-:B------:R-:W-:Y:S01]  /*16600*/  IMAD.MOV.U32 R65, RZ, RZ, R151.reuse ;  /* 0x000000ffff417224 */ /* 0x100fe200078e0097 */
[----:B------:R-:W-:Y:S01]  /*16610*/  MOV R69, R151 ;  /* 0x0000009700457202 */ /* 0x000fe20000000f00 */
[----:B------:R-:W-:Y:S01]  /*16620*/  IMAD.MOV.U32 R58, RZ, RZ, R151 ;  /* 0x000000ffff3a7224 */ /* 0x000fe200078e0097 */
[----:B------:R-:W-:Y:S01]  /*16630*/  F2FP.SATFINITE.E4M3.F32.PACK_AB_MERGE_C R227, R56, R33, R37 ;  /* 0x0000002138e3723e */ /* 0x000fe20004807025 */
[----:B------:R-:W-:Y:S01]  /*16640*/  IMAD.MOV.U32 R56, RZ, RZ, R151 ;  /* 0x000000ffff387224 */ /* 0x000fe200078e0097 */
[----:B------:R2:W3:Y:S01]  /*16650*/  MUFU.EX2 R60, R43 ;  /* 0x0000002b003c7308 */ /* 0x0004e20000000800 */
[----:B-1----:R-:W-:-:S01]  /*16660*/  FADD.FTZ R3, R41, R12 ;  /* 0x0000000c29037221 */ /* 0x002fc20000010000 */
[----:B------:R-:W-:Y:S01]  /*16670*/  IMAD.MOV.U32 R37, RZ, RZ, R151 ;  /* 0x000000ffff257224 */ /* 0x000fe200078e0097 */
[----:B------:R-:W-:-:S02]  /*16680*/  MOV R33, R151 ;  /* 0x0000009700217202 */ /* 0x000fc40000000f00 */
[----:B------:R-:W-:-:S03]  /*16690*/  MOV R24, R151 ;  /* 0x0000009700187202 */ /* 0x000fc60000000f00 */
[----:B------:R-:W1:Y:S01]  /*166a0*/  MUFU.EX2 R32, R32 ;  /* 0x0000002000207308 */ /* 0x000e620000000800 */
[----:B0-----:R-:W-:-:S01]  /*166b0*/  FADD.FTZ R11, R71, R20 ;  /* 0x00000014470b7221 */ /* 0x001fc20000010000 */
[----:B--2---:R-:W-:-:S06]  /*166c0*/  IMAD.MOV.U32 R43, RZ, RZ, R151 ;  /* 0x000000ffff2b7224 */ /* 0x004fcc00078e0097 */
[----:B------:R-:W0:Y:S01]  /*166d0*/  MUFU.EX2 R45, R45 ;  /* 0x0000002d002d7308 */ /* 0x000e220000000800 */
[----:B---3--:R-:W-:-:S07]  /*166e0*/  FADD.FTZ R20, R60, R3 ;  /* 0x000000033c147221 */ /* 0x008fce0000010000 */
[----:B------:R-:W2:Y:S01]  /*166f0*/  MUFU.EX2 R77, R77 ;  /* 0x0000004d004d7308 */ /* 0x000ea20000000800 */
[----:B-1----:R-:W-:-:S07]  /*16700*/  FADD.FTZ R26, R32, R11 ;  /* 0x0000000b201a7221 */ /* 0x002fce0000010000 */
[----:B------:R1:W3:Y:S01]  /*16710*/  MUFU.EX2 R62, R49 ;  /* 0x00000031003e7308 */ /* 0x0002e20000000800 */
[----:B0-----:R-:W-:-:S07]  /*16720*/  FADD.FTZ R3, R45, R20 ;  /* 0x000000142d037221 */ /* 0x001fce0000010000 */
[----:B------:R-:W0:Y:S01]  /*16730*/  MUFU.EX2 R30, R30 ;  /* 0x0000001e001e7308 */ /* 0x000e220000000800 */
[C---:B--2---:R-:W-:Y:S01]  /*16740*/  F2FP.SATFINITE.E4M3.F32.PACK_AB_MERGE_C R220, R77.reuse, R32, RZ ;  /* 0x000000204ddc723e */ /* 0x044fe200048070ff */
[----:B------:R-:W-:Y:S01]  /*16750*/  FADD.FTZ R77, R77, R26 ;  /* 0x0000001a4d4d7221 */ /* 0x000fe20000010000 */
[--C-:B-1----:R-:W-:Y:S02]  /*16760*/  IMAD.MOV.U32 R49, RZ, RZ, R151.reuse ;  /* 0x000000ffff317224 */ /* 0x102fe400078e0097 */
[----:B------:R-:W-:Y:S01]  /*16770*/  F2FP.SATFINITE.E4M3.F32.PACK_AB_MERGE_C R220, R71, R28, R220 ;  /* 0x0000001c47dc723e */ /* 0x000fe200048070dc */
[----:B------:R-:W-:Y:S02]  /*16780*/  IMAD.MOV.U32 R71, RZ, RZ, R151 ;  /* 0x000000ffff477224 */ /* 0x000fe400078e0097 */
[----:B------:R-:W1:Y:S01]  /*16790*/  MUFU.EX2 R51, R51 ;  /* 0x0000003300337308 */ /* 0x000e620000000800 */
[C---:B---3--:R-:W-:Y:S01]  /*167a0*/  F2FP.SATFINITE.E4M3.F32.PACK_AB_MERGE_C R45, R62.reuse, R45, RZ ;  /* 0x0000002d3e2d723e */ /* 0x048fe200048070ff */
[----:B------:R-:W-:Y:S01]  /*167b0*/  FADD.FTZ R62, R62, R3 ;  /* 0x000000033e3e7221 */ /* 0x000fe20000010000 */
[----:B------:R-:W-:-:S02]  /*167c0*/  IMAD.MOV.U32 R32, RZ, RZ, R151 ;  /* 0x000000ffff207224 */ /* 0x000fc400078e0097 */
[----:B------:R-:W-:Y:S01]  /*167d0*/  F2FP.SATFINITE.E4M3.F32.PACK_AB_MERGE_C R221, R60, R41, R45 ;  /* 0x000000293cdd723e */ /* 0x000fe2000480702d */
[----:B------:R-:W-:Y:S01]  /*167e0*/  IMAD.MOV.U32 R41, RZ, RZ, R151 ;  /* 0x000000ffff297224 */ /* 0x000fe200078e0097 */
[----:B------:R-:W-:Y:S01]  /*167f0*/  MOV R60, R151 ;  /* 0x00000097003c7202 */ /* 0x000fe20000000f00 */
[----:B------:R-:W2:Y:S01]  /*16800*/  MUFU.EX2 R75, R75 ;  /* 0x0000004b004b7308 */ /* 0x000ea20000000800 */
[----:B0-----:R-:W-:-:S01]  /*16810*/  FADD.FTZ R8, R30, R77 ;  /* 0x0000004d1e087221 */ /* 0x001fc20000010000 */
[--C-:B------:R-:W-:Y:S01]  /*16820*/  IMAD.MOV.U32 R77, RZ, RZ, R151.reuse ;  /* 0x000000ffff4d7224 */ /* 0x100fe200078e0097 */
[----:B------:R-:W-:Y:S01]  /*16830*/  MOV R45, R151 ;  /* 0x00000097002d7202 */ /* 0x000fe20000000f00 */
[--C-:B------:R-:W-:Y:S02]  /*16840*/  IMAD.MOV.U32 R28, RZ, RZ, R151.reuse ;  /* 0x000000ffff1c7224 */ /* 0x100fe400078e0097 */
[----:B------:R-:W-:Y:S02]  /*16850*/  IMAD.MOV.U32 R26, RZ, RZ, R151 ;  /* 0x000000ffff1a7224 */ /* 0x000fe400078e0097 */
[----:B------:R0:W3:Y:S01]  /*16860*/  MUFU.EX2 R64, R53 ;  /* 0x0000003500407308 */ /* 0x0000e20000000800 */
[----:B-1----:R-:W-:-:S01]  /*16870*/  FADD.FTZ R3, R51, R62 ;  /* 0x0000003e33037221 */ /* 0x002fc20000010000 */
[----:B------:R-:W-:-:S06]  /*16880*/  IMAD.MOV.U32 R62, RZ, RZ, R151 ;  /* 0x000000ffff3e7224 */ /* 0x000fcc00078e0097 */
[----:B------:R-:W1:Y:S01]  /*16890*/  MUFU.EX2 R34, R34 ;  /* 0x0000002200227308 */ /* 0x000e620000000800 */
[----:B--2---:R-:W-:-:S01]  /*168a0*/  FADD.FTZ R11, R75, R8 ;  /* 0x000000084b0b7221 */ /* 0x004fc20000010000 */
[----:B0-----:R-:W-:-:S06]  /*168b0*/  IMAD.MOV.U32 R53, RZ, RZ, R151 ;  /* 0x000000ffff357224 */ /* 0x001fcc00078e0097 */
        /* <DEDUP_REMOVED lines=11> */
[----:B------:R-:W-:Y:S01]  /*16970*/  IMAD.MOV.U32 R34, RZ, RZ, R151 ;  /* 0x000000ffff227224 */ /* 0x000fe200078e0097 */
[----:B------:R-:W-:Y:S01]  /*16980*/  MOV R75, R151 ;  /* 0x00000097004b7202 */ /* 0x000fe20000000f00 */
[----:B------:R-:W1:Y:S01]  /*16990*/  MUFU.EX2 R81, R81 ;  /* 0x0000005100517308 */ /* 0x000e620000000800 */
[C---:B---3--:R-:W-:Y:S01]  /*169a0*/  F2FP.SATFINITE.E4M3.F32.PACK_AB_MERGE_C R67, R66.reuse, R67, RZ ;  /* 0x000000434243723e */ /* 0x048fe200048070ff */
[----:B------:R-:W-:Y:S01]  /*169b0*/  FADD.FTZ R66, R66, R3 ;  /* 0x0000000342427221 */ /* 0x000fe20000010000 */
[----:B------:R-:W-:-:S02]  /*169c0*/  MOV R30, R151 ;  /* 0x00000097001e7202 */ /* 0x000fc40000000f00 */
[----:B------:R-:W-:Y:S01]  /*169d0*/  F2FP.SATFINITE.E4M3.F32.PACK_AB_MERGE_C R223, R64, R51, R67 ;  /* 0x0000003340df723e */ /* 0x000fe20004807043 */
[----:B------:R-:W-:Y:S01]  /*169e0*/  IMAD.MOV.U32 R67, RZ, RZ, R151 ;  /* 0x000000ffff437224 */ /* 0x000fe200078e0097 */
[----:B------:R-:W-:Y:S01]  /*169f0*/  MOV R51, R151 ;  /* 0x0000009700337202 */ /* 0x000fe20000000f00 */
[----:B------:R-:W2:Y:S01]  /*16a00*/  MUFU.EX2 R87, R87 ;  /* 0x0000005700577308 */ /* 0x000ea20000000800 */
[----:B0-----:R-:W-:-:S01]  /*16a10*/  FADD.FTZ R10, R36, R79 ;  /* 0x0000004f240a7221 */ /* 0x001fc20000010000 */
[--C-:B------:R-:W-:Y:S02]  /*16a20*/  IMAD.MOV.U32 R79, RZ, RZ, R151.reuse ;  /* 0x000000ffff4f7224 */ /* 0x100fe400078e0097 */
[----:B------:R-:W-:-:S04]  /*16a30*/  IMAD.MOV.U32 R64, RZ, RZ, R151 ;  /* 0x000000ffff407224 */ /* 0x000fc800078e0097 */
[----:B------:R0:W3:Y:S01]  /*16a40*/  MUFU.EX2 R6, R85 ;  /* 0x0000005500067308 */ /* 0x0000e20000000800 */
[----:B-1----:R-:W-:-:S01]  /*16a50*/  FADD.FTZ R3, R81, R66 ;  /* 0x0000004251037221 */ /* 0x002fc20000010000 */
[----:B------:R-:W-:-:S06]  /*16a60*/  MOV R66, R151 ;  /* 0x0000009700427202 */ /* 0x000fcc0000000f00 */
[----:B------:R-:W-:Y:S01]  /*16a70*/  MUFU.EX2 R83, R83 ;  /* 0x0000005300537308 */ /* 0x000fe20000000800 */
[----:B--2---:R-:W-:-:S01]  /*16a80*/  FADD.FTZ R10, R87, R10 ;  /* 0x0000000a570a7221 */ /* 0x004fc20000010000 */
[----:B0-----:R-:W-:-:S06]  /*16a90*/  IMAD.MOV.U32 R85, RZ, RZ, R151 ;  /* 0x000000ffff557224 */ /* 0x001fcc00078e0097 */
[----:B------:R-:W0:Y:S01]  /*16aa0*/  MUFU.EX2 R38, R38 ;  /* 0x0000002600267308 */ /* 0x000e220000000800 */
[----:B---3--:R-:W-:-:S07]  /*16ab0*/  FADD.FTZ R4, R6, R3 ;  /* 0x0000000306047221 */ /* 0x008fce0000010000 */
[----:B------:R-:W1:Y:S08]  /*16ac0*/  MUFU.EX2 R109, R109 ;  /* 0x0000006d006d7308 */ /* 0x000e700000000800 */
[----:B------:R2:W3:Y:S01]  /*16ad0*/  MUFU.EX2 R12, R115 ;  /* 0x00000073000c7308 */ /* 0x0004e20000000800 */
[----:B0-----:R-:W-:Y:S01]  /*16ae0*/  F2FP.SATFINITE.E4M3.F32.PACK_AB_MERGE_C R216, R38, R83, RZ ;  /* 0x0000005326d8723e */ /* 0x001fe200048070ff */
[----:B------:R-:W-:-:S03]  /*16af0*/  FADD.FTZ R83, R83, R10 ;  /* 0x0000000a53537221 */ /* 0x000fc60000010000 */
[----:B------:R-:W-:Y:S01]  /*16b00*/  F2FP.SATFINITE.E4M3.F32.PACK_AB_MERGE_C R216, R87, R36, R216 ;  /* 0x0000002457d8723e */ /* 0x000fe200048070d8 */
[----:B------:R-:W-:-:S01]  /*16b10*/  FADD.FTZ R83, R38, R83 ;  /* 0x0000005326537221 */ /* 0x000fc20000010000 */
[----:B------:R-:W-:Y:S01]  /*16b20*/  MOV R87, R151 ;  /* 0x0000009700577202 */ /* 0x000fe20000000f00 */
[----:B------:R-:W-:Y:S01]  /*16b30*/  MUFU.EX2 R42, R42 ;  /* 0x0000002a002a7308 */ /* 0x000fe20000000800 */
[----:B-1----:R-:W-:-:S01]  /*16b40*/  FADD.FTZ R3, R109, R4 ;  /* 0x000000046d037221 */ /* 0x002fc20000010000 */
[--C-:B--2---:R-:W-:Y:S01]  /*16b50*/  IMAD.MOV.U32 R115, RZ, RZ, R151.reuse ;  /* 0x000000ffff737224 */ /* 0x104fe200078e0097 */
[----:B------:R-:W-:Y:S01]  /*16b60*/  MOV R36, R151 ;  /* 0x0000009700247202 */ /* 0x000fe20000000f00 */
[----:B------:R-:W-:-:S04]  /*16b70*/  IMAD.MOV.U32 R38, RZ, RZ, R151 ;  /* 0x000000ffff267224 */ /* 0x000fc800078e0097 */
[----:B------:R-:W0:Y:S01]  /*16b80*/  MUFU.EX2 R91, R91 ;  /* 0x0000005b005b7308 */ /* 0x000e220000000800 */
[C---:B---3--:R-:W-:Y:S01]  /*16b90*/  F2FP.SATFINITE.E4M3.F32.PACK_AB_MERGE_C R109, R12.reuse, R109, RZ ;  /* 0x0000006d0c6d723e */ /* 0x048fe200048070ff */
[----:B------:R-:W-:-:S03]  /*16ba0*/  FADD.FTZ R12, R12, R3 ;  /* 0x000000030c0c7221 */ /* 0x000fc60000010000 */
[----:B------:R-:W-:Y:S01]  /*16bb0*/  F2FP.SATFINITE.E4M3.F32.PACK_AB_MERGE_C R217, R6, R81, R109 ;  /* 0x0000005106d9723e */ /* 0x000fe2000480706d */
[----:B------:R-:W-:Y:S01]  /*16bc0*/  IMAD.MOV.U32 R109, RZ, RZ, R151 ;  /* 0x000000ffff6d7224 */ /* 0x000fe200078e0097 */
[----:B------:R-:W-:Y:S01]  /*16bd0*/  MOV R81, R151 ;  /* 0x0000009700517202 */ /* 0x000fe20000000f00 */
[----:B------:R-:W1:Y:S08]  /*16be0*/  MUFU.EX2 R40, R40 ;  /* 0x0000002800287308 */ /* 0x000e700000000800 */
[----:B------:R-:W2:Y:S01]  /*16bf0*/  MUFU.EX2 R93, R93 ;  /* 0x0000005d005d7308 */ /* 0x000ea20000000800 */
[----:B0-----:R-:W-:-:S07]  /*16c00*/  F2FP.SATFINITE.E4M3.F32.PACK_AB_MERGE_C R5, R91, R42, RZ ;  /* 0x0000002a5b05723e */ /* 0x001fce00048070ff */
[----:B------:R-:W0:Y:S01]  /*16c10*/  MUFU.EX2 R89, R89 ;  /* 0x0000005900597308 */ /* 0x000e220000000800 */
[----:B-1----:R-:W-:-:S01]  /*16c20*/  FADD.FTZ R4, R40, R83 ;  /* 0x0000005328047221 */ /* 0x002fc20000010000 */
[----:B------:R-:W-:-:S06]  /*16c30*/  IMAD.MOV.U32 R83, RZ, RZ, R151 ;  /* 0x000000ffff537224 */ /* 0x000fcc00078e0097 */
[----:B------:R1:W3:Y:S01]  /*16c40*/  MUFU.EX2 R8, R95 ;  /* 0x0000005f00087308 */ /* 0x0002e20000000800 */
[----:B--2---:R-:W-:-:S07]  /*16c50*/  FADD.FTZ R3, R93, R12 ;  /* 0x0000000c5d037221 */ /* 0x004fce0000010000 */
[----:B------:R-:W-:Y:S01]  /*16c60*/  MUFU.EX2 R99, R99 ;  /* 0x0000006300637308 */ /* 0x000fe20000000800 */
[C---:B0-----:R-:W-:Y:S01]  /*16c70*/  F2FP.SATFINITE.E4M3.F32.PACK_AB_MERGE_C R218, R89.reuse, R40, R5 ;  /* 0x0000002859da723e */ /* 0x041fe20004807005 */
[----:B------:R-:W-:Y:S01]  /*16c80*/  FADD.FTZ R89, R89, R4 ;  /* 0x0000000459597221 */ /* 0x000fe20000010000 */
[--C-:B-1----:R-:W-:Y:S02]  /*16c90*/  IMAD.MOV.U32 R95, RZ, RZ, R151.reuse ;  /* 0x000000ffff5f7224 */ /* 0x102fe400078e0097 */
[----:B------:R-:W-:Y:S02]  /*16ca0*/  IMAD.MOV.U32 R40, RZ, RZ, R151 ;  /* 0x000000ffff287224 */ /* 0x000fe400078e0097 */
[----:B------:R-:W-:-:S01]  /*16cb0*/  FADD.FTZ R42, R42, R89 ;  /* 0x000000592a2a7221 */ /* 0x000fc20000010000 */
[----:B------:R-:W-:Y:S01]  /*16cc0*/  IMAD.MOV.U32 R89, RZ, RZ, R151 ;  /* 0x000000ffff597224 */ /* 0x000fe200078e0097 */
[----:B------:R-:W0:Y:S01]  /*16cd0*/  MUFU.EX2 R48, R48 ;  /* 0x0000003000307308 */ /* 0x000e220000000800 */
[----:B---3--:R-:W-:-:S01]  /*16ce0*/  FADD.FTZ R4, R8, R3 ;  /* 0x0000000308047221 */ /* 0x008fc20000010000 */
[----:B0-----:R-:W-:-:S03]  /*16cf0*/  F2FP.SATFINITE.E4M3.F32.PACK_AB_MERGE_C R3, R48, R99, RZ ;  /* 0x000000633003723e */ /* 0x001fc600048070ff */
[----:B------:R-:W-:Y:S01]  /*16d00*/  FADD.FTZ R99, R99, R4 ;  /* 0x0000000463637221 */ /* 0x000fe20000010000 */
[----:B------:R-:W-:Y:S01]  /*16d10*/  F2FP.SATFINITE.E4M3.F32.PACK_AB_MERGE_C R219, R8, R93, R3 ;  /* 0x0000005d08db723e */ /* 0x000fe20004807003 */
[----:B------:R-:W-:Y:S02]  /*16d20*/  FADD.FTZ R3, R91, R42 ;  /* 0x0000002a5b037221 */ /* 0x000fe40000010000 */
[----:B------:R-:W-:-:S01]  /*16d30*/  FADD.FTZ R8, R48, R99 ;  /* 0x0000006330087221 */ /* 0x000fc20000010000 */
[-C--:B------:R-:W-:Y:S01]  /*16d40*/  MOV R99, R151.reuse ;  /* 0x0000009700637202 */ /* 0x080fe20000000f00 */
[----:B------:R-:W-:Y:S01]  /*16d50*/  IMAD.MOV.U32 R91, RZ, RZ, R151 ;  /* 0x000000ffff5b7224 */ /* 0x000fe200078e0097 */
[-C--:B------:R-:W-:Y:S02]  /*16d60*/  MOV R93, R151.reuse ;  /* 0x00000097005d7202 */ /* 0x080fe40000000f00 */
[-C--:B------:R-:W-:Y:S02]  /*16d70*/  MOV R48, R151.reuse ;  /* 0x0000009700307202 */ /* 0x080fe40000000f00 */
[----:B------:R-:W-:Y:S01]  /*16d80*/  MOV R42, R151 ;  /* 0x00000097002a7202 */ /* 0x000fe20000000f00 */
[----:B------:R-:W-:Y:S06]  /*16d90*/  @!P2 BRA `(.L_x_483) ;  /* 0x000000300038a947 */ /* 0x000fec0003800000 */
[----:B------:R-:W-:Y:S01]  /*16da0*/  VIADD R9, R153, 0xfffffffe ;  /* 0xfffffffe99097836 */ /* 0x000fe20000000000 */
[----:B------:R-:W-:Y:S01]  /*16db0*/  MOV R11, R167 ;  /* 0x000000a7000b7202 */ /* 0x000fe20000000f00 */
[----:B------:R-:W-:Y:S01]  /*16dc0*/  IMAD.MOV.U32 R10, RZ, RZ, R201 ;  /* 0x000000ffff0a7224 */ /* 0x000fe200078e00c9 */
[----:B------:R-:W-:Y:S01]  /*16dd0*/  CS2R R150, SRZ ;  /* 0x0000000000967805 */ /* 0x000fe2000001ff00 */
[----:B------:R-:W-:Y:S01]  /*16de0*/  IMAD.MOV.U32 R4, RZ, RZ, R236 ;  /* 0x000000ffff047224 */ /* 0x000fe200078e00ec */
[----:B------:R-:W-:Y:S01]  /*16df0*/  CS2R R148, SRZ ;  /* 0x0000000000947805 */ /* 0x000fe2000001ff00 */
[----:B------:R-:W-:Y:S01]  /*16e00*/  IMAD.MOV.U32 R12, RZ, RZ, R152 ;  /* 0x000000ffff0c7224 */ /* 0x000fe200078e0098 */
        /* <DEDUP_REMOVED lines=61> */
[----:B------:R-:W-:-:S07]  /*171e0*/  CS2R R24, SRZ ;  /* 0x0000000000187805 */ /* 0x000fce000001ff00 */
.L_x_494:
[----:B------:R-:W-:Y:S01]  /*171f0*/  ISETP.NE.AND P1, PT, R12, 0x1, PT ;  /* 0x000000010c00780c */ /* 0x000fe20003f25270 */
[----:B------:R-:W-:Y:S05]  /*17200*/  YIELD ;  /* 0x0000000000007946 */ /* 0x000fea0003800000 */
[----:B------:R-:W-:Y:S02]  /*17210*/  SEL R5, RZ, 0x1, P1 ;  /* 0x00000001ff057807 */ /* 0x000fe40000800000 */
[----:B------:R-:W-:Y:S02]  /*17220*/  ISETP.NE.AND P1, PT, R237, RZ, PT ;  /* 0x000000ffed00720c */ /* 0x000fe40003f25270 */
[----:B------:R-:W-:-:S11]  /*17230*/  LOP3.LUT R236, R4, R5, RZ, 0x3c, !PT ;  /* 0x0000000504ec7212 */ /* 0x000fd600078e3cff */
[----:B------:R-:W-:Y:S05]  /*17240*/  @P1 BRA `(.L_x_484) ;  /* 0x00000000003c1947 */ /* 0x000fea0003800000 */
[----:B------:R-:W-:Y:S05]  /*17250*/  @!P0 BRA `(.L_x_485) ;  /* 0x0000000000048947 */ /* 0x000fea0003800000 */
[----:B------:R-:W-:Y:S01]  /*17260*/  BPT.TRAP 0x1 ;  /* 0x000000040000795c */ /* 0x000fe20000300000 */
.L_x_485:
[----:B------:R-:W-:Y:S02]  /*17270*/  IADD3 R5, R12, 0x1, RZ ;  /* 0x000000010c057810 */ /* 0x000fe40007ffe0ff */
[----:B------:R-:W-:Y:S02]  /*17280*/  SHF.L.U32 R6, R236, 0x1f, RZ ;  /* 0x0000001fec067819 */ /* 0x000fe400000006ff */
[----:B------:R-:W-:-:S04]  /*17290*/  ISETP.NE.AND P2, PT, R5, 0x2, PT ;  /* 0x000000020500780c */ /* 0x000fc80003f45270 */
[----:B------:R-:W-:-:S05]  /*172a0*/  SEL R5, R5, RZ, P2 ;  /* 0x000000ff05057207 */ /* 0x000fca0001000000 */
[----:B------:R-:W-:-:S04]  /*172b0*/  IMAD R5, R5, 0x8, R22 ;  /* 0x0000000805057824 */ /* 0x000fc800078e0216 */
[----:B------:R0:W1:Y:S01]  /*172c0*/  SYNCS.PHASECHK.TRANS64.TRYWAIT P2, [R5+URZ+0x38830], R6 ;  /* 0x03883006050075a7 */ /* 0x000062000804017f */
[----:B------:R-:W-:Y:S05]  /*172d0*/  @!P0 BRA `(.L_x_486) ;  /* 0x0000000000048947 */ /* 0x000fea0003800000 */
[----:B------:R-:W-:Y:S01]  /*172e0*/  BPT.TRAP 0x1 ;  /* 0x000000040000795c */ /* 0x000fe20000300000 */
.L_x_486:
[----:B------:R-:W-:Y:S04]  /*172f0*/  BSSY B0, `(.L_x_484) ;  /* 0x0000004000007945 */ /* 0x000fe80003800000 */
[----:B-1----:R-:W-:Y:S05]  /*17300*/  @P2 BRA `(.L_x_487) ;  /* 0x0000000000082947 */ /* 0x002fea0003800000 */
[----:B------:R-:W1:Y:S02]  /*17310*/  SYNCS.PHASECHK.TRANS64.TRYWAIT P2, [R5+URZ+0x38830], R6 ;  /* 0x03883006050075a7 */ /* 0x000e64000804017f */
[----:B-1----:R-:W-:Y:S05]  /*17320*/  @!P2 BRA `(.L_x_488) ;  /* 0x000000ec006ca947 */ /* 0x002fea0003800000 */
.L_x_487:
[----:B------:R-:W-:Y:S05]  /*17330*/  BSYNC B0 ;  /* 0x0000000000007941 */ /* 0x000fea0003800000 */
.L_x_484:
[----:B01----:R-:W0:Y:S01]  /*17340*/  S2R R5, SR_TID.X ;  /* 0x0000000000057919 */ /* 0x003e220000002100 */
[----:B------:R-:W-:Y:S01]  /*17350*/  VIADD R13, R12, 0x1 ;  /* 0x000000010c0d7836 */ /* 0x000fe20000000000 */
[----:B------:R-:W-:Y:S05]  /*17360*/  WARPSYNC.ALL ;  /* 0x0000000000007948 */ /* 0x000fea0003800000 */
[C---:B------:R-:W-:Y:S01]  /*17370*/  ISETP.NE.AND P2, PT, R13.reuse, 0x2, PT ;  /* 0x000000020d00780c */ /* 0x040fe20003f45270 */
[----:B------:R-:W-:Y:S01]  /*17380*/  IMAD.MOV.U32 R7, RZ, RZ, 0x40000040 ;  /* 0x40000040ff077424 */ /* 0x000fe200078e00ff */
[----:B------:R-:W-:Y:S01]  /*17390*/  MOV R21, 0x40000040 ;  /* 0x4000004000157802 */ /* 0x000fe20000000f00 */
[----:B------:R-:W-:Y:S01]  /*173a0*/  IMAD.MOV.U32 R153, RZ, RZ, 0x40000040 ;  /* 0x40000040ff997424 */ /* 0x000fe200078e00ff */
[----:B------:R-:W-:-:S02]  /*173b0*/  SEL R13, R13, RZ, P2 ;  /* 0x000000ff0d0d7207 */ /* 0x000fc40001000000 */
[----:B------:R-:W-:Y:S02]  /*173c0*/  R2UR UR15, R7 ;  /* 0x00000000070f72ca */ /* 0x000fe400000e0000 */
[----:B------:R-:W-:Y:S01]  /*173d0*/  R2UR UR7, R153 ;  /* 0x00000000990772ca */ /* 0x000fe200000e0000 */
[----:B------:R-:W-:Y:S01]  /*173e0*/  IMAD R6, R13, 0x800, R0 ;  /* 0x000008000d067824 */ /* 0x000fe200078e0200 */
[----:B------:R-:W-:Y:S02]  /*173f0*/  R2UR UR31, R153 ;  /* 0x00000000991f72ca */ /* 0x000fe400000e0000 */
[----:B------:R-:W-:Y:S01]  /*17400*/  R2UR UR11, R21 ;  /* 0x00000000150b72ca */ /* 0x000fe200000e0000 */
[C---:B------:R-:W-:Y:S01]  /*17410*/  VIADD R20, R6.reuse, 0x2 ;  /* 0x0000000206147836 */ /* 0x040fe20000000000 */
[C---:B------:R-:W-:Y:S01]  /*17420*/  IADD3 R152, R6.reuse, 0x4, RZ ;  /* 0x0000000406987810 */ /* 0x040fe20007ffe0ff */
[C---:B------:R-:W-:Y:S01]  /*17430*/  VIADD R14, R6.reuse, 0x6 ;  /* 0x00000006060e7836 */ /* 0x040fe20000000000 */
[----:B------:R-:W-:-:S02]  /*17440*/  R2UR UR14, R6 ;  /* 0x00000000060e72ca */ /* 0x000fc400000e0000 */
[----:B------:R-:W-:Y:S01]  /*17450*/  R2UR UR6, R152 ;  /* 0x00000000980672ca */ /* 0x000fe200000e0000 */
[----:B------:R-:W-:Y:S01]  /*17460*/  VIADD R152, R6, 0x404 ;  /* 0x0000040406987836 */ /* 0x000fe20000000000 */
[----:B------:R-:W-:Y:S01]  /*17470*/  R2UR UR10, R20 ;  /* 0x00000000140a72ca */ /* 0x000fe200000e0000 */
[----:B------:R-:W-:Y:S01]  /*17480*/  VIADD R20, R6, 0x400 ;  /* 0x0000040006147836 */ /* 0x000fe20000000000 */
[----:B------:R-:W-:Y:S02]  /*17490*/  MOV R15, 0x40000040 ;  /* 0x40000040000f7802 */ /* 0x000fe40000000f00 */
[----:B------:R-:W-:Y:S02]  /*174a0*/  R2UR UR30, R152 ;  /* 0x00000000981e72ca */ /* 0x000fe400000e0000 */
[----:B0-----:R-:W-:Y:S02]  /*174b0*/  SHF.R.U32.HI R5, RZ, 0x7, R5 ;  /* 0x00000007ff057819 */ /* 0x001fe40000011605 */
[----:B------:R-:W-:Y:S01]  /*174c0*/  R2UR UR18, R14 ;  /* 0x000000000e1272ca */ /* 0x000fe200000e0000 */
[----:B------:R-:W-:Y:S01]  /*174d0*/  VIADD R14, R6, 0x402 ;  /* 0x00000402060e7836 */ /* 0x000fe20000000000 */
[----:B------:R-:W-:-:S02]  /*174e0*/  IADD3 R5, R5, 0x8, RZ ;  /* 0x0000000805057810 */ /* 0x000fc40007ffe0ff */
[----:B------:R-:W-:Y:S02]  /*174f0*/  R2UR UR19, R15 ;  /* 0x000000000f1372ca */ /* 0x000fe400000e0000 */
[----:B------:R-:W-:Y:S01]  /*17500*/  R2UR UR22, R20 ;  /* 0x00000000141672ca */ /* 0x000fe200000e0000 */
[----:B------:R0:W-:Y:S01]  /*17510*/  BAR.SYNC.DEFER_BLOCKING R5, 0x100 ;  /* 0x000400050000751d */ /* 0x0001e20000010000 */
[----:B------:R-:W-:Y:S02]  /*17520*/  R2UR UR23, R21 ;  /* 0x00000000151772ca */ /* 0x000fe400000e0000 */
[----:B------:R-:W-:Y:S02]  /*17530*/  R2UR UR26, R14 ;  /* 0x000000000e1a72ca */ /* 0x000fe400000e0000 */
[----:B------:R-:W-:Y:S02]  /*17540*/  R2UR UR27, R15 ;  /* 0x000000000f1b72ca */ /* 0x000fe400000e0000 */
[----:B------:R-:W-:-:S02]  /*17550*/  IADD3 R6, R6, 0x406, RZ ;  /* 0x0000040606067810 */ /* 0x000fc40007ffe0ff */
[----:B------:R-:W-:Y:S02]  /*17560*/  R2UR UR35, R7 ;  /* 0x00000000072372ca */ /* 0x000fe400000e0000 */
[----:B------:R-:W-:Y:S01]  /*17570*/  R2UR UR34, R6 ;  /* 0x00000000062272ca */ /* 0x000fe200000e0000 */
        /* <DEDUP_REMOVED lines=27> */
.L_x_490:
[----:B------:R-:W-:Y:S01]  /*17730*/  SHF.L.U32 R4, R4, 0x1f, RZ ;  /* 0x0000001f04047819 */ /* 0x000fe200000006ff */
[----:B------:R-:W-:-:S04]  /*17740*/  IMAD R5, R12, 0x8, R22 ;  /* 0x000000080c057824 */ /* 0x000fc800078e0216 */
[----:B------:R0:W1:Y:S01]  /*17750*/  SYNCS.PHASECHK.TRANS64.TRYWAIT P1, [R5+URZ+0x38850], R4 ;  /* 0x03885004050075a7 */ /* 0x000062000802017f */
[----:B------:R-:W-:Y:S05]  /*17760*/  @!P0 BRA `(.L_x_491) ;  /* 0x0000000000048947 */ /* 0x000fea0003800000 */
[----:B------:R-:W-:Y:S01]  /*17770*/  BPT.TRAP 0x1 ;  /* 0x000000040000795c */ /* 0x000fe20000300000 */
.L_x_491:
[----:B-1----:R-:W-:Y:S05]  /*17780*/  @P1 BRA `(.L_x_489) ;  /* 0x0000000000081947 */ /* 0x002fea0003800000 */
[----:B------:R-:W1:Y:S02]  /*17790*/  SYNCS.PHASECHK.TRANS64.TRYWAIT P1, [R5+URZ+0x38850], R4 ;  /* 0x03885004050075a7 */ /* 0x000e64000802017f */
[----:B-1----:R-:W-:Y:S05]  /*177a0*/  @!P1 BRA `(.L_x_492) ;  /* 0x000000e800609947 */ /* 0x002fea0003800000 */
.L_x_489:
[----:B01----:R-:W-:Y:S01]  /*177b0*/  VIADD R4, R22, 0x400 ;  /* 0x0000040016047836 */ /* 0x003fe20000000000 */
[----:B------:R-:W-:Y:S05]  /*177c0*/  WARPSYNC.ALL ;  /* 0x0000000000007948 */ /* 0x000fea0003800000 */
[----:B------:R-:W-:Y:S01]  /*177d0*/  SHF.R.U32.HI R4, RZ, 0x4, R4 ;  /* 0x00000004ff047819 */ /* 0x000fe20000011604 */
[----:B------:R-:W-:Y:S01]  /*177e0*/  IMAD.MOV.U32 R5, RZ, RZ, 0x40000040 ;  /* 0x40000040ff057424 */ /* 0x000fe200078e00ff */
[----:B------:R-:W-:Y:S01]  /*177f0*/  WARPGROUP.ARRIVE ;  /* 0x00000000000079c5 */ /* 0x000fe20000000000 */
[----:B------:R-:W-:Y:S01]  /*17800*/  MOV R7, 0x40000040 ;  /* 0x4000004000077802 */ /* 0x000fe20000000f00 */
[----:B------:R-:W-:Y:S01]  /*17810*/  FMUL.FTZ R15, R2, R156 ;  /* 0x0000009c020f7220 */ /* 0x000fe20000410000 */
[----:B------:R-:W-:Y:S01]  /*17820*/  LOP3.LUT R4, R4, 0x3fff, RZ, 0xc0, !PT ;  /* 0x00003fff04047812 */ /* 0x000fe200078ec0ff */
[C---:B------:R-:W-:Y:S01]  /*17830*/  FMUL.FTZ R14, R2.reuse, R155 ;  /* 0x0000009b020e7220 */ /* 0x040fe20000410000 */
[----:B------:R-:W-:Y:S01]  /*17840*/  R2UR UR7, R5 ;  /* 0x00000000050772ca */ /* 0x000fe200000e0000 */
[----:B------:R-:W-:Y:S01]  /*17850*/  FMUL.FTZ R5, R2, R152 ;  /* 0x0000009802057220 */ /* 0x000fe20000410000 */
[----:B------:R-:W-:Y:S01]  /*17860*/  LOP3.LUT R4, R4, 0x10000, RZ, 0xfc, !PT ;  /* 0x0001000004047812 */ /* 0x000fe200078efcff */
[C---:B------:R-:W-:Y:S01]  /*17870*/  FMUL.FTZ R20, R2.reuse, R157 ;  /* 0x0000009d02147220 */ /* 0x040fe20000410000 */
[----:B------:R-:W-:Y:S01]  /*17880*/  MUFU.TANH R15, R15 ;  /* 0x0000000f000f7308 */ /* 0x000fe20000002400 */
[----:B------:R-:W-:Y:S01]  /*17890*/  FMUL.FTZ R21, R2, R158 ;  /* 0x0000009e02157220 */ /* 0x000fe20000410000 */
[----:B------:R-:W-:Y:S01]  /*178a0*/  LEA R4, R12, R4, 0xb ;  /* 0x000000040c047211 */ /* 0x000fe200078e58ff */
[C---:B------:R-:W-:Y:S01]  /*178b0*/  FMUL.FTZ R152, R2.reuse, R159 ;  /* 0x0000009f02987220 */ /* 0x040fe20000410000 */
[C---:B------:R-:W-:Y:S01]  /*178c0*/  FMUL.FTZ R155, R2.reuse, R162 ;  /* 0x000000a2029b7220 */ /* 0x040fe20000410000 */
[----:B------:R-:W-:Y:S01]  /*178d0*/  FMUL.FTZ R157, R2, R164 ;  /* 0x000000a4029d7220 */ /* 0x000fe20000410000 */
[C---:B------:R-:W-:Y:S01]  /*178e0*/  R2UR UR6, R4.reuse ;  /* 0x00000000040672ca */ /* 0x040fe200000e0000 */
[----:B------:R-:W-:Y:S01]  /*178f0*/  VIADD R6, R4, 0x2 ;  /* 0x0000000204067836 */ /* 0x000fe20000000000 */
        /* <DEDUP_REMOVED lines=10> */
[----:B------:R-:W-:Y:S01]  /*179a0*/  FMUL.FTZ R171, R2, R176 ;  /* 0x000000b002ab7220 */ /* 0x000fe20000410000 */
[----:B------:R-:W-:Y:S01]  /*179b0*/  QGMMA.64x256x32.F32.E4M3.E4M3 R24, R228, gdesc[UR4], R24, gsb0 ;  /* 0x03e00004e4187df3 */ /* 0x000fe20008000818 */
[----:B------:R-:W-:Y:S01]  /*179c0*/  R2UR UR6, R6 ;  /* 0x00000000060672ca */ /* 0x000fe200000e0000 */
[----:B------:R-:W-:Y:S01]  /*179d0*/  VIADD R6, R4, 0x4 ;  /* 0x0000000404067836 */ /* 0x000fe20000000000 */
[----:B------:R-:W-:Y:S01]  /*179e0*/  R2UR UR7, R7 ;  /* 0x00000000070772ca */ /* 0x000fe200000e0000 */
[----:B------:R-:W-:Y:S01]  /*179f0*/  IMAD.MOV.U32 R7, RZ, RZ, 0x40000040 ;  /* 0x40000040ff077424 */ /* 0x000fe200078e00ff */
        /* <DEDUP_REMOVED lines=35> */
[----:B------:R-:W-:-:S05]  /*17c30*/  FMUL.FTZ R210, R2, R214 ;  /* 0x000000d602d27220 */ /* 0x000fca0000410000 */
[----:B------:R-:W-:Y:S08]  /*17c40*/  MUFU.TANH R156, R156 ;  /* 0x0000009c009c7308 */ /* 0x000ff00000002400 */
        /* <DEDUP_REMOVED lines=27> */
[----:B------:R-:W-:Y:S01]  /*17e00*/  MUFU.TANH R194, R194 ;  /* 0x000000c200c27308 */ /* 0x000fe20000002400 */
[----:B------:R-:W-:-:S02]  /*17e10*/  WARPGROUP.DEPBAR.LE gsb0, 0x0 ;  /* 0x00008000000079c5 */ /* 0x000fc40000010000 */
[----:B------:R-:W-:-:S06]  /*17e20*/  WARPGROUP.ARRIVE ;  /* 0x00000000000079c5 */ /* 0x000fcc0000000000 */
[----:B------:R-:W1:Y:S01]  /*17e30*/  S2R R231, SR_TID.X ;  /* 0x0000000000e77919 */ /* 0x000e620000002100 */
[----:B------:R-:W-:Y:S01]  /*17e40*/  MUFU.TANH R196, R196 ;  /* 0x000000c400c47308 */ /* 0x000fe20000002400 */
[----:B------:R-:W-:Y:S01]  /*17e50*/  QGMMA.64x256x32.F32.E4M3.E4M3 R24, R224, gdesc[UR4], R24, gsb0 ;  /* 0x03e00004e0187df3 */ /* 0x000fe20008000818 */
[----:B------:R-:W-:Y:S01]  /*17e60*/  R2UR UR6, R6 ;  /* 0x00000000060672ca */ /* 0x000fe200000e0000 */
[C---:B------:R-:W-:Y:S01]  /*17e70*/  FMUL.FTZ R6, R2.reuse, R153 ;  /* 0x0000009902067220 */ /* 0x040fe20000410000 */
[----:B------:R-:W-:Y:S01]  /*17e80*/  R2UR UR7, R7 ;  /* 0x00000000070772ca */ /* 0x000fe200000e0000 */
[C---:B------:R-:W-:Y:S01]  /*17e90*/  FMUL.FTZ R7, R2.reuse, R154 ;  /* 0x0000009a02077220 */ /* 0x040fe20000410000 */
[C---:B------:R-:W-:Y:S01]  /*17ea0*/  FMUL.FTZ R153, R2.reuse, R160 ;  /* 0x000000a002997220 */ /* 0x040fe20000410000 */
[C---:B------:R-:W-:Y:S01]  /*17eb0*/  FMUL.FTZ R154, R2.reuse, R161 ;  /* 0x000000a1029a7220 */ /* 0x040fe20000410000 */
[C---:B------:R-:W-:Y:S01]  /*17ec0*/  FMUL.FTZ R160, R2.reuse, R167 ;  /* 0x000000a702a07220 */ /* 0x040fe20000410000 */
        /* <DEDUP_REMOVED lines=13> */
[----:B------:R-:W-:-:S03]  /*17fa0*/  FMUL.FTZ R211, R2, R215 ;  /* 0x000000d702d37220 */ /* 0x000fc60000410000 */
[----:B------:R-:W3:Y:S01]  /*17fb0*/  MUFU.TANH R153, R153 ;  /* 0x0000009900997308 */ /* 0x000ee20000002400 */
[----:B--2---:R-:W-:Y:S02]  /*17fc0*/  FMNMX.FTZ R167, R6, R167, !PT ;  /* 0x000000a706a77209 */ /* 0x004fe40007810000 */
[----:B-1----:R-:W-:Y:S02]  /*17fd0*/  LOP3.LUT R231, R231, 0x7f, RZ, 0xc0, !PT ;  /* 0x0000007fe7e77812 */ /* 0x002fe400078ec0ff */
[----:B------:R-:W-:Y:S02]  /*17fe0*/  FMNMX.FTZ R167, R15, R167, !PT ;  /* 0x000000a70fa77209 */ /* 0x000fe40007810000 */
[----:B------:R-:W-:Y:S01]  /*17ff0*/  ISETP.NE.AND P1, PT, R231, RZ, PT ;  /* 0x000000ffe700720c */ /* 0x000fe20003f25270 */
[----:B------:R-:W1:Y:S01]  /*18000*/  MUFU.TANH R154, R154 ;  /* 0x0000009a009a7308 */ /* 0x000e620000002400 */
[----:B0-----:R-:W-:Y:S01]  /*18010*/  FMNMX.FTZ R166, R7, R10, !PT ;  /* 0x0000000a07a67209 */ /* 0x001fe20007810000 */
[----:B------:R-:W0:Y:S01]  /*18020*/  S2R R231, SR_TID.X ;  /* 0x0000000000e77919 */ /* 0x000e220000002100 */
[----:B------:R-:W-:-:S02]  /*18030*/  FMNMX.FTZ R167, R20, R167, !PT ;  /* 0x000000a714a77209 */ /* 0x000fc40007810000 */
[----:B------:R-:W-:-:S03]  /*18040*/  FMNMX.FTZ R166, R14, R166, !PT ;  /* 0x000000a60ea67209 */ /* 0x000fc60007810000 */
[----:B------:R-:W2:Y:S01]  /*18050*/  MUFU.TANH R161, R161 ;  /* 0x000000a100a17308 */ /* 0x000ea20000002400 */
[----:B------:R-:W-:Y:S02]  /*18060*/  FMNMX.FTZ R166, R21, R166, !PT ;  /* 0x000000a615a67209 */ /* 0x000fe40007810000 */
[----:B---3--:R-:W-:Y:S02]  /*18070*/  FMNMX.FTZ R167, R153, R167, !PT ;  /* 0x000000a799a77209 */ /* 0x008fe40007810000 */
[----:B------:R-:W-:-:S03]  /*18080*/  FMNMX.FTZ R166, R152, R166, !PT ;  /* 0x000000a698a67209 */ /* 0x000fc60007810000 */
[----:B------:R-:W3:Y:S01]  /*18090*/  MUFU.TANH R160, R160 ;  /* 0x000000a000a07308 */ /* 0x000ee20000002400 */
[----:B-1----:R-:W-:Y:S02]  /*180a0*/  FMNMX.FTZ R167, R154, R167, !PT ;  /* 0x000000a79aa77209 */ /* 0x002fe40007810000 */
[----:B------:R-:W-:Y:S02]  /*180b0*/  FMNMX.FTZ R166, R155, R166, !PT ;  /* 0x000000a69ba67209 */ /* 0x000fe40007810000 */
[----:B------:R-:W-:Y:S02]  /*180c0*/  FMNMX.FTZ R167, R157, R167, !PT ;  /* 0x000000a79da77209 */ /* 0x000fe40007810000 */
[----:B------:R-:W-:Y:S01]  /*180d0*/  FMNMX.FTZ R166, R156, R166, !PT ;  /* 0x000000a69ca67209 */ /* 0x000fe20007810000 */
[----:B------:R-:W1:Y:S01]  /*180e0*/  MUFU.TANH R168, R168 ;  /* 0x000000a800a87308 */ /* 0x000e620000002400 */
[----:B------:R-:W-:Y:S02]  /*180f0*/  FMNMX.FTZ R167, R158, R167, !PT ;  /* 0x000000a79ea77209 */ /* 0x000fe40007810000 */
[----:B------:R-:W-:-:S02]  /*18100*/  FMNMX.FTZ R166, R159, R166, !PT ;  /* 0x000000a69fa67209 */ /* 0x000fc40007810000 */
[----:B--2---:R-:W-:-:S03]  /*18110*/  FMNMX.FTZ R167, R161, R167, !PT ;  /* 0x000000a7a1a77209 */ /* 0x004fc60007810000 */
[----:B------:R-:W2:Y:S01]  /*18120*/  MUFU.TANH R173, R173 ;  /* 0x000000ad00ad7308 */ /* 0x000ea20000002400 */
[----:B---3--:R-:W-:Y:S02]  /*18130*/  FMNMX.FTZ R166, R160, R166, !PT ;  /* 0x000000a6a0a67209 */ /* 0x008fe40007810000 */
[----:B------:R-:W-:Y:S02]  /*18140*/  FMNMX.FTZ R167, R162, R167, !PT ;  /* 0x000000a7a2a77209 */ /* 0x000fe40007810000 */
[----:B------:R-:W-:Y:S02]  /*18150*/  FMNMX.FTZ R166, R163, R166, !PT ;  /* 0x000000a6a3a67209 */ /* 0x000fe40007810000 */
[----:B------:R-:W-:Y:S01]  /*18160*/  FMNMX.FTZ R167, R165, R167, !PT ;  /* 0x000000a7a5a77209 */ /* 0x000fe20007810000 */
[----:B------:R-:W3:Y:S01]  /*18170*/  MUFU.TANH R178, R178 ;  /* 0x000000b200b27308 */ /* 0x000ee20000002400 */
[----:B------:R-:W-:Y:S02]  /*18180*/  FMNMX.FTZ R166, R164, R166, !PT ;  /* 0x000000a6a4a67209 */ /* 0x000fe40007810000 */
[----:B-1----:R-:W-:-:S02]  /*18190*/  FMNMX.FTZ R167, R168, R167, !PT ;  /* 0x000000a7a8a77209 */ /* 0x002fc40007810000 */
[----:B------:R-:W-:Y:S02]  /*181a0*/  FMNMX.FTZ R166, R169, R166, !PT ;  /* 0x000000a6a9a67209 */ /* 0x000fe40007810000 */
[----:B------:R-:W-:Y:S01]  /*181b0*/  FMNMX.FTZ R167, R171, R167, !PT ;  /* 0x000000a7aba77209 */ /* 0x000fe20007810000 */
[----:B------:R-:W1:Y:S01]  /*181c0*/  MUFU.TANH R183, R183 ;  /* 0x000000b700b77308 */ /* 0x000e620000002400 */
[----:B------:R-:W-:Y:S02]  /*181d0*/  FMNMX.FTZ R166, R170, R166, !PT ;  /* 0x000000a6aaa67209 */ /* 0x000fe40007810000 */
[----:B------:R-:W-:Y:S02]  /*181e0*/  FMNMX.FTZ R167, R172, R167, !PT ;  /* 0x000000a7aca77209 */ /* 0x000fe40007810000 */
[----:B--2---:R-:W-:Y:S02]  /*181f0*/  FMNMX.FTZ R166, R173, R166, !PT ;  /* 0x000000a6ada67209 */ /* 0x004fe40007810000 */
[----:B------:R-:W-:Y:S01]  /*18200*/  FMNMX.FTZ R167, R175, R167, !PT ;  /* 0x000000a7afa77209 */ /* 0x000fe20007810000 */
[----:B------:R-:W2:Y:S01]  /*18210*/  MUFU.TANH R188, R188 ;  /* 0x000000bc00bc7308 */ /* 0x000ea20000002400 */
[----:B------:R-:W-:-:S02]  /*18220*/  FMNMX.FTZ R166, R174, R166, !PT ;  /* 0x000000a6aea67209 */ /* 0x000fc40007810000 */
[----:B------:R-:W-:Y:S02]  /*18230*/  FMNMX.FTZ R167, R176, R167, !PT ;  /* 0x000000a7b0a77209 */ /* 0x000fe40007810000 */
[----:B------:R-:W-:Y:S02]  /*18240*/  FMNMX.FTZ R166, R177, R166, !PT ;  /* 0x000000a6b1a67209 */ /* 0x000fe40007810000 */
[----:B------:R-:W-:Y:S01]  /*18250*/  FMNMX.FTZ R167, R179, R167, !PT ;  /* 0x000000a7b3a77209 */ /* 0x000fe20007810000 */
[----:B------:R-:W4:Y:S01]  /*18260*/  MUFU.TANH R193, R193 ;  /* 0x000000c100c17308 */ /* 0x000f220000002400 */
[----:B---3--:R-:W-:Y:S02]  /*18270*/  FMNMX.FTZ R166, R178, R166, !PT ;  /* 0x000000a6b2a67209 */ /* 0x008fe40007810000 */
[----:B------:R-:W-:Y:S02]  /*18280*/  FMNMX.FTZ R167, R180, R167, !PT ;  /* 0x000000a7b4a77209 */ /* 0x000fe40007810000 */
[----:B------:R-:W-:-:S02]  /*18290*/  FMNMX.FTZ R166, R181, R166, !PT ;  /* 0x000000a6b5a67209 */ /* 0x000fc40007810000 */
[----:B-1----:R-:W-:Y:S01]  /*182a0*/  FMNMX.FTZ R167, R183, R167, !PT ;  /* 0x000000a7b7a77209 */ /* 0x002fe20007810000 */
[----:B------:R-:W1:Y:S01]  /*182b0*/  MUFU.TANH R197, R197 ;  /* 0x000000c500c57308 */ /* 0x000e620000002400 */
[----:B------:R-:W-:Y:S02]  /*182c0*/  FMNMX.FTZ R166, R182, R166, !PT ;  /* 0x000000a6b6a67209 */ /* 0x000fe40007810000 */
[----:B------:R-:W-:Y:S02]  /*182d0*/  FMNMX.FTZ R167, R184, R167, !PT ;  /* 0x000000a7b8a77209 */ /* 0x000fe40007810000 */
[----:B------:R-:W-:Y:S02]  /*182e0*/  FMNMX.FTZ R166, R185, R166, !PT ;  /* 0x000000a6b9a67209 */ /* 0x000fe40007810000 */
[----:B------:R-:W-:Y:S01]  /*182f0*/  FMNMX.FTZ R167, R187, R167, !PT ;  /* 0x000000a7bba77209 */ /* 0x000fe20007810000 */
[----:B------:R-:W3:Y:S01]  /*18300*/  MUFU.TANH R199, R199 ;  /* 0x000000c700c77308 */ /* 0x000ee20000002400 */
[----:B------:R-:W-:-:S02]  /*18310*/  FMNMX.FTZ R166, R186, R166, !PT ;  /* 0x000000a6baa67209 */ /* 0x000fc40007810000 */
[----:B--2---:R-:W-:Y:S02]  /*18320*/  FMNMX.FTZ R167, R188, R167, !PT ;  /* 0x000000a7bca77209 */ /* 0x004fe40007810000 */
[----:B------:R-:W-:Y:S02]  /*18330*/  FMNMX.FTZ R166, R189, R166, !PT ;  /* 0x000000a6bda67209 */ /* 0x000fe40007810000 */
[----:B------:R-:W-:Y:S01]  /*18340*/  FMNMX.FTZ R167, R191, R167, !PT ;  /* 0x000000a7bfa77209 */ /* 0x000fe20007810000 */
[----:B------:R-:W2:Y:S01]  /*18350*/  MUFU.TANH R198, R198 ;  /* 0x000000c600c67308 */ /* 0x000ea20000002400 */
[----:B------:R-:W-:Y:S02]  /*18360*/  FMNMX.FTZ R166, R190, R166, !PT ;  /* 0x000000a6bea67209 */ /* 0x000fe40007810000 */
[----:B------:R-:W-:Y:S02]  /*18370*/  FMNMX.FTZ R167, R192, R167, !PT ;  /* 0x000000a7c0a77209 */ /* 0x000fe40007810000 */
[----:B----4-:R-:W-:-:S02]  /*18380*/  FMNMX.FTZ R166, R193, R166, !PT ;  /* 0x000000a6c1a67209 */ /* 0x010fc40007810000 */
[----:B------:R-:W-:Y:S01]  /*18390*/  FMNMX.FTZ R167, R195, R167, !PT ;  /* 0x000000a7c3a77209 */ /* 0x000fe20007810000 */
[----:B------:R-:W4:Y:S01]  /*183a0*/  MUFU.TANH R200, R200 ;  /* 0x000000c800c87308 */ /* 0x000f220000002400 */
[----:B------:R-:W-:Y:S02]  /*183b0*/  FMNMX.FTZ R166, R194, R166, !PT ;  /* 0x000000a6c2a67209 */ /* 0x000fe40007810000 */
[----:B------:R-:W-:Y:S02]  /*183c0*/  FMNMX.FTZ R167, R196, R167, !PT ;  /* 0x000000a7c4a77209 */ /* 0x000fe40007810000 */
[----:B-1----:R-:W-:Y:S02]  /*183d0*/  FMNMX.FTZ R166, R197, R166, !PT ;  /* 0x000000a6c5a67209 */ /* 0x002fe40007810000 */
[----:B---3--:R-:W-:Y:S01]  /*183e0*/  FMNMX.FTZ R167, R199, R167, !PT ;  /* 0x000000a7c7a77209 */ /* 0x008fe20007810000 */
[----:B------:R-:W1:Y:S01]  /*183f0*/  MUFU.TANH R202, R202 ;  /* 0x000000ca00ca7308 */ /* 0x000e620000002400 */
[----:B--2---:R-:W-:-:S02]  /*18400*/  FMNMX.FTZ R166, R198, R166, !PT ;  /* 0x000000a6c6a67209 */ /* 0x004fc40007810000 */
[----:B0-----:R-:W-:-:S05]  /*18410*/  SHF.R.U32.HI R231, RZ, 0x7, R231 ;  /* 0x00000007ffe77819 */ /* 0x001fca00000116e7 */
[----:B------:R-:W0:Y:S01]  /*18420*/  MUFU.TANH R204, R204 ;  /* 0x000000cc00cc7308 */ /* 0x000e220000002400 */
[----:B----4-:R-:W-:-:S07]  /*18430*/  FMNMX.FTZ R167, R200, R167, !PT ;  /* 0x000000a7c8a77209 */ /* 0x010fce0007810000 */
[----:B------:R-:W2:Y:S01]  /*18440*/  MUFU.TANH R203, R203 ;  /* 0x000000cb00cb7308 */ /* 0x000ea20000002400 */
[----:B-1----:R-:W-:-:S07]  /*18450*/  FMNMX.FTZ R166, R202, R166, !PT ;  /* 0x000000a6caa67209 */ /* 0x002fce0007810000 */
[----:B------:R-:W1:Y:S01]  /*18460*/  MUFU.TANH R205, R205 ;  /* 0x000000cd00cd7308 */ /* 0x000e620000002400 */
[----:B0-----:R-:W-:-:S07]  /*18470*/  FMNMX.FTZ R167, R204, R167, !PT ;  /* 0x000000a7cca77209 */ /* 0x001fce0007810000 */
[----:B------:R-:W0:Y:S01]  /*18480*/  MUFU.TANH R206, R206 ;  /* 0x000000ce00ce7308 */ /* 0x000e220000002400 */
[----:B--2---:R-:W-:-:S07]  /*18490*/  FMNMX.FTZ R166, R203, R166, !PT ;  /* 0x000000a6cba67209 */ /* 0x004fce0007810000 */
        /* <DEDUP_REMOVED lines=9> */
[----:B0-----:R-:W-:-:S05]  /*18530*/  FMNMX.FTZ R167, R209, R167, !PT ;  /* 0x000000a7d1a77209 */ /* 0x001fca0007810000 */
[----:B------:R-:W0:Y:S01]  /*18540*/  SHFL.BFLY PT, R212, R167, 0x2, 0x1f ;  /* 0x0c401f00a7d47f89 */ /* 0x000e2200000e0000 */
[----:B--2---:R-:W-:-:S04]  /*18550*/  FMNMX.FTZ R166, R210, R166, !PT ;  /* 0x000000a6d2a67209 */ /* 0x004fc80007810000 */
[----:B-1----:R-:W-:Y:S02]  /*18560*/  FMNMX.FTZ R201, R211, R166, !PT ;  /* 0x000000a6d3c97209 */ /* 0x002fe40007810000 */
[----:B------:R-:W-:-:S03]  /*18570*/  IADD3 R166, R4, 0x6, RZ ;  /* 0x0000000604a67810 */ /* 0x000fc60007ffe0ff */
[----:B------:R-:W1:Y:S01]  /*18580*/  SHFL.BFLY PT, R213, R201, 0x2, 0x1f ;  /* 0x0c401f00c9d57f89 */ /* 0x000e6200000e0000 */
[----:B0-----:R-:W-:Y:S01]  /*18590*/  FMNMX.FTZ R212, R167, R212, !PT ;  /* 0x000000d4a7d47209 */ /* 0x001fe20007810000 */
[----:B------:R-:W-:Y:S01]  /*185a0*/  IMAD.MOV.U32 R167, RZ, RZ, 0x40000040 ;  /* 0x40000040ffa77424 */ /* 0x000fe200078e00ff */
[----:B-1----:R-:W-:Y:S02]  /*185b0*/  FMNMX.FTZ R201, R201, R213, !PT ;  /* 0x000000d5c9c97209 */ /* 0x002fe40007810000 */
[----:B------:R-:W-:-:S03]  /*185c0*/  IADD3 R213, -R231, 0xb, RZ ;  /* 0x0000000be7d57810 */ /* 0x000fc60007ffe1ff */
[----:B------:R-:W0:Y:S01]  /*185d0*/  SHFL.BFLY PT, R4, R201, 0x1, 0x1f ;  /* 0x0c201f00c9047f89 */ /* 0x000e2200000e0000 */
[----:B------:R-:W-:Y:S02]  /*185e0*/  WARPGROUP.DEPBAR.LE gsb0, 0x0 ;  /* 0x00008000000079c5 */ /* 0x000fe40000010000 */
[----:B------:R-:W-:-:S06]  /*185f0*/  WARPGROUP.ARRIVE ;  /* 0x00000000000079c5 */ /* 0x000fcc0000000000 */
[----:B------:R-:W-:Y:S01]  /*18600*/  QGMMA.64x256x32.F32.E4M3.E4M3 R24, R220, gdesc[UR4], R24, gsb0 ;  /* 0x03e00004dc187df3 */ /* 0x000fe20008000818 */
[----:B------:R-:W-:Y:S02]  /*18610*/  R2UR UR7, R167 ;  /* 0x00000000a70772ca */ /* 0x000fe400000e0000 */
[----:B------:R-:W1:Y:S01]  /*18620*/  SHFL.BFLY PT, R167, R212, 0x1, 0x1f ;  /* 0x0c201f00d4a77f89 */ /* 0x000e6200000e0000 */
[----:B------:R-:W-:Y:S01]  /*18630*/  R2UR UR6, R166 ;  /* 0x00000000a60672ca */ /* 0x000fe200000e0000 */
[----:B------:R-:W-:Y:S01]  /*18640*/  IMAD.U32 R166, RZ, RZ, UR48 ;  /* 0x00000030ffa67e24 */ /* 0x000fe2000f8e00ff */
[----:B0-----:R-:W-:Y:S02]  /*18650*/  FMNMX.FTZ R201, R201, R4, !PT ;  /* 0x00000004c9c97209 */ /* 0x001fe40007810000 */
[----:B-1----:R-:W-:Y:S02]  /*18660*/  FMNMX.FTZ R167, R212, R167, !PT ;  /* 0x000000a7d4a77209 */ /* 0x002fe40007810000 */
[----:B------:R-:W-:-:S03]  /*18670*/  @!P1 LEA R212, R13, R22, 0x3 ;  /* 0x000000160dd49211 */ /* 0x000fc600078e18ff */
[----:B------:R-:W-:Y:S01]  /*18680*/  FADD.FTZ R4, -R167, R11 ;  /* 0x0000000ba7047221 */ /* 0x000fe20000010100 */
[----:B------:R-:W-:-:S01]  /*18690*/  FADD.FTZ R11, -R201, R10 ;  /* 0x0000000ac90b7221 */ /* 0x000fc20000010100 */
[----:B------:R-:W-:Y:S02]  /*186a0*/  @!P1 VIADD R212, R212, 0x38840 ;  /* 0x00038840d4d49836 */ /* 0x000fe40000000000 */
[----:B------:R-:W-:-:S03]  /*186b0*/  FMUL.FTZ R4, R4, R166 ;  /* 0x000000a604047220 */ /* 0x000fc60000410000 */
[----:B------:R-:W-:Y:S01]  /*186c0*/  @!P1 PRMT R212, RZ, 0x654, R212 ;  /* 0x00000654ffd49816 */ /* 0x000fe200000000d4 */
[----:B------:R0:W-:Y:S02]  /*186d0*/  MUFU.EX2 R10, R4 ;  /* 0x00000004000a7308 */ /* 0x0001e40000000800 */
[-C--:B0-----:R-:W-:Y:S01]  /*186e0*/  FMUL.FTZ R4, R11, R166.reuse ;  /* 0x000000a60b047220 */ /* 0x081fe20000410000 */
[----:B------:R-:W-:-:S04]  /*186f0*/  FFMA.FTZ R11, R167, R166, -8 ;  /* 0xc1000000a70b7423 */ /* 0x000fc800000100a6 */
[-CC-:B------:R-:W-:Y:S01]  /*18700*/  FFMA.FTZ R5, R5, R166.reuse, -R11.reuse ;  /* 0x000000a605057223 */ /* 0x180fe2000001080b */
[----:B------:R-:W-:-:S01]  /*18710*/  FFMA.FTZ R6, R6, R166, -R11 ;  /* 0x000000a606067223 */ /* 0x000fc2000001080b */
        /* <DEDUP_REMOVED lines=30> */
[-C--:B------:R-:W-:Y:S01]  /*18900*/  FFMA.FTZ R209, R201, R166.reuse, -8 ;  /* 0xc1000000c9d17423 */ /* 0x080fe200000100a6 */
[----:B------:R-:W-:Y:S03]  /*18910*/  MUFU.EX2 R4, R4 ;  /* 0x0000000400047308 */ /* 0x000fe60000000800 */
[----:B------:R-:W-:-:S01]  /*18920*/  FFMA.FTZ R7, R7, R166, -R209 ;  /* 0x000000a607077223 */ /* 0x000fc200000108d1 */
[-CC-:B------:R-:W-:Y:S01]  /*18930*/  FFMA.FTZ R14, R14, R166.reuse, -R209.reuse ;  /* 0x000000a60e0e7223 */ /* 0x180fe200000108d1 */
[----:B------:R-:W-:-:S01]  /*18940*/  FFMA.FTZ R21, R21, R166, -R209 ;  /* 0x000000a615157223 */ /* 0x000fc200000108d1 */
[-CC-:B------:R-:W-:Y:S01]  /*18950*/  FFMA.FTZ R152, R152, R166.reuse, -R209.reuse ;  /* 0x000000a698987223 */ /* 0x180fe200000108d1 */
[----:B------:R-:W-:-:S01]  /*18960*/  FFMA.FTZ R155, R155, R166, -R209 ;  /* 0x000000a69b9b7223 */ /* 0x000fc200000108d1 */
[----:B------:R-:W0:Y:S01]  /*18970*/  MUFU.EX2 R5, R5 ;  /* 0x0000000500057308 */ /* 0x000e220000000800 */
[----:B------:R-:W-:-:S01]  /*18980*/  FFMA.FTZ R156, R156, R166, -R209 ;  /* 0x000000a69c9c7223 */ /* 0x000fc200000108d1 */
[-CC-:B------:R-:W-:Y:S01]  /*18990*/  FFMA.FTZ R159, R159, R166.reuse, -R209.reuse ;  /* 0x000000a69f9f7223 */ /* 0x180fe200000108d1 */
[----:B------:R-:W-:-:S01]  /*189a0*/  FFMA.FTZ R160, R160, R166, -R209 ;  /* 0x000000a6a0a07223 */ /* 0x000fc200000108d1 */
[-CC-:B------:R-:W-:Y:S01]  /*189b0*/  FFMA.FTZ R163, R163, R166.reuse, -R209.reuse ;  /* 0x000000a6a3a37223 */ /* 0x180fe200000108d1 */
[----:B------:R-:W-:-:S01]  /*189c0*/  FFMA.FTZ R164, R164, R166, -R209 ;  /* 0x000000a6a4a47223 */ /* 0x000fc200000108d1 */
[-CC-:B------:R-:W-:Y:S01]  /*189d0*/  FFMA.FTZ R169, R169, R166.reuse, -R209.reuse ;  /* 0x000000a6a9a97223 */ /* 0x180fe200000108d1 */
[----:B------:R-:W-:-:S01]  /*189e0*/  FFMA.FTZ R170, R170, R166, -R209 ;  /* 0x000000a6aaaa7223 */ /* 0x000fc200000108d1 */
[----:B------:R-:W1:Y:S01]  /*189f0*/  MUFU.EX2 R7, R7 ;  /* 0x0000000700077308 */ /* 0x000e620000000800 */
[----:B------:R-:W-:-:S01]  /*18a00*/  FFMA.FTZ R173, R173, R166, -R209 ;  /* 0x000000a6adad7223 */ /* 0x000fc200000108d1 */
[-CC-:B------:R-:W-:Y:S01]  /*18a10*/  FFMA.FTZ R174, R174, R166.reuse, -R209.reuse ;  /* 0x000000a6aeae7223 */ /* 0x180fe200000108d1 */
[----:B------:R-:W-:-:S01]  /*18a20*/  FFMA.FTZ R177, R177, R166, -R209 ;  /* 0x000000a6b1b17223 */ /* 0x000fc200000108d1 */
[-CC-:B------:R-:W-:Y:S01]  /*18a30*/  FFMA.FTZ R178, R178, R166.reuse, -R209.reuse ;  /* 0x000000a6b2b27223 */ /* 0x180fe200000108d1 */
[----:B------:R-:W-:-:S01]  /*18a40*/  FFMA.FTZ R181, R181, R166, -R209 ;  /* 0x000000a6b5b57223 */ /* 0x000fc200000108d1 */
[-CC-:B------:R-:W-:Y:S01]  /*18a50*/  FFMA.FTZ R182, R182, R166.reuse, -R209.reuse ;  /* 0x000000a6b6b67223 */ /* 0x180fe200000108d1 */
[----:B------:R-:W-:-:S01]  /*18a60*/  FFMA.FTZ R185, R185, R166, -R209 ;  /* 0x000000a6b9b97223 */ /* 0x000fc200000108d1 */
[----:B------:R-:W2:Y:S01]  /*18a70*/  MUFU.EX2 R6, R6 ;  /* 0x0000000600067308 */ /* 0x000ea20000000800 */
[----:B0-----:R-:W-:-:S01]  /*18a80*/  FFMA.FTZ R3, R10, R3, R5 ;  /* 0x000000030a037223 */ /* 0x001fc20000010005 */
[-CC-:B------:R-:W-:Y:S01]  /*18a90*/  FFMA.FTZ R186, R186, R166.reuse, -R209.reuse ;  /* 0x000000a6baba7223 */ /* 0x180fe200000108d1 */
[----:B------:R-:W-:-:S01]  /*18aa0*/  FFMA.FTZ R189, R189, R166, -R209 ;  /* 0x000000a6bdbd7223 */ /* 0x000fc200000108d1 */
[-CC-:B------:R-:W-:Y:S01]  /*18ab0*/  FFMA.FTZ R190, R190, R166.reuse, -R209.reuse ;  /* 0x000000a6bebe7223 */ /* 0x180fe200000108d1 */
[----:B------:R-:W-:-:S01]  /*18ac0*/  FFMA.FTZ R193, R193, R166, -R209 ;  /* 0x000000a6c1c17223 */ /* 0x000fc200000108d1 */
[-CC-:B------:R-:W-:Y:S01]  /*18ad0*/  FFMA.FTZ R194, R194, R166.reuse, -R209.reuse ;  /* 0x000000a6c2c27223 */ /* 0x180fe200000108d1 */
[----:B------:R-:W-:-:S01]  /*18ae0*/  FFMA.FTZ R197, R197, R166, -R209 ;  /* 0x000000a6c5c57223 */ /* 0x000fc200000108d1 */
[----:B------:R-:W0:Y:S01]  /*18af0*/  MUFU.EX2 R14, R14 ;  /* 0x0000000e000e7308 */ /* 0x000e220000000800 */
[----:B-1----:R-:W-:-:S01]  /*18b00*/  FFMA.FTZ R8, R4, R8, R7 ;  /* 0x0000000804087223 */ /* 0x002fc20000010007 */
[-CC-:B------:R-:W-:Y:S01]  /*18b10*/  FFMA.FTZ R198, R198, R166.reuse, -R209.reuse ;  /* 0x000000a6c6c67223 */ /* 0x180fe200000108d1 */
[----:B------:R-:W-:-:S01]  /*18b20*/  FFMA.FTZ R202, R202, R166, -R209 ;  /* 0x000000a6caca7223 */ /* 0x000fc200000108d1 */
[-CC-:B------:R-:W-:Y:S01]  /*18b30*/  FFMA.FTZ R203, R203, R166.reuse, -R209.reuse ;  /* 0x000000a6cbcb7223 */ /* 0x180fe200000108d1 */
[----:B------:R-:W-:-:S01]  /*18b40*/  FFMA.FTZ R206, R206, R166, -R209 ;  /* 0x000000a6cece7223 */ /* 0x000fc200000108d1 */
[-CC-:B------:R-:W-:Y:S01]  /*18b50*/  FFMA.FTZ R207, R207, R166.reuse, -R209.reuse ;  /* 0x000000a6cfcf7223 */ /* 0x180fe200000108d1 */
[----:B------:R-:W-:-:S01]  /*18b60*/  FFMA.FTZ R210, R210, R166, -R209 ;  /* 0x000000a6d2d27223 */ /* 0x000fc200000108d1 */
[----:B------:R-:W1:Y:S01]  /*18b70*/  MUFU.EX2 R15, R15 ;  /* 0x0000000f000f7308 */ /* 0x000e620000000800 */
[----:B--2---:R-:W-:-:S01]  /*18b80*/  FADD.FTZ R3, R6, R3 ;  /* 0x0000000306037221 */ /* 0x004fc20000010000 */
[----:B------:R-:W-:-:S06]  /*18b90*/  FFMA.FTZ R209, R211, R166, -R209 ;  /* 0x000000a6d3d17223 */ /* 0x000fcc00000108d1 */
        /* <DEDUP_REMOVED lines=33> */
[----:B-1----:R-:W-:-:S01]  /*18db0*/  FADD.FTZ R8, R164, R8 ;  /* 0x00000008a4087221 */ /* 0x002fc20000010000 */
[----:B------:R-:W-:Y:S02]  /*18dc0*/  WARPGROUP.DEPBAR.LE gsb0, 0x0 ;  /* 0x00008000000079c5 */ /* 0x000fe40000010000 */
[----:B------:R-:W-:-:S04]  /*18dd0*/  WARPGROUP.ARRIVE ;  /* 0x00000000000079c5 */ /* 0x000fc80000000000 */
[----:B------:R-:W1:Y:S01]  /*18de0*/  MUFU.EX2 R168, R168 ;  /* 0x000000a800a87308 */ /* 0x000e620000000800 */
[----:B--2---:R-:W-:-:S01]  /*18df0*/  FADD.FTZ R3, R165, R3 ;  /* 0x00000003a5037221 */ /* 0x004fc20000010000 */
[----:B------:R-:W-:Y:S01]  /*18e00*/  QGMMA.64x256x32.F32.E4M3.E4M3 R24, R216, gdesc[UR4], R24, gsb0 ;  /* 0x03e00004d8187df3 */ /* 0x000fe20008000818 */
[----:B0-----:R-:W-:-:S05]  /*18e10*/  FADD.FTZ R8, R169, R8 ;  /* 0x00000008a9087221 */ /* 0x001fca0000010000 */
[----:B------:R-:W0:Y:S08]  /*18e20*/  MUFU.EX2 R170, R170 ;  /* 0x000000aa00aa7308 */ /* 0x000e300000000800 */
        /* <DEDUP_REMOVED lines=66> */
[----:B------:R-:W-:Y:S02]  /*19250*/  WARPGROUP.DEPBAR.LE gsb0, 0x0 ;  /* 0x00008000000079c5 */ /* 0x000fe40000010000 */
[----:B------:R2:W-:Y:S06]  /*19260*/  BAR.ARV R213, 0x100 ;  /* 0x000400d50000751d */ /* 0x0005ec0000002000 */
[----:B------:R-:W3:Y:S01]  /*19270*/  MUFU.EX2 R206, R206 ;  /* 0x000000ce00ce7308 */ /* 0x000ee20000000800 */
[----:B-1----:R-:W-:-:S01]  /*19280*/  FADD.FTZ R8, R203, R8 ;  /* 0x00000008cb087221 */ /* 0x002fc20000010000 */
[----:B------:R2:W-:Y:S01]  /*19290*/  @!P1 SYNCS.ARRIVE.TRANS64.RED.A1T0 RZ, [R212+URZ], RZ ;  /* 0x000000ffd4ff99a7 */ /* 0x0005e2000810043f */
[----:B0-----:R-:W-:-:S05]  /*192a0*/  FADD.FTZ R3, R204, R3 ;  /* 0x00000003cc037221 */ /* 0x001fca0000010000 */
[----:B------:R-:W0:Y:S08]  /*192b0*/  MUFU.EX2 R205, R205 ;  /* 0x000000cd00cd7308 */ /* 0x000e300000000800 */
[----:B------:R-:W1:Y:S01]  /*192c0*/  MUFU.EX2 R207, R207 ;  /* 0x000000cf00cf7308 */ /* 0x000e620000000800 */
[----:B---3--:R-:W-:-:S07]  /*192d0*/  FADD.FTZ R8, R206, R8 ;  /* 0x00000008ce087221 */ /* 0x008fce0000010000 */
[----:B------:R-:W3:Y:S01]  /*192e0*/  MUFU.EX2 R208, R208 ;  /* 0x000000d000d07308 */ /* 0x000ee20000000800 */
[----:B0-----:R-:W-:-:S07]  /*192f0*/  FADD.FTZ R3, R205, R3 ;  /* 0x00000003cd037221 */ /* 0x001fce0000010000 */
[----:B------:R-:W0:Y:S01]  /*19300*/  MUFU.EX2 R210, R210 ;  /* 0x000000d200d27308 */ /* 0x000e220000000800 */
[----:B-1----:R-:W-:-:S07]  /*19310*/  FADD.FTZ R8, R207, R8 ;  /* 0x00000008cf087221 */ /* 0x002fce0000010000 */
[----:B------:R-:W1:Y:S01]  /*19320*/  MUFU.EX2 R11, R11 ;  /* 0x0000000b000b7308 */ /* 0x000e620000000800 */
[----:B---3--:R-:W-:-:S07]  /*19330*/  FADD.FTZ R3, R208, R3 ;  /* 0x00000003d0037221 */ /* 0x008fce0000010000 */
[----:B------:R-:W3:Y:S01]  /*19340*/  MUFU.EX2 R209, R209 ;  /* 0x000000d100d17308 */ /* 0x000ee20000000800 */
[----:B0-----:R-:W-:-:S01]  /*19350*/  FADD.FTZ R8, R210, R8 ;  /* 0x00000008d2087221 */ /* 0x001fc20000010000 */
[----:B-1----:R-:W-:-:S03]  /*19360*/  FADD.FTZ R3, R11, R3 ;  /* 0x000000030b037221 */ /* 0x002fc60000010000 */
[----:B---3--:R-:W-:Y:S01]  /*19370*/  FADD.FTZ R8, R209, R8 ;  /* 0x00000008d1087221 */ /* 0x008fe20000010000 */
[----:B--2---:R-:W-:Y:S06]  /*19380*/  @!P0 BRA `(.L_x_493) ;  /* 0x0000000000048947 */ /* 0x004fec0003800000 */
[----:B------:R-:W-:Y:S01]  /*19390*/  BPT.TRAP 0x1 ;  /* 0x000000040000795c */ /* 0x000fe20000300000 */
.L_x_493:
[----:B------:R-:W-:Y:S01]  /*193a0*/  IMAD R12, R12, 0x8, R22 ;  /* 0x000000080c0c7824 */ /* 0x000fe200078e0216 */
[----:B------:R-:W-:Y:S01]  /*193b0*/  ISETP.GT.AND P1, PT, R9, RZ, PT ;  /* 0x000000ff0900720c */ /* 0x000fe20003f24270 */
[----:B------:R-:W-:Y:S01]  /*193c0*/  IMAD.U32 R211, RZ, RZ, UR44 ;  /* 0x0000002cffd37e24 */ /* 0x000fe2000f8e00ff */
[----:B------:R-:W-:Y:S01]  /*193d0*/  F2FP.SATFINITE.E4M3.F32.PACK_AB_MERGE_C R15, R20, R15, RZ ;  /* 0x0000000f140f723e */ /* 0x000fe200048070ff */
[-C--:B------:R-:W-:Y:S01]  /*193e0*/  FMUL.FTZ R24, R24, R10.reuse ;  /* 0x0000000a18187220 */ /* 0x080fe20000410000 */
[----:B------:R-:W-:Y:S01]  /*193f0*/  IADD3 R12, R12, 0x38860, RZ ;  /* 0x000388600c0c7810 */ /* 0x000fe20007ffe0ff */
[-C--:B------:R-:W-:Y:S01]  /*19400*/  FMUL.FTZ R25, R25, R10.reuse ;  /* 0x0000000a19197220 */ /* 0x080fe20000410000 */
[----:B------:R-:W-:Y:S01]  /*19410*/  F2FP.SATFINITE.E4M3.F32.PACK_AB_MERGE_C R5, R6, R5, R15 ;  /* 0x000000050605723e */ /* 0x000fe2000480700f */
[-C--:B------:R-:W-:Y:S01]  /*19420*/  FMUL.FTZ R28, R28, R10.reuse ;  /* 0x0000000a1c1c7220 */ /* 0x080fe20000410000 */
[----:B------:R-:W-:Y:S01]  /*19430*/  PRMT R12, R211, 0x654, R12 ;  /* 0x00000654d30c7816 */ /* 0x000fe2000000000c */
[----:B------:R-:W-:Y:S01]  /*19440*/  FMUL.FTZ R29, R29, R10 ;  /* 0x0000000a1d1d7220 */ /* 0x000fe20000410000 */
[----:B------:R-:W-:Y:S01]  /*19450*/  F2FP.SATFINITE.E4M3.F32.PACK_AB_MERGE_C R11, R11, R208, RZ ;  /* 0x000000d00b0b723e */ /* 0x000fe200048070ff */
[-C--:B------:R-:W-:Y:S01]  /*19460*/  FMUL.FTZ R32, R32, R10.reuse ;  /* 0x0000000a20207220 */ /* 0x080fe20000410000 */
[----:B------:R-:W-:Y:S01]  /*19470*/  F2FP.SATFINITE.E4M3.F32.PACK_AB_MERGE_C R21, R152, R21, RZ ;  /* 0x000000159815723e */ /* 0x000fe200048070ff */
[----:B------:R0:W-:Y:S01]  /*19480*/  SYNCS.ARRIVE.TRANS64.RED.A1T0 RZ, [R12+URZ], RZ ;  /* 0x000000ff0cff79a7 */ /* 0x0001e2000810043f */
[----:B------:R-:W-:Y:S01]  /*19490*/  F2FP.SATFINITE.E4M3.F32.PACK_AB_MERGE_C R157, R158, R157, RZ ;  /* 0x0000009d9e9d723e */ /* 0x000fe200048070ff */
[-C--:B------:R-:W-:Y:S01]  /*194a0*/  FMUL.FTZ R33, R33, R10.reuse ;  /* 0x0000000a21217220 */ /* 0x080fe20000410000 */
        /* <DEDUP_REMOVED lines=19> */
[----:B------:R-:W-:Y:S01]  /*195e0*/  FMUL.FTZ R53, R53, R10 ;  /* 0x0000000a35357220 */ /* 0x000fe20000410000 */
[----:B------:R-:W-:Y:S01]  /*195f0*/  F2FP.SATFINITE.E4M3.F32.PACK_AB_MERGE_C R202, R203, R202, RZ ;  /* 0x000000cacbca723e */ /* 0x000fe200048070ff */
[----:B------:R-:W-:Y:S01]  /*19600*/  FMUL.FTZ R56, R56, R10 ;  /* 0x0000000a38387220 */ /* 0x000fe20000410000 */
[----:B------:R-:W-:Y:S01]  /*19610*/  F2FP.SATFINITE.E4M3.F32.PACK_AB_MERGE_C R209, R209, R210, RZ ;  /* 0x000000d2d1d1723e */ /* 0x000fe200048070ff */
[----:B------:R-:W-:Y:S01]  /*19620*/  FMUL.FTZ R57, R57, R10 ;  /* 0x0000000a39397220 */ /* 0x000fe20000410000 */
[----:B------:R-:W-:Y:S01]  /*19630*/  F2FP.SATFINITE.E4M3.F32.PACK_AB_MERGE_C R218, R205, R204, R11 ;  /* 0x000000cccdda723e */ /* 0x000fe2000480700b */
        /* <DEDUP_REMOVED lines=111> */
[----:B------:R-:W-:Y:S01]  /*19d30*/  VIADD R9, R9, 0xffffffff ;  /* 0xffffffff09097836 */ /* 0x000fe20000000000 */
[----:B------:R-:W-:Y:S01]  /*19d40*/  F2FP.SATFINITE.E4M3.F32.PACK_AB_MERGE_C R230, R154, R153, R157 ;  /* 0x000000999ae6723e */ /* 0x000fe2000480709d */
[----:B------:R-:W-:Y:S01]  /*19d50*/  IMAD.MOV.U32 R11, RZ, RZ, R167 ;  /* 0x000000ffff0b7224 */ /* 0x000fe200078e00a7 */
        /* <DEDUP_REMOVED lines=14> */
[----:B------:R-:W-:Y:S02]  /*19e40*/  MOV R10, R201 ;  /* 0x000000c9000a7202 */ /* 0x000fe40000000f00 */
[----:B0-----:R-:W-:Y:S01]  /*19e50*/  MOV R12, R13 ;  /* 0x0000000d000c7202 */ /* 0x001fe20000000f00 */
[----:B------:R-:W-:Y:S06]  /*19e60*/  @P1 BRA `(.L_x_494) ;  /* 0xffffffd000e01947 */ /* 0x000fec000383ffff */
[----:B------:R-:W-:-:S07]  /*19e70*/  IMAD.MOV.U32 R152, RZ, RZ, R13 ;  /* 0x000000ffff987224 */ /* 0x000fce00078e000d */
.L_x_483:
[----:B------:R-:W-:Y:S05]  /*19e80*/  WARPSYNC.ALL ;  /* 0x0000000000007948 */ /* 0x000fea0003800000 */
[----:B------:R-:W-:Y:S06]  /*19e90*/  BAR.ARV 0x8, 0x180 ;  /* 0x0206000000007b1d */ /* 0x000fec0000002000 */
[----:B------:R-:W-:Y:S05]  /*19ea0*/  @!P0 BRA `(.L_x_495) ;  /* 0x0000000000048947 */ /* 0x000fea0003800000 */
[----:B------:R-:W-:Y:S01]  /*19eb0*/  BPT.TRAP 0x1 ;  /* 0x000000040000795c */ /* 0x000fe20000300000 */
.L_x_495:
[----:B------:R-:W-:Y:S02]  /*19ec0*/  LEA R9, R152, R22, 0x3 ;  /* 0x0000001698097211 */ /* 0x000fe400078e18ff */
[----:B------:R-:W-:-:S04]  /*19ed0*/  SHF.L.U32 R0, R236, 0x1f, RZ ;  /* 0x0000001fec007819 */ /* 0x000fc800000006ff */
[----:B------:R0:W1:Y:S01]  /*19ee0*/  SYNCS.PHASECHK.TRANS64.TRYWAIT P1, [R9+URZ+0x38850], R0 ;  /* 0x03885000090075a7 */ /* 0x000062000802017f */
[----:B------:R-:W-:Y:S05]  /*19ef0*/  @!P0 BRA `(.L_x_496) ;  /* 0x0000000000048947 */ /* 0x000fea0003800000 */
[----:B------:R-:W-:Y:S01]  /*19f00*/  BPT.TRAP 0x1 ;  /* 0x000000040000795c */ /* 0x000fe20000300000 */
.L_x_496:
[----:B------:R-:W-:-:S05]  /*19f10*/  VIADD R22, R22, 0x400 ;  /* 0x0000040016167836 */ /* 0x000fca0000000000 */
[----:B------:R-:W-:-:S04]  /*19f20*/  SHF.R.U32.HI R22, RZ, 0x4, R22 ;  /* 0x00000004ff167819 */ /* 0x000fc80000011616 */
[----:B------:R-:W-:-:S04]  /*19f30*/  LOP3.LUT R22, R22, 0x3fff, RZ, 0xc0, !PT ;  /* 0x00003fff16167812 */ /* 0x000fc800078ec0ff */
[----:B------:R-:W-:Y:S01]  /*19f40*/  LOP3.LUT R5, R22, 0x10000, RZ, 0xfc, !PT ;  /* 0x0001000016057812 */ /* 0x000fe200078efcff */
[----:B-1----:R-:W-:Y:S06]  /*19f50*/  @P1 BRA `(.L_x_497) ;  /* 0x0000000000081947 */ /* 0x002fec0003800000 */
[----:B------:R-:W1:Y:S02]  /*19f60*/  SYNCS.PHASECHK.TRANS64.TRYWAIT P1, [R9+URZ+0x38850], R0 ;  /* 0x03885000090075a7 */ /* 0x000e64000802017f */
[----:B-1----:R-:W-:Y:S05]  /*19f70*/  @!P1 BRA `(.L_x_498) ;  /* 0x000000c000809947 */ /* 0x002fea0003800000 */
.L_x_497:
[----:B------:R-:W-:Y:S01]  /*19f80*/  IMAD R4, R152, 0x800, R5 ;  /* 0x0000080098047824 */ /* 0x000fe200078e0205 */
[----:B------:R-:W-:Y:S01]  /*19f90*/  MOV R5, 0x40000040 ;  /* 0x4000004000057802 */ /* 0x000fe20000000f00 */
[----:B------:R-:W-:Y:S05]  /*19fa0*/  WARPSYNC.ALL ;  /* 0x0000000000007948 */ /* 0x000fea0003800000 */
[----:B------:R-:W-:Y:S01]  /*19fb0*/  R2UR UR6, R4 ;  /* 0x00000000040672ca */ /* 0x000fe200000e0000 */
[----:B------:R-:W0:Y:S01]  /*19fc0*/  LDL R15, [R1+0x40] ;  /* 0x00004000010f7983 */ /* 0x000e220000100800 */
[----:B------:R-:W-:Y:S01]  /*19fd0*/  R2UR UR7, R5 ;  /* 0x00000000050772ca */ /* 0x000fe200000e0000 */
[----:B------:R-:W-:-:S02]  /*19fe0*/  WARPGROUP.ARRIVE ;  /* 0x00000000000079c5 */ /* 0x000fc40000000000 */
[----:B------:R-:W2:Y:S01]  /*19ff0*/  LDL R14, [R1+0x20] ;  /* 0x00002000010e7983 */ /* 0x000ea20000100800 */
[C---:B------:R-:W-:Y:S01]  /*1a000*/  VIADD R6, R4.reuse, 0x2 ;  /* 0x0000000204067836 */ /* 0x040fe20000000000 */
[----:B------:R-:W-:Y:S02]  /*1a010*/  ULDC.64 UR4, c[0x0][0x9a0] ;  /* 0x0002680000047ab9 */ /* 0x000fe40000000a00 */
[----:B------:R-:W3:Y:S01]  /*1a020*/  LDL.LU R2, [R1+0x8] ;  /* 0x0000080001027983 */ /* 0x000ee20000300800 */
[----:B------:R-:W-:Y:S01]  /*1a030*/  IMAD.MOV.U32 R7, RZ, RZ, 0x40000040 ;  /* 0x40000040ff077424 */ /* 0x000fe200078e00ff */
[----:B------:R-:W-:Y:S01]  /*1a040*/  ISETP.NE.U32.AND P1, PT, RZ, UR4, PT ;  /* 0x00000004ff007c0c */ /* 0x000fe2000bf25070 */
[----:B------:R-:W-:Y:S01]  /*1a050*/  IMAD.MOV.U32 R13, RZ, RZ, 0x40000040 ;  /* 0x40000040ff0d7424 */ /* 0x000fe200078e00ff */
[----:B------:R-:W-:Y:S02]  /*1a060*/  IADD3 R12, R4, 0x4, RZ ;  /* 0x00000004040c7810 */ /* 0x000fe40007ffe0ff */
[----:B------:R-:W-:Y:S01]  /*1a070*/  QGMMA.64x256x32.F32.E4M3.E4M3 R24, R228, gdesc[UR4], R24, gsb0 ;  /* 0x03e00004e4187df3 */ /* 0x000fe20008000818 */
[----:B------:R-:W-:-:S02]  /*1a080*/  R2UR UR6, R6 ;  /* 0x00000000060672ca */ /* 0x000fc400000e0000 */
[----:B------:R-:W-:Y:S02]  /*1a090*/  R2UR UR7, R7 ;  /* 0x00000000070772ca */ /* 0x000fe400000e0000 */
[----:B------:R-:W-:-:S13]  /*1a0a0*/  ISETP.NE.AND.EX P1, PT, RZ, UR5, PT, P1 ;  /* 0x00000005ff007c0c */ /* 0x000fda000bf25310 */
[----:B------:R-:W0:Y:S08]  /*1a0b0*/  @P1 LDC.64 R10, c[0x0][0x9c8] ;  /* 0x00027200ff0a1b82 */ /* 0x000e300000000a00 */
[----:B------:R-:W4:Y:S01]  /*1a0c0*/  @P1 LDC.64 R6, c[0x0][0x9d0] ;  /* 0x00027400ff061b82 */ /* 0x000f220000000a00 */
[----:B------:R-:W-:Y:S02]  /*1a0d0*/  WARPGROUP.DEPBAR.LE gsb0, 0x0 ;  /* 0x00008000000079c5 */ /* 0x000fe40000010000 */
[----:B------:R-:W-:-:S06]  /*1a0e0*/  WARPGROUP.ARRIVE ;  /* 0x00000000000079c5 */ /* 0x000fcc0000000000 */
[----:B------:R-:W-:Y:S01]  /*1a0f0*/  QGMMA.64x256x32.F32.E4M3.E4M3 R24, R224, gdesc[UR4], R24, gsb0 ;  /* 0x03e00004e0187df3 */ /* 0x000fe20008000818 */
[----:B------:R-:W-:Y:S02]  /*1a100*/  R2UR UR6, R12 ;  /* 0x000000000c0672ca */ /* 0x000fe400000e0000 */
[----:B------:R-:W-:Y:S01]  /*1a110*/  R2UR UR7, R13 ;  /* 0x000000000d0772ca */ /* 0x000fe200000e0000 */
[----:B01----:R-:W-:-:S04]  /*1a120*/  @P1 IMAD R0, R15, R10, RZ ;  /* 0x0000000a0f001224 */ /* 0x003fc800078e02ff */
[C---:B--2---:R-:W-:Y:S02]  /*1a130*/  @P1 IMAD R5, R14.reuse, R11, R0 ;  /* 0x0000000b0e051224 */ /* 0x044fe400078e0200 */
[----:B------:R-:W-:Y:S01]  /*1a140*/  @P1 IMAD.WIDE.U32 R10, R14, R10, RZ ;  /* 0x0000000a0e0a1225 */ /* 0x000fe200078e00ff */
[----:B---3--:R-:W-:-:S03]  /*1a150*/  @P1 SHF.R.S32.HI R13, RZ, 0x1f, R2 ;  /* 0x0000001fff0d1819 */ /* 0x008fc60000011402 */
[----:B------:R-:W-:Y:S02]  /*1a160*/  @P1 IMAD.IADD R11, R11, 0x1, R5 ;  /* 0x000000010b0b1824 */ /* 0x000fe400078e0205 */
[----:B----4-:R-:W-:-:S04]  /*1a170*/  @P1 IMAD R0, R13, R6, RZ ;  /* 0x000000060d001224 */ /* 0x010fc800078e02ff */
[C---:B------:R-:W-:Y:S02]  /*1a180*/  @P1 IMAD R5, R2.reuse, R7, R0 ;  /* 0x0000000702051224 */ /* 0x040fe400078e0200 */
[----:B------:R-:W-:-:S05]  /*1a190*/  @P1 IMAD.WIDE.U32 R6, R2, R6, R10 ;  /* 0x0000000602061225 */ /* 0x000fca00078e000a */
[----:B------:R-:W-:Y:S02]  /*1a1a0*/  @P1 IADD3 R5, R7, R5, RZ ;  /* 0x0000000507051210 */ /* 0x000fe40007ffe0ff */
[----:B------:R-:W-:-:S04]  /*1a1b0*/  @P1 LEA R10, P2, R6, UR4, 0x2 ;  /* 0x00000004060a1c11 */ /* 0x000fc8000f8410ff */
[----:B------:R-:W-:Y:S01]  /*1a1c0*/  @P1 LEA.HI.X R11, R6, UR5, R5, 0x2, P2 ;  /* 0x00000005060b1c11 */ /* 0x000fe200090f1405 */
[----:B------:R-:W-:-:S06]  /*1a1d0*/  IMAD.MOV.U32 R6, RZ, RZ, 0x3f800000 ;  /* 0x3f800000ff067424 */ /* 0x000fcc00078e00ff */
[----:B------:R0:W2:Y:S01]  /*1a1e0*/  @P1 LDG.E R6, desc[UR42][R10.64] ;  /* 0x0000002a0a061981 */ /* 0x0000a2000c1e1900 */
[----:B------:R-:W-:Y:S01]  /*1a1f0*/  VIADD R4, R4, 0x6 ;  /* 0x0000000604047836 */ /* 0x000fe20000000000 */
[----:B------:R-:W-:Y:S01]  /*1a200*/  MOV R5, 0x40000040 ;  /* 0x4000004000057802 */ /* 0x000fe20000000f00 */
[----:B------:R-:W-:Y:S02]  /*1a210*/  WARPGROUP.DEPBAR.LE gsb0, 0x0 ;  /* 0x00008000000079c5 */ /* 0x000fe40000010000 */
[----:B------:R-:W-:-:S06]  /*1a220*/  WARPGROUP.ARRIVE ;  /* 0x00000000000079c5 */ /* 0x000fcc0000000000 */
[----:B------:R-:W-:Y:S01]  /*1a230*/  QGMMA.64x256x32.F32.E4M3.E4M3 R24, R220, gdesc[UR4], R24, gsb0 ;  /* 0x03e00004dc187df3 */ /* 0x000fe20008000818 */
[----:B------:R-:W-:Y:S02]  /*1a240*/  R2UR UR6, R4 ;  /* 0x00000000040672ca */ /* 0x000fe400000e0000 */
[----:B------:R-:W-:Y:S01]  /*1a250*/  R2UR UR7, R5 ;  /* 0x00000000050772ca */ /* 0x000fe200000e0000 */
[----:B------:R-:W1:Y:S04]  /*1a260*/  SHFL.BFLY PT, R0, R3, 0x2, 0x1f ;  /* 0x0c401f0003007f89 */ /* 0x000e6800000e0000 */
[----:B------:R-:W3:Y:S01]  /*1a270*/  SHFL.BFLY PT, R7, R8, 0x2, 0x1f ;  /* 0x0c401f0008077f89 */ /* 0x000ee200000e0000 */
[----:B-1----:R-:W-:-:S01]  /*1a280*/  FADD.FTZ R0, R0, R3 ;  /* 0x0000000300007221 */ /* 0x002fc20000010000 */
[----:B---3--:R-:W-:-:S04]  /*1a290*/  FADD.FTZ R7, R7, R8 ;  /* 0x0000000807077221 */ /* 0x008fc80000010000 */
        /* <DEDUP_REMOVED lines=10> */
[----:B------:R-:W-:Y:S01]  /*1a340*/  @P1 MUFU.RCP R3, R10 ;  /* 0x0000000a00031308 */ /* 0x000fe20000001000 */
[----:B------:R-:W-:Y:S01]  /*1a350*/  FSETP.NE.FTZ.AND P1, PT, R11, RZ, PT ;  /* 0x000000ff0b00720b */ /* 0x000fe20003f35000 */
[----:B------:R-:W-:-:S06]  /*1a360*/  IMAD.MOV.U32 R7, RZ, RZ, RZ ;  /* 0x000000ffff077224 */ /* 0x000fcc00078e00ff */
[----:B------:R-:W0:Y:S08]  /*1a370*/  @P2 MUFU.LG2 R5, R12 ;  /* 0x0000000c00052308 */ /* 0x000e300000000c00 */
[----:B------:R-:W1:Y:S08]  /*1a380*/  @P3 MUFU.LG2 R8, R13 ;  /* 0x0000000d00083308 */ /* 0x000e700000000c00 */
[----:B------:R-:W3:Y:S01]  /*1a390*/  @P1 MUFU.RCP R7, R11 ;  /* 0x0000000b00071308 */ /* 0x000ee20000001000 */
[C---:B------:R-:W-:Y:S01]  /*1a3a0*/  @P2 FMUL.FTZ R4, R166.reuse, 0.69314718246459960938 ;  /* 0x3f317218a6042820 */ /* 0x040fe20000410000 */
[----:B------:R-:W-:Y:S01]  /*1a3b0*/  @P3 FMUL.FTZ R15, R166, 0.69314718246459960938 ;  /* 0x3f317218a60f3820 */ /* 0x000fe20000410000 */
[----:B0-----:R-:W-:Y:S01]  /*1a3c0*/  @P2 FMUL.FTZ R5, R5, 0.69314718246459960938 ;  /* 0x3f31721805052820 */ /* 0x001fe20000410000 */
[----:B------:R-:W-:-:S02]  /*1a3d0*/  WARPGROUP.DEPBAR.LE gsb0, 0x0 ;  /* 0x00008000000079c5 */ /* 0x000fc40000010000 */
[----:B------:R-:W-:-:S06]  /*1a3e0*/  WARPGROUP.ARRIVE ;  /* 0x00000000000079c5 */ /* 0x000fcc0000000000 */
[----:B------:R-:W-:Y:S01]  /*1a3f0*/  QGMMA.64x256x32.F32.E4M3.E4M3 R24, R216, gdesc[UR4], R24, gsb0 ;  /* 0x03e00004d8187df3 */ /* 0x000fe20008000818 */
[----:B-1----:R-:W-:Y:S01]  /*1a400*/  @P3 FMUL.FTZ R8, R8, 0.69314718246459960938 ;  /* 0x3f31721808083820 */ /* 0x002fe20000410000 */
[----:B------:R-:W-:Y:S01]  /*1a410*/  MOV R0, 0xff800000 ;  /* 0xff80000000007802 */ /* 0x000fe20000000f00 */
[----:B------:R-:W-:Y:S02]  /*1a420*/  IMAD.MOV.U32 R2, RZ, RZ, -0x800000 ;  /* 0xff800000ff027424 */ /* 0x000fe400078e00ff */
[----:B--2---:R-:W-:Y:S01]  /*1a430*/  FMUL.FTZ R22, R3, R6 ;  /* 0x0000000603167220 */ /* 0x004fe20000410000 */
[----:B------:R-:W-:-:S01]  /*1a440*/  @P2 FFMA.FTZ R0, R4, R167, R5 ;  /* 0x000000a704002223 */ /* 0x000fc20000010005 */
[----:B------:R-:W-:Y:S01]  /*1a450*/  @P3 FFMA.FTZ R2, R15, R201, R8 ;  /* 0x000000c90f023223 */ /* 0x000fe20000010008 */
[----:B---3--:R-:W-:Y:S01]  /*1a460*/  FMUL.FTZ R3, R7, R6 ;  /* 0x0000000607037220 */ /* 0x008fe20000410000 */
[----:B------:R-:W-:Y:S02]  /*1a470*/  WARPGROUP.DEPBAR.LE gsb0, 0x0 ;  /* 0x00008000000079c5 */ /* 0x000fe40000010000 */
[----:B------:R-:W-:Y:S05]  /*1a480*/  @!P0 BRA `(.L_x_499) ;  /* 0x0000000000048947 */ /* 0x000fea0003800000 */
[----:B------:R-:W-:Y:S01]  /*1a490*/  BPT.TRAP 0x1 ;  /* 0x000000040000795c */ /* 0x000fe20000300000 */
.L_x_499:
[----:B------:R-:W-:Y:S01]  /*1a4a0*/  VIADD R9, R9, 0x38860 ;  /* 0x0003886009097836 */ /* 0x000fe20000000000 */
[----:B------:R-:W-:Y:S01]  /*1a4b0*/  MOV R6, UR44 ;  /* 0x0000002c00067c02 */ /* 0x000fe20008000f00 */
[----:B------:R-:W-:Y:S02]  /*1a4c0*/  VIADD R152, R152, 0x1 ;  /* 0x0000000198987836 */ /* 0x000fe40000000000 */
        /* <DEDUP_REMOVED lines=18> */
[----:B------:R-:W-:Y:S01]  /*1a5f0*/  ISETP.NE.AND P0, PT, R152, 0x2, PT ;  /* 0x000000029800780c */ /* 0x000fe20003f05270 */
        /* <DEDUP_REMOVED lines=43> */
[----:B------:R-:W-:Y:S01]  /*1a8b0*/  SEL R27, RZ, 0x1, P0 ;  /* 0x00000001ff1b7807 */ /* 0x000fe20000000000 */
        /* <DEDUP_REMOVED lines=66> */
[----:B------:R-:W-:Y:S01]  /*1ace0*/  PLOP3.LUT P1, PT, PT, PT, PT, 0x8, 0x0 ;  /* 0x000000000000781c */ /* 0x000fe20003f2e170 */
[-C--:B------:R-:W-:Y:S01]  /*1acf0*/  FMUL.FTZ R134, R147, R3.reuse ;  /* 0x0000000393867220 */ /* 0x080fe20000410000 */
[-C--:B------:R-:W-:Y:S01]  /*1ad00*/  FMUL.FTZ R142, R150, R3.reuse ;  /* 0x00000003968e7220 */ /* 0x080fe20000410000 */
[----:B------:R-:W-:Y:S01]  /*1ad10*/  FMUL.FTZ R151, R151, R3 ;  /* 0x0000000397977220 */ /* 0x000fe20000410000 */
[----:B------:R-:W-:Y:S01]  /*1ad20*/  LOP3.LUT R236, R236, R27, RZ, 0x3c, !PT ;  /* 0x0000001becec7212 */ /* 0x000fe200078e3cff */
[----:B------:R-:W-:Y:S01]  /*1ad30*/  UIADD3 UR45, UR45, 0x1, URZ ;  /* 0x000000012d2d7890 */ /* 0x000fe2000fffe03f */
[----:B0-----:R-:W-:-:S11]  /*1ad40*/  SEL R152, R152, RZ, P0 ;  /* 0x000000ff98987207 */ /* 0x001fd60000000000 */
.L_x_437:
[----:B------:R-:W-:Y:S05]  /*1ad50*/  WARPSYNC.ALL ;  /* 0x0000000000007948 */ /* 0x000fea0003800000 */
[----:B------:R-:W0:Y:S08]  /*1ad60*/  S2UR UR44, SR_CgaCtaId ;  /* 0x00000000002c79c3 */ /* 0x000e300000008800 */
[----:B------:R-:W-:Y:S06]  /*1ad70*/  BAR.SYNC.DEFER_BLOCKING 0x5, 0x180 ;  /* 0x0146000000007b1d */ /* 0x000fec0000010000 */
[----:B------:R-:W-:Y:S01]  /*1ad80*/  UMOV UR4, 0x400 ;  /* 0x0000040000047882 */ /* 0x000fe20000000000 */
[----:B------:R-:W-:Y:S01]  /*1ad90*/  BSSY B0, `(.L_x_500) ;  /* 0x00003cc000007945 */ /* 0x000fe20003800000 */
[----:B0-----:R-:W-:-:S06]  /*1ada0*/  ULEA UR4, UR44, UR4, 0x18 ;  /* 0x000000042c047291 */ /* 0x001fcc000f8ec03f */
[----:B------:R-:W-:-:S05]  /*1adb0*/  IMAD.U32 R22, RZ, RZ, UR4 ;  /* 0x00000004ff167e24 */ /* 0x000fca000f8e00ff */
[----:B------:R-:W0:Y:S04]  /*1adc0*/  LDS.128 R164, [R22+0x388d0] ;  /* 0x0388d00016a47984 */ /* 0x000e280000000c00 */
[----:B0-----:R0:W-:Y:S04]  /*1add0*/  STL.64 [R1], R164 ;  /* 0x000000a401007387 */ /* 0x0011e80000100a00 */
[----:B------:R0:W-:Y:S01]  /*1ade0*/  STL.64 [R1+0x8], R166 ;  /* 0x000008a601007387 */ /* 0x0001e20000100a00 */
[----:B------:R-:W-:Y:S06]  /*1adf0*/  BAR.ARV 0x4, 0x180 ;  /* 0x0106000000007b1d */ /* 0x000fec0000002000 */
[----:B------:R-:W-:Y:S05]  /*1ae00*/  @P1 BRA `(.L_x_501) ;  /* 0x0000002c007c1947 */ /* 0x000fea0003800000 */
[----:B------:R-:W2:Y:S04]  /*1ae10*/  LDL R150, [R1+0x68] ;  /* 0x0000680001967983 */ /* 0x000ea80000100800 */
[----:B------:R-:W3:Y:S04]  /*1ae20*/  LDL R146, [R1+0x40] ;  /* 0x0000400001927983 */ /* 0x000ee80000100800 */
[----:B------:R-:W4:Y:S01]  /*1ae30*/  LDL R143, [R1+0x20] ;  /* 0x00002000018f7983 */ /* 0x000f220000100800 */
[----:B------:R-:W-:Y:S01]  /*1ae40*/  F2FP.BF16.F32.PACK_AB R4, R7, R4 ;  /* 0x000000040704723e */ /* 0x000fe200000010ff */
[----:B------:R-:W-:Y:S01]  /*1ae50*/  ULDC.64 UR4, c[0x4][0x38] ;  /* 0x01000e0000047ab9 */ /* 0x000fe20000000a00 */
[----:B------:R-:W-:-:S02]  /*1ae60*/  F2FP.BF16.F32.PACK_AB R7, R144, R129 ;  /* 0x000000819007723e */ /* 0x000fc400000010ff */
[----:B------:R-:W-:Y:S02]  /*1ae70*/  F2FP.BF16.F32.PACK_AB R129, R6, R5 ;  /* 0x000000050681723e */ /* 0x000fe400000010ff */
[----:B------:R-:W1:Y:S01]  /*1ae80*/  S2R R5, SR_SWINHI ;  /* 0x0000000000057919 */ /* 0x000e620000002f00 */
[----:B------:R-:W0:Y:S01]  /*1ae90*/  S2R R147, SR_TID.X ;  /* 0x0000000000937919 */ /* 0x000e220000002100 */
        /* <DEDUP_REMOVED lines=12> */
[----:B------:R-:W-:Y:S02]  /*1af60*/  MOV R76, R22 ;  /* 0x00000016004c7202 */ /* 0x000fe40000000f00 */
[----:B-1----:R-:W-:Y:S02]  /*1af70*/  MOV R77, R5 ;  /* 0x00000005004d7202 */ /* 0x002fe40000000f00 */
[----:B------:R-:W-:Y:S02]  /*1af80*/  F2FP.BF16.F32.PACK_AB R125, R72, R69 ;  /* 0x00000045487d723e */ /* 0x000fe400000010ff */
[----:B------:R-:W-:-:S02]  /*1af90*/  F2FP.BF16.F32.PACK_AB R106, R54, R31 ;  /* 0x0000001f366a723e */ /* 0x000fc400000010ff */
[----:B------:R-:W-:Y:S02]  /*1afa0*/  F2FP.BF16.F32.PACK_AB R31, R82, R71 ;  /* 0x00000047521f723e */ /* 0x000fe400000010ff */
[----:B0-----:R-:W-:Y:S02]  /*1afb0*/  SHF.L.U32 R3, R147, 0x2, RZ ;  /* 0x0000000293037819 */ /* 0x001fe400000006ff */
[----:B------:R-:W-:Y:S02]  /*1afc0*/  F2FP.BF16.F32.PACK_AB R75, R15, R12 ;  /* 0x0000000c0f4b723e */ /* 0x000fe400000010ff */
[----:B------:R-:W-:Y:S02]  /*1afd0*/  F2FP.BF16.F32.PACK_AB R12, R137, R38 ;  /* 0x00000026890c723e */ /* 0x000fe400000010ff */
[----:B------:R-:W-:Y:S02]  /*1afe0*/  F2FP.BF16.F32.PACK_AB R137, R88, R85 ;  /* 0x000000555889723e */ /* 0x000fe400000010ff */
[----:B------:R-:W-:-:S02]  /*1aff0*/  LOP3.LUT R3, R3, 0xc, RZ, 0xc0, !PT ;  /* 0x0000000c03037812 */ /* 0x000fc400078ec0ff */
[----:B------:R-:W-:Y:S02]  /*1b000*/  F2FP.BF16.F32.PACK_AB R15, R136, R35 ;  /* 0x00000023880f723e */ /* 0x000fe400000010ff */
[----:B------:R-:W-:Y:S02]  /*1b010*/  F2FP.BF16.F32.PACK_AB R119, R56, R53 ;  /* 0x000000353877723e */ /* 0x000fe400000010ff */
[----:B------:R-:W-:Y:S02]  /*1b020*/  F2FP.BF16.F32.PACK_AB R122, R91, R78 ;  /* 0x0000004e5b7a723e */ /* 0x000fe400000010ff */
[----:B------:R-:W-:Y:S02]  /*1b030*/  F2FP.BF16.F32.PACK_AB R35, R99, R90 ;  /* 0x0000005a6323723e */ /* 0x000fe400000010ff */
[----:B------:R-:W-:Y:S02]  /*1b040*/  F2FP.BF16.F32.PACK_AB R56, R65, R60 ;  /* 0x0000003c4138723e */ /* 0x000fe400000010ff */
[----:B------:R-:W-:-:S02]  /*1b050*/  F2FP.BF16.F32.PACK_AB R90, R89, R84 ;  /* 0x00000054595a723e */ /* 0x000fc400000010ff */
[----:B------:R-:W-:Y:S02]  /*1b060*/  IADD3 R26, P0, R3, UR4, RZ ;  /* 0x00000004031a7c10 */ /* 0x000fe4000ff1e0ff */
[----:B------:R-:W-:Y:S02]  /*1b070*/  F2FP.BF16.F32.PACK_AB R36, R36, R29 ;  /* 0x0000001d2424723e */ /* 0x000fe400000010ff */
[----:B------:R-:W-:Y:S02]  /*1b080*/  F2FP.BF16.F32.PACK_AB R29, R67, R50 ;  /* 0x00000032431d723e */ /* 0x000fe400000010ff */
[----:B------:R-:W-:Y:S01]  /*1b090*/  F2FP.BF16.F32.PACK_AB R67, R64, R61 ;  /* 0x0000003d4043723e */ /* 0x000fe200000010ff */
[----:B------:R-:W-:Y:S01]  /*1b0a0*/  IMAD.X R27, RZ, RZ, UR5, P0 ;  /* 0x00000005ff1b7e24 */ /* 0x000fe200080e06ff */
[----:B------:R-:W-:Y:S02]  /*1b0b0*/  F2FP.BF16.F32.PACK_AB R102, R59, R34 ;  /* 0x000000223b66723e */ /* 0x000fe400000010ff */
[----:B------:R-:W-:-:S02]  /*1b0c0*/  F2FP.BF16.F32.PACK_AB R110, R55, R30 ;  /* 0x0000001e376e723e */ /* 0x000fc400000010ff */
[----:B------:R0:W5:Y:S01]  /*1b0d0*/  LDG.E.CONSTANT R3, desc[UR42][R26.64] ;  /* 0x0000002a1a037981 */ /* 0x000162000c1e9900 */
[----:B------:R-:W-:Y:S02]  /*1b0e0*/  F2FP.BF16.F32.PACK_AB R38, R25, R20 ;  /* 0x000000141926723e */ /* 0x000fe400000010ff */
[----:B------:R-:W-:Y:S02]  /*1b0f0*/  F2FP.BF16.F32.PACK_AB R25, R63, R42 ;  /* 0x0000002a3f19723e */ /* 0x000fe400000010ff */
[----:B------:R-:W-:Y:S02]  /*1b100*/  F2FP.BF16.F32.PACK_AB R42, R41, R32 ;  /* 0x00000020292a723e */ /* 0x000fe400000010ff */
[----:B-----5:R-:W-:Y:S02]  /*1b110*/  F2FP.BF16.F32.PACK_AB R112, R70, R51 ;  /* 0x000000334670723e */ /* 0x020fe400000010ff */
[----:B0-----:R-:W-:Y:S02]  /*1b120*/  F2FP.BF16.F32.PACK_AB R27, R58, R39 ;  /* 0x000000273a1b723e */ /* 0x001fe400000010ff */
[----:B------:R-:W-:-:S02]  /*1b130*/  F2FP.BF16.F32.PACK_AB R26, R14, R13 ;  /* 0x0000000d0e1a723e */ /* 0x000fc400000010ff */
[----:B------:R-:W-:Y:S02]  /*1b140*/  F2FP.BF16.F32.PACK_AB R14, R145, R46 ;  /* 0x0000002e910e723e */ /* 0x000fe400000010ff */
[----:B------:R-:W-:Y:S02]  /*1b150*/  F2FP.BF16.F32.PACK_AB R46, R49, R44 ;  /* 0x0000002c312e723e */ /* 0x000fe400000010ff */
[----:B------:R-:W-:Y:S02]  /*1b160*/  F2FP.BF16.F32.PACK_AB R63, R48, R45 ;  /* 0x0000002d303f723e */ /* 0x000fe400000010ff */
[----:B------:R-:W-:Y:S02]  /*1b170*/  F2FP.BF16.F32.PACK_AB R62, R57, R52 ;  /* 0x00000034393e723e */ /* 0x000fe400000010ff */
[----:B------:R-:W-:Y:S01]  /*1b180*/  LOP3.LUT P0, R6, R147, 0x3, RZ, 0xc0, !PT ;  /* 0x0000000393067812 */ /* 0x000fe2000780c0ff */
[----:B------:R-:W-:-:S03]  /*1b190*/  UMOV UR4, 0xffffffff ;  /* 0xffffffff00047882 */ /* 0x000fc60000000000 */
[----:B------:R-:W-:Y:S02]  /*1b1a0*/  ISETP.EQ.OR P0, PT, R6, 0x3, !P0 ;  /* 0x000000030600780c */ /* 0x000fe40004702670 */
        /* <DEDUP_REMOVED lines=13> */
[----:B------:R-:W-:Y:S02]  /*1b280*/  SEL R13, R4, R129, P0 ;  /* 0x00000081040d7207 */ /* 0x000fe40000000000 */
        /* <DEDUP_REMOVED lines=9> */
[----:B------:R-:W-:Y:S01]  /*1b320*/  SEL R4, R129, R4, P0 ;  /* 0x0000000481047207 */ /* 0x000fe20000000000 */
[----:B--2---:R-:W-:-:S03]  /*1b330*/  IMAD.WIDE R68, R150, 0x2, R76 ;  /* 0x0000000296447825 */ /* 0x004fc600078e024c */
[----:B------:R-:W-:-:S04]  /*1b340*/  IADD3 R83, P2, R68, 0xc040, RZ ;  /* 0x0000c04044537810 */ /* 0x000fc80007f5e0ff */
[----:B------:R-:W-:Y:S02]  /*1b350*/  LOP3.LUT R82, R83, 0x380, RZ, 0xc0, !PT ;  /* 0x0000038053527812 */ /* 0x000fe400078ec0ff */
[----:B------:R-:W-:Y:S02]  /*1b360*/  IADD3 R81, P1, R68, 0xc020, RZ ;  /* 0x0000c02044517810 */ /* 0x000fe40007f3e0ff */
[----:B------:R-:W-:Y:S02]  /*1b370*/  SHF.R.U64 R82, R82, 0x3, RZ ;  /* 0x0000000352527819 */ /* 0x000fe400000012ff */
[C---:B------:R-:W-:Y:S02]  /*1b380*/  IADD3 R79, P5, R68.reuse, 0xc000, RZ ;  /* 0x0000c000444f7810 */ /* 0x040fe40007fbe0ff */
[C---:B------:R-:W-:Y:S02]  /*1b390*/  IADD3 R85, P3, R68.reuse, 0xc060, RZ ;  /* 0x0000c06044557810 */ /* 0x040fe40007f7e0ff */
[----:B------:R-:W-:-:S02]  /*1b3a0*/  IADD3 R73, P4, R68, 0x8060, RZ ;  /* 0x0000806044497810 */ /* 0x000fc40007f9e0ff */
[----:B------:R-:W-:Y:S02]  /*1b3b0*/  LOP3.LUT R82, R82, R83, RZ, 0x3c, !PT ;  /* 0x0000005352527212 */ /* 0x000fe400078e3cff */
[----:B------:R-:W-:Y:S02]  /*1b3c0*/  LOP3.LUT R80, R81, 0x380, RZ, 0xc0, !PT ;  /* 0x0000038051507812 */ /* 0x000fe400078ec0ff */
[----:B------:R-:W-:Y:S02]  /*1b3d0*/  IADD3.X R83, RZ, R69, RZ, P2, !PT ;  /* 0x00000045ff537210 */ /* 0x000fe400017fe4ff */
[----:B------:R-:W-:Y:S02]  /*1b3e0*/  LOP3.LUT R78, R79, 0x380, RZ, 0xc0, !PT ;  /* 0x000003804f4e7812 */ /* 0x000fe400078ec0ff */
[----:B------:R-:W-:Y:S02]  /*1b3f0*/  LOP3.LUT R84, R85, 0x380, RZ, 0xc0, !PT ;  /* 0x0000038055547812 */ /* 0x000fe400078ec0ff */
[----:B------:R-:W-:-:S02]  /*1b400*/  IADD3 R65, P2, R68, 0x8020, RZ ;  /* 0x0000802044417810 */ /* 0x000fc40007f5e0ff */
[----:B------:R-:W-:Y:S02]  /*1b410*/  LOP3.LUT R72, R73, 0x380, RZ, 0xc0, !PT ;  /* 0x0000038049487812 */ /* 0x000fe400078ec0ff */
[----:B------:R-:W-:Y:S02]  /*1b420*/  SHF.R.U64 R80, R80, 0x3, RZ ;  /* 0x0000000350507819 */ /* 0x000fe400000012ff */
[----:B------:R-:W-:Y:S02]  /*1b430*/  SHF.R.U64 R78, R78, 0x3, RZ ;  /* 0x000000034e4e7819 */ /* 0x000fe400000012ff */
[----:B------:R-:W-:Y:S02]  /*1b440*/  SHF.R.U64 R84, R84, 0x3, RZ ;  /* 0x0000000354547819 */ /* 0x000fe400000012ff */
[----:B------:R-:W-:Y:S02]  /*1b450*/  LOP3.LUT R64, R65, 0x380, RZ, 0xc0, !PT ;  /* 0x0000038041407812 */ /* 0x000fe400078ec0ff */
[----:B------:R-:W-:-:S02]  /*1b460*/  SHF.R.U64 R72, R72, 0x3, RZ ;  /* 0x0000000348487819 */ /* 0x000fc400000012ff */
[----:B------:R-:W-:Y:S01]  /*1b470*/  LOP3.LUT R80, R80, R81, RZ, 0x3c, !PT ;  /* 0x0000005150507212 */ /* 0x000fe200078e3cff */
[--C-:B------:R-:W-:Y:S01]  /*1b480*/  IMAD.X R81, RZ, RZ, R69.reuse, P1 ;  /* 0x000000ffff517224 */ /* 0x100fe200008e0645 */
[----:B------:R-:W-:Y:S01]  /*1b490*/  LOP3.LUT R78, R78, R79, RZ, 0x3c, !PT ;  /* 0x0000004f4e4e7212 */ /* 0x000fe200078e3cff */
[--C-:B------:R-:W-:Y:S01]  /*1b4a0*/  IMAD.X R79, RZ, RZ, R69.reuse, P5 ;  /* 0x000000ffff4f7224 */ /* 0x100fe200028e0645 */
[----:B------:R-:W-:Y:S01]  /*1b4b0*/  LOP3.LUT R84, R84, R85, RZ, 0x3c, !PT ;  /* 0x0000005554547212 */ /* 0x000fe200078e3cff */
[----:B------:R-:W-:Y:S01]  /*1b4c0*/  IMAD.X R85, RZ, RZ, R69, P3 ;  /* 0x000000ffff557224 */ /* 0x000fe200018e0645 */
[----:B------:R-:W-:Y:S02]  /*1b4d0*/  SHF.R.U64 R64, R64, 0x3, RZ ;  /* 0x0000000340407819 */ /* 0x000fe400000012ff */
[----:B------:R-:W-:Y:S02]  /*1b4e0*/  LOP3.LUT R72, R72, R73, RZ, 0x3c, !PT ;  /* 0x0000004948487212 */ /* 0x000fe400078e3cff */
[----:B------:R-:W-:-:S02]  /*1b4f0*/  IADD3 R61, P1, R68, 0x8000, RZ ;  /* 0x00008000443d7810 */ /* 0x000fc40007f3e0ff */
[C---:B------:R-:W-:Y:S02]  /*1b500*/  IADD3 R59, P5, R68.reuse, 0x4060, RZ ;  /* 0x00004060443b7810 */ /* 0x040fe40007fbe0ff */
[----:B------:R-:W-:Y:S02]  /*1b510*/  IADD3.X R73, RZ, R69, RZ, P4, !PT ;  /* 0x00000045ff497210 */ /* 0x000fe400027fe4ff */
[C---:B------:R-:W-:Y:S02]  /*1b520*/  IADD3 R71, P3, R68.reuse, 0x8040, RZ ;  /* 0x0000804044477810 */ /* 0x040fe40007f7e0ff */
[----:B------:R-:W-:Y:S02]  /*1b530*/  IADD3 R55, P4, R68, 0x4040, RZ ;  /* 0x0000404044377810 */ /* 0x000fe40007f9e0ff */
[----:B------:R-:W-:Y:S01]  /*1b540*/  LOP3.LUT R64, R64, R65, RZ, 0x3c, !PT ;  /* 0x0000004140407212 */ /* 0x000fe200078e3cff */
[----:B------:R-:W-:Y:S01]  /*1b550*/  IMAD.X R65, RZ, RZ, R69, P2 ;  /* 0x000000ffff417224 */ /* 0x000fe200010e0645 */
[----:B------:R-:W-:-:S02]  /*1b560*/  LOP3.LUT R60, R61, 0x380, RZ, 0xc0, !PT ;  /* 0x000003803d3c7812 */ /* 0x000fc400078ec0ff */
[----:B------:R-:W-:Y:S02]  /*1b570*/  LOP3.LUT R58, R59, 0x380, RZ, 0xc0, !PT ;  /* 0x000003803b3a7812 */ /* 0x000fe400078ec0ff */
[----:B------:R-:W-:Y:S02]  /*1b580*/  LOP3.LUT R70, R71, 0x380, RZ, 0xc0, !PT ;  /* 0x0000038047467812 */ /* 0x000fe400078ec0ff */
[----:B------:R-:W-:Y:S02]  /*1b590*/  LOP3.LUT R54, R55, 0x380, RZ, 0xc0, !PT ;  /* 0x0000038037367812 */ /* 0x000fe400078ec0ff */
[----:B------:R-:W-:Y:S02]  /*1b5a0*/  IADD3 R41, P2, R68, 0x4000, RZ ;  /* 0x0000400044297810 */ /* 0x000fe40007f5e0ff */
[----:B------:R-:W-:Y:S02]  /*1b5b0*/  SHF.R.U64 R60, R60, 0x3, RZ ;  /* 0x000000033c3c7819 */ /* 0x000fe400000012ff */
[----:B------:R-:W-:-:S02]  /*1b5c0*/  SHF.R.U64 R58, R58, 0x3, RZ ;  /* 0x000000033a3a7819 */ /* 0x000fc400000012ff */
[----:B------:R-:W-:Y:S02]  /*1b5d0*/  SHF.R.U64 R70, R70, 0x3, RZ ;  /* 0x0000000346467819 */ /* 0x000fe400000012ff */
[----:B------:R-:W-:Y:S02]  /*1b5e0*/  SHF.R.U64 R54, R54, 0x3, RZ ;  /* 0x0000000336367819 */ /* 0x000fe400000012ff */
[----:B------:R-:W-:Y:S02]  /*1b5f0*/  LOP3.LUT R50, R41, 0x380, RZ, 0xc0, !PT ;  /* 0x0000038029327812 */ /* 0x000fe400078ec0ff */
[----:B------:R-:W-:Y:S02]  /*1b600*/  LOP3.LUT R60, R60, R61, RZ, 0x3c, !PT ;  /* 0x0000003d3c3c7212 */ /* 0x000fe400078e3cff */
[----:B------:R-:W-:Y:S01]  /*1b610*/  LOP3.LUT R58, R58, R59, RZ, 0x3c, !PT ;  /* 0x0000003b3a3a7212 */ /* 0x000fe200078e3cff */
[--C-:B------:R-:W-:Y:S01]  /*1b620*/  IMAD.X R59, RZ, RZ, R69.reuse, P5 ;  /* 0x000000ffff3b7224 */ /* 0x100fe200028e0645 */
[----:B------:R-:W-:Y:S01]  /*1b630*/  LOP3.LUT R70, R70, R71, RZ, 0x3c, !PT ;  /* 0x0000004746467212 */ /* 0x000fe200078e3cff */
[--C-:B------:R-:W-:Y:S01]  /*1b640*/  IMAD.X R71, RZ, RZ, R69.reuse, P3 ;  /* 0x000000ffff477224 */ /* 0x100fe200018e0645 */
[----:B------:R-:W-:Y:S01]  /*1b650*/  LOP3.LUT R54, R54, R55, RZ, 0x3c, !PT ;  /* 0x0000003736367212 */ /* 0x000fe200078e3cff */
[----:B------:R-:W-:Y:S01]  /*1b660*/  IMAD.X R55, RZ, RZ, R69, P4 ;  /* 0x000000ffff377224 */ /* 0x000fe200020e0645 */
[----:B------:R-:W-:-:S02]  /*1b670*/  IADD3.X R61, RZ, R69, RZ, P1, !PT ;  /* 0x00000045ff3d7210 */ /* 0x000fc40000ffe4ff */
[----:B------:R-:W-:Y:S02]  /*1b680*/  SHF.R.U64 R50, R50, 0x3, RZ ;  /* 0x0000000332327819 */ /* 0x000fe400000012ff */
[C---:B------:R-:W-:Y:S02]  /*1b690*/  IADD3 R51, P1, R68.reuse, 0x60, RZ ;  /* 0x0000006044337810 */ /* 0x040fe40007f3e0ff */
[C---:B------:R-:W-:Y:S02]  /*1b6a0*/  IADD3 R49, P5, R68.reuse, 0x40, RZ ;  /* 0x0000004044317810 */ /* 0x040fe40007fbe0ff */
[C---:B------:R-:W-:Y:S02]  /*1b6b0*/  IADD3 R53, P3, R68.reuse, 0x4020, RZ ;  /* 0x0000402044357810 */ /* 0x040fe40007f7e0ff */
[----:B------:R-:W-:Y:S02]  /*1b6c0*/  IADD3 R45, P4, R68, 0x20, RZ ;  /* 0x00000020442d7810 */ /* 0x000fe40007f9e0ff */
[----:B------:R-:W-:-:S02]  /*1b6d0*/  LOP3.LUT R50, R50, R41, RZ, 0x3c, !PT ;  /* 0x0000002932327212 */ /* 0x000fc400078e3cff */
[----:B------:R-:W-:Y:S02]  /*1b6e0*/  LOP3.LUT R48, R51, 0x380, RZ, 0xc0, !PT ;  /* 0x0000038033307812 */ /* 0x000fe400078ec0ff */
[----:B------:R-:W-:Y:S02]  /*1b6f0*/  LOP3.LUT R44, R49, 0x380, RZ, 0xc0, !PT ;  /* 0x00000380312c7812 */ /* 0x000fe400078ec0ff */
[----:B------:R-:W-:Y:S02]  /*1b700*/  LOP3.LUT R41, R68, 0x380, RZ, 0xc0, !PT ;  /* 0x0000038044297812 */ /* 0x000fe400078ec0ff */
[----:B------:R-:W-:Y:S02]  /*1b710*/  LOP3.LUT R52, R53, 0x380, RZ, 0xc0, !PT ;  /* 0x0000038035347812 */ /* 0x000fe400078ec0ff */
[----:B------:R-:W-:Y:S02]  /*1b720*/  LOP3.LUT R40, R45, 0x380, RZ, 0xc0, !PT ;  /* 0x000003802d287812 */ /* 0x000fe400078ec0ff */
[----:B------:R-:W-:-:S02]  /*1b730*/  SHF.R.U64 R48, R48, 0x3, RZ ;  /* 0x0000000330307819 */ /* 0x000fc400000012ff */
[----:B------:R-:W-:Y:S02]  /*1b740*/  SHF.R.U64 R44, R44, 0x3, RZ ;  /* 0x000000032c2c7819 */ /* 0x000fe400000012ff */
[----:B------:R-:W-:Y:S02]  /*1b750*/  SHF.R.U64 R41, R41, 0x3, RZ ;  /* 0x0000000329297819 */ /* 0x000fe400000012ff */
[----:B------:R-:W-:Y:S02]  /*1b760*/  SHF.R.U64 R52, R52, 0x3, RZ ;  /* 0x0000000334347819 */ /* 0x000fe400000012ff */
[----:B------:R-:W-:Y:S02]  /*1b770*/  SHF.R.U64 R40, R40, 0x3, RZ ;  /* 0x0000000328287819 */ /* 0x000fe400000012ff */
[----:B------:R-:W-:Y:S01]  /*1b780*/  LOP3.LUT R48, R48, R51, RZ, 0x3c, !PT ;  /* 0x0000003330307212 */ /* 0x000fe200078e3cff */
[--C-:B------:R-:W-:Y:S01]  /*1b790*/  IMAD.X R51, RZ, RZ, R69.reuse, P2 ;  /* 0x000000ffff337224 */ /* 0x100fe200010e0645 */
[----:B------:R-:W-:Y:S01]  /*1b7a0*/  LOP3.LUT R44, R44, R49, RZ, 0x3c, !PT ;  /* 0x000000312c2c7212 */ /* 0x000fe200078e3cff */
[--C-:B------:R-:W-:Y:S01]  /*1b7b0*/  IMAD.X R49, RZ, RZ, R69.reuse, P1 ;  /* 0x000000ffff317224 */ /* 0x100fe200008e0645 */
[----:B------:R-:W-:Y:S01]  /*1b7c0*/  LOP3.LUT R68, R41, R68, RZ, 0x3c, !PT ;  /* 0x0000004429447212 */ /* 0x000fe200078e3cff */
[----:B------:R-:W-:Y:S01]  /*1b7d0*/  IMAD.X R41, RZ, RZ, R69, P4 ;  /* 0x000000ffff297224 */ /* 0x000fe200020e0645 */
[----:B------:R-:W-:-:S02]  /*1b7e0*/  LOP3.LUT R52, R52, R53, RZ, 0x3c, !PT ;  /* 0x0000003534347212 */ /* 0x000fc400078e3cff */
[----:B------:R-:W-:Y:S02]  /*1b7f0*/  LOP3.LUT R40, R40, R45, RZ, 0x3c, !PT ;  /* 0x0000002d28287212 */ /* 0x000fe400078e3cff */
[-C--:B------:R-:W-:Y:S02]  /*1b800*/  IADD3.X R53, RZ, R69.reuse, RZ, P3, !PT ;  /* 0x00000045ff357210 */ /* 0x080fe40001ffe4ff */
[----:B------:R-:W-:Y:S01]  /*1b810*/  IADD3.X R45, RZ, R69, RZ, P5, !PT ;  /* 0x00000045ff2d7210 */ /* 0x000fe20002ffe4ff */
[----:B----4-:R-:W-:Y:S01]  /*1b820*/  IMAD.SHL.U32 R87, R143, 0x4, RZ ;  /* 0x000000048f577824 */ /* 0x010fe200078e00ff */
[----:B------:R-:W-:Y:S02]  /*1b830*/  MOV R109, R72 ;  /* 0x00000048006d7202 */ /* 0x000fe40000000f00 */
[----:B------:R-:W-:Y:S02]  /*1b840*/  MOV R111, R68 ;  /* 0x00000044006f7202 */ /* 0x000fe40000000f00 */
[----:B------:R-:W-:-:S02]  /*1b850*/  MOV R85, R84 ;  /* 0x0000005400557202 */ /* 0x000fc40000000f00 */
[----:B------:R-:W-:Y:S02]  /*1b860*/  MOV R83, R82 ;  /* 0x0000005200537202 */ /* 0x000fe40000000f00 */
[----:B------:R-:W-:Y:S02]  /*1b870*/  MOV R81, R80 ;  /* 0x0000005000517202 */ /* 0x000fe40000000f00 */
[----:B------:R-:W-:Y:S02]  /*1b880*/  MOV R79, R78 ;  /* 0x0000004e004f7202 */ /* 0x000fe40000000f00 */
        /* <DEDUP_REMOVED lines=10> */
[----:B---3--:R-:W-:Y:S01]  /*1b930*/  SHF.L.U64.HI R107, R143, 0x2, R146 ;  /* 0x000000028f6b7819 */ /* 0x008fe20000010292 */
[----:B------:R-:W-:Y:S06]  /*1b940*/  BRA.DIV UR4, `(.L_x_502) ;  /* 0x000000aa04207947 */ /* 0x000fec000b800000 */
[----:B------:R-:W-:Y:S02]  /*1b950*/  SEL R82, R7, R86, P0 ;  /* 0x0000005607527207 */ /* 0x000fe40000000000 */
        /* <DEDUP_REMOVED lines=9> */
[----:B------:R-:W-:Y:S02]  /*1b9f0*/  LOP3.LUT R9, R3, 0x2, RZ, 0x3c, !PT ;  /* 0x0000000203097812 */ /* 0x000fe400078e3cff */
        /* <DEDUP_REMOVED lines=19> */
[----:B------:R-:W0:Y:S01]  /*1bb30*/  SHFL.IDX PT, R25, R26, R9, 0x1c1f ;  /* 0x001c1f091a197589 */ /* 0x000e2200000e0000 */
[----:B------:R-:W-:Y:S02]  /*1bb40*/  SEL R44, R62, R119, P0 ;  /* 0x000000773e2c7207 */ /* 0x000fe40000000000 */
[----:B------:R-:W-:Y:S01]  /*1bb50*/  SEL R106, R27, R110, P0 ;  /* 0x0000006e1b6a7207 */ /* 0x000fe20000000000 */
[----:B------:R-:W-:Y:S01]  /*1bb60*/  SHFL.IDX PT, R40, R40, R3, 0x1c1f ;  /* 0x001c1f0328287589 */ /* 0x000fe200000e0000 */
[----:B------:R-:W-:-:S02]  /*1bb70*/  SEL R108, R110, R27, P0 ;  /* 0x0000001b6e6c7207 */ /* 0x000fc40000000000 */
[----:B------:R-:W-:Y:S01]  /*1bb80*/  SEL R46, R119, R62, P0 ;  /* 0x0000003e772e7207 */ /* 0x000fe20000000000 */
[----:B------:R-:W1:Y:S01]  /*1bb90*/  SHFL.IDX PT, R27, R30, R9, 0x1c1f ;  /* 0x001c1f091e1b7589 */ /* 0x000e6200000e0000 */
        /* <DEDUP_REMOVED lines=14> */
[----:B------:R-:W2:Y:S01]  /*1bc80*/  SHFL.IDX PT, R29, R34, R9, 0x1c1f ;  /* 0x001c1f09221d7589 */ /* 0x000ea200000e0000 */
[----:B------:R-:W-:-:S02]  /*1bc90*/  SEL R80, R120, R117, P0 ;  /* 0x0000007578507207 */ /* 0x000fc40000000000 */
[----:B------:R-:W-:Y:S01]  /*1bca0*/  SEL R114, R31, R118, P0 ;  /* 0x000000761f727207 */ /* 0x000fe20000000000 */
[----:B------:R-:W-:Y:S01]  /*1bcb0*/  SHFL.IDX PT, R56, R56, R3, 0x1c1f ;  /* 0x001c1f0338387589 */ /* 0x000fe200000e0000 */
[----:B------:R-:W-:Y:S02]  /*1bcc0*/  SEL R116, R118, R31, P0 ;  /* 0x0000001f76747207 */ /* 0x000fe40000000000 */
[----:B------:R-:W-:Y:S01]  /*1bcd0*/  SEL R58, R133, R94, P0 ;  /* 0x0000005e853a7207 */ /* 0x000fe20000000000 */
[----:B------:R-:W3:Y:S01]  /*1bce0*/  SHFL.IDX PT, R31, R38, R9, 0x1c1f ;  /* 0x001c1f09261f7589 */ /* 0x000ee200000e0000 */
[----:B------:R-:W-:Y:S02]  /*1bcf0*/  SEL R60, R90, R137, P0 ;  /* 0x000000895a3c7207 */ /* 0x000fe40000000000 */
[----:B------:R-:W-:Y:S01]  /*1bd00*/  SEL R118, R33, R122, P0 ;  /* 0x0000007a21767207 */ /* 0x000fe20000000000 */
[----:B------:R-:W-:Y:S01]  /*1bd10*/  SHFL.IDX PT, R41, R58, R9, 0x1c1f ;  /* 0x001c1f093a297589 */ /* 0x000fe200000e0000 */
[----:B------:R-:W-:-:S02]  /*1bd20*/  SEL R120, R122, R33, P0 ;  /* 0x000000217a787207 */ /* 0x000fc40000000000 */
[----:B------:R-:W-:Y:S01]  /*1bd30*/  SEL R10, R47, R66, P0 ;  /* 0x000000422f0a7207 */ /* 0x000fe20000000000 */
[----:B------:R-:W4:Y:S01]  /*1bd40*/  SHFL.IDX PT, R33, R42, R9, 0x1c1f ;  /* 0x001c1f092a217589 */ /* 0x000f2200000e0000 */
        /* <DEDUP_REMOVED lines=8> */
[----:B------:R-:W5:Y:S01]  /*1bdd0*/  SHFL.IDX PT, R35, R46, R9, 0x1c1f ;  /* 0x001c1f092e237589 */ /* 0x000f6200000e0000 */
[----:B------:R-:W-:Y:S02]  /*1bde0*/  SEL R126, R128, R39, P0 ;  /* 0x00000027807e7207 */ /* 0x000fe40000000000 */
[----:B------:R-:W-:Y:S01]  /*1bdf0*/  SEL R128, R39, R128, P0 ;  /* 0x0000008027807207 */ /* 0x000fe20000000000 */
[----:B------:R-:W-:Y:S01]  /*1be00*/  SHFL.IDX PT, R64, R64, R3, 0x1c1f ;  /* 0x001c1f0340407589 */ /* 0x000fe200000e0000 */
[----:B------:R-:W-:Y:S02]  /*1be10*/  SEL R90, R11, R12, P0 ;  /* 0x0000000c0b5a7207 */ /* 0x000fe40000000000 */
[----:B------:R-:W-:Y:S01]  /*1be20*/  SEL R94, R14, R15, P0 ;  /* 0x0000000f0e5e7207 */ /* 0x000fe20000000000 */
[----:B------:R-:W5:Y:S01]  /*1be30*/  SHFL.IDX PT, R39, R54, R9, 0x1c1f ;  /* 0x001c1f0936277589 */ /* 0x000f6200000e0000 */
[----:B------:R-:W-:-:S02]  /*1be40*/  SEL R92, R12, R11, P0 ;  /* 0x0000000b0c5c7207 */ /* 0x000fc40000000000 */
[----:B------:R-:W-:Y:S01]  /*1be50*/  SEL R96, R15, R14, P0 ;  /* 0x0000000e0f607207 */ /* 0x000fe20000000000 */
[----:B------:R-:W5:Y:S01]  /*1be60*/  SHFL.IDX PT, R45, R66, R9, 0x1c1f ;  /* 0x001c1f09422d7589 */ /* 0x000f6200000e0000 */
[----:B------:R-:W-:Y:S02]  /*1be70*/  SEL R130, R132, R57, P0 ;  /* 0x0000003984827207 */ /* 0x000fe40000000000 */
[----:B------:R-:W-:Y:S01]  /*1be80*/  SEL R134, R136, R131, P0 ;  /* 0x0000008388867207 */ /* 0x000fe20000000000 */
[----:B------:R-:W5:Y:S01]  /*1be90*/  SHFL.IDX PT, R47, R70, R9, 0x1c1f ;  /* 0x001c1f09462f7589 */ /* 0x000f6200000e0000 */
[----:B------:R-:W-:Y:S02]  /*1bea0*/  SEL R138, R135, R140, P0 ;  /* 0x0000008c878a7207 */ /* 0x000fe40000000000 */
[----:B------:R-:W-:Y:S01]  /*1beb0*/  SEL R132, R57, R132, P0 ;  /* 0x0000008439847207 */ /* 0x000fe20000000000 */
[----:B------:R-:W-:Y:S01]  /*1bec0*/  SHFL.IDX PT, R72, R72, R3, 0x1c1f ;  /* 0x001c1f0348487589 */ /* 0x000fe200000e0000 */
[----:B------:R-:W-:-:S02]  /*1bed0*/  SEL R136, R131, R136, P0 ;  /* 0x0000008883887207 */ /* 0x000fc40000000000 */
[----:B------:R-:W-:Y:S01]  /*1bee0*/  SEL R140, R140, R135, P0 ;  /* 0x000000878c8c7207 */ /* 0x000fe20000000000 */
[----:B------:R-:W5:Y:S01]  /*1bef0*/  SHFL.IDX PT, R49, R74, R9, 0x1c1f ;  /* 0x001c1f094a317589 */ /* 0x000f6200000e0000 */
[----:B0-----:R-:W-:Y:S02]  /*1bf00*/  SEL R12, R24, R25, P0 ;  /* 0x00000019180c7207 */ /* 0x001fe40000000000 */
[----:B------:R-:W-:Y:S01]  /*1bf10*/  SEL R14, R25, R24, P0 ;  /* 0x00000018190e7207 */ /* 0x000fe20000000000 */
[----:B------:R-:W-:Y:S01]  /*1bf20*/  SHFL.IDX PT, R78, R78, R3, 0x1c1f ;  /* 0x001c1f034e4e7589 */ /* 0x000fe200000e0000 */
[----:B-1----:R-:W-:Y:S02]  /*1bf30*/  SEL R24, R28, R27, P0 ;  /* 0x0000001b1c187207 */ /* 0x002fe40000000000 */
[----:B------:R-:W-:Y:S01]  /*1bf40*/  SEL R26, R27, R28, P0 ;  /* 0x0000001c1b1a7207 */ /* 0x000fe20000000000 */
[----:B------:R-:W0:Y:S01]  /*1bf50*/  SHFL.IDX PT, R51, R80, R9, 0x1c1f ;  /* 0x001c1f0950337589 */ /* 0x000e2200000e0000 */
[----:B--2---:R-:W-:-:S02]  /*1bf60*/  SEL R28, R32, R29, P0 ;  /* 0x0000001d201c7207 */ /* 0x004fc40000000000 */
[----:B------:R-:W-:Y:S01]  /*1bf70*/  SEL R30, R29, R32, P0 ;  /* 0x000000201d1e7207 */ /* 0x000fe20000000000 */
[----:B------:R-:W-:Y:S01]  /*1bf80*/  SHFL.IDX PT, R10, R10, R3, 0x1c1f ;  /* 0x001c1f030a0a7589 */ /* 0x000fe200000e0000 */
[----:B---3--:R-:W-:Y:S02]  /*1bf90*/  SEL R32, R36, R31, P0 ;  /* 0x0000001f24207207 */ /* 0x008fe40000000000 */
[----:B------:R-:W-:Y:S01]  /*1bfa0*/  SEL R34, R31, R36, P0 ;  /* 0x000000241f227207 */ /* 0x000fe20000000000 */
[----:B------:R-:W-:Y:S01]  /*1bfb0*/  SHFL.IDX PT, R90, R90, R3, 0x1c1f ;  /* 0x001c1f035a5a7589 */ /* 0x000fe200000e0000 */
[----:B----4-:R-:W-:Y:S02]  /*1bfc0*/  SEL R36, R40, R33, P0 ;  /* 0x0000002128247207 */ /* 0x010fe40000000000 */
[----:B------:R-:W-:Y:S01]  /*1bfd0*/  SEL R38, R33, R40, P0 ;  /* 0x0000002821267207 */ /* 0x000fe20000000000 */
[----:B------:R-:W-:Y:S01]  /*1bfe0*/  SHFL.IDX PT, R94, R94, R3, 0x1c1f ;  /* 0x001c1f035e5e7589 */ /* 0x000fe200000e0000 */
[----:B-----5:R-:W-:-:S02]  /*1bff0*/  SEL R40, R44, R35, P0 ;  /* 0x000000232c287207 */ /* 0x020fc40000000000 */
        /* <DEDUP_REMOVED lines=25> */
[----:B------:R-:W1:Y:S01]  /*1c190*/  SHFL.IDX PT, R55, R88, R9, 0x1c1f ;  /* 0x001c1f0958377589 */ /* 0x000e6200000e0000 */
[----:B------:R-:W-:-:S02]  /*1c1a0*/  SEL R4, R7, R8, P0 ;  /* 0x0000000807047207 */ /* 0x000fc40000000000 */
[----:B0-----:R-:W-:Y:S01]  /*1c1b0*/  SEL R72, R78, R51, P0 ;  /* 0x000000334e487207 */ /* 0x001fe20000000000 */
[----:B------:R-:W0:Y:S01]  /*1c1c0*/  SHFL.IDX PT, R57, R92, R9, 0x1c1f ;  /* 0x001c1f095c397589 */ /* 0x000e2200000e0000 */
[----:B------:R-:W-:Y:S02]  /*1c1d0*/  SEL R74, R51, R78, P0 ;  /* 0x0000004e334a7207 */ /* 0x000fe40000000000 */
[----:B------:R-:W-:Y:S01]  /*1c1e0*/  MOV R78, RZ ;  /* 0x000000ff004e7202 */ /* 0x000fe20000000f00 */
[----:B------:R-:W2:Y:S04]  /*1c1f0*/  SHFL.IDX PT, R59, R96, R9, 0x1c1f ;  /* 0x001c1f09603b7589 */ /* 0x000ea800000e0000 */
[----:B------:R-:W3:Y:S04]  /*1c200*/  SHFL.IDX PT, R61, R100, R9, 0x1c1f ;  /* 0x001c1f09643d7589 */ /* 0x000ee800000e0000 */
[----:B------:R-:W4:Y:S04]  /*1c210*/  SHFL.IDX PT, R63, R104, R9, 0x1c1f ;  /* 0x001c1f09683f7589 */ /* 0x000f2800000e0000 */
[----:B------:R-:W5:Y:S04]  /*1c220*/  SHFL.IDX PT, R65, R108, R9, 0x1c1f ;  /* 0x001c1f096c417589 */ /* 0x000f6800000e0000 */
[----:B------:R-:W5:Y:S01]  /*1c230*/  SHFL.IDX PT, R67, R112, R9, 0x1c1f ;  /* 0x001c1f0970437589 */ /* 0x000f6200000e0000 */
[----:B-1----:R-:W-:-:S03]  /*1c240*/  SEL R11, R55, R86, P0 ;  /* 0x00000056370b7207 */ /* 0x002fc60000000000 */
[----:B------:R-:W1:Y:S01]  /*1c250*/  SHFL.IDX PT, R69, R116, R9, 0x1c1f ;  /* 0x001c1f0974457589 */ /* 0x000e6200000e0000 */
[----:B0-----:R-:W-:Y:S02]  /*1c260*/  SEL R13, R90, R57, P0 ;  /* 0x000000395a0d7207 */ /* 0x001fe40000000000 */
[----:B------:R-:W-:Y:S01]  /*1c270*/  SEL R15, R57, R90, P0 ;  /* 0x0000005a390f7207 */ /* 0x000fe20000000000 */
[----:B------:R-:W0:Y:S01]  /*1c280*/  SHFL.IDX PT, R71, R120, R9, 0x1c1f ;  /* 0x001c1f0978477589 */ /* 0x000e2200000e0000 */
[----:B--2---:R-:W-:Y:S02]  /*1c290*/  SEL R25, R94, R59, P0 ;  /* 0x0000003b5e197207 */ /* 0x004fe40000000000 */
[----:B------:R-:W-:Y:S01]  /*1c2a0*/  SEL R27, R59, R94, P0 ;  /* 0x0000005e3b1b7207 */ /* 0x000fe20000000000 */
[----:B------:R-:W-:Y:S01]  /*1c2b0*/  SHFL.IDX PT, R122, R122, R3, 0x1c1f ;  /* 0x001c1f037a7a7589 */ /* 0x000fe200000e0000 */
[----:B---3--:R-:W-:Y:S02]  /*1c2c0*/  SEL R29, R98, R61, P0 ;  /* 0x0000003d621d7207 */ /* 0x008fe40000000000 */
[----:B------:R-:W-:Y:S01]  /*1c2d0*/  SEL R31, R61, R98, P0 ;  /* 0x000000623d1f7207 */ /* 0x000fe20000000000 */
[----:B------:R-:W-:Y:S01]  /*1c2e0*/  SHFL.IDX PT, R126, R126, R3, 0x1c1f ;  /* 0x001c1f037e7e7589 */ /* 0x000fe200000e0000 */
[----:B----4-:R-:W-:-:S02]  /*1c2f0*/  SEL R33, R102, R63, P0 ;  /* 0x0000003f66217207 */ /* 0x010fc40000000000 */
[----:B------:R-:W-:Y:S01]  /*1c300*/  SEL R35, R63, R102, P0 ;  /* 0x000000663f237207 */ /* 0x000fe20000000000 */
[----:B------:R-:W-:Y:S01]  /*1c310*/  SHFL.IDX PT, R130, R130, R3, 0x1c1f ;  /* 0x001c1f0382827589 */ /* 0x000fe200000e0000 */
[----:B-----5:R-:W-:Y:S02]  /*1c320*/  SEL R37, R106, R65, P0 ;  /* 0x000000416a257207 */ /* 0x020fe40000000000 */
[----:B------:R-:W-:Y:S01]  /*1c330*/  SEL R39, R65, R106, P0 ;  /* 0x0000006a41277207 */ /* 0x000fe20000000000 */
[----:B------:R-:W-:Y:S01]  /*1c340*/  SHFL.IDX PT, R134, R134, R3, 0x1c1f ;  /* 0x001c1f0386867589 */ /* 0x000fe200000e0000 */
[----:B------:R-:W-:Y:S02]  /*1c350*/  SEL R41, R110, R67, P0 ;  /* 0x000000436e297207 */ /* 0x000fe40000000000 */
[----:B------:R-:W-:Y:S01]  /*1c360*/  SEL R43, R67, R110, P0 ;  /* 0x0000006e432b7207 */ /* 0x000fe20000000000 */
[----:B------:R-:W-:Y:S01]  /*1c370*/  SHFL.IDX PT, R138, R138, R3, 0x1c1f ;  /* 0x001c1f038a8a7589 */ /* 0x000fe200000e0000 */
[----:B-1----:R-:W-:-:S02]  /*1c380*/  SEL R45, R114, R69, P0 ;  /* 0x00000045722d7207 */ /* 0x002fc40000000000 */
[----:B------:R-:W-:Y:S01]  /*1c390*/  SEL R47, R69, R114, P0 ;  /* 0x00000072452f7207 */ /* 0x000fe20000000000 */
[----:B------:R-:W-:Y:S01]  /*1c3a0*/  SHFL.IDX PT, R113, R124, R9, 0x1c1f ;  /* 0x001c1f097c717589 */ /* 0x000fe200000e0000 */
[----:B0-----:R-:W-:Y:S02]  /*1c3b0*/  SEL R49, R118, R71, P0 ;  /* 0x0000004776317207 */ /* 0x001fe40000000000 */
[----:B------:R-:W-:Y:S01]  /*1c3c0*/  SEL R51, R71, R118, P0 ;  /* 0x0000007647337207 */ /* 0x000fe20000000000 */
[----:B------:R-:W0:Y:S04]  /*1c3d0*/  SHFL.IDX PT, R115, R128, R9, 0x1c1f ;  /* 0x001c1f0980737589 */ /* 0x000e2800000e0000 */
[----:B------:R-:W1:Y:S04]  /*1c3e0*/  SHFL.IDX PT, R117, R132, R9, 0x1c1f ;  /* 0x001c1f0984757589 */ /* 0x000e6800000e0000 */
[----:B------:R-:W2:Y:S04]  /*1c3f0*/  SHFL.IDX PT, R119, R136, R9, 0x1c1f ;  /* 0x001c1f0988777589 */ /* 0x000ea800000e0000 */
[----:B------:R-:W3:Y:S04]  /*1c400*/  SHFL.IDX PT, R121, R140, R9, 0x1c1f ;  /* 0x001c1f098c797589 */ /* 0x000ee800000e0000 */
[----:B------:R4:W1:Y:S04]  /*1c410*/  SHFL.IDX PT, R75, R6, R3, 0x1c1f ;  /* 0x001c1f03064b7589 */ /* 0x00086800000e0000 */
[----:B------:R5:W1:Y:S01]  /*1c420*/  SHFL.IDX PT, R20, R5, R9, 0x1c1f ;  /* 0x001c1f0905147589 */ /* 0x000a6200000e0000 */
[----:B0-----:R-:W-:-:S02]  /*1c430*/  SEL R57, R126, R115, P0 ;  /* 0x000000737e397207 */ /* 0x001fc40000000000 */
[----:B----4-:R-:W-:Y:S02]  /*1c440*/  SEL R6, R8, R7, P0 ;  /* 0x0000000708067207 */ /* 0x010fe40000000000 */
[----:B------:R-:W-:Y:S02]  /*1c450*/  SEL R8, R10, R21, P0 ;  /* 0x000000150a087207 */ /* 0x000fe40000000000 */
[----:B-----5:R-:W-:Y:S02]  /*1c460*/  SEL R5, R82, R53, P0 ;  /* 0x0000003552057207 */ /* 0x020fe40000000000 */
[----:B------:R-:W-:Y:S02]  /*1c470*/  SEL R7, R53, R82, P0 ;  /* 0x0000005235077207 */ /* 0x000fe40000000000 */
[----:B------:R-:W-:Y:S02]  /*1c480*/  SEL R9, R86, R55, P0 ;  /* 0x0000003756097207 */ /* 0x000fe40000000000 */
[----:B------:R-:W-:-:S02]  /*1c490*/  SEL R10, R21, R10, P0 ;  /* 0x0000000a150a7207 */ /* 0x000fc40000000000 */
[----:B------:R-:W-:Y:S02]  /*1c4a0*/  SEL R53, R122, R113, P0 ;  /* 0x000000717a357207 */ /* 0x000fe40000000000 */
[----:B------:R-:W-:Y:S02]  /*1c4b0*/  SEL R55, R113, R122, P0 ;  /* 0x0000007a71377207 */ /* 0x000fe40000000000 */
[----:B------:R-:W-:Y:S02]  /*1c4c0*/  SEL R59, R115, R126, P0 ;  /* 0x0000007e733b7207 */ /* 0x000fe40000000000 */
[----:B-1----:R-:W-:Y:S02]  /*1c4d0*/  SEL R61, R130, R117, P0 ;  /* 0x00000075823d7207 */ /* 0x002fe40000000000 */
[----:B------:R-:W-:Y:S02]  /*1c4e0*/  SEL R63, R117, R130, P0 ;  /* 0x00000082753f7207 */ /* 0x000fe40000000000 */
[----:B--2---:R-:W-:-:S02]  /*1c4f0*/  SEL R65, R134, R119, P0 ;  /* 0x0000007786417207 */ /* 0x004fc40000000000 */
[----:B------:R-:W-:Y:S02]  /*1c500*/  SEL R67, R119, R134, P0 ;  /* 0x0000008677437207 */ /* 0x000fe40000000000 */
[----:B---3--:R-:W-:Y:S02]  /*1c510*/  SEL R69, R138, R121, P0 ;  /* 0x000000798a457207 */ /* 0x008fe40000000000 */
[----:B------:R-:W-:-:S07]  /*1c520*/  SEL R71, R121, R138, P0 ;  /* 0x0000008a79477207 */ /* 0x000fce0000000000 */
.L_x_744:
[----:B------:R-:W-:Y:S05]  /*1c530*/  WARPSYNC.ALL ;  /* 0x0000000000007948 */ /* 0x000fea0003800000 */
[----:B------:R-:W-:Y:S01]  /*1c540*/  BAR.SYNC.DEFER_BLOCKING 0x1, 0x100 ;  /* 0x0044000000007b1d */ /* 0x000fe20000010000 */
[----:B------:R-:W-:-:S05]  /*1c550*/  VIADD R88, R147, 0xffffff80 ;  /* 0xffffff8093587836 */ /* 0x000fca0000000000 */
[----:B------:R-:W-:Y:S01]  /*1c560*/  SHF.R.S32.HI R21, RZ, 0x1f, R88 ;  /* 0x0000001fff157819 */ /* 0x000fe20000011458 */
[----:B------:R-:W-:Y:S01]  /*1c570*/  ULDC.64 UR4, c[0x0][0xc00] ;  /* 0x0003000000047ab9 */ /* 0x000fe20000000a00 */
[----:B------:R-:W2:Y:S01]  /*1c580*/  LDL R84, [R1+0x50] ;  /* 0x0000500001547983 */ /* 0x000ea20000100800 */
[----:B------:R-:W-:Y:S01]  /*1c590*/  ISETP.NE.U32.AND P1, PT, RZ, UR4, PT ;  /* 0x00000004ff007c0c */ /* 0x000fe2000bf25070 */
[----:B------:R-:W0:Y:S01]  /*1c5a0*/  LDC R3, c[0x0][0xbe8] ;  /* 0x0002fa00ff037b82 */ /* 0x000e220000000800 */
[----:B------:R-:W-:Y:S02]  /*1c5b0*/  IADD3 R112, P2, R87, UR4, RZ ;  /* 0x0000000457707c10 */ /* 0x000fe4000ff5e0ff */
[----:B------:R-:W-:Y:S02]  /*1c5c0*/  ISETP.NE.AND.EX P1, PT, RZ, UR5, PT, P1 ;  /* 0x00000005ff007c0c */ /* 0x000fe4000bf25310 */
[----:B------:R-:W-:Y:S01]  /*1c5d0*/  IADD3.X R113, R107, UR5, RZ, P2, !PT ;  /* 0x000000056b717c10 */ /* 0x000fe200097fe4ff */
[----:B------:R-:W-:Y:S01]  /*1c5e0*/  ULDC.64 UR4, c[0x0][0xc08] ;  /* 0x0003020000047ab9 */ /* 0x000fe20000000a00 */
[----:B------:R1:W-:Y:S04]  /*1c5f0*/  STSM.16.M88.4 [R111], R4 ;  /* 0x000000046f007844 */ /* 0x0003e80000000200 */
[----:B------:R3:W-:Y:S04]  /*1c600*/  STSM.16.M88.4 [R73], R8 ;  /* 0x0000000849007844 */ /* 0x0007e80000000200 */
[----:B------:R4:W-:Y:S04]  /*1c610*/  STSM.16.M88.4 [R89], R12 ;  /* 0x0000000c59007844 */ /* 0x0009e80000000200 */
[----:B------:R0:W-:Y:S01]  /*1c620*/  STSM.16.M88.4 [R91], R24 ;  /* 0x000000185b007844 */ /* 0x0001e20000000200 */
[----:B-1----:R-:W-:-:S03]  /*1c630*/  LEA.HI R4, R21, R88, RZ, 0x7 ;  /* 0x0000005815047211 */ /* 0x002fc600078f38ff */
[----:B------:R1:W-:Y:S01]  /*1c640*/  STSM.16.M88.4 [R93], R28 ;  /* 0x0000001c5d007844 */ /* 0x0003e20000000200 */
[----:B------:R-:W-:-:S03]  /*1c650*/  LOP3.LUT R5, R4, 0xffffff80, RZ, 0xc0, !PT ;  /* 0xffffff8004057812 */ /* 0x000fc600078ec0ff */
[----:B------:R1:W-:Y:S01]  /*1c660*/  STSM.16.M88.4 [R95], R32 ;  /* 0x000000205f007844 */ /* 0x0003e20000000200 */
[----:B---3--:R-:W-:Y:S02]  /*1c670*/  SEL R73, R75, R20, P0 ;  /* 0x000000144b497207 */ /* 0x008fe40000000000 */
[----:B------:R-:W-:Y:S01]  /*1c680*/  SEL R75, R20, R75, P0 ;  /* 0x0000004b144b7207 */ /* 0x000fe20000000000 */
[----:B------:R-:W-:Y:S01]  /*1c690*/  IMAD.IADD R8, R88, 0x1, -R5 ;  /* 0x0000000158087824 */ /* 0x000fe200078e0a05 */
[----:B------:R1:W-:Y:S04]  /*1c6a0*/  STSM.16.M88.4 [R97], R36 ;  /* 0x0000002461007844 */ /* 0x0003e80000000200 */
[----:B------:R-:W-:Y:S01]  /*1c6b0*/  SHF.R.S32.HI R7, RZ, 0x1f, R8 ;  /* 0x0000001fff077819 */ /* 0x000fe20000011408 */
[----:B------:R1:W-:Y:S03]  /*1c6c0*/  STSM.16.M88.4 [R99], R40 ;  /* 0x0000002863007844 */ /* 0x0003e60000000200 */
[----:B------:R-:W-:Y:S01]  /*1c6d0*/  LEA.HI R5, R7, R8, RZ, 0x2 ;  /* 0x0000000807057211 */ /* 0x000fe200078f10ff */
[----:B------:R1:W-:Y:S03]  /*1c6e0*/  STSM.16.M88.4 [R101], R44 ;  /* 0x0000002c65007844 */ /* 0x0003e60000000200 */
[--C-:B------:R-:W-:Y:S01]  /*1c6f0*/  SHF.R.S32.HI R6, RZ, 0x2, R5.reuse ;  /* 0x00000002ff067819 */ /* 0x100fe20000011405 */
[----:B------:R1:W-:Y:S01]  /*1c700*/  STSM.16.M88.4 [R103], R48 ;  /* 0x0000003067007844 */ /* 0x0003e20000000200 */
[----:B------:R-:W-:-:S02]  /*1c710*/  SHF.R.S32.HI R5, RZ, 0x1f, R5 ;  /* 0x0000001fff057819 */ /* 0x000fc40000011405 */
[----:B------:R-:W-:Y:S01]  /*1c720*/  LEA.HI R9, R21, R88, RZ, 0x2 ;  /* 0x0000005815097211 */ /* 0x000fe200078f10ff */
[----:B------:R1:W-:Y:S01]  /*1c730*/  STSM.16.M88.4 [R105], R52 ;  /* 0x0000003469007844 */ /* 0x0003e20000000200 */
[----:B------:R-:W-:-:S03]  /*1c740*/  LEA.HI R5, R5, R6, RZ, 0x3 ;  /* 0x0000000605057211 */ /* 0x000fc600078f18ff */
[----:B------:R1:W-:Y:S01]  /*1c750*/  STSM.16.M88.4 [R109], R56 ;  /* 0x000000386d007844 */ /* 0x0003e20000000200 */
[----:B------:R-:W-:-:S03]  /*1c760*/  LOP3.LUT R5, R5, 0xfffffff8, RZ, 0xc0, !PT ;  /* 0xfffffff805057812 */ /* 0x000fc600078ec0ff */
[----:B------:R1:W-:Y:S01]  /*1c770*/  STSM.16.M88.4 [R79], R60 ;  /* 0x0000003c4f007844 */ /* 0x0003e20000000200 */
[----:B------:R-:W-:Y:S02]  /*1c780*/  ISETP.NE.U32.AND P0, PT, RZ, UR4, PT ;  /* 0x00000004ff007c0c */ /* 0x000fe4000bf05070 */
[----:B------:R-:W-:Y:S01]  /*1c790*/  LOP3.LUT R9, R9, 0xfffffffc, RZ, 0xc0, !PT ;  /* 0xfffffffc09097812 */ /* 0x000fe200078ec0ff */
[----:B------:R1:W-:Y:S01]  /*1c7a0*/  STSM.16.M88.4 [R81], R64 ;  /* 0x0000004051007844 */ /* 0x0003e20000000200 */
[----:B------:R-:W-:-:S03]  /*1c7b0*/  IADD3 R10, R6, -R5, RZ ;  /* 0x80000005060a7210 */ /* 0x000fc60007ffe0ff */
[----:B------:R1:W-:Y:S01]  /*1c7c0*/  STSM.16.M88.4 [R83], R68 ;  /* 0x0000004453007844 */ /* 0x0003e20000000200 */
[----:B------:R-:W-:-:S03]  /*1c7d0*/  SHF.R.S32.HI R5, RZ, 0x7, R4 ;  /* 0x00000007ff057819 */ /* 0x000fc60000011404 */
[----:B------:R1:W-:Y:S01]  /*1c7e0*/  STSM.16.M88.4 [R85], R72 ;  /* 0x0000004855007844 */ /* 0x0003e20000000200 */
[----:B------:R-:W-:Y:S01]  /*1c7f0*/  BAR.SYNC.DEFER_BLOCKING 0x1, 0x100 ;  /* 0x0044000000007b1d */ /* 0x000fe20000010000 */
[----:B------:R-:W-:Y:S01]  /*1c800*/  ISETP.NE.AND.EX P0, PT, RZ, UR5, PT, P0 ;  /* 0x00000005ff007c0c */ /* 0x000fe2000bf05300 */
[----:B------:R-:W-:Y:S01]  /*1c810*/  IMAD.IADD R11, R88, 0x1, -R9 ;  /* 0x00000001580b7824 */ /* 0x000fe200078e0a09 */
[----:B------:R-:W-:Y:S02]  /*1c820*/  LEA.HI R4, R4, R5, RZ, 0x1 ;  /* 0x0000000504047211 */ /* 0x000fe400078f08ff */
[----:B------:R-:W-:Y:S02]  /*1c830*/  LEA.HI R7, R7, R8, RZ, 0x5 ;  /* 0x0000000807077211 */ /* 0x000fe400078f28ff */
[----:B----4-:R-:W-:Y:S02]  /*1c840*/  LEA.HI R12, R11, R11, RZ, 0x1 ;  /* 0x0000000b0b0c7211 */ /* 0x010fe400078f08ff */
[----:B------:R-:W-:-:S02]  /*1c850*/  LOP3.LUT R4, R4, 0x3fffffe, RZ, 0xc0, !PT ;  /* 0x03fffffe04047812 */ /* 0x000fc400078ec0ff */
[----:B------:R-:W-:Y:S02]  /*1c860*/  SHF.R.S32.HI R7, RZ, 0x5, R7 ;  /* 0x00000005ff077819 */ /* 0x000fe40000011407 */
[----:B------:R-:W-:Y:S01]  /*1c870*/  LOP3.LUT R12, R12, 0x1ffffffe, RZ, 0xc0, !PT ;  /* 0x1ffffffe0c0c7812 */ /* 0x000fe200078ec0ff */
[----:B------:R-:W-:Y:S01]  /*1c880*/  IMAD.IADD R5, R5, 0x1, -R4 ;  /* 0x0000000105057824 */ /* 0x000fe200078e0a04 */
[----:B------:R-:W-:Y:S02]  /*1c890*/  LEA R10, R7, R10, 0x4 ;  /* 0x0000000a070a7211 */ /* 0x000fe400078e20ff */
[----:B------:R-:W-:Y:S01]  /*1c8a0*/  @P0 IADD3 R4, P3, R87, UR4, RZ ;  /* 0x0000000457040c10 */ /* 0x000fe2000ff7e0ff */
[----:B------:R-:W-:Y:S01]  /*1c8b0*/  ULDC UR4, c[0x0][0xa88] ;  /* 0x0002a20000047ab9 */ /* 0x000fe20000000800 */
[----:B------:R-:W-:Y:S01]  /*1c8c0*/  IMAD.IADD R11, R11, 0x1, -R12 ;  /* 0x000000010b0b7824 */ /* 0x000fe200078e0a0c */
[----:B------:R-:W-:Y:S01]  /*1c8d0*/  MOV R82, UR4 ;  /* 0x0000000400527c02 */ /* 0x000fe20008000f00 */
[----:B------:R-:W-:Y:S01]  /*1c8e0*/  IMAD R12, R5, 0x40, R10 ;  /* 0x00000040050c7824 */ /* 0x000fe200078e020a */
[----:B------:R-:W-:Y:S01]  /*1c8f0*/  @P0 IADD3.X R5, R107, UR5, RZ, P3, !PT ;  /* 0x000000056b050c10 */ /* 0x000fe20009ffe4ff */
[----:B------:R1:W5:Y:S01]  /*1c900*/  @P1 LDG.E R78, desc[UR42][R112.64] ;  /* 0x0000002a704e1981 */ /* 0x000362000c1e1900 */
[----:B0-----:R-:W-:Y:S01]  /*1c910*/  ISETP.NE.AND P2, PT, R3, 0x1, PT ;  /* 0x000000010300780c */ /* 0x001fe20003f45270 */
[----:B------:R-:W-:-:S02]  /*1c920*/  IMAD R11, R11, 0x8, R12 ;  /* 0x000000080b0b7824 */ /* 0x000fc400078e020c */
[----:B------:R1:W5:Y:S10]  /*1c930*/  @P0 LDG.E R82, desc[UR42][R4.64] ;  /* 0x0000002a04520981 */ /* 0x000374000c1e1900 */
[----:B------:R-:W0:Y:S08]  /*1c940*/  @P2 LDC R6, c[0x0][0xbec] ;  /* 0x0002fb00ff062b82 */ /* 0x000e300000000800 */
[----:B------:R-:W3:Y:S01]  /*1c950*/  @P2 LDC R9, c[0x0][0xbf0] ;  /* 0x0002fc00ff092b82 */ /* 0x000ee20000000800 */
[----:B--2---:R-:W-:Y:S01]  /*1c960*/  IMAD R13, R84, 0x80, R11 ;  /* 0x00000080540d7824 */ /* 0x004fe200078e020b */
[----:B01-3--:R-:W-:Y:S06]  /*1c970*/  @P0 BRA `(.L_x_503) ;  /* 0x0000000000100947 */ /* 0x00bfec0003800000 */
[----:B------:R-:W-:Y:S05]  /*1c980*/  @!P1 BRA `(.L_x_503) ;  /* 0x00000000000c9947 */ /* 0x000fea0003800000 */
[----:B------:R-:W2:Y:S04]  /*1c990*/  LDG.E R5, desc[UR42][R112.64] ;  /* 0x0000002a70057981 */ /* 0x000ea8000c1e1900 */
[----:B-----5:R-:W2:Y:S02]  /*1c9a0*/  LDG.E R82, desc[UR42][R112.64+0x4] ;  /* 0x0000042a70527981 */ /* 0x020ea4000c1e1900 */
[----:B--2---:R-:W-:-:S07]  /*1c9b0*/  IADD3 R82, -R5, R82, RZ ;  /* 0x0000005205527210 */ /* 0x004fce0007ffe1ff */
.L_x_503:
[----:B------:R-:W2:Y:S01]  /*1c9c0*/  LDL.LU R86, [R1+0x3c] ;  /* 0x00003c0001567983 */ /* 0x000ea20000300800 */
[----:B------:R-:W-:Y:S01]  /*1c9d0*/  @P2 IMAD.HI.U32 R4, R13, R6, RZ ;  /* 0x000000060d042227 */ /* 0x000fe200078e00ff */
[----:B------:R-:W-:Y:S01]  /*1c9e0*/  ULDC.64 UR4, c[0x0][0xb90] ;  /* 0x0002e40000047ab9 */ /* 0x000fe20000000a00 */
[----:B-----5:R-:W-:Y:S01]  /*1c9f0*/  SHF.R.S32.HI R79, RZ, 0x1f, R78 ;  /* 0x0000001fff4f7819 */ /* 0x020fe2000001144e */
[----:B------:R-:W0:Y:S01]  /*1ca00*/  @P2 LDC R83, c[0x0][0xbec] ;  /* 0x0002fb00ff532b82 */ /* 0x000e220000000800 */
[----:B------:R-:W-:Y:S01]  /*1ca10*/  IMAD.MOV.U32 R7, RZ, RZ, R13 ;  /* 0x000000ffff077224 */ /* 0x000fe200078e000d */
[----:B------:R-:W-:Y:S01]  /*1ca20*/  @P2 SHF.R.U32.HI R7, RZ, R9, R4 ;  /* 0x00000009ff072219 */ /* 0x000fe20000011604 */
[----:B------:R-:W-:Y:S01]  /*1ca30*/  IMAD R11, R23, 0x40, R18 ;  /* 0x00000040170b7824 */ /* 0x000fe200078e0212 */
[----:B------:R-:W-:Y:S01]  /*1ca40*/  SEL R20, R146, RZ, !P1 ;  /* 0x000000ff92147207 */ /* 0x000fe20004800000 */
[----:B------:R-:W-:Y:S01]  /*1ca50*/  IMAD R82, R82, R3, RZ ;  /* 0x0000000352527224 */ /* 0x000fe200078e02ff */
[----:B------:R-:W-:Y:S01]  /*1ca60*/  SEL R80, R143, RZ, !P1 ;  /* 0x000000ff8f507207 */ /* 0x000fe20004800000 */
[----:B------:R-:W-:Y:S01]  /*1ca70*/  IMAD.WIDE R76, R11, 0x2, R76 ;  /* 0x000000020b4c7825 */ /* 0x000fe200078e024c */
[----:B------:R-:W-:Y:S01]  /*1ca80*/  SHF.R.S32.HI R11, RZ, 0x1f, R7 ;  /* 0x0000001fff0b7819 */ /* 0x000fe20000011407 */
[----:B------:R-:W1:Y:S01]  /*1ca90*/  @P2 LDC R85, c[0x0][0xbf0] ;  /* 0x0002fc00ff552b82 */ /* 0x000e620000000800 */
[----:B------:R-:W-:-:S02]  /*1caa0*/  IADD3 R61, P3, R76, 0x4000, RZ ;  /* 0x000040004c3d7810 */ /* 0x000fc40007f7e0ff */
[C---:B------:R-:W-:Y:S02]  /*1cab0*/  IADD3 R73, P5, R76.reuse, 0x1000, RZ ;  /* 0x000010004c497810 */ /* 0x040fe40007fbe0ff */
[----:B------:R-:W-:Y:S02]  /*1cac0*/  IADD3 R69, P4, R76, 0x2000, RZ ;  /* 0x000020004c457810 */ /* 0x000fe40007f9e0ff */
[----:B------:R-:W-:Y:S02]  /*1cad0*/  LOP3.LUT R60, R61, 0x380, RZ, 0xc0, !PT ;  /* 0x000003803d3c7812 */ /* 0x000fe400078ec0ff */
[----:B------:R-:W-:Y:S02]  /*1cae0*/  LOP3.LUT R72, R73, 0x380, RZ, 0xc0, !PT ;  /* 0x0000038049487812 */ /* 0x000fe400078ec0ff */
[----:B------:R-:W-:Y:S02]  /*1caf0*/  LOP3.LUT R68, R69, 0x380, RZ, 0xc0, !PT ;  /* 0x0000038045447812 */ /* 0x000fe400078ec0ff */
[----:B------:R-:W-:-:S02]  /*1cb00*/  SHF.R.U64 R60, R60, 0x3, RZ ;  /* 0x000000033c3c7819 */ /* 0x000fc400000012ff */
[----:B------:R-:W-:Y:S02]  /*1cb10*/  SHF.R.U64 R72, R72, 0x3, RZ ;  /* 0x0000000348487819 */ /* 0x000fe400000012ff */
[----:B------:R-:W-:Y:S02]  /*1cb20*/  SHF.R.U64 R68, R68, 0x3, RZ ;  /* 0x0000000344447819 */ /* 0x000fe400000012ff */
[----:B------:R-:W-:Y:S02]  /*1cb30*/  LOP3.LUT R60, R60, R61, RZ, 0x3c, !PT ;  /* 0x0000003d3c3c7212 */ /* 0x000fe400078e3cff */
[----:B------:R-:W-:Y:S02]  /*1cb40*/  LOP3.LUT R72, R72, R73, RZ, 0x3c, !PT ;  /* 0x0000004948487212 */ /* 0x000fe400078e3cff */
[----:B------:R-:W-:Y:S01]  /*1cb50*/  LOP3.LUT R68, R68, R69, RZ, 0x3c, !PT ;  /* 0x0000004544447212 */ /* 0x000fe200078e3cff */
[----:B------:R-:W-:Y:S01]  /*1cb60*/  IMAD.X R69, RZ, RZ, R77, P4 ;  /* 0x000000ffff457224 */ /* 0x000fe200020e064d */
[----:B------:R-:W-:-:S02]  /*1cb70*/  IADD3.X R61, RZ, R77, RZ, P3, !PT ;  /* 0x0000004dff3d7210 */ /* 0x000fc40001ffe4ff */
[----:B------:R-:W-:Y:S02]  /*1cb80*/  IADD3.X R73, RZ, R77, RZ, P5, !PT ;  /* 0x0000004dff497210 */ /* 0x000fe40002ffe4ff */
[C---:B------:R-:W-:Y:S02]  /*1cb90*/  IADD3 R45, P3, R76.reuse, 0x8000, RZ ;  /* 0x000080004c2d7810 */ /* 0x040fe40007f7e0ff */
[C---:B------:R-:W-:Y:S02]  /*1cba0*/  IADD3 R57, P5, R76.reuse, 0x5000, RZ ;  /* 0x000050004c397810 */ /* 0x040fe40007fbe0ff */
[----:B------:R-:W-:Y:S02]  /*1cbb0*/  IADD3 R53, P4, R76, 0x6000, RZ ;  /* 0x000060004c357810 */ /* 0x000fe40007f9e0ff */
[----:B------:R-:W-:Y:S02]  /*1cbc0*/  LOP3.LUT R44, R45, 0x380, RZ, 0xc0, !PT ;  /* 0x000003802d2c7812 */ /* 0x000fe400078ec0ff */
[----:B------:R-:W-:-:S02]  /*1cbd0*/  LOP3.LUT R56, R57, 0x380, RZ, 0xc0, !PT ;  /* 0x0000038039387812 */ /* 0x000fc400078ec0ff */
[----:B------:R-:W-:Y:S02]  /*1cbe0*/  LOP3.LUT R52, R53, 0x380, RZ, 0xc0, !PT ;  /* 0x0000038035347812 */ /* 0x000fe400078ec0ff */
        /* <DEDUP_REMOVED lines=19> */
[----:B------:R-:W-:Y:S01]  /*1cd20*/  LOP3.LUT R40, R40, R41, RZ, 0x3c, !PT ;  /* 0x0000002928287212 */ /* 0x000fe200078e3cff */
[----:B------:R-:W-:Y:S01]  /*1cd30*/  IMAD.X R41, RZ, RZ, R77, P5 ;  /* 0x000000ffff297224 */ /* 0x000fe200028e064d */
[----:B------:R-:W-:Y:S02]  /*1cd40*/  LOP3.LUT R36, R36, R37, RZ, 0x3c, !PT ;  /* 0x0000002524247212 */ /* 0x000fe400078e3cff */
[----:B------:R-:W-:-:S02]  /*1cd50*/  IADD3.X R29, RZ, R77, RZ, P3, !PT ;  /* 0x0000004dff1d7210 */ /* 0x000fc40001ffe4ff */
[----:B------:R-:W-:Y:S02]  /*1cd60*/  IADD3.X R37, RZ, R77, RZ, P4, !PT ;  /* 0x0000004dff257210 */ /* 0x000fe400027fe4ff */
[----:B------:R-:W-:-:S04]  /*1cd70*/  IADD3 R25, P5, R76, 0xd000, RZ ;  /* 0x0000d0004c197810 */ /* 0x000fc80007fbe0ff */
[----:B------:R-:W-:-:S04]  /*1cd80*/  LOP3.LUT R24, R25, 0x380, RZ, 0xc0, !PT ;  /* 0x0000038019187812 */ /* 0x000fc800078ec0ff */
[----:B------:R-:W-:-:S04]  /*1cd90*/  SHF.R.U64 R24, R24, 0x3, RZ ;  /* 0x0000000318187819 */ /* 0x000fc800000012ff */
[----:B------:R-:W-:Y:S01]  /*1cda0*/  LOP3.LUT R24, R24, R25, RZ, 0x3c, !PT ;  /* 0x0000001918187212 */ /* 0x000fe200078e3cff */
[----:B------:R-:W-:Y:S02]  /*1cdb0*/  IMAD.X R25, RZ, RZ, R77, P5 ;  /* 0x000000ffff197224 */ /* 0x000fe400028e064d */
[----:B------:R-:W-:Y:S02]  /*1cdc0*/  VIADD R89, R18, 0xc0 ;  /* 0x000000c012597836 */ /* 0x000fe40000000000 */
[----:B------:R-:W-:Y:S01]  /*1cdd0*/  IMAD.IADD R87, R235, 0x1, -R18 ;  /* 0x00000001eb577824 */ /* 0x000fe200078e0a12 */
[----:B------:R-:W-:Y:S01]  /*1cde0*/  BSSY B1, `(.L_x_504) ;  /* 0x000009d000017945 */ /* 0x000fe20003800000 */
[----:B--2---:R-:W-:Y:S01]  /*1cdf0*/  SHF.R.S32.HI R81, RZ, 0x1f, R86 ;  /* 0x0000001fff517819 */ /* 0x004fe20000011456 */
[----:B------:R-:W-:-:S04]  /*1ce00*/  IMAD.WIDE.U32 R4, R86, UR4, R78 ;  /* 0x0000000456047c25 */ /* 0x000fc8000f8e004e */
[----:B------:R-:W-:-:S04]  /*1ce10*/  IMAD R6, R81, UR4, RZ ;  /* 0x0000000451067c24 */ /* 0x000fc8000f8e02ff */
[----:B------:R-:W-:Y:S01]  /*1ce20*/  IMAD R9, R86, UR5, R6 ;  /* 0x0000000556097c24 */ /* 0x000fe2000f8e0206 */
[----:B------:R-:W-:Y:S01]  /*1ce30*/  IADD3 R6, -R7, RZ, RZ ;  /* 0x000000ff07067210 */ /* 0x000fe20007ffe1ff */
[----:B------:R-:W-:Y:S02]  /*1ce40*/  ULDC.64 UR4, c[0x0][0xb98] ;  /* 0x0002e60000047ab9 */ /* 0x000fe40000000a00 */
[----:B------:R-:W-:Y:S02]  /*1ce50*/  IMAD.IADD R5, R5, 0x1, R9 ;  /* 0x0000000105057824 */ /* 0x000fe400078e0209 */
[----:B------:R-:W-:Y:S02]  /*1ce60*/  IMAD R9, R3, R6, R13 ;  /* 0x0000000603097224 */ /* 0x000fe400078e020d */
[----:B------:R-:W-:Y:S02]  /*1ce70*/  IMAD R13, R20, UR4, RZ ;  /* 0x00000004140d7c24 */ /* 0x000fe4000f8e02ff */
[----:B------:R-:W-:Y:S01]  /*1ce80*/  IMAD.WIDE.U32 R4, R80, UR4, R4 ;  /* 0x0000000450047c25 */ /* 0x000fe2000f8e0004 */
[----:B------:R-:W-:-:S03]  /*1ce90*/  SHF.R.S32.HI R6, RZ, 0x1f, R9 ;  /* 0x0000001fff067819 */ /* 0x000fc60000011409 */
[----:B------:R-:W-:Y:S01]  /*1cea0*/  IMAD R13, R80, UR5, R13 ;  /* 0x00000005500d7c24 */ /* 0x000fe2000f8e020d */
[----:B------:R-:W-:Y:S01]  /*1ceb0*/  IADD3 R4, P0, R7, R4, RZ ;  /* 0x0000000407047210 */ /* 0x000fe20007f1e0ff */
[----:B------:R-:W-:Y:S02]  /*1cec0*/  ULDC.64 UR4, c[0x0][0xb88] ;  /* 0x0002e20000047ab9 */ /* 0x000fe40000000a00 */
[----:B------:R-:W-:Y:S01]  /*1ced0*/  IMAD R6, R6, UR4, RZ ;  /* 0x0000000406067c24 */ /* 0x000fe2000f8e02ff */
[----:B------:R-:W-:Y:S02]  /*1cee0*/  IADD3.X R5, R11, R5, R13, P0, !PT ;  /* 0x000000050b057210 */ /* 0x000fe400007fe40d */
[----:B------:R-:W-:Y:S01]  /*1cef0*/  LOP3.LUT P0, RZ, R8, 0x3, RZ, 0xc0, !PT ;  /* 0x0000000308ff7812 */ /* 0x000fe2000780c0ff */
[C---:B------:R-:W-:Y:S01]  /*1cf00*/  IMAD R7, R9.reuse, UR5, R6 ;  /* 0x0000000509077c24 */ /* 0x040fe2000f8e0206 */
[C---:B------:R-:W-:Y:S01]  /*1cf10*/  IADD3 R13, P4, R76.reuse, 0xe000, RZ ;  /* 0x0000e0004c0d7810 */ /* 0x040fe20007f9e0ff */
[----:B------:R-:W-:Y:S01]  /*1cf20*/  IMAD.WIDE.U32 R4, R9, UR4, R4 ;  /* 0x0000000409047c25 */ /* 0x000fe2000f8e0004 */
[----:B------:R-:W-:Y:S01]  /*1cf30*/  ULDC.64 UR4, c[0x0][0xb50] ;  /* 0x0002d40000047ab9 */ /* 0x000fe20000000a00 */
[----:B------:R-:W-:-:S02]  /*1cf40*/  LOP3.LUT R9, R76, 0x380, RZ, 0xc0, !PT ;  /* 0x000003804c097812 */ /* 0x000fc400078ec0ff */
[----:B------:R-:W-:Y:S01]  /*1cf50*/  IMAD.IADD R5, R5, 0x1, R7 ;  /* 0x0000000105057824 */ /* 0x000fe200078e0207 */
[----:B------:R-:W-:Y:S02]  /*1cf60*/  LEA R6, P1, R4, UR4, 0x2 ;  /* 0x0000000404067c11 */ /* 0x000fe4000f8210ff */
[----:B------:R-:W-:Y:S02]  /*1cf70*/  IADD3 R7, P3, R76, 0xf000, RZ ;  /* 0x0000f0004c077810 */ /* 0x000fe40007f7e0ff */
[----:B------:R-:W-:Y:S01]  /*1cf80*/  LEA.HI.X R4, R4, UR5, R5, 0x2, P1 ;  /* 0x0000000504047c11 */ /* 0x000fe200088f1405 */
[----:B------:R-:W-:Y:S01]  /*1cf90*/  SHFL.IDX PT, R10, R6, RZ, 0x1c1f ;  /* 0x001c1fff060a7589 */ /* 0x000fe200000e0000 */
[----:B------:R-:W-:Y:S01]  /*1cfa0*/  IADD3 R65, P1, R76, 0x3000, RZ ;  /* 0x000030004c417810 */ /* 0x000fe20007f3e0ff */
[----:B------:R-:W-:Y:S01]  /*1cfb0*/  IMAD R5, R84, 0x80, R12 ;  /* 0x0000008054057824 */ /* 0x000fe200078e020c */
[----:B------:R-:W-:Y:S01]  /*1cfc0*/  LOP3.LUT R12, R13, 0x380, RZ, 0xc0, !PT ;  /* 0x000003800d0c7812 */ /* 0x000fe200078ec0ff */
[----:B------:R-:W2:Y:S01]  /*1cfd0*/  SHFL.IDX PT, R11, R4, RZ, 0x1c1f ;  /* 0x001c1fff040b7589 */ /* 0x000ea200000e0000 */
[----:B------:R-:W-:Y:S01]  /*1cfe0*/  LOP3.LUT R64, R65, 0x380, RZ, 0xc0, !PT ;  /* 0x0000038041407812 */ /* 0x000fe200078ec0ff */
[----:B------:R-:W-:Y:S01]  /*1cff0*/  ULDC.64 UR4, c[0x0][0xaa0] ;  /* 0x0002a80000047ab9 */ /* 0x000fe20000000a00 */
[----:B------:R-:W-:Y:S01]  /*1d000*/  SHF.R.U64 R9, R9, 0x3, RZ ;  /* 0x0000000309097819 */ /* 0x000fe200000012ff */
[----:B------:R-:W-:Y:S01]  /*1d010*/  SHFL.IDX PT, R14, R6, 0x1, 0x1c1f ;  /* 0x003c1f00060e7f89 */ /* 0x000fe200000e0000 */
[----:B------:R-:W-:-:S02]  /*1d020*/  SHF.R.U64 R64, R64, 0x3, RZ ;  /* 0x0000000340407819 */ /* 0x000fc400000012ff */
[----:B------:R-:W-:Y:S01]  /*1d030*/  SHF.R.U64 R12, R12, 0x3, RZ ;  /* 0x000000030c0c7819 */ /* 0x000fe200000012ff */
[----:B------:R3:W4:Y:S01]  /*1d040*/  SHFL.IDX PT, R15, R4, 0x1, 0x1c1f ;  /* 0x003c1f00040f7f89 */ /* 0x00072200000e0000 */
[----:B------:R-:W-:Y:S01]  /*1d050*/  LOP3.LUT R64, R64, R65, RZ, 0x3c, !PT ;  /* 0x0000004140407212 */ /* 0x000fe200078e3cff */
[----:B------:R-:W-:Y:S01]  /*1d060*/  IMAD.X R65, RZ, RZ, R77, P1 ;  /* 0x000000ffff417224 */ /* 0x000fe200008e064d */
[----:B------:R-:W-:Y:S02]  /*1d070*/  IADD3 R49, P1, R76, 0x7000, RZ ;  /* 0x000070004c317810 */ /* 0x000fe40007f3e0ff */
[----:B------:R-:W-:Y:S02]  /*1d080*/  LOP3.LUT R12, R12, R13, RZ, 0x3c, !PT ;  /* 0x0000000d0c0c7212 */ /* 0x000fe400078e3cff */
[----:B------:R-:W-:Y:S02]  /*1d090*/  LOP3.LUT R48, R49, 0x380, RZ, 0xc0, !PT ;  /* 0x0000038031307812 */ /* 0x000fe400078ec0ff */
[----:B---3--:R-:W-:-:S02]  /*1d0a0*/  LOP3.LUT R4, R7, 0x380, RZ, 0xc0, !PT ;  /* 0x0000038007047812 */ /* 0x008fc400078ec0ff */
[----:B------:R-:W-:Y:S02]  /*1d0b0*/  SHF.R.U64 R48, R48, 0x3, RZ ;  /* 0x0000000330307819 */ /* 0x000fe400000012ff */
[----:B------:R-:W-:Y:S02]  /*1d0c0*/  SHF.R.U64 R4, R4, 0x3, RZ ;  /* 0x0000000304047819 */ /* 0x000fe400000012ff */
[----:B------:R-:W-:Y:S02]  /*1d0d0*/  LOP3.LUT R48, R48, R49, RZ, 0x3c, !PT ;  /* 0x0000003130307212 */ /* 0x000fe400078e3cff */
[----:B------:R-:W-:Y:S02]  /*1d0e0*/  IADD3.X R49, RZ, R77, RZ, P1, !PT ;  /* 0x0000004dff317210 */ /* 0x000fe40000ffe4ff */
[----:B------:R-:W-:Y:S02]  /*1d0f0*/  IADD3 R33, P1, R76, 0xb000, RZ ;  /* 0x0000b0004c217810 */ /* 0x000fe40007f3e0ff */
[----:B------:R-:W-:Y:S01]  /*1d100*/  LOP3.LUT R76, R9, R76, RZ, 0x3c, !PT ;  /* 0x0000004c094c7212 */ /* 0x000fe200078e3cff */
[----:B------:R-:W-:Y:S01]  /*1d110*/  IMAD.X R9, RZ, RZ, R77, P3 ;  /* 0x000000ffff097224 */ /* 0x000fe200018e064d */
[----:B------:R-:W-:-:S02]  /*1d120*/  LOP3.LUT R32, R33, 0x380, RZ, 0xc0, !PT ;  /* 0x0000038021207812 */ /* 0x000fc400078ec0ff */
[----:B------:R-:W-:Y:S02]  /*1d130*/  LOP3.LUT R8, R4, R7, RZ, 0x3c, !PT ;  /* 0x0000000704087212 */ /* 0x000fe400078e3cff */
[----:B------:R-:W-:Y:S02]  /*1d140*/  SHF.R.U64 R32, R32, 0x3, RZ ;  /* 0x0000000320207819 */ /* 0x000fe400000012ff */
[----:B------:R-:W-:Y:S02]  /*1d150*/  IADD3.X R13, RZ, R77, RZ, P4, !PT ;  /* 0x0000004dff0d7210 */ /* 0x000fe400027fe4ff */
[----:B------:R-:W-:Y:S01]  /*1d160*/  LOP3.LUT R32, R32, R33, RZ, 0x3c, !PT ;  /* 0x0000002120207212 */ /* 0x000fe200078e3cff */
[----:B------:R-:W-:Y:S01]  /*1d170*/  IMAD.X R33, RZ, RZ, R77, P1 ;  /* 0x000000ffff217224 */ /* 0x000fe200008e064d */
[C---:B------:R-:W-:Y:S01]  /*1d180*/  ISETP.GE.OR P1, PT, R5.reuse, R82, P0 ;  /* 0x000000520500720c */ /* 0x040fe20000726670 */
[----:B------:R-:W-:-:S05]  /*1d190*/  VIADD R5, R5, 0x8 ;  /* 0x0000000805057836 */ /* 0x000fca0000000000 */
[----:B------:R-:W-:-:S07]  /*1d1a0*/  ISETP.GE.OR P0, PT, R5, R82, P0 ;  /* 0x000000520500720c */ /* 0x000fce0000706670 */
[----:B--2---:R2:W-:Y:S06]  /*1d1b0*/  @!P1 ST.E desc[UR42][R10.64], R0 ;  /* 0x000000000a009985 */ /* 0x0045ec000c10192a */
[----:B----4-:R3:W-:Y:S04]  /*1d1c0*/  @!P0 ST.E desc[UR42][R14.64], R2 ;  /* 0x000000020e008985 */ /* 0x0107e8000c10192a */
[----:B------:R4:W5:Y:S01]  /*1d1d0*/  LD.E.128 R4, desc[UR42][R76.64] ;  /* 0x0000002a4c047980 */ /* 0x000962000c101d00 */
[----:B--2---:R-:W-:-:S03]  /*1d1e0*/  LEA.HI R0, R21, R88, RZ, 0x3 ;  /* 0x0000005815007211 */ /* 0x004fc600078f18ff */
[----:B------:R-:W5:Y:S01]  /*1d1f0*/  LD.E.128 R72, desc[UR42][R72.64] ;  /* 0x0000002a48487980 */ /* 0x000f62000c101d00 */
[----:B------:R-:W-:-:S03]  /*1d200*/  LOP3.LUT R0, R0, 0xfffffff8, RZ, 0xc0, !PT ;  /* 0xfffffff800007812 */ /* 0x000fc600078ec0ff */
[----:B------:R-:W5:Y:S01]  /*1d210*/  LD.E.128 R68, desc[UR42][R68.64] ;  /* 0x0000002a44447980 */ /* 0x000f62000c101d00 */
[----:B----4-:R-:W-:Y:S02]  /*1d220*/  IMAD R77, R79, UR4, RZ ;  /* 0x000000044f4d7c24 */ /* 0x010fe4000f8e02ff */
[----:B------:R-:W-:Y:S01]  /*1d230*/  IMAD.IADD R0, R88, 0x1, -R0 ;  /* 0x0000000158007824 */ /* 0x000fe200078e0a00 */
[----:B------:R-:W5:Y:S01]  /*1d240*/  LD.E.128 R64, desc[UR42][R64.64] ;  /* 0x0000002a40407980 */ /* 0x000f62000c101d00 */
[C---:B------:R-:W-:Y:S02]  /*1d250*/  IMAD R21, R78.reuse, UR5, R77 ;  /* 0x000000054e157c24 */ /* 0x040fe4000f8e024d */
[----:B------:R-:W-:Y:S01]  /*1d260*/  IMAD.WIDE.U32 R76, R78, UR4, RZ ;  /* 0x000000044e4c7c25 */ /* 0x000fe2000f8e00ff */
[----:B------:R-:W-:Y:S01]  /*1d270*/  ULDC.64 UR4, c[0x0][0xae8] ;  /* 0x0002ba0000047ab9 */ /* 0x000fe20000000a00 */
[----:B------:R-:W5:Y:S02]  /*1d280*/  LD.E.128 R60, desc[UR42][R60.64] ;  /* 0x0000002a3c3c7980 */ /* 0x000f64000c101d00 */
[----:B------:R-:W-:Y:S01]  /*1d290*/  IMAD R0, R0, 0x20, R23 ;  /* 0x0000002000007824 */ /* 0x000fe200078e0217 */
[----:B------:R-:W-:Y:S01]  /*1d2a0*/  IADD3 R77, R77, R21, RZ ;  /* 0x000000154d4d7210 */ /* 0x000fe20007ffe0ff */
[----:B------:R-:W-:Y:S01]  /*1d2b0*/  IMAD R81, R81, UR4, RZ ;  /* 0x0000000451517c24 */ /* 0x000fe2000f8e02ff */
[----:B------:R-:W5:Y:S01]  /*1d2c0*/  LD.E.128 R56, desc[UR42][R56.64] ;  /* 0x0000002a38387980 */ /* 0x000f62000c101d00 */
[----:B------:R-:W-:-:S02]  /*1d2d0*/  IMAD R78, R84, 0x80, R0 ;  /* 0x00000080544e7824 */ /* 0x000fc400078e0200 */
[C---:B------:R-:W-:Y:S01]  /*1d2e0*/  IMAD R81, R86.reuse, UR5, R81 ;  /* 0x0000000556517c24 */ /* 0x040fe2000f8e0251 */
[----:B------:R-:W5:Y:S01]  /*1d2f0*/  LD.E.128 R52, desc[UR42][R52.64] ;  /* 0x0000002a34347980 */ /* 0x000f62000c101d00 */
[----:B------:R-:W-:Y:S01]  /*1d300*/  IMAD.WIDE.U32 R76, R86, UR4, R76 ;  /* 0x00000004564c7c25 */ /* 0x000fe2000f8e004c */
[----:B------:R-:W-:Y:S02]  /*1d310*/  ULDC.64 UR4, c[0x0][0xaf0] ;  /* 0x0002bc0000047ab9 */ /* 0x000fe40000000a00 */
[----:B------:R-:W5:Y:S01]  /*1d320*/  LD.E.128 R48, desc[UR42][R48.64] ;  /* 0x0000002a30307980 */ /* 0x000f62000c101d00 */
[----:B0-----:R-:W-:Y:S01]  /*1d330*/  @P2 IMAD.HI.U32 R0, R78, R83, RZ ;  /* 0x000000534e002227 */ /* 0x001fe200078e00ff */
[----:B------:R-:W-:Y:S02]  /*1d340*/  IADD3 R77, R77, R81, RZ ;  /* 0x000000514d4d7210 */ /* 0x000fe40007ffe0ff */
[----:B------:R-:W5:Y:S01]  /*1d350*/  LD.E.128 R44, desc[UR42][R44.64] ;  /* 0x0000002a2c2c7980 */ /* 0x000f62000c101d00 */
[----:B------:R-:W-:Y:S01]  /*1d360*/  IMAD.MOV.U32 R21, RZ, RZ, R78 ;  /* 0x000000ffff157224 */ /* 0x000fe200078e004e */
[----:B-1----:R-:W-:Y:S01]  /*1d370*/  @P2 SHF.R.U32.HI R21, RZ, R85, R0 ;  /* 0x00000055ff152219 */ /* 0x002fe20000011600 */
[----:B------:R-:W-:Y:S01]  /*1d380*/  IMAD R79, R20, UR4, RZ ;  /* 0x00000004144f7c24 */ /* 0x000fe2000f8e02ff */
[----:B------:R-:W5:Y:S02]  /*1d390*/  LD.E.128 R40, desc[UR42][R40.64] ;  /* 0x0000002a28287980 */ /* 0x000f64000c101d00 */
[----:B------:R-:W-:Y:S01]  /*1d3a0*/  SHF.R.S32.HI R0, RZ, 0x1f, R21 ;  /* 0x0000001fff007819 */ /* 0x000fe20000011415 */
[C---:B------:R-:W-:Y:S01]  /*1d3b0*/  IMAD R79, R80.reuse, UR5, R79 ;  /* 0x00000005504f7c24 */ /* 0x040fe2000f8e024f */
[----:B------:R-:W5:Y:S01]  /*1d3c0*/  LD.E.128 R36, desc[UR42][R36.64] ;  /* 0x0000002a24247980 */ /* 0x000f62000c101d00 */
[----:B------:R-:W-:Y:S01]  /*1d3d0*/  IMAD.WIDE.U32 R80, R80, UR4, R76 ;  /* 0x0000000450507c25 */ /* 0x000fe2000f8e004c */
[----:B------:R-:W-:-:S02]  /*1d3e0*/  ULDC.64 UR4, c[0x0][0xae0] ;  /* 0x0002b80000047ab9 */ /* 0x000fc40000000a00 */
[----:B------:R-:W5:Y:S01]  /*1d3f0*/  LD.E.128 R32, desc[UR42][R32.64] ;  /* 0x0000002a20207980 */ /* 0x000f62000c101d00 */
[----:B---3--:R-:W-:Y:S01]  /*1d400*/  IMAD.MOV R2, RZ, RZ, -R21 ;  /* 0x000000ffff027224 */ /* 0x008fe200078e0a15 */
[----:B------:R-:W-:Y:S01]  /*1d410*/  IADD3 R81, R81, R79, RZ ;  /* 0x0000004f51517210 */ /* 0x000fe20007ffe0ff */
[----:B------:R-:W-:Y:S01]  /*1d420*/  IMAD R0, R0, UR4, RZ ;  /* 0x0000000400007c24 */ /* 0x000fe2000f8e02ff */
[----:B------:R-:W5:Y:S01]  /*1d430*/  LD.E.128 R28, desc[UR42][R28.64] ;  /* 0x0000002a1c1c7980 */ /* 0x000f62000c101d00 */
[----:B------:R-:W-:Y:S02]  /*1d440*/  IMAD R77, R3, R2, R78 ;  /* 0x00000002034d7224 */ /* 0x000fe400078e024e */
[C---:B------:R-:W-:Y:S01]  /*1d450*/  IMAD R79, R21.reuse, UR5, R0 ;  /* 0x00000005154f7c24 */ /* 0x040fe2000f8e0200 */
[----:B------:R-:W5:Y:S01]  /*1d460*/  LD.E.128 R24, desc[UR42][R24.64] ;  /* 0x0000002a18187980 */ /* 0x000f62000c101d00 */
[----:B------:R-:W-:Y:S01]  /*1d470*/  IMAD.WIDE.U32 R2, R21, UR4, R80 ;  /* 0x0000000415027c25 */ /* 0x000fe2000f8e0050 */
[----:B------:R-:W-:Y:S01]  /*1d480*/  SHF.R.S32.HI R0, RZ, 0x1f, R77 ;  /* 0x0000001fff007819 */ /* 0x000fe2000001144d */
[----:B------:R-:W-:Y:S01]  /*1d490*/  ULDC.64 UR4, c[0x0][0xad8] ;  /* 0x0002b60000047ab9 */ /* 0x000fe20000000a00 */
[----:B------:R-:W5:Y:S01]  /*1d4a0*/  LD.E.128 R12, desc[UR42][R12.64] ;  /* 0x0000002a0c0c7980 */ /* 0x000f62000c101d00 */
[----:B------:R-:W-:-:S02]  /*1d4b0*/  IMAD.IADD R3, R3, 0x1, R79 ;  /* 0x0000000103037824 */ /* 0x000fc400078e024f */
[----:B------:R-:W-:Y:S01]  /*1d4c0*/  IMAD R0, R0, UR4, RZ ;  /* 0x0000000400007c24 */ /* 0x000fe2000f8e02ff */
[----:B------:R-:W5:Y:S01]  /*1d4d0*/  LD.E.128 R8, desc[UR42][R8.64] ;  /* 0x0000002a08087980 */ /* 0x000f62000c101d00 */
[C---:B------:R-:W-:Y:S01]  /*1d4e0*/  IMAD.WIDE.U32 R2, R77.reuse, UR4, R2 ;  /* 0x000000044d027c25 */ /* 0x040fe2000f8e0002 */
[----:B------:R-:W-:Y:S01]  /*1d4f0*/  SHF.R.S32.HI R85, RZ, 0x1f, R18 ;  /* 0x0000001fff557819 */ /* 0x000fe20000011412 */
[----:B------:R-:W-:Y:S01]  /*1d500*/  @!PT LDS RZ, [RZ] ;  /* 0x00000000fffff984 */ /* 0x000fe20000000800 */
[----:B------:R-:W-:Y:S01]  /*1d510*/  @!PT LDS RZ, [RZ] ;  /* 0x00000000fffff984 */ /* 0x000fe20000000800 */
[----:B------:R-:W-:Y:S01]  /*1d520*/  @!PT LDS RZ, [RZ] ;  /* 0x00000000fffff984 */ /* 0x000fe20000000800 */
[----:B------:R-:W-:Y:S01]  /*1d530*/  @!PT LDS RZ, [RZ] ;  /* 0x00000000fffff984 */ /* 0x000fe20000000800 */
[----:B------:R0:W-:Y:S06]  /*1d540*/  MEMBAR.ALL.CTA ;  /* 0x0000000000007992 */ /* 0x0001ec0000008000 */
[----:B0-----:R-:W0:Y:S01]  /*1d550*/  FENCE.VIEW.ASYNC.S ;  /* 0x00000000000073c6 */ /* 0x001e220000000000 */
[----:B------:R-:W-:Y:S01]  /*1d560*/  IMAD R79, R77, UR5, R0 ;  /* 0x000000054d4f7c24 */ /* 0x000fe2000f8e0200 */
[----:B------:R-:W-:Y:S01]  /*1d570*/  ULDC.64 UR4, c[0x0][0xa80] ;  /* 0x0002a00000047ab9 */ /* 0x000fe20000000a00 */
[----:B------:R-:W-:Y:S01]  /*1d580*/  IMAD R83, R84, 0x80, R23 ;  /* 0x0000008054537824 */ /* 0x000fe200078e0217 */
[----:B------:R-:W-:-:S02]  /*1d590*/  LEA R80, P2, R2, UR4, 0x1 ;  /* 0x0000000402507c11 */ /* 0x000fc4000f8408ff */
[----:B------:R-:W-:Y:S01]  /*1d5a0*/  IADD3 R3, R3, R79, RZ ;  /* 0x0000004f03037210 */ /* 0x000fe20007ffe0ff */
[C---:B------:R-:W-:Y:S01]  /*1d5b0*/  VIADD R21, R83.reuse, 0x20 ;  /* 0x0000002053157836 */ /* 0x040fe20000000000 */
[----:B------:R-:W-:Y:S01]  /*1d5c0*/  IADD3 R0, R22, 0x38820, RZ ;  /* 0x0003882016007810 */ /* 0x000fe20007ffe0ff */
[C---:B------:R-:W-:Y:S01]  /*1d5d0*/  VIADD R77, R83.reuse, 0x40 ;  /* 0x00000040534d7836 */ /* 0x040fe20000000000 */
[----:B------:R-:W-:Y:S01]  /*1d5e0*/  LEA.HI.X R81, R2, UR5, R3, 0x1, P2 ;  /* 0x0000000502517c11 */ /* 0x000fe200090f0c03 */
[----:B0-----:R0:W1:Y:S01]  /*1d5f0*/  SHFL.IDX PT, R78, R80, RZ, 0x181f ;  /* 0x00181fff504e7589 */ /* 0x00106200000e0000 */
[-C--:B------:R-:W-:Y:S02]  /*1d600*/  ISETP.GE.AND P2, PT, R83, R82.reuse, PT ;  /* 0x000000525300720c */ /* 0x080fe40003f46270 */
[----:B------:R-:W-:Y:S02]  /*1d610*/  PRMT R0, RZ, 0x654, R0 ;  /* 0x00000654ff007816 */ /* 0x000fe40000000000 */
[----:B------:R-:W-:-:S02]  /*1d620*/  ISETP.GE.AND P1, PT, R21, R82, PT ;  /* 0x000000521500720c */ /* 0x000fc40003f26270 */
[----:B------:R-:W-:Y:S02]  /*1d630*/  ISETP.GE.AND P0, PT, R77, R82, PT ;  /* 0x000000524d00720c */ /* 0x000fe40003f06270 */
[----:B------:R-:W-:Y:S02]  /*1d640*/  SHF.R.S32.HI R88, RZ, 0x1f, R233 ;  /* 0x0000001fff587819 */ /* 0x000fe400000114e9 */
[----:B------:R-:W-:Y:S01]  /*1d650*/  SHF.R.S32.HI R84, RZ, 0x1f, R89 ;  /* 0x0000001fff547819 */ /* 0x000fe20000011459 */
[----:B------:R2:W-:Y:S01]  /*1d660*/  SYNCS.ARRIVE.TRANS64.RED.A1T0 RZ, [R0+URZ], RZ ;  /* 0x000000ff00ff79a7 */ /* 0x0005e2000810043f */
[----:B------:R-:W-:Y:S01]  /*1d670*/  SHF.R.S32.HI R86, RZ, 0x1f, R87 ;  /* 0x0000001fff567819 */ /* 0x000fe20000011457 */
[----:B--2---:R0:W2:Y:S01]  /*1d680*/  SHFL.IDX PT, R0, R81, RZ, 0x181f ;  /* 0x00181fff51007589 */ /* 0x0040a200000e0000 */
[----:B------:R-:W-:Y:S05]  /*1d690*/  @P2 BRA `(.L_x_505) ;  /* 0x0000000000442947 */ /* 0x000fea0003800000 */
[----:B------:R-:W-:Y:S02]  /*1d6a0*/  ULDC UR4, c[0x0][0xac8] ;  /* 0x0002b20000047ab9 */ /* 0x000fe40000000800 */
[----:B------:R-:W-:Y:S02]  /*1d6b0*/  ISETP.GE.AND P2, PT, R18, UR4, PT ;  /* 0x0000000412007c0c */ /* 0x000fe4000bf46270 */
[----:B------:R-:W-:Y:S02]  /*1d6c0*/  ISETP.GE.AND P3, PT, R233, UR4, PT ;  /* 0x00000004e9007c0c */ /* 0x000fe4000bf66270 */
[----:B------:R-:W-:-:S09]  /*1d6d0*/  ISETP.GE.AND P4, PT, R87, UR4, PT ;  /* 0x0000000457007c0c */ /* 0x000fd2000bf86270 */
[----:B-1----:R-:W-:-:S04]  /*1d6e0*/  @!P2 LEA R2, P5, R18, R78, 0x1 ;  /* 0x0000004e1202a211 */ /* 0x002fc800078a08ff */
[----:B--2---:R-:W-:Y:S02]  /*1d6f0*/  @!P2 LEA.HI.X R3, R18, R0, R85, 0x1, P5 ;  /* 0x000000001203a211 */ /* 0x004fe400028f0c55 */
[----:B------:R-:W-:-:S03]  /*1d700*/  ISETP.GE.AND P5, PT, R89, UR4, PT ;  /* 0x0000000459007c0c */ /* 0x000fc6000bfa6270 */
[----:B-----5:R3:W-:Y:S01]  /*1d710*/  @!P2 ST.E.128 desc[UR42][R2.64], R4 ;  /* 0x000000040200a985 */ /* 0x0207e2000c101d2a */
[----:B------:R-:W-:-:S04]  /*1d720*/  @!P3 LEA R20, P2, R233, R78, 0x1 ;  /* 0x0000004ee914b211 */ /* 0x000fc800078408ff */
        /* <DEDUP_REMOVED lines=8> */
.L_x_505:
[----:B------:R-:W-:Y:S05]  /*1d7b0*/  BSYNC B1 ;  /* 0x0000000000017941 */ /* 0x000fea0003800000 */
.L_x_504:
[----:B--2---:R2:W4:Y:S01]  /*1d7c0*/  SHFL.IDX PT, R0, R81, 0x1, 0x181f ;  /* 0x00381f0051007f89 */ /* 0x00452200000e0000 */
[----:B------:R-:W-:Y:S03]  /*1d7d0*/  BSSY B1, `(.L_x_506) ;  /* 0x0000014000017945 */ /* 0x000fe60003800000 */
[----:B---3--:R2:W3:Y:S01]  /*1d7e0*/  SHFL.IDX PT, R20, R80, 0x1, 0x181f ;  /* 0x00381f0050147f89 */ /* 0x0084e200000e0000 */
[----:B------:R-:W-:Y:S05]  /*1d7f0*/  @P1 BRA `(.L_x_507) ;  /* 0x0000000000441947 */ /* 0x000fea0003800000 */
[----:B------:R-:W-:Y:S02]  /*1d800*/  ULDC UR4, c[0x0][0xac8] ;  /* 0x0002b20000047ab9 */ /* 0x000fe40000000800 */
[----:B------:R-:W-:Y:S02]  /*1d810*/  ISETP.GE.AND P4, PT, R18, UR4, PT ;  /* 0x0000000412007c0c */ /* 0x000fe4000bf86270 */
[----:B------:R-:W-:Y:S02]  /*1d820*/  ISETP.GE.AND P3, PT, R233, UR4, PT ;  /* 0x00000004e9007c0c */ /* 0x000fe4000bf66270 */
[----:B------:R-:W-:Y:S02]  /*1d830*/  ISETP.GE.AND P2, PT, R87, UR4, PT ;  /* 0x0000000457007c0c */ /* 0x000fe4000bf46270 */
[----:B------:R-:W-:-:S07]  /*1d840*/  ISETP.GE.AND P1, PT, R89, UR4, PT ;  /* 0x0000000459007c0c */ /* 0x000fce000bf26270 */
[----:B---3--:R-:W-:-:S04]  /*1d850*/  @!P4 LEA R2, P5, R18, R20, 0x1 ;  /* 0x000000141202c211 */ /* 0x008fc800078a08ff */
[----:B----4-:R-:W-:Y:S02]  /*1d860*/  @!P4 LEA.HI.X R3, R18, R0, R85, 0x1, P5 ;  /* 0x000000001203c211 */ /* 0x010fe400028f0c55 */
[----:B-----5:R-:W-:-:S03]  /*1d870*/  @!P3 LEA R4, P5, R233, R20, 0x1 ;  /* 0x00000014e904b211 */ /* 0x020fc600078a08ff */
[----:B------:R3:W-:Y:S01]  /*1d880*/  @!P4 ST.E.128 desc[UR42][R2.64], R72 ;  /* 0x000000480200c985 */ /* 0x0007e2000c101d2a */
        /* <DEDUP_REMOVED lines=8> */
.L_x_507:
[----:B------:R-:W-:Y:S05]  /*1d910*/  BSYNC B1 ;  /* 0x0000000000017941 */ /* 0x000fea0003800000 */
.L_x_506:
[----:B----4-:R4:W0:Y:S01]  /*1d920*/  SHFL.IDX PT, R0, R81, 0x2, 0x181f ;  /* 0x00581f0051007f89 */ /* 0x01082200000e0000 */
        /* <DEDUP_REMOVED lines=8> */
[CC--:B---3--:R-:W-:Y:S02]  /*1d9b0*/  @!P3 LEA R2, P5, R18.reuse, R20.reuse, 0x1 ;  /* 0x000000141202b211 */ /* 0x0c8fe400078a08ff */
[----:B-----5:R-:W-:Y:S02]  /*1d9c0*/  @!P2 LEA R4, P4, R233, R20, 0x1 ;  /* 0x00000014e904a211 */ /* 0x020fe400078808ff */
[----:B0-----:R-:W-:Y:S02]  /*1d9d0*/  @!P3 LEA.HI.X R3, R18, R0, R85, 0x1, P5 ;  /* 0x000000001203b211 */ /* 0x001fe400028f0c55 */
        /* <DEDUP_REMOVED lines=9> */
.L_x_509:
[----:B------:R-:W-:Y:S05]  /*1da70*/  BSYNC B1 ;  /* 0x0000000000017941 */ /* 0x000fea0003800000 */
.L_x_508:
[----:B0-----:R-:W-:Y:S01]  /*1da80*/  IADD3 R3, R83, 0x60, RZ ;  /* 0x0000006053037810 */ /* 0x001fe20007ffe0ff */
[----:B--2-4-:R-:W0:Y:S03]  /*1da90*/  SHFL.IDX PT, R81, R81, 0x3, 0x181f ;  /* 0x00781f0051517f89 */ /* 0x014e2600000e0000 */
[----:B------:R-:W-:Y:S01]  /*1daa0*/  ISETP.GE.AND P0, PT, R3, R82, PT ;  /* 0x000000520300720c */ /* 0x000fe20003f06270 */
[----:B------:R-:W2:-:S12]  /*1dab0*/  SHFL.IDX PT, R80, R80, 0x3, 0x181f ;  /* 0x00781f0050507f89 */ /* 0x000e9800000e0000 */
[----:B------:R-:W-:Y:S05]  /*1dac0*/  @P0 BRA `(.L_x_510) ;  /* 0x0000000c00e00947 */ /* 0x000fea0003800000 */
[----:B------:R-:W-:Y:S02]  /*1dad0*/  ULDC UR4, c[0x0][0xac8] ;  /* 0x0002b20000047ab9 */ /* 0x000fe40000000800 */
[----:B------:R-:W-:Y:S02]  /*1dae0*/  ISETP.GE.AND P3, PT, R18, UR4, PT ;  /* 0x0000000412007c0c */ /* 0x000fe4000bf66270 */
[----:B------:R-:W-:Y:S02]  /*1daf0*/  ISETP.GE.AND P4, PT, R233, UR4, PT ;  /* 0x00000004e9007c0c */ /* 0x000fe4000bf86270 */
[----:B------:R-:W-:-:S09]  /*1db00*/  ISETP.GE.AND P5, PT, R87, UR4, PT ;  /* 0x0000000457007c0c */ /* 0x000fd2000bfa6270 */
[CC--:B--2---:R-:W-:Y:S02]  /*1db10*/  @!P3 LEA R2, P0, R18.reuse, R80.reuse, 0x1 ;  /* 0x000000501202b211 */ /* 0x0c4fe400078008ff */
[-C--:B-----5:R-:W-:Y:S02]  /*1db20*/  @!P4 LEA R4, P1, R233, R80.reuse, 0x1 ;  /* 0x00000050e904c211 */ /* 0x0a0fe400078208ff */
[----:B------:R-:W-:Y:S02]  /*1db30*/  @!P5 LEA R6, P2, R87, R80, 0x1 ;  /* 0x000000505706d211 */ /* 0x000fe400078408ff */
[-C--:B0-----:R-:W-:Y:S02]  /*1db40*/  @!P3 LEA.HI.X R3, R18, R81.reuse, R85, 0x1, P0 ;  /* 0x000000511203b211 */ /* 0x081fe400000f0c55 */
[-C--:B------:R-:W-:Y:S02]  /*1db50*/  @!P4 LEA.HI.X R5, R233, R81.reuse, R88, 0x1, P1 ;  /* 0x00000051e905c211 */ /* 0x080fe400008f0c58 */
[----:B------:R-:W-:Y:S01]  /*1db60*/  @!P5 LEA.HI.X R7, R87, R81, R86, 0x1, P2 ;  /* 0x000000515707d211 */ /* 0x000fe200010f0c56 */
[----:B------:R4:W-:Y:S01]  /*1db70*/  @!P3 ST.E.128 desc[UR42][R2.64], R64 ;  /* 0x000000400200b985 */ /* 0x0009e2000c101d2a */
[----:B------:R-:W-:-:S03]  /*1db80*/  ISETP.GE.AND P0, PT, R89, UR4, PT ;  /* 0x0000000459007c0c */ /* 0x000fc6000bf06270 */
[----:B------:R4:W-:Y:S04]  /*1db90*/  @!P4 ST.E.128 desc[UR42][R4.64], R48 ;  /* 0x000000300400c985 */ /* 0x0009e8000c101d2a */
[----:B------:R4:W-:Y:S06]  /*1dba0*/  @!P5 ST.E.128 desc[UR42][R6.64], R32 ;  /* 0x000000200600d985 */ /* 0x0009ec000c101d2a */
[----:B------:R-:W-:Y:S05]  /*1dbb0*/  @P0 BRA `(.L_x_510) ;  /* 0x0000000c00a40947 */ /* 0x000fea0003800000 */
[----:B----4-:R-:W-:-:S04]  /*1dbc0*/  LEA R2, P0, R89, R80, 0x1 ;  /* 0x0000005059027211 */ /* 0x010fc800078008ff */
[----:B------:R-:W-:-:S05]  /*1dbd0*/  LEA.HI.X R3, R89, R81, R84, 0x1, P0 ;  /* 0x0000005159037211 */ /* 0x000fca00000f0c54 */
[----:B------:R0:W-:Y:S01]  /*1dbe0*/  ST.E.128 desc[UR42][R2.64], R8 ;  /* 0x0000000802007985 */ /* 0x0001e2000c101d2a */
[----:B------:R-:W-:Y:S05]  /*1dbf0*/  BRA `(.L_x_510) ;  /* 0x0000000c00947947 */ /* 0x000fea0003800000 */
.L_x_501:
[----:B------:R-:W2:Y:S01]  /*1dc00*/  LDL R11, [R1+0x20] ;  /* 0x00002000010b7983 */ /* 0x000ea20000100800 */
[----:B------:R-:W-:-:S03]  /*1dc10*/  ULDC.64 UR4, c[0x0][0xc00] ;  /* 0x0003000000047ab9 */ /* 0x000fc60000000a00 */
[----:B------:R-:W3:Y:S01]  /*1dc20*/  LDL R9, [R1+0x40] ;  /* 0x0000400001097983 */ /* 0x000ee20000100800 */
[----:B------:R-:W-:Y:S01]  /*1dc30*/  ISETP.NE.U32.AND P0, PT, RZ, UR4, PT ;  /* 0x00000004ff007c0c */ /* 0x000fe2000bf05070 */
[----:B------:R-:W-:Y:S01]  /*1dc40*/  IMAD.MOV.U32 R0, RZ, RZ, RZ ;  /* 0x000000ffff007224 */ /* 0x000fe200078e00ff */
[----:B------:R-:W1:Y:S02]  /*1dc50*/  LDC R25, c[0x0][0xbe8] ;  /* 0x0002fa00ff197b82 */ /* 0x000e640000000800 */
[----:B------:R-:W-:Y:S01]  /*1dc60*/  ISETP.NE.AND.EX P0, PT, RZ, UR5, PT, P0 ;  /* 0x00000005ff007c0c */ /* 0x000fe2000bf05300 */
[C---:B--2---:R-:W-:Y:S01]  /*1dc70*/  IMAD.SHL.U32 R4, R11.reuse, 0x4, RZ ;  /* 0x000000040b047824 */ /* 0x044fe200078e00ff */
[----:B---3--:R-:W-:-:S04]  /*1dc80*/  SHF.L.U64.HI R5, R11, 0x2, R9 ;  /* 0x000000020b057819 */ /* 0x008fc80000010209 */
[----:B------:R-:W-:-:S04]  /*1dc90*/  IADD3 R2, P1, R4, UR4, RZ ;  /* 0x0000000404027c10 */ /* 0x000fc8000ff3e0ff */
[----:B------:R-:W-:Y:S01]  /*1dca0*/  IADD3.X R3, R5, UR5, RZ, P1, !PT ;  /* 0x0000000505037c10 */ /* 0x000fe20008ffe4ff */
[----:B------:R-:W-:Y:S02]  /*1dcb0*/  ULDC.64 UR4, c[0x0][0xc08] ;  /* 0x0003020000047ab9 */ /* 0x000fe40000000a00 */
[----:B------:R-:W-:Y:S02]  /*1dcc0*/  ISETP.NE.U32.AND P1, PT, RZ, UR4, PT ;  /* 0x00000004ff007c0c */ /* 0x000fe4000bf25070 */
[----:B------:R2:W5:Y:S02]  /*1dcd0*/  @P0 LDG.E R0, desc[UR42][R2.64] ;  /* 0x0000002a02000981 */ /* 0x000564000c1e1900 */
[----:B------:R-:W-:Y:S01]  /*1dce0*/  ISETP.NE.AND.EX P1, PT, RZ, UR5, PT, P1 ;  /* 0x00000005ff007c0c */ /* 0x000fe2000bf25310 */
[----:B------:R-:W3:-:S12]  /*1dcf0*/  S2R R8, SR_TID.X ;  /* 0x0000000000087919 */ /* 0x000ed80000002100 */
[----:B------:R-:W-:Y:S01]  /*1dd00*/  @P1 IADD3 R4, P2, R4, UR4, RZ ;  /* 0x0000000404041c10 */ /* 0x000fe2000ff5e0ff */
[----:B------:R-:W-:Y:S02]  /*1dd10*/  ULDC UR4, c[0x0][0xa88] ;  /* 0x0002a20000047ab9 */ /* 0x000fe40000000800 */
[----:B------:R-:W-:Y:S02]  /*1dd20*/  MOV R6, UR4 ;  /* 0x0000000400067c02 */ /* 0x000fe40008000f00 */
[----:B------:R-:W-:-:S05]  /*1dd30*/  @P1 IADD3.X R5, R5, UR5, RZ, P2, !PT ;  /* 0x0000000505051c10 */ /* 0x000fca00097fe4ff */
[----:B------:R2:W5:Y:S01]  /*1dd40*/  @P1 LDG.E R6, desc[UR42][R4.64] ;  /* 0x0000002a04061981 */ /* 0x000562000c1e1900 */
[----:B-1----:R-:W-:Y:S01]  /*1dd50*/  ISETP.NE.AND P2, PT, R25, 0x1, PT ;  /* 0x000000011900780c */ /* 0x002fe20003f45270 */
[----:B---3--:R-:W-:-:S12]  /*1dd60*/  VIADD R26, R8, 0xffffff80 ;  /* 0xffffff80081a7836 */ /* 0x008fd80000000000 */
[----:B------:R-:W1:Y:S01]  /*1dd70*/  @P2 LDC R27, c[0x0][0xbec] ;  /* 0x0002fb00ff1b2b82 */ /* 0x000e620000000800 */
[----:B------:R-:W-:Y:S02]  /*1dd80*/  SHF.R.S32.HI R7, RZ, 0x1f, R26 ;  /* 0x0000001fff077819 */ /* 0x000fe4000001141a */
[----:B------:R-:W-:Y:S02]  /*1dd90*/  ISETP.GE.AND P3, PT, R26, 0x80, PT ;  /* 0x000000801a00780c */ /* 0x000fe40003f66270 */
[----:B------:R-:W-:Y:S01]  /*1dda0*/  LEA.HI R7, R7, R26, RZ, 0x3 ;  /* 0x0000001a07077211 */ /* 0x000fe200078f18ff */
[----:B--2---:R-:W-:Y:S10]  /*1ddb0*/  @P1 BRA `(.L_x_511) ;  /* 0x0000000000101947 */ /* 0x004ff40003800000 */
[----:B------:R-:W-:Y:S05]  /*1ddc0*/  @!P0 BRA `(.L_x_511) ;  /* 0x00000000000c8947 */ /* 0x000fea0003800000 */
[----:B------:R-:W2:Y:S04]  /*1ddd0*/  LDG.E R5, desc[UR42][R2.64] ;  /* 0x0000002a02057981 */ /* 0x000ea8000c1e1900 */
[----:B-----5:R-:W2:Y:S02]  /*1dde0*/  LDG.E R6, desc[UR42][R2.64+0x4] ;  /* 0x0000042a02067981 */ /* 0x020ea4000c1e1900 */
[----:B--2---:R-:W-:-:S07]  /*1ddf0*/  IMAD.IADD R6, R6, 0x1, -R5 ;  /* 0x0000000106067824 */ /* 0x004fce00078e0a05 */
.L_x_511:
[----:B------:R-:W2:Y:S04]  /*1de00*/  LDL R24, [R1+0x3c] ;  /* 0x00003c0001187983 */ /* 0x000ea80000100800 */
[----:B------:R3:W5:Y:S01]  /*1de10*/  LDL R20, [R1+0x50] ;  /* 0x0000500001147983 */ /* 0x0007620000100800 */
[----:B------:R-:W-:Y:S01]  /*1de20*/  BSSY B1, `(.L_x_512) ;  /* 0x000002e000017945 */ /* 0x000fe20003800000 */
[----:B------:R-:W-:Y:S02]  /*1de30*/  SEL R13, R11, RZ, !P0 ;  /* 0x000000ff0b0d7207 */ /* 0x000fe40004000000 */
[----:B------:R-:W-:Y:S02]  /*1de40*/  LOP3.LUT R14, R7, 0xfffffff8, RZ, 0xc0, !PT ;  /* 0xfffffff8070e7812 */ /* 0x000fe400078ec0ff */
[----:B------:R-:W-:-:S02]  /*1de50*/  SEL R12, R9, RZ, !P0 ;  /* 0x000000ff090c7207 */ /* 0x000fc40004000000 */
[----:B-----5:R-:W-:Y:S02]  /*1de60*/  SHF.R.S32.HI R11, RZ, 0x1f, R0 ;  /* 0x0000001fff0b7819 */ /* 0x020fe40000011400 */
[----:B--2---:R-:W-:Y:S01]  /*1de70*/  SHF.R.S32.HI R10, RZ, 0x1f, R24 ;  /* 0x0000001fff0a7819 */ /* 0x004fe20000011418 */
[----:B---3--:R-:W-:Y:S06]  /*1de80*/  @P3 BRA `(.L_x_513) ;  /* 0x00000000009c3947 */ /* 0x008fec0003800000 */
[----:B------:R-:W2:Y:S01]  /*1de90*/  LDC R9, c[0x0][0xbe8] ;  /* 0x0002fa00ff097b82 */ /* 0x000ea20000000800 */
[----:B------:R-:W-:-:S05]  /*1dea0*/  LEA R2, R20, R8, 0x7 ;  /* 0x0000000814027211 */ /* 0x000fca00078e38ff */
[----:B------:R-:W-:Y:S02]  /*1deb0*/  VIADD R8, R2, 0xffffff80 ;  /* 0xffffff8002087836 */ /* 0x000fe40000000000 */
[----:B--2---:R-:W-:-:S05]  /*1dec0*/  IMAD R3, R6, R9, RZ ;  /* 0x0000000906037224 */ /* 0x004fca00078e02ff */
[----:B------:R-:W-:-:S13]  /*1ded0*/  ISETP.GE.AND P0, PT, R8, R3, PT ;  /* 0x000000030800720c */ /* 0x000fda0003f06270 */
[----:B------:R-:W-:Y:S05]  /*1dee0*/  @P0 BRA `(.L_x_513) ;  /* 0x0000000000840947 */ /* 0x000fea0003800000 */
[----:B------:R-:W-:Y:S01]  /*1def0*/  ISETP.NE.AND P0, PT, R9, 0x1, PT ;  /* 0x000000010900780c */ /* 0x000fe20003f05270 */
[----:B------:R-:W-:Y:S01]  /*1df00*/  ULDC.64 UR4, c[0x0][0xb90] ;  /* 0x0002e40000047ab9 */ /* 0x000fe20000000a00 */
[----:B------:R-:W-:Y:S01]  /*1df10*/  MOV R2, R0 ;  /* 0x0000000000027202 */ /* 0x000fe20000000f00 */
[----:B------:R-:W-:Y:S02]  /*1df20*/  IMAD R7, R10, UR4, RZ ;  /* 0x000000040a077c24 */ /* 0x000fe4000f8e02ff */
[----:B------:R-:W-:Y:S02]  /*1df30*/  IMAD.MOV.U32 R3, RZ, RZ, R11 ;  /* 0x000000ffff037224 */ /* 0x000fe400078e000b */
[----:B------:R-:W-:Y:S02]  /*1df40*/  IMAD.MOV.U32 R5, RZ, RZ, R8 ;  /* 0x000000ffff057224 */ /* 0x000fe400078e0008 */
[----:B------:R-:W-:-:S04]  /*1df50*/  IMAD.WIDE.U32 R2, R24, UR4, R2 ;  /* 0x0000000418027c25 */ /* 0x000fc8000f8e0002 */
[----:B------:R-:W2:Y:S01]  /*1df60*/  @P0 LDC R15, c[0x0][0xbec] ;  /* 0x0002fb00ff0f0b82 */ /* 0x000ea20000000800 */
[----:B------:R-:W-:Y:S01]  /*1df70*/  IMAD R7, R24, UR5, R7 ;  /* 0x0000000518077c24 */ /* 0x000fe2000f8e0207 */
[----:B------:R-:W-:-:S03]  /*1df80*/  ULDC.64 UR4, c[0x0][0xb98] ;  /* 0x0002e60000047ab9 */ /* 0x000fc60000000a00 */
[----:B------:R-:W-:-:S03]  /*1df90*/  IMAD.IADD R3, R3, 0x1, R7 ;  /* 0x0000000103037824 */ /* 0x000fc600078e0207 */
[----:B------:R-:W3:Y:S01]  /*1dfa0*/  @P0 LDC R21, c[0x0][0xbf0] ;  /* 0x0002fc00ff150b82 */ /* 0x000ee20000000800 */
[----:B------:R-:W-:-:S04]  /*1dfb0*/  IMAD.WIDE.U32 R2, R13, UR4, R2 ;  /* 0x000000040d027c25 */ /* 0x000fc8000f8e0002 */
[----:B--2---:R-:W-:-:S05]  /*1dfc0*/  @P0 IMAD.HI.U32 R4, R8, R15, RZ ;  /* 0x0000000f08040227 */ /* 0x004fca00078e00ff */
[----:B---3--:R-:W-:Y:S01]  /*1dfd0*/  @P0 SHF.R.U32.HI R5, RZ, R21, R4 ;  /* 0x00000015ff050219 */ /* 0x008fe20000011604 */
[----:B------:R-:W-:-:S03]  /*1dfe0*/  IMAD R4, R12, UR4, RZ ;  /* 0x000000040c047c24 */ /* 0x000fc6000f8e02ff */
[C---:B------:R-:W-:Y:S02]  /*1dff0*/  IADD3 R7, -R5.reuse, RZ, RZ ;  /* 0x000000ff05077210 */ /* 0x040fe40007ffe1ff */
[----:B------:R-:W-:-:S03]  /*1e000*/  IADD3 R2, P0, R5, R2, RZ ;  /* 0x0000000205027210 */ /* 0x000fc60007f1e0ff */
[----:B------:R-:W-:Y:S01]  /*1e010*/  IMAD R7, R9, R7, R8 ;  /* 0x0000000709077224 */ /* 0x000fe200078e0208 */
[----:B------:R-:W-:Y:S01]  /*1e020*/  SHF.R.S32.HI R9, RZ, 0x1f, R5 ;  /* 0x0000001fff097819 */ /* 0x000fe20000011405 */
[----:B------:R-:W-:Y:S01]  /*1e030*/  IMAD R8, R13, UR5, R4 ;  /* 0x000000050d087c24 */ /* 0x000fe2000f8e0204 */
[----:B------:R-:W-:Y:S02]  /*1e040*/  ULDC.64 UR4, c[0x0][0xb88] ;  /* 0x0002e20000047ab9 */ /* 0x000fe40000000a00 */
[----:B------:R-:W-:Y:S02]  /*1e050*/  SHF.R.S32.HI R4, RZ, 0x1f, R7 ;  /* 0x0000001fff047819 */ /* 0x000fe40000011407 */
[----:B------:R-:W-:-:S03]  /*1e060*/  IADD3.X R3, R9, R3, R8, P0, !PT ;  /* 0x0000000309037210 */ /* 0x000fc600007fe408 */
[----:B------:R-:W-:Y:S02]  /*1e070*/  IMAD R4, R4, UR4, RZ ;  /* 0x0000000404047c24 */ /* 0x000fe4000f8e02ff */
[----:B------:R-:W-:-:S04]  /*1e080*/  IMAD.WIDE.U32 R2, R7, UR4, R2 ;  /* 0x0000000407027c25 */ /* 0x000fc8000f8e0002 */
[----:B------:R-:W-:Y:S01]  /*1e090*/  IMAD R5, R7, UR5, R4 ;  /* 0x0000000507057c24 */ /* 0x000fe2000f8e0204 */
[----:B------:R-:W-:Y:S02]  /*1e0a0*/  ULDC.64 UR4, c[0x0][0xb50] ;  /* 0x0002d40000047ab9 */ /* 0x000fe40000000a00 */
[----:B------:R-:W-:Y:S01]  /*1e0b0*/  LEA R4, P0, R2, UR4, 0x2 ;  /* 0x0000000402047c11 */ /* 0x000fe2000f8010ff */
[----:B------:R-:W-:-:S05]  /*1e0c0*/  IMAD.IADD R3, R3, 0x1, R5 ;  /* 0x0000000103037824 */ /* 0x000fca00078e0205 */
[----:B------:R-:W-:Y:S01]  /*1e0d0*/  LEA.HI.X R5, R2, UR5, R3, 0x2, P0 ;  /* 0x0000000502057c11 */ /* 0x000fe200080f1403 */
[----:B------:R-:W-:-:S05]  /*1e0e0*/  IMAD.MOV.U32 R3, RZ, RZ, -0x800000 ;  /* 0xff800000ff037424 */ /* 0x000fca00078e00ff */
[----:B------:R2:W-:Y:S02]  /*1e0f0*/  STG.E desc[UR42][R4.64], R3 ;  /* 0x0000000304007986 */ /* 0x0005e4000c10192a */
.L_x_513:
[----:B------:R-:W-:Y:S05]  /*1e100*/  BSYNC B1 ;  /* 0x0000000000017941 */ /* 0x000fea0003800000 */
.L_x_512:
[----:B------:R-:W3:Y:S01]  /*1e110*/  @P2 LDC R9, c[0x0][0xbf0] ;  /* 0x0002fc00ff092b82 */ /* 0x000ee20000000800 */
[----:B------:R-:W-:Y:S01]  /*1e120*/  ULDC.64 UR4, c[0x0][0xaa0] ;  /* 0x0002a80000047ab9 */ /* 0x000fe20000000a00 */
[----:B--2---:R-:W-:Y:S01]  /*1e130*/  IADD3 R4, R26, -R14, RZ ;  /* 0x8000000e1a047210 */ /* 0x004fe20007ffe0ff */
[----:B------:R-:W-:Y:S01]  /*1e140*/  IMAD R3, R11, UR4, RZ ;  /* 0x000000040b037c24 */ /* 0x000fe2000f8e02ff */
[----:B------:R-:W-:-:S03]  /*1e150*/  SHF.R.S32.HI R21, RZ, 0x1f, R18 ;  /* 0x0000001fff157819 */ /* 0x000fc60000011412 */
[----:B------:R-:W-:Y:S02]  /*1e160*/  IMAD R4, R4, 0x20, R23 ;  /* 0x0000002004047824 */ /* 0x000fe400078e0217 */
[C---:B------:R-:W-:Y:S02]  /*1e170*/  IMAD R5, R0.reuse, UR5, R3 ;  /* 0x0000000500057c24 */ /* 0x040fe4000f8e0203 */
[----:B------:R-:W-:Y:S01]  /*1e180*/  IMAD.WIDE.U32 R2, R0, UR4, RZ ;  /* 0x0000000400027c25 */ /* 0x000fe2000f8e00ff */
[----:B------:R-:W-:Y:S01]  /*1e190*/  ULDC.64 UR4, c[0x0][0xae8] ;  /* 0x0002ba0000047ab9 */ /* 0x000fe20000000a00 */
[----:B------:R-:W-:Y:S02]  /*1e1a0*/  LEA R8, R20, R4, 0x7 ;  /* 0x0000000414087211 */ /* 0x000fe400078e38ff */
[----:B------:R-:W-:Y:S02]  /*1e1b0*/  IMAD R0, R10, UR4, RZ ;  /* 0x000000040a007c24 */ /* 0x000fe4000f8e02ff */
[----:B------:R-:W-:-:S02]  /*1e1c0*/  IMAD.IADD R3, R3, 0x1, R5 ;  /* 0x0000000103037824 */ /* 0x000fc400078e0205 */
[----:B------:R-:W-:Y:S02]  /*1e1d0*/  IMAD R7, R24, UR5, R0 ;  /* 0x0000000518077c24 */ /* 0x000fe4000f8e0200 */
[----:B-1----:R-:W-:-:S04]  /*1e1e0*/  @P2 IMAD.HI.U32 R0, R8, R27, RZ ;  /* 0x0000001b08002227 */ /* 0x002fc800078e00ff */
[----:B------:R-:W-:Y:S01]  /*1e1f0*/  IMAD.WIDE.U32 R2, R24, UR4, R2 ;  /* 0x0000000418027c25 */ /* 0x000fe2000f8e0002 */
[----:B------:R-:W-:-:S03]  /*1e200*/  ULDC.64 UR4, c[0x0][0xaf0] ;  /* 0x0002bc0000047ab9 */ /* 0x000fc60000000a00 */
[----:B------:R-:W-:Y:S01]  /*1e210*/  IMAD.MOV.U32 R5, RZ, RZ, R8 ;  /* 0x000000ffff057224 */ /* 0x000fe200078e0008 */
[----:B---3--:R-:W-:Y:S01]  /*1e220*/  @P2 SHF.R.U32.HI R5, RZ, R9, R0 ;  /* 0x00000009ff052219 */ /* 0x008fe20000011600 */
[----:B------:R-:W-:Y:S02]  /*1e230*/  IMAD.IADD R3, R3, 0x1, R7 ;  /* 0x0000000103037824 */ /* 0x000fe400078e0207 */
[----:B------:R-:W-:Y:S01]  /*1e240*/  IMAD R4, R12, UR4, RZ ;  /* 0x000000040c047c24 */ /* 0x000fe2000f8e02ff */
[----:B------:R-:W-:Y:S01]  /*1e250*/  IADD3 R7, -R5, RZ, RZ ;  /* 0x000000ff05077210 */ /* 0x000fe20007ffe1ff */
[----:B------:R-:W-:Y:S01]  /*1e260*/  IMAD.WIDE.U32 R2, R13, UR4, R2 ;  /* 0x000000040d027c25 */ /* 0x000fe2000f8e0002 */
[----:B------:R-:W-:-:S03]  /*1e270*/  SHF.R.S32.HI R0, RZ, 0x1f, R5 ;  /* 0x0000001fff007819 */ /* 0x000fc60000011405 */
[----:B------:R-:W-:Y:S01]  /*1e280*/  IMAD R9, R13, UR5, R4 ;  /* 0x000000050d097c24 */ /* 0x000fe2000f8e0204 */
[----:B------:R-:W-:Y:S01]  /*1e290*/  ULDC.64 UR4, c[0x0][0xae0] ;  /* 0x0002b80000047ab9 */ /* 0x000fe20000000a00 */
[----:B------:R-:W-:Y:S02]  /*1e2a0*/  IMAD R7, R25, R7, R8 ;  /* 0x0000000719077224 */ /* 0x000fe400078e0208 */
[----:B------:R-:W-:Y:S02]  /*1e2b0*/  IMAD R4, R0, UR4, RZ ;  /* 0x0000000400047c24 */ /* 0x000fe4000f8e02ff */
[----:B------:R-:W-:Y:S01]  /*1e2c0*/  IMAD.IADD R3, R3, 0x1, R9 ;  /* 0x0000000103037824 */ /* 0x000fe200078e0209 */
[----:B------:R-:W-:Y:S01]  /*1e2d0*/  SHF.R.S32.HI R0, RZ, 0x1f, R7 ;  /* 0x0000001fff007819 */ /* 0x000fe20000011407 */
[C---:B------:R-:W-:Y:S02]  /*1e2e0*/  IMAD R9, R5.reuse, UR5, R4 ;  /* 0x0000000505097c24 */ /* 0x040fe4000f8e0204 */
[----:B------:R-:W-:Y:S01]  /*1e2f0*/  IMAD.WIDE.U32 R2, R5, UR4, R2 ;  /* 0x0000000405027c25 */ /* 0x000fe2000f8e0002 */
[----:B------:R-:W-:-:S03]  /*1e300*/  ULDC.64 UR4, c[0x0][0xad8] ;  /* 0x0002b60000047ab9 */ /* 0x000fc60000000a00 */
[----:B------:R-:W-:Y:S02]  /*1e310*/  IMAD R0, R0, UR4, RZ ;  /* 0x0000000400007c24 */ /* 0x000fe4000f8e02ff */
[----:B------:R-:W-:Y:S02]  /*1e320*/  IMAD.IADD R3, R3, 0x1, R9 ;  /* 0x0000000103037824 */ /* 0x000fe400078e0209 */
[C---:B------:R-:W-:Y:S02]  /*1e330*/  IMAD R9, R7.reuse, UR5, R0 ;  /* 0x0000000507097c24 */ /* 0x040fe4000f8e0200 */
[----:B------:R-:W-:Y:S01]  /*1e340*/  IMAD.WIDE.U32 R4, R7, UR4, R2 ;  /* 0x0000000407047c25 */ /* 0x000fe2000f8e0002 */
[----:B------:R-:W-:-:S03]  /*1e350*/  ULDC.64 UR4, c[0x0][0xa80] ;  /* 0x0002a00000047ab9 */ /* 0x000fc60000000a00 */
[----:B------:R-:W-:Y:S01]  /*1e360*/  VIADD R7, R18, 0xc0 ;  /* 0x000000c012077836 */ /* 0x000fe20000000000 */
[----:B------:R-:W-:Y:S01]  /*1e370*/  IADD3 R3, R5, R9, RZ ;  /* 0x0000000905037210 */ /* 0x000fe20007ffe0ff */
[----:B------:R-:W-:Y:S01]  /*1e380*/  IMAD R5, R20, 0x80, R23 ;  /* 0x0000008014057824 */ /* 0x000fe200078e0217 */
[----:B------:R-:W-:Y:S01]  /*1e390*/  LEA R2, P0, R4, UR4, 0x1 ;  /* 0x0000000404027c11 */ /* 0x000fe2000f8008ff */
[----:B------:R-:W-:Y:S01]  /*1e3a0*/  UMOV UR4, 0xffffffff ;  /* 0xffffffff00047882 */ /* 0x000fe20000000000 */
[----:B------:R-:W-:Y:S02]  /*1e3b0*/  IADD3 R9, -R18, R235, RZ ;  /* 0x000000eb12097210 */ /* 0x000fe40007ffe1ff */
[----:B------:R-:W-:Y:S02]  /*1e3c0*/  LEA.HI.X R3, R4, UR5, R3, 0x1, P0 ;  /* 0x0000000504037c11 */ /* 0x000fe400080f0c03 */
[----:B------:R-:W-:Y:S02]  /*1e3d0*/  SHF.R.S32.HI R20, RZ, 0x1f, R233 ;  /* 0x0000001fff147819 */ /* 0x000fe400000114e9 */
[----:B------:R-:W-:-:S02]  /*1e3e0*/  SHF.R.S32.HI R8, RZ, 0x1f, R7 ;  /* 0x0000001fff087819 */ /* 0x000fc40000011407 */
[----:B------:R-:W-:Y:S01]  /*1e3f0*/  SHF.R.S32.HI R10, RZ, 0x1f, R9 ;  /* 0x0000001fff0a7819 */ /* 0x000fe20000011409 */
[----:B------:R-:W-:Y:S06]  /*1e400*/  BRA.DIV UR4, `(.L_x_514) ;  /* 0x0000009e04707947 */ /* 0x000fec000b800000 */
[----:B------:R1:W2:Y:S04]  /*1e410*/  SHFL.IDX PT, R0, R3, RZ, 0x181f ;  /* 0x00181fff03007589 */ /* 0x0002a800000e0000 */
[----:B------:R1:W3:Y:S02]  /*1e420*/  SHFL.IDX PT, R14, R2, RZ, 0x181f ;  /* 0x00181fff020e7589 */ /* 0x0002e400000e0000 */
.L_x_747:
[----:B------:R-:W-:Y:S01]  /*1e430*/  IMAD R25, R6, R25, RZ ;  /* 0x0000001906197224 */ /* 0x000fe200078e02ff */
[----:B------:R-:W-:Y:S04]  /*1e440*/  BSSY B1, `(.L_x_515) ;  /* 0x0000014000017945 */ /* 0x000fe80003800000 */
[----:B------:R-:W-:-:S13]  /*1e450*/  ISETP.GE.AND P0, PT, R5, R25, PT ;  /* 0x000000190500720c */ /* 0x000fda0003f06270 */
[----:B------:R-:W-:Y:S05]  /*1e460*/  @P0 BRA `(.L_x_516) ;  /* 0x0000000000440947 */ /* 0x000fea0003800000 */
[----:B------:R-:W-:Y:S02]  /*1e470*/  ULDC UR4, c[0x0][0xac8] ;  /* 0x0002b20000047ab9 */ /* 0x000fe40000000800 */
[----:B------:R-:W-:Y:S02]  /*1e480*/  ISETP.GE.AND P3, PT, R18, UR4, PT ;  /* 0x0000000412007c0c */ /* 0x000fe4000bf66270 */
[----:B------:R-:W-:Y:S02]  /*1e490*/  ISETP.GE.AND P2, PT, R233, UR4, PT ;  /* 0x00000004e9007c0c */ /* 0x000fe4000bf46270 */
[----:B------:R-:W-:Y:S02]  /*1e4a0*/  ISETP.GE.AND P1, PT, R9, UR4, PT ;  /* 0x0000000409007c0c */ /* 0x000fe4000bf26270 */
[----:B------:R-:W-:-:S07]  /*1e4b0*/  ISETP.GE.AND P0, PT, R7, UR4, PT ;  /* 0x0000000407007c0c */ /* 0x000fce000bf06270 */
[CC--:B---3--:R-:W-:Y:S02]  /*1e4c0*/  @!P3 LEA R12, P5, R18.reuse, R14.reuse, 0x1 ;  /* 0x0000000e120cb211 */ /* 0x0c8fe400078a08ff */
[----:B------:R-:W-:Y:S02]  /*1e4d0*/  @!P2 LEA R26, P4, R233, R14, 0x1 ;  /* 0x0000000ee91aa211 */ /* 0x000fe400078808ff */
[----:B--2---:R-:W-:Y:S02]  /*1e4e0*/  @!P3 LEA.HI.X R13, R18, R0, R21, 0x1, P5 ;  /* 0x00000000120db211 */ /* 0x004fe400028f0c15 */
        /* <DEDUP_REMOVED lines=9> */
.L_x_516:
[----:B------:R-:W-:Y:S05]  /*1e580*/  BSYNC B1 ;  /* 0x0000000000017941 */ /* 0x000fea0003800000 */
.L_x_515:
[----:B------:R-:W-:-:S03]  /*1e590*/  UMOV UR4, 0xffffffff ;  /* 0xffffffff00047882 */ /* 0x000fc60000000000 */
[----:B------:R-:W-:Y:S05]  /*1e5a0*/  BRA.DIV UR4, `(.L_x_517) ;  /* 0x0000009e043c7947 */ /* 0x000fea000b800000 */
[----:B--2---:R2:W0:Y:S04]  /*1e5b0*/  SHFL.IDX PT, R0, R3, 0x1, 0x181f ;  /* 0x00381f0003007f89 */ /* 0x00442800000e0000 */
[----:B---34-:R2:W3:Y:S02]  /*1e5c0*/  SHFL.IDX PT, R14, R2, 0x1, 0x181f ;  /* 0x00381f00020e7f89 */ /* 0x0184e400000e0000 */
.L_x_751:
[----:B------:R-:W-:Y:S01]  /*1e5d0*/  VIADD R4, R5, 0x20 ;  /* 0x0000002005047836 */ /* 0x000fe20000000000 */
        /* <DEDUP_REMOVED lines=10> */
[----:B0-----:R-:W-:Y:S02]  /*1e680*/  @!P3 LEA.HI.X R13, R18, R0, R21, 0x1, P5 ;  /* 0x00000000120db211 */ /* 0x001fe400028f0c15 */
        /* <DEDUP_REMOVED lines=9> */
.L_x_519:
[----:B------:R-:W-:Y:S05]  /*1e720*/  BSYNC B1 ;  /* 0x0000000000017941 */ /* 0x000fea0003800000 */
.L_x_518:
[----:B------:R-:W-:-:S03]  /*1e730*/  UMOV UR4, 0xffffffff ;  /* 0xffffffff00047882 */ /* 0x000fc60000000000 */
[----:B------:R-:W-:Y:S05]  /*1e740*/  BRA.DIV UR4, `(.L_x_520) ;  /* 0x0000009e041c7947 */ /* 0x000fea000b800000 */
[----:B0-----:R0:W0:Y:S04]  /*1e750*/  SHFL.IDX PT, R0, R3, 0x2, 0x181f ;  /* 0x00581f0003007f89 */ /* 0x00102800000e0000 */
[----:B---34-:R3:W4:Y:S02]  /*1e760*/  SHFL.IDX PT, R14, R2, 0x2, 0x181f ;  /* 0x00581f00020e7f89 */ /* 0x01872400000e0000 */
.L_x_755:
        /* <DEDUP_REMOVED lines=9> */
[CC--:B----4-:R-:W-:Y:S02]  /*1e800*/  @!P3 LEA R12, P5, R18.reuse, R14.reuse, 0x1 ;  /* 0x0000000e120cb211 */ /* 0x0d0fe400078a08ff */
        /* <DEDUP_REMOVED lines=11> */
.L_x_522:
[----:B------:R-:W-:Y:S05]  /*1e8c0*/  BSYNC B1 ;  /* 0x0000000000017941 */ /* 0x000fea0003800000 */
.L_x_521:
[----:B------:R-:W-:-:S03]  /*1e8d0*/  UMOV UR4, 0xffffffff ;  /* 0xffffffff00047882 */ /* 0x000fc60000000000 */
[----:B------:R-:W-:Y:S05]  /*1e8e0*/  BRA.DIV UR4, `(.L_x_523) ;  /* 0x0000009a04fc7947 */ /* 0x000fea000b800000 */
[----:B0-----:R0:W0:Y:S04]  /*1e8f0*/  SHFL.IDX PT, R0, R3, 0x3, 0x181f ;  /* 0x00781f0003007f89 */ /* 0x00102800000e0000 */
[----:B----4-:R4:W0:Y:S02]  /*1e900*/  SHFL.IDX PT, R14, R2, 0x3, 0x181f ;  /* 0x00781f00020e7f89 */ /* 0x01082400000e0000 */
.L_x_759:
[----:B-1234-:R-:W-:-:S04]  /*1e910*/  IADD3 R2, R5, 0x60, RZ ;  /* 0x0000006005027810 */ /* 0x01efc80007ffe0ff */
[----:B------:R-:W-:-:S13]  /*1e920*/  ISETP.GE.AND P0, PT, R2, R25, PT ;  /* 0x000000190200720c */ /* 0x000fda0003f06270 */
[----:B------:R-:W-:Y:S05]  /*1e930*/  @P0 BRA `(.L_x_510) ;  /* 0x0000000000440947 */ /* 0x000fea0003800000 */
[----:B------:R-:W-:Y:S02]  /*1e940*/  ULDC UR4, c[0x0][0xac8] ;  /* 0x0002b20000047ab9 */ /* 0x000fe40000000800 */
[----:B------:R-:W-:Y:S02]  /*1e950*/  ISETP.GE.AND P3, PT, R18, UR4, PT ;  /* 0x0000000412007c0c */ /* 0x000fe4000bf66270 */
[----:B------:R-:W-:Y:S02]  /*1e960*/  ISETP.GE.AND P2, PT, R233, UR4, PT ;  /* 0x00000004e9007c0c */ /* 0x000fe4000bf46270 */
[----:B------:R-:W-:Y:S02]  /*1e970*/  ISETP.GE.AND P1, PT, R9, UR4, PT ;  /* 0x0000000409007c0c */ /* 0x000fe4000bf26270 */
[----:B------:R-:W-:-:S07]  /*1e980*/  ISETP.GE.AND P0, PT, R7, UR4, PT ;  /* 0x0000000407007c0c */ /* 0x000fce000bf06270 */
[CC--:B0-----:R-:W-:Y:S02]  /*1e990*/  @!P3 LEA R2, P5, R18.reuse, R14.reuse, 0x1 ;  /* 0x0000000e1202b211 */ /* 0x0c1fe400078a08ff */
[----:B------:R-:W-:Y:S02]  /*1e9a0*/  @!P2 LEA R4, P4, R233, R14, 0x1 ;  /* 0x0000000ee904a211 */ /* 0x000fe400078808ff */
[----:B------:R-:W-:Y:S02]  /*1e9b0*/  @!P3 LEA.HI.X R3, R18, R0, R21, 0x1, P5 ;  /* 0x000000001203b211 */ /* 0x000fe400028f0c15 */
        /* <DEDUP_REMOVED lines=9> */
.L_x_510:
[----:B------:R-:W-:Y:S05]  /*1ea50*/  BSYNC B0 ;  /* 0x0000000000007941 */ /* 0x000fea0003800000 */
.L_x_500:
[----:B0-----:R-:W3:Y:S01]  /*1ea60*/  LDL R0, [R1+0xc] ;  /* 0x00000c0001007983 */ /* 0x001ee20000100800 */
[----:B------:R-:W-:Y:S02]  /*1ea70*/  ULDC UR4, c[0x0][0xc3c] ;  /* 0x00030f0000047ab9 */ /* 0x000fe40000000800 */
[----:B---3--:R-:W-:-:S13]  /*1ea80*/  ISETP.GE.AND P0, PT, R0, UR4, PT ;  /* 0x0000000400007c0c */ /* 0x008fda000bf06270 */
[----:B------:R-:W-:Y:S05]  /*1ea90*/  @!P0 BRA `(.L_x_524) ;  /* 0xfffffe2400788947 */ /* 0x000fea000383ffff */
[----:B------:R-:W-:Y:S05]  /*1eaa0*/  BRA `(.L_x_343) ;  /* 0x0000006c00f07947 */ /* 0x000fea0003800000 */
.L_x_341:
        /* <DEDUP_REMOVED lines=15> */
[----:B------:R-:W1:Y:S01]  /*1eba0*/  LDS.128 R16, [UR4+0x388d0] ;  /* 0x0388d004ff107984 */ /* 0x000e620008000c00 */
[----:B------:R-:W-:Y:S06]  /*1ebb0*/  BAR.ARV 0x4, 0x180 ;  /* 0x0106000000007b1d */ /* 0x000fec0000002000 */
[----:B------:R-:W-:Y:S05]  /*1ebc0*/  BRA `(.L_x_526) ;  /* 0x0000000400fc7947 */ /* 0x000fea0003800000 */
.L_x_525:
[----:B0-----:R-:W0:Y:S01]  /*1ebd0*/  S2R R2, SR_TID.X ;  /* 0x0000000000027919 */ /* 0x001e220000002100 */
[----:B------:R-:W-:Y:S01]  /*1ebe0*/  ULDC UR4, c[0x0][0xc3c] ;  /* 0x00030f0000047ab9 */ /* 0x000fe20000000800 */
[----:B------:R-:W1:Y:S01]  /*1ebf0*/  S2UR UR6, SR_CTAID.X ;  /* 0x00000000000679c3 */ /* 0x000e620000002500 */
[----:B------:R-:W-:Y:S01]  /*1ec00*/  ULDC UR5, c[0x0][0xc38] ;  /* 0x00030e0000057ab9 */ /* 0x000fe20000000800 */
        /* <DEDUP_REMOVED lines=8> */
[C---:B------:R-:W-:Y:S01]  /*1ec90*/  ISETP.GE.U32.AND P2, PT, R5.reuse, 0x2, PT ;  /* 0x000000020500780c */ /* 0x040fe20003f46070 */
[----:B------:R-:W-:Y:S01]  /*1eca0*/  IMAD.MOV.U32 R16, RZ, RZ, RZ ;  /* 0x000000ffff107224 */ /* 0x000fe200078e00ff */
[C---:B------:R-:W-:Y:S02]  /*1ecb0*/  ISETP.GE.U32.AND P3, PT, R5.reuse, 0x4, PT ;  /* 0x000000040500780c */ /* 0x040fe40003f66070 */
[C---:B------:R-:W-:Y:S02]  /*1ecc0*/  ISETP.GE.U32.AND P4, PT, R5.reuse, 0x8, PT ;  /* 0x000000080500780c */ /* 0x040fe40003f86070 */
[----:B------:R-:W-:Y:S01]  /*1ecd0*/  ISETP.GE.U32.AND P5, PT, R5, 0x10, PT ;  /* 0x000000100500780c */ /* 0x000fe20003fa6070 */
[----:B--2---:R-:W0:Y:S02]  /*1ece0*/  SHFL.UP PT, R4, R0, 0x1, RZ ;  /* 0x0420000000047989 */ /* 0x004e2400000e00ff */
[----:B0-----:R-:W-:-:S05]  /*1ecf0*/  SEL R7, R4, RZ, P1 ;  /* 0x000000ff04077207 */ /* 0x001fca0000800000 */
[----:B------:R-:W-:-:S05]  /*1ed00*/  IMAD.IADD R7, R0, 0x1, R7 ;  /* 0x0000000100077824 */ /* 0x000fca00078e0207 */
[----:B------:R-:W0:Y:S02]  /*1ed10*/  SHFL.UP PT, R4, R7, 0x2, RZ ;  /* 0x0440000007047989 */ /* 0x000e2400000e00ff */
[----:B0-----:R-:W-:-:S04]  /*1ed20*/  SEL R4, R4, RZ, P2 ;  /* 0x000000ff04047207 */ /* 0x001fc80001000000 */
[----:B------:R-:W-:-:S05]  /*1ed30*/  IADD3 R4, R7, R4, RZ ;  /* 0x0000000407047210 */ /* 0x000fca0007ffe0ff */
[----:B------:R-:W0:Y:S02]  /*1ed40*/  SHFL.UP PT, R6, R4, 0x4, RZ ;  /* 0x0480000004067989 */ /* 0x000e2400000e00ff */
[----:B0-----:R-:W-:-:S05]  /*1ed50*/  SEL R3, R6, RZ, P3 ;  /* 0x000000ff06037207 */ /* 0x001fca0001800000 */
[----:B------:R-:W-:-:S05]  /*1ed60*/  IMAD.IADD R3, R4, 0x1, R3 ;  /* 0x0000000104037824 */ /* 0x000fca00078e0203 */
[----:B------:R-:W0:Y:S02]  /*1ed70*/  SHFL.UP PT, R2, R3, 0x8, RZ ;  /* 0x0500000003027989 */ /* 0x000e2400000e00ff */
[----:B0-----:R-:W-:-:S05]  /*1ed80*/  SEL R2, R2, RZ, P4 ;  /* 0x000000ff02027207 */ /* 0x001fca0002000000 */
[----:B------:R-:W-:-:S05]  /*1ed90*/  IMAD.IADD R6, R3, 0x1, R2 ;  /* 0x0000000103067824 */ /* 0x000fca00078e0202 */
[----:B------:R-:W0:Y:S02]  /*1eda0*/  SHFL.UP PT, R2, R6, 0x10, RZ ;  /* 0x0600000006027989 */ /* 0x000e2400000e00ff */
[----:B0-----:R-:W-:-:S04]  /*1edb0*/  SEL R7, R2, RZ, P5 ;  /* 0x000000ff02077207 */ /* 0x001fc80002800000 */
[----:B------:R-:W-:-:S05]  /*1edc0*/  IADD3 R2, R6, R7, RZ ;  /* 0x0000000706027210 */ /* 0x000fca0007ffe0ff */
[----:B------:R-:W0:Y:S02]  /*1edd0*/  SHFL.IDX PT, R4, R2, 0x1f, 0x1f ;  /* 0x03e01f0002047f89 */ /* 0x000e2400000e0000 */
[----:B0-----:R-:W-:-:S04]  /*1ede0*/  IMAD R4, R4, UR5, RZ ;  /* 0x0000000504047c24 */ /* 0x001fc8000f8e02ff */
[----:B------:R-:W-:Y:S01]  /*1edf0*/  IMAD.MOV.U32 R7, RZ, RZ, R4 ;  /* 0x000000ffff077224 */ /* 0x000fe200078e0004 */
[----:B-1----:R-:W-:-:S13]  /*1ee00*/  ISETP.GT.AND P6, PT, R4, UR6, PT ;  /* 0x0000000604007c0c */ /* 0x002fda000bfc4270 */
[----:B------:R-:W-:Y:S05]  /*1ee10*/  @P6 BRA `(.L_x_527) ;  /* 0x0000000000a06947 */ /* 0x000fea0003800000 */
[----:B------:R-:W0:Y:S01]  /*1ee20*/  LDC R6, c[0x0][0xc3c] ;  /* 0x00030f00ff067b82 */ /* 0x000e220000000800 */
[----:B------:R-:W-:Y:S01]  /*1ee30*/  MOV R4, R7 ;  /* 0x0000000700047202 */ /* 0x000fe20000000f00 */
[----:B------:R-:W-:Y:S01]  /*1ee40*/  UMOV UR4, URZ ;  /* 0x0000003f00047c82 */ /* 0x000fe20008000000 */
[----:B------:R-:W-:Y:S01]  /*1ee50*/  ULDC UR7, c[0x0][0xc3c] ;  /* 0x00030f0000077ab9 */ /* 0x000fe20000000800 */
[----:B------:R-:W-:-:S05]  /*1ee60*/  ULDC UR5, c[0x0][0xc38] ;  /* 0x00030e0000057ab9 */ /* 0x000fca0000000800 */
.L_x_531:
[----:B------:R-:W-:Y:S01]  /*1ee70*/  UIADD3 UR4, UR4, 0x1f, URZ ;  /* 0x0000001f04047890 */ /* 0x000fe2000fffe03f */
[----:B------:R-:W-:-:S05]  /*1ee80*/  IMAD.U32 R19, RZ, RZ, UR7 ;  /* 0x00000007ff137e24 */ /* 0x000fca000f8e00ff */
[----:B0-----:R-:W-:-:S13]  /*1ee90*/  ISETP.LE.AND P6, PT, R6, UR4, PT ;  /* 0x0000000406007c0c */ /* 0x001fda000bfc3270 */
[----:B------:R-:W-:Y:S05]  /*1eea0*/  @P6 BRA `(.L_x_528) ;  /* 0x0000000400206947 */ /* 0x000fea0003800000 */
[----:B------:R-:W-:Y:S01]  /*1eeb0*/  VIADD R7, R5, UR4 ;  /* 0x0000000405077c36 */ /* 0x000fe20008000000 */
[----:B------:R-:W-:Y:S01]  /*1eec0*/  BSSY B0, `(.L_x_529) ;  /* 0x0000007000007945 */ /* 0x000fe20003800000 */
[----:B------:R-:W-:-:S03]  /*1eed0*/  MOV R0, RZ ;  /* 0x000000ff00007202 */ /* 0x000fc60000000f00 */
[----:B------:R-:W-:-:S13]  /*1eee0*/  ISETP.GE.OR P6, PT, R7, R6, !P0 ;  /* 0x000000060700720c */ /* 0x000fda00047c6670 */
[----:B------:R-:W-:Y:S05]  /*1eef0*/  @P6 BRA `(.L_x_530) ;  /* 0x00000000000c6947 */ /* 0x000fea0003800000 */
[----:B------:R-:W0:Y:S02]  /*1ef00*/  LDC.64 R2, c[0x0][0xc80] ;  /* 0x00032000ff027b82 */ /* 0x000e240000000a00 */
[----:B0-----:R-:W-:-:S05]  /*1ef10*/  IMAD.WIDE R2, R7, 0x4, R2 ;  /* 0x0000000407027825 */ /* 0x001fca00078e0202 */
[----:B------:R0:W5:Y:S02]  /*1ef20*/  LDG.E R0, desc[UR42][R2.64] ;  /* 0x0000002a02007981 */ /* 0x000164000c1e1900 */
.L_x_530:
[----:B------:R-:W-:Y:S05]  /*1ef30*/  BSYNC B0 ;  /* 0x0000000000007941 */ /* 0x000fea0003800000 */
.L_x_529:
[----:B0----5:R-:W0:Y:S02]  /*1ef40*/  SHFL.UP PT, R2, R0, 0x1, RZ ;  /* 0x0420000000027989 */ /* 0x021e2400000e00ff */
        /* <DEDUP_REMOVED lines=14> */
[----:B------:R-:W0:Y:S02]  /*1f030*/  SHFL.IDX PT, R3, R9, 0x1f, 0x1f ;  /* 0x03e01f0009037f89 */ /* 0x000e2400000e0000 */
[----:B0-----:R-:W-:-:S05]  /*1f040*/  IMAD R3, R3, UR5, RZ ;  /* 0x0000000503037c24 */ /* 0x001fca000f8e02ff */
[----:B------:R-:W-:-:S04]  /*1f050*/  IADD3 R4, R3, R4, RZ ;  /* 0x0000000403047210 */ /* 0x000fc80007ffe0ff */
[----:B------:R-:W-:-:S13]  /*1f060*/  ISETP.GT.AND P6, PT, R4, UR6, PT ;  /* 0x0000000604007c0c */ /* 0x000fda000bfc4270 */
[----:B------:R-:W-:Y:S05]  /*1f070*/  @!P6 BRA `(.L_x_531) ;  /* 0xfffffffc007ce947 */ /* 0x000fea000383ffff */
[----:B------:R-:W-:Y:S02]  /*1f080*/  IMAD.MOV.U32 R2, RZ, RZ, R9 ;  /* 0x000000ffff027224 */ /* 0x000fe400078e0009 */
[----:B------:R-:W-:-:S07]  /*1f090*/  IMAD.MOV.U32 R7, RZ, RZ, R3 ;  /* 0x000000ffff077224 */ /* 0x000fce00078e0003 */
.L_x_527:
[----:B------:R-:W-:-:S05]  /*1f0a0*/  IADD3 R7, -R7, R4, RZ ;  /* 0x0000000407077210 */ /* 0x000fca0007ffe1ff */
[----:B------:R-:W-:-:S05]  /*1f0b0*/  IMAD R3, R2, UR5, R7 ;  /* 0x0000000502037c24 */ /* 0x000fca000f8e0207 */
[----:B------:R-:W-:-:S13]  /*1f0c0*/  ISETP.GT.AND P0, PT, R3, UR6, PT ;  /* 0x0000000603007c0c */ /* 0x000fda000bf04270 */
[----:B------:R-:W-:-:S04]  /*1f0d0*/  VOTE.ANY R6, PT, !P0 ;  /* 0x0000000000067806 */ /* 0x000fc800040e0100 */
[----:B------:R-:W0:Y:S01]  /*1f0e0*/  POPC R19, R6 ;  /* 0x0000000600137309 */ /* 0x000e220000000000 */
[----:B------:R-:W-:Y:S01]  /*1f0f0*/  ISETP.NE.AND P0, PT, R6, RZ, PT ;  /* 0x000000ff0600720c */ /* 0x000fe20003f05270 */
[----:B0-----:R-:W0:Y:S02]  /*1f100*/  SHFL.IDX PT, R0, R0, R19, 0x1f ;  /* 0x00001f1300007589 */ /* 0x001e2400000e0000 */
[----:B0-----:R-:W-:-:S04]  /*1f110*/  IABS R4, R0 ;  /* 0x0000000000047213 */ /* 0x001fc80000000000 */
[----:B------:R-:W0:Y:S08]  /*1f120*/  I2F.RP R8, R4 ;  /* 0x0000000400087306 */ /* 0x000e300000209400 */
[----:B0-----:R-:W0:Y:S02]  /*1f130*/  MUFU.RCP R8, R8 ;  /* 0x0000000800087308 */ /* 0x001e240000001000 */
[----:B0-----:R-:W-:-:S06]  /*1f140*/  VIADD R3, R8, 0xffffffe ;  /* 0x0ffffffe08037836 */ /* 0x001fcc0000000000 */
[----:B------:R-:W0:Y:S02]  /*1f150*/  F2I.FTZ.U32.TRUNC.NTZ R3, R3 ;  /* 0x0000000300037305 */ /* 0x000e24000021f000 */
[----:B0-----:R-:W-:Y:S01]  /*1f160*/  IMAD.MOV R11, RZ, RZ, -R3 ;  /* 0x000000ffff0b7224 */ /* 0x001fe200078e0a03 */
[----:B------:R-:W-:Y:S06]  /*1f170*/  @!P0 BRA `(.L_x_532) ;  /* 0x0000000000088947 */ /* 0x000fec0003800000 */
[----:B------:R-:W-:-:S05]  /*1f180*/  IADD3 R9, R19, -0x1, RZ ;  /* 0xffffffff13097810 */ /* 0x000fca0007ffe0ff */
[----:B------:R0:W1:Y:S02]  /*1f190*/  SHFL.IDX PT, R16, R2, R9, 0x1f ;  /* 0x00001f0902107589 */ /* 0x00006400000e0000 */
.L_x_532:
[----:B-1----:R-:W-:Y:S01]  /*1f1a0*/  IMAD R16, R16, UR5, R7 ;  /* 0x0000000510107c24 */ /* 0x002fe2000f8e0207 */
[----:B------:R-:W-:Y:S01]  /*1f1b0*/  IABS R6, R0 ;  /* 0x0000000000067213 */ /* 0x000fe20000000000 */
[----:B------:R-:W-:Y:S02]  /*1f1c0*/  IMAD R7, R11, R4, RZ ;  /* 0x000000040b077224 */ /* 0x000fe400078e02ff */
[----:B0-----:R-:W-:Y:S02]  /*1f1d0*/  IMAD.MOV.U32 R2, RZ, RZ, RZ ;  /* 0x000000ffff027224 */ /* 0x001fe400078e00ff */
[----:B------:R-:W-:Y:S02]  /*1f1e0*/  IMAD.MOV R6, RZ, RZ, -R6 ;  /* 0x000000ffff067224 */ /* 0x000fe400078e0a06 */
[----:B------:R-:W-:Y:S01]  /*1f1f0*/  IMAD.HI.U32 R2, R3, R7, R2 ;  /* 0x0000000703027227 */ /* 0x000fe200078e0002 */
[----:B------:R-:W-:-:S03]  /*1f200*/  IADD3 R7, -R16, UR6, RZ ;  /* 0x0000000610077c10 */ /* 0x000fc6000fffe1ff */
[----:B------:R-:W-:Y:S01]  /*1f210*/  VIADD R19, R19, UR4 ;  /* 0x0000000413137c36 */ /* 0x000fe20008000000 */
[----:B------:R-:W-:-:S05]  /*1f220*/  IABS R3, R7 ;  /* 0x0000000700037213 */ /* 0x000fca0000000000 */
[----:B------:R-:W-:-:S04]  /*1f230*/  IMAD.HI.U32 R2, R2, R3, RZ ;  /* 0x0000000302027227 */ /* 0x000fc800078e00ff */
[----:B------:R-:W-:-:S05]  /*1f240*/  IMAD R3, R2, R6, R3 ;  /* 0x0000000602037224 */ /* 0x000fca00078e0203 */
[----:B------:R-:W-:-:S13]  /*1f250*/  ISETP.GT.U32.AND P1, PT, R4, R3, PT ;  /* 0x000000030400720c */ /* 0x000fda0003f24070 */
[-C--:B------:R-:W-:Y:S01]  /*1f260*/  @!P1 IADD3 R3, R3, -R4.reuse, RZ ;  /* 0x8000000403039210 */ /* 0x080fe20007ffe0ff */
[----:B------:R-:W-:Y:S01]  /*1f270*/  @!P1 VIADD R2, R2, 0x1 ;  /* 0x0000000102029836 */ /* 0x000fe20000000000 */
[----:B------:R-:W-:Y:S02]  /*1f280*/  ISETP.NE.AND P1, PT, R0, RZ, PT ;  /* 0x000000ff0000720c */ /* 0x000fe40003f25270 */
[----:B------:R-:W-:Y:S02]  /*1f290*/  ISETP.GE.U32.AND P0, PT, R3, R4, PT ;  /* 0x000000040300720c */ /* 0x000fe40003f06070 */
[----:B------:R-:W-:-:S04]  /*1f2a0*/  LOP3.LUT R3, R7, R0, RZ, 0x3c, !PT ;  /* 0x0000000007037212 */ /* 0x000fc800078e3cff */
[----:B------:R-:W-:-:S07]  /*1f2b0*/  ISETP.GE.AND P2, PT, R3, RZ, PT ;  /* 0x000000ff0300720c */ /* 0x000fce0003f46270 */
[----:B------:R-:W-:-:S06]  /*1f2c0*/  @P0 VIADD R2, R2, 0x1 ;  /* 0x0000000102020836 */ /* 0x000fcc0000000000 */
[----:B------:R-:W-:Y:S02]  /*1f2d0*/  @!P2 IADD3 R2, -R2, RZ, RZ ;  /* 0x000000ff0202a210 */ /* 0x000fe40007ffe1ff */
[----:B------:R-:W-:-:S04]  /*1f2e0*/  @!P1 LOP3.LUT R2, RZ, R0, RZ, 0x33, !PT ;  /* 0x00000000ff029212 */ /* 0x000fc800078e33ff */
[----:B------:R-:W-:Y:S01]  /*1f2f0*/  MOV R18, R2 ;  /* 0x0000000200127202 */ /* 0x000fe20000000f00 */
[----:B------:R-:W-:-:S04]  /*1f300*/  IMAD.MOV R17, RZ, RZ, -R2 ;  /* 0x000000ffff117224 */ /* 0x000fc800078e0a02 */
[----:B------:R-:W-:Y:S01]  /*1f310*/  IMAD R17, R0, R17, R7 ;  /* 0x0000001100117224 */ /* 0x000fe200078e0207 */
[----:B------:R-:W-:Y:S06]  /*1f320*/  BRA `(.L_x_533) ;  /* 0x00000000000c7947 */ /* 0x000fec0003800000 */
.L_x_528:
[----:B------:R-:W-:Y:S01]  /*1f330*/  IMAD.MOV.U32 R17, RZ, RZ, RZ ;  /* 0x000000ffff117224 */ /* 0x000fe200078e00ff */
[----:B------:R-:W-:Y:S01]  /*1f340*/  MOV R18, RZ ;  /* 0x000000ff00127202 */ /* 0x000fe20000000f00 */
[----:B------:R-:W-:-:S07]  /*1f350*/  IMAD.U32 R16, RZ, RZ, UR6 ;  /* 0x00000006ff107e24 */ /* 0x000fce000f8e00ff */
.L_x_533:
[----:B------:R-:W-:-:S13]  /*1f360*/  ISETP.NE.AND P0, PT, R5, RZ, PT ;  /* 0x000000ff0500720c */ /* 0x000fda0003f05270 */
[----:B------:R-:W0:Y:S01]  /*1f370*/  @!P0 S2R R3, SR_CgaCtaId ;  /* 0x0000000000038919 */ /* 0x000e220000008800 */
[----:B------:R-:W-:-:S04]  /*1f380*/  @!P0 MOV R0, 0x400 ;  /* 0x0000040000008802 */ /* 0x000fc80000000f00 */
[----:B0-----:R-:W-:-:S05]  /*1f390*/  @!P0 LEA R0, R3, R0, 0x18 ;  /* 0x0000000003008211 */ /* 0x001fca00078ec0ff */
[----:B------:R0:W-:Y:S01]  /*1f3a0*/  @!P0 STS.128 [R0+0x388d0], R16 ;  /* 0x0388d01000008388 */ /* 0x0001e20000000c00 */
[----:B------:R-:W-:Y:S06]  /*1f3b0*/  BAR.ARV 0x5, 0x180 ;  /* 0x0146000000007b1d */ /* 0x000fec0000002000 */
.L_x_526:
[----:B0-----:R-:W-:Y:S01]  /*1f3c0*/  IMAD.MOV.U32 R0, RZ, RZ, 0x1 ;  /* 0x00000001ff007424 */ /* 0x001fe200078e00ff */
[----:B------:R0:W-:Y:S01]  /*1f3d0*/  STL [R1+0x8], RZ ;  /* 0x000008ff01007387 */ /* 0x0001e20000100800 */
[----:B------:R-:W-:Y:S02]  /*1f3e0*/  ULDC UR4, c[0x0][0xc3c] ;  /* 0x00030f0000047ab9 */ /* 0x000fe40000000800 */
[----:B-1----:R-:W-:Y:S01]  /*1f3f0*/  ISETP.GE.AND P0, PT, R19, UR4, PT ;  /* 0x0000000413007c0c */ /* 0x002fe2000bf06270 */
[----:B------:R0:W-:Y:S04]  /*1f400*/  STL [R1+0x10], R0 ;  /* 0x0000100001007387 */ /* 0x0001e80000100800 */
[----:B------:R0:W-:Y:S08]  /*1f410*/  STL [R1+0x60], RZ ;  /* 0x000060ff01007387 */ /* 0x0001f00000100800 */
[----:B0-----:R-:W-:Y:S05]  /*1f420*/  @P0 BRA `(.L_x_534) ;  /* 0x00000060008c0947 */ /* 0x001fea0003800000 */
[----:B------:R-:W0:Y:S01]  /*1f430*/  S2R R7, SR_TID.X ;  /* 0x0000000000077919 */ /* 0x000e220000002100 */
[----:B------:R-:W1:Y:S01]  /*1f440*/  S2UR UR5, SR_CgaCtaId ;  /* 0x00000000000579c3 */ /* 0x000e620000008800 */
[----:B------:R-:W-:Y:S01]  /*1f450*/  UMOV UR4, 0x400 ;  /* 0x0000040000047882 */ /* 0x000fe20000000000 */
[----:B------:R-:W-:Y:S01]  /*1f460*/  BSSY B7, `(.L_x_534) ;  /* 0x000061f000077945 */ /* 0x000fe20003800000 */
[----:B------:R-:W-:Y:S01]  /*1f470*/  ULDC.64 UR44, c[0x0][0x198] ;  /* 0x00006600002c7ab9 */ /* 0x000fe20000000a00 */
[----:B------:R-:W-:Y:S02]  /*1f480*/  ULOP3.LUT UR36, UR40, 0x1, URZ, 0xfc, !UPT ;  /* 0x0000000128247892 */ /* 0x000fe4000f8efc3f */
[----:B------:R-:W-:Y:S01]  /*1f490*/  ULOP3.LUT UR38, UR40, 0x2, URZ, 0xfc, !UPT ;  /* 0x0000000228267892 */ /* 0x000fe2000f8efc3f */
[----:B------:R-:W-:Y:S01]  /*1f4a0*/  ULDC UR37, c[0x0][0xc] ;  /* 0x0000030000257ab9 */ /* 0x000fe20000000800 */
[----:B-1----:R-:W-:Y:S01]  /*1f4b0*/  ULEA UR4, UR5, UR4, 0x18 ;  /* 0x0000000405047291 */ /* 0x002fe2000f8ec03f */
[C---:B0-----:R-:W-:Y:S01]  /*1f4c0*/  IMAD.SHL.U32 R2, R7.reuse, 0x80, RZ ;  /* 0x0000008007027824 */ /* 0x041fe200078e00ff */
[----:B------:R-:W-:-:S02]  /*1f4d0*/  LOP3.LUT R6, R7, 0x7f, RZ, 0xc0, !PT ;  /* 0x0000007f07067812 */ /* 0x000fc400078ec0ff */
[----:B------:R-:W-:Y:S02]  /*1f4e0*/  R2P PR, R7, 0x6 ;  /* 0x0000000607007804 */ /* 0x000fe40000000000 */
[----:B------:R-:W-:Y:S02]  /*1f4f0*/  SHF.L.U32 R3, R6, 0x6, RZ ;  /* 0x0000000606037819 */ /* 0x000fe400000006ff */
[----:B------:R-:W-:-:S04]  /*1f500*/  LOP3.LUT R0, R2, 0x400, RZ, 0xc0, !PT ;  /* 0x0000040002007812 */ /* 0x000fc800078ec0ff */
[----:B------:R-:W-:Y:S02]  /*1f510*/  LOP3.LUT R4, R0, 0x1800, R3, 0xf8, !PT ;  /* 0x0000180000047812 */ /* 0x000fe400078ef803 */
[----:B------:R-:W-:Y:S02]  /*1f520*/  SHF.R.U32.HI R3, RZ, 0x1, R7 ;  /* 0x00000001ff037819 */ /* 0x000fe40000011607 */
[----:B------:R-:W-:-:S04]  /*1f530*/  LOP3.LUT R0, R2, 0x380, RZ, 0xc0, !PT ;  /* 0x0000038002007812 */ /* 0x000fc800078ec0ff */
[C---:B------:R-:W-:Y:S02]  /*1f540*/  LOP3.LUT R3, R0.reuse, 0x30, R3, 0xf8, !PT ;  /* 0x0000003000037812 */ /* 0x040fe400078ef803 */
[----:B------:R-:W-:Y:S01]  /*1f550*/  LOP3.LUT R5, R0, 0x10, R7, 0xf8, !PT ;  /* 0x0000001000057812 */ /* 0x000fe200078ef807 */
[----:B------:R-:W-:-:S05]  /*1f560*/  IMAD.SHL.U32 R0, R7, 0x10, RZ ;  /* 0x0000001007007824 */ /* 0x000fca00078e00ff */
[--C-:B------:R-:W-:Y:S02]  /*1f570*/  LOP3.LUT R3, R3, 0x70, R0.reuse, 0x78, !PT ;  /* 0x0000007003037812 */ /* 0x100fe400078e7800 */
[----:B------:R-:W-:Y:S02]  /*1f580*/  LOP3.LUT R5, R5, 0x70, R0, 0x78, !PT ;  /* 0x0000007005057812 */ /* 0x000fe400078e7800 */
[----:B------:R-:W-:Y:S01]  /*1f590*/  LOP3.LUT R2, R3, 0xc00, R2, 0xf8, !PT ;  /* 0x00000c0003027812 */ /* 0x000fe200078ef802 */
[----:B------:R-:W-:Y:S01]  /*1f5a0*/  IMAD.SHL.U32 R3, R7, 0x2, RZ ;  /* 0x0000000207037824 */ /* 0x000fe200078e00ff */
[----:B------:R-:W-:Y:S02]  /*1f5b0*/  LOP3.LUT R4, R4, R5, RZ, 0xfc, !PT ;  /* 0x0000000504047212 */ /* 0x000fe400078efcff */
[----:B------:R-:W-:Y:S01]  /*1f5c0*/  SHF.R.U32.HI R5, RZ, 0x3, R6 ;  /* 0x00000003ff057819 */ /* 0x000fe20000011606 */
[----:B------:R0:W-:Y:S04]  /*1f5d0*/  STL [R1+0x34], R2 ;  /* 0x0000340201007387 */ /* 0x0001e80000100800 */
[----:B------:R1:W-:Y:S01]  /*1f5e0*/  STL [R1+0x30], R4 ;  /* 0x0000300401007387 */ /* 0x0003e20000100800 */
[----:B0-----:R-:W-:-:S04]  /*1f5f0*/  LOP3.LUT R2, R0, 0x3f0, RZ, 0xc0, !PT ;  /* 0x000003f000027812 */ /* 0x001fc800078ec0ff */
[----:B------:R-:W-:Y:S01]  /*1f600*/  LOP3.LUT R3, R2, 0x70, R3, 0x78, !PT ;  /* 0x0000007002037812 */ /* 0x000fe200078e7803 */
[----:B-1----:R-:W-:Y:S01]  /*1f610*/  IMAD.MOV.U32 R4, RZ, RZ, 0x20 ;  /* 0x00000020ff047424 */ /* 0x002fe200078e00ff */
[----:B------:R-:W-:-:S04]  /*1f620*/  SHF.L.U32 R2, R6, 0x4, RZ ;  /* 0x0000000406027819 */ /* 0x000fc800000006ff */
[----:B------:R-:W-:Y:S01]  /*1f630*/  LOP3.LUT R2, R3, 0x400, R2, 0xf8, !PT ;  /* 0x0000040003027812 */ /* 0x000fe200078ef802 */
[----:B------:R-:W-:-:S05]  /*1f640*/  IMAD.MOV.U32 R3, RZ, RZ, 0x40 ;  /* 0x00000040ff037424 */ /* 0x000fca00078e00ff */
[----:B------:R-:W-:Y:S02]  /*1f650*/  SEL R7, R3, 0xffffffc0, !P2 ;  /* 0xffffffc003077807 */ /* 0x000fe40005000000 */
[----:B------:R-:W-:Y:S02]  /*1f660*/  SEL R3, R4, 0xffffffe0, !P1 ;  /* 0xffffffe004037807 */ /* 0x000fe40004800000 */
[----:B------:R-:W-:Y:S01]  /*1f670*/  MOV R4, UR4 ;  /* 0x0000000400047c02 */ /* 0x000fe20008000f00 */
[----:B------:R-:W-:Y:S04]  /*1f680*/  STL [R1+0x20], R7 ;  /* 0x0000200701007387 */ /* 0x000fe80000100800 */
[----:B------:R0:W-:Y:S01]  /*1f690*/  STL [R1+0x1c], R3 ;  /* 0x00001c0301007387 */ /* 0x0001e20000100800 */
[----:B------:R-:W-:-:S03]  /*1f6a0*/  IMAD.IADD R2, R4, 0x1, R2 ;  /* 0x0000000104027824 */ /* 0x000fc600078e0202 */
[----:B------:R-:W-:Y:S04]  /*1f6b0*/  STL [R1+0x4], R4 ;  /* 0x0000040401007387 */ /* 0x000fe80000100800 */
[----:B------:R1:W-:Y:S01]  /*1f6c0*/  STL [R1+0x3c], R2 ;  /* 0x00003c0201007387 */ /* 0x0003e20000100800 */
[----:B0-----:R-:W-:Y:S02]  /*1f6d0*/  LOP3.LUT R3, R0, 0x70, RZ, 0xc0, !PT ;  /* 0x0000007000037812 */ /* 0x001fe400078ec0ff */
[----:B------:R-:W-:Y:S01]  /*1f6e0*/  LOP3.LUT R0, R5, 0x70, R0, 0xf8, !PT ;  /* 0x0000007005007812 */ /* 0x000fe200078ef800 */
[----:B------:R-:W-:Y:S01]  /*1f6f0*/  IMAD.MOV.U32 R0, RZ, RZ, 0x1 ;  /* 0x00000001ff007424 */ /* 0x000fe200078e00ff */
[----:B------:R-:W-:Y:S01]  /*1f700*/  STL [R1+0x60], RZ ;  /* 0x000060ff01007387 */ /* 0x000fe20000100800 */
[----:B-1----:R-:W-:-:S03]  /*1f710*/  MOV R2, 0x1 ;  /* 0x0000000100027802 */ /* 0x002fc60000000f00 */
[----:B------:R0:W-:Y:S04]  /*1f720*/  STL [R1+0x14], R0 ;  /* 0x0000140001007387 */ /* 0x0001e80000100800 */
[----:B------:R1:W-:Y:S04]  /*1f730*/  STL [R1+0xc], RZ ;  /* 0x00000cff01007387 */ /* 0x0003e80000100800 */
[----:B------:R1:W-:Y:S01]  /*1f740*/  STL [R1+0x8], RZ ;  /* 0x000008ff01007387 */ /* 0x0003e20000100800 */
[----:B0-----:R-:W-:-:S03]  /*1f750*/  LOP3.LUT R0, R3, 0x80, RZ, 0xfc, !PT ;  /* 0x0000008003007812 */ /* 0x001fc600078efcff */
[----:B------:R1:W-:Y:S04]  /*1f760*/  STL [R1+0x10], R2 ;  /* 0x0000100201007387 */ /* 0x0003e80000100800 */
.L_x_644:
[----:B012---:R-:W0:Y:S02]  /*1f770*/  LDC.64 R2, c[0x0][0xc88] ;  /* 0x00032200ff027b82 */ /* 0x007e240000000a00 */
[----:B0-----:R-:W-:-:S05]  /*1f780*/  IMAD.WIDE R2, R19, 0x4, R2 ;  /* 0x0000000413027825 */ /* 0x001fca00078e0202 */
[----:B------:R-:W2:Y:S01]  /*1f790*/  LDG.E R15, desc[UR42][R2.64] ;  /* 0x0000002a020f7981 */ /* 0x000ea2000c1e1900 */
[----:B------:R-:W-:Y:S05]  /*1f7a0*/  YIELD ;  /* 0x0000000000007946 */ /* 0x000fea0003800000 */
[----:B------:R-:W-:Y:S01]  /*1f7b0*/  ULDC.64 UR4, c[0x0][0xa28] ;  /* 0x00028a0000047ab9 */ /* 0x000fe20000000a00 */
[----:B---3--:R-:W-:Y:S01]  /*1f7c0*/  IMAD.MOV.U32 R0, RZ, RZ, RZ ;  /* 0x000000ffff007224 */ /* 0x008fe200078e00ff */
[----:B------:R-:W-:Y:S01]  /*1f7d0*/  ISETP.NE.U32.AND P0, PT, RZ, UR4, PT ;  /* 0x00000004ff007c0c */ /* 0x000fe2000bf05070 */
[----:B------:R-:W-:Y:S01]  /*1f7e0*/  ULDC.64 UR10, c[0x0][0xa18] ;  /* 0x00028600000a7ab9 */ /* 0x000fe20000000a00 */
[----:B------:R-:W-:Y:S01]  /*1f7f0*/  ULDC.64 UR8, c[0x0][0xa10] ;  /* 0x0002840000087ab9 */ /* 0x000fe20000000a00 */
[----:B------:R-:W-:Y:S01]  /*1f800*/  ULDC.64 UR6, c[0x0][0xa08] ;  /* 0x0002820000067ab9 */ /* 0x000fe20000000a00 */
[----:B------:R-:W-:-:S02]  /*1f810*/  ISETP.NE.AND.EX P0, PT, RZ, UR5, PT, P0 ;  /* 0x00000005ff007c0c */ /* 0x000fc4000bf05300 */
[----:B--2---:R-:W-:Y:S01]  /*1f820*/  SHF.R.S32.HI R4, RZ, 0x1f, R15 ;  /* 0x0000001fff047819 */ /* 0x004fe2000001140f */
[----:B------:R-:W-:-:S10]  /*1f830*/  IMAD.SHL.U32 R14, R15, 0x4, RZ ;  /* 0x000000040f0e7824 */ /* 0x000fd400078e00ff */
[C---:B------:R-:W-:Y:S01]  /*1f840*/  @P0 LEA R2, P1, R15.reuse, UR4, 0x2 ;  /* 0x000000040f020c11 */ /* 0x040fe2000f8210ff */
[----:B------:R-:W-:Y:S03]  /*1f850*/  STL [R1+0x38], R15 ;  /* 0x0000380f01007387 */ /* 0x000fe60000100800 */
[C-C-:B------:R-:W-:Y:S01]  /*1f860*/  @P0 LEA.HI.X R3, R15.reuse, UR5, R4.reuse, 0x2, P1 ;  /* 0x000000050f030c11 */ /* 0x140fe200088f1404 */
[----:B------:R-:W-:Y:S01]  /*1f870*/  ULDC.64 UR4, c[0x0][0xa00] ;  /* 0x0002800000047ab9 */ /* 0x000fe20000000a00 */
[----:B------:R0:W-:Y:S01]  /*1f880*/  STL [R1+0x44], R4 ;  /* 0x0000440401007387 */ /* 0x0001e20000100800 */
[----:B------:R-:W-:Y:S02]  /*1f890*/  ISETP.NE.U32.AND P2, PT, RZ, UR4, PT ;  /* 0x00000004ff007c0c */ /* 0x000fe4000bf45070 */
[----:B------:R-:W-:Y:S01]  /*1f8a0*/  SHF.L.U64.HI R13, R15, 0x2, R4 ;  /* 0x000000020f0d7819 */ /* 0x000fe20000010204 */
[----:B------:R1:W5:Y:S01]  /*1f8b0*/  @P0 LDG.E R0, desc[UR42][R2.64] ;  /* 0x0000002a02000981 */ /* 0x000362000c1e1900 */
[----:B------:R-:W-:-:S02]  /*1f8c0*/  ISETP.NE.AND.EX P2, PT, RZ, UR5, PT, P2 ;  /* 0x00000005ff007c0c */ /* 0x000fc4000bf45320 */
[----:B------:R-:W-:Y:S01]  /*1f8d0*/  ISETP.NE.U32.AND P3, PT, RZ, UR10, PT ;  /* 0x0000000aff007c0c */ /* 0x000fe2000bf65070 */
[----:B------:R-:W-:Y:S01]  /*1f8e0*/  STL [R1], R14 ;  /* 0x0000000e01007387 */ /* 0x000fe20000100800 */
[----:B------:R-:W-:Y:S02]  /*1f8f0*/  ISETP.NE.U32.AND P0, PT, RZ, UR6, PT ;  /* 0x00000006ff007c0c */ /* 0x000fe4000bf05070 */
[----:B0-----:R-:W-:Y:S01]  /*1f900*/  IADD3 R4, P4, R14, UR4, RZ ;  /* 0x000000040e047c10 */ /* 0x001fe2000ff9e0ff */
[----:B------:R-:W-:Y:S01]  /*1f910*/  STL [R1+0x28], R13 ;  /* 0x0000280d01007387 */ /* 0x000fe20000100800 */
[----:B------:R-:W-:Y:S02]  /*1f920*/  ISETP.NE.AND.EX P3, PT, RZ, UR11, PT, P3 ;  /* 0x0000000bff007c0c */ /* 0x000fe4000bf65330 */
[----:B-1----:R-:W-:Y:S02]  /*1f930*/  CS2R R2, SRZ ;  /* 0x0000000000027805 */ /* 0x002fe4000001ff00 */
[----:B------:R-:W-:-:S02]  /*1f940*/  IADD3.X R5, R13, UR5, RZ, P4, !PT ;  /* 0x000000050d057c10 */ /* 0x000fc4000a7fe4ff */
[C---:B------:R-:W-:Y:S02]  /*1f950*/  IADD3 R6, P4, R14.reuse, UR8, RZ ;  /* 0x000000080e067c10 */ /* 0x040fe4000ff9e0ff */
[----:B------:R-:W-:Y:S01]  /*1f960*/  ISETP.NE.U32.AND P1, PT, RZ, UR8, PT ;  /* 0x00000008ff007c0c */ /* 0x000fe2000bf25070 */
[----:B------:R-:W2:Y:S01]  /*1f970*/  @P2 LDG.E R2, desc[UR42][R4.64] ;  /* 0x0000002a04022981 */ /* 0x000ea2000c1e1900 */
[----:B------:R-:W-:Y:S01]  /*1f980*/  IADD3.X R7, R13, UR9, RZ, P4, !PT ;  /* 0x000000090d077c10 */ /* 0x000fe2000a7fe4ff */
[----:B------:R-:W-:Y:S01]  /*1f990*/  ULDC UR4, c[0x0][0x288] ;  /* 0x0000a20000047ab9 */ /* 0x000fe20000000800 */
[----:B------:R-:W-:Y:S02]  /*1f9a0*/  ISETP.NE.AND.EX P0, PT, RZ, UR7, PT, P0 ;  /* 0x00000007ff007c0c */ /* 0x000fe4000bf05300 */
[----:B------:R-:W-:Y:S02]  /*1f9b0*/  ISETP.NE.AND.EX P1, PT, RZ, UR9, PT, P1 ;  /* 0x00000009ff007c0c */ /* 0x000fe4000bf25310 */
[----:B------:R-:W-:-:S02]  /*1f9c0*/  @P3 IADD3 R10, P4, R14, UR10, RZ ;  /* 0x0000000a0e0a3c10 */ /* 0x000fc4000ff9e0ff */
[----:B------:R-:W-:Y:S02]  /*1f9d0*/  IADD3 R8, P5, R14, UR6, RZ ;  /* 0x000000060e087c10 */ /* 0x000fe4000ffbe0ff */
[C---:B------:R-:W-:Y:S02]  /*1f9e0*/  @P3 IADD3.X R11, R13.reuse, UR11, RZ, P4, !PT ;  /* 0x0000000b0d0b3c10 */ /* 0x040fe4000a7fe4ff */
[----:B------:R-:W-:Y:S02]  /*1f9f0*/  MOV R12, RZ ;  /* 0x000000ff000c7202 */ /* 0x000fe40000000f00 */
[----:B------:R-:W-:-:S03]  /*1fa00*/  IADD3.X R9, R13, UR7, RZ, P5, !PT ;  /* 0x000000070d097c10 */ /* 0x000fc6000affe4ff */
[----:B------:R-:W5:Y:S04]  /*1fa10*/  @P1 LDG.E R3, desc[UR42][R6.64] ;  /* 0x0000002a06031981 */ /* 0x000f68000c1e1900 */
[----:B------:R-:W5:Y:S04]  /*1fa20*/  @P0 LDG.E R12, desc[UR42][R8.64] ;  /* 0x0000002a080c0981 */ /* 0x000f68000c1e1900 */
[----:B--2---:R0:W-:Y:S02]  /*1fa30*/  STL [R1+0x40], R2 ;  /* 0x0000400201007387 */ /* 0x0041e40000100800 */
[----:B0-----:R-:W-:Y:S01]  /*1fa40*/  IMAD.U32 R2, RZ, RZ, UR4 ;  /* 0x00000004ff027e24 */ /* 0x001fe2000f8e00ff */
[----:B------:R-:W-:-:S05]  /*1fa50*/  ULDC.64 UR4, c[0x0][0x418] ;  /* 0x0001060000047ab9 */ /* 0x000fca0000000a00 */
[----:B------:R0:W2:Y:S01]  /*1fa60*/  @P3 LDG.E R2, desc[UR42][R10.64] ;  /* 0x0000002a0a023981 */ /* 0x0000a2000c1e1900 */
[----:B------:R-:W-:-:S03]  /*1fa70*/  UISETP.NE.U32.AND UP0, UPT, UR4, URZ, UPT ;  /* 0x0000003f0400728c */ /* 0x000fc6000bf05070 */
[----:B------:R-:W-:Y:S01]  /*1fa80*/  ULDC UR4, c[0x0][0x424] ;  /* 0x0001090000047ab9 */ /* 0x000fe20000000800 */
[----:B------:R-:W-:-:S03]  /*1fa90*/  UISETP.NE.AND.EX UP0, UPT, UR5, URZ, UPT, UP0 ;  /* 0x0000003f0500728c */ /* 0x000fc6000bf05300 */
[----:B------:R-:W-:Y:S01]  /*1faa0*/  ULDC UR5, c[0x0][0x2f0] ;  /* 0x0000bc0000057ab9 */ /* 0x000fe20000000800 */
[----:B------:R-:W-:-:S04]  /*1fab0*/  USEL UR4, UR4, 0x1, UP0 ;  /* 0x0000000104047887 */ /* 0x000fc80008000000 */
[----:B------:R-:W-:-:S03]  /*1fac0*/  UIMAD UR4, UR4, UR5, URZ ;  /* 0x00000005040472a4 */ /* 0x000fc6000f8e023f */
[----:B------:R-:W-:Y:S02]  /*1fad0*/  ULDC UR5, c[0x0][0x348] ;  /* 0x0000d20000057ab9 */ /* 0x000fe40000000800 */
[----:B0-----:R-:W-:Y:S01]  /*1fae0*/  IMAD.U32 R10, RZ, RZ, UR5 ;  /* 0x00000005ff0a7e24 */ /* 0x001fe2000f8e00ff */
[----:B--2---:R0:W-:Y:S02]  /*1faf0*/  STL [R1+0x58], R2 ;  /* 0x0000580201007387 */ /* 0x0041e40000100800 */
[----:B0-----:R-:W-:Y:S01]  /*1fb00*/  MOV R2, UR4 ;  /* 0x0000000400027c02 */ /* 0x001fe20008000f00 */
[----:B------:R-:W-:Y:S06]  /*1fb10*/  @P3 BRA `(.L_x_535) ;  /* 0x0000000000143947 */ /* 0x000fec0003800000 */
[----:B------:R-:W-:Y:S05]  /*1fb20*/  @!P2 BRA `(.L_x_535) ;  /* 0x000000000010a947 */ /* 0x000fea0003800000 */
[----:B------:R-:W2:Y:S04]  /*1fb30*/  LDG.E R11, desc[UR42][R4.64] ;  /* 0x0000002a040b7981 */ /* 0x000ea8000c1e1900 */
[----:B------:R-:W2:Y:S02]  /*1fb40*/  LDG.E R4, desc[UR42][R4.64+0x4] ;  /* 0x0000042a04047981 */ /* 0x000ea4000c1e1900 */
[----:B--2---:R-:W-:-:S05]  /*1fb50*/  IMAD.IADD R4, R4, 0x1, -R11 ;  /* 0x0000000104047824 */ /* 0x004fca00078e0a0b */
[----:B------:R0:W-:Y:S02]  /*1fb60*/  STL [R1+0x58], R4 ;  /* 0x0000580401007387 */ /* 0x0001e40000100800 */
.L_x_535:
[----:B------:R-:W-:Y:S01]  /*1fb70*/  MOV R11, R15 ;  /* 0x0000000f000b7202 */ /* 0x000fe20000000f00 */
[----:B0----5:R-:W-:Y:S01]  /*1fb80*/  IMAD.IADD R4, R12, 0x1, R0 ;  /* 0x000000010c047824 */ /* 0x021fe200078e0200 */
[----:B------:R-:W-:Y:S02]  /*1fb90*/  ULDC.64 UR4, c[0x0][0xa20] ;  /* 0x0002880000047ab9 */ /* 0x000fe40000000a00 */
[----:B------:R-:W-:Y:S01]  /*1fba0*/  ISETP.NE.U32.AND P2, PT, RZ, UR4, PT ;  /* 0x00000004ff007c0c */ /* 0x000fe2000bf45070 */
[----:B------:R0:W-:Y:S03]  /*1fbb0*/  STL [R1+0x18], R11 ;  /* 0x0000180b01007387 */ /* 0x0001e60000100800 */
[----:B------:R-:W-:Y:S01]  /*1fbc0*/  ISETP.NE.AND.EX P2, PT, RZ, UR5, PT, P2 ;  /* 0x00000005ff007c0c */ /* 0x000fe2000bf45320 */
[----:B------:R0:W-:-:S12]  /*1fbd0*/  STL [R1+0x2c], R4 ;  /* 0x00002c0401007387 */ /* 0x0001d80000100800 */
[----:B0-----:R-:W-:Y:S05]  /*1fbe0*/  @!P2 BRA `(.L_x_536) ;  /* 0x000000000010a947 */ /* 0x001fea0003800000 */
[----:B------:R-:W-:-:S04]  /*1fbf0*/  IADD3 R4, P0, R14, UR4, RZ ;  /* 0x000000040e047c10 */ /* 0x000fc8000ff1e0ff */
[----:B------:R-:W-:-:S05]  /*1fc00*/  IADD3.X R5, R13, UR5, RZ, P0, !PT ;  /* 0x000000050d057c10 */ /* 0x000fca00087fe4ff */
[----:B------:R0:W5:Y:S01]  /*1fc10*/  LDG.E R2, desc[UR42][R4.64] ;  /* 0x0000002a04027981 */ /* 0x000162000c1e1900 */
[----:B------:R-:W-:Y:S05]  /*1fc20*/  BRA `(.L_x_537) ;  /* 0x0000000000107947 */ /* 0x000fea0003800000 */
.L_x_536:
[----:B------:R-:W-:Y:S05]  /*1fc30*/  @!P0 BRA `(.L_x_537) ;  /* 0x00000000000c8947 */ /* 0x000fea0003800000 */
[----:B------:R-:W2:Y:S04]  /*1fc40*/  LDG.E R4, desc[UR42][R8.64] ;  /* 0x0000002a08047981 */ /* 0x000ea8000c1e1900 */
[----:B------:R-:W2:Y:S02]  /*1fc50*/  LDG.E R2, desc[UR42][R8.64+0x4] ;  /* 0x0000042a08027981 */ /* 0x000ea4000c1e1900 */
[----:B--2---:R-:W-:-:S07]  /*1fc60*/  IMAD.IADD R2, R2, 0x1, -R4 ;  /* 0x0000000102027824 */ /* 0x004fce00078e0a04 */
.L_x_537:
[----:B-----5:R-:W-:Y:S02]  /*1fc70*/  IMAD.IADD R0, R2, 0x1, -R0 ;  /* 0x0000000102007824 */ /* 0x020fe400078e0a00 */
[----:B------:R-:W2:Y:S04]  /*1fc80*/  @P1 LDG.E R2, desc[UR42][R6.64] ;  /* 0x0000002a06021981 */ /* 0x000ea8000c1e1900 */
[----:B------:R-:W2:Y:S01]  /*1fc90*/  @P1 LDG.E R6, desc[UR42][R6.64+0x4] ;  /* 0x0000042a06061981 */ /* 0x000ea2000c1e1900 */
[----:B------:R-:W-:Y:S01]  /*1fca0*/  BSSY B0, `(.L_x_538) ;  /* 0x000012c000007945 */ /* 0x000fe20003800000 */
[----:B--2---:R-:W-:-:S05]  /*1fcb0*/  @P1 IADD3 R10, -R2, R6, RZ ;  /* 0x00000006020a1210 */ /* 0x004fca0007ffe1ff */
[----:B0-----:R-:W-:-:S04]  /*1fcc0*/  IMAD.IADD R4, R0, 0x1, R10 ;  /* 0x0000000100047824 */ /* 0x001fc800078e020a */
[----:B------:R-:W-:Y:S01]  /*1fcd0*/  VIADD R2, R4, 0x7f ;  /* 0x0000007f04027836 */ /* 0x000fe20000000000 */
[----:B------:R0:W-:Y:S04]  /*1fce0*/  STL [R1+0x50], R4 ;  /* 0x0000500401007387 */ /* 0x0001e80000100800 */
[----:B0-----:R-:W-:-:S04]  /*1fcf0*/  SHF.R.S32.HI R4, RZ, 0x1f, R2 ;  /* 0x0000001fff047819 */ /* 0x001fc80000011402 */
[----:B------:R-:W-:-:S04]  /*1fd00*/  LEA.HI R5, R4, R2, RZ, 0x7 ;  /* 0x0000000204057211 */ /* 0x000fc800078f38ff */
[----:B------:R-:W-:Y:S01]  /*1fd10*/  LOP3.LUT R2, R5, 0xffffff80, RZ, 0xc0, !PT ;  /* 0xffffff8005027812 */ /* 0x000fe200078ec0ff */
[----:B------:R0:W-:Y:S03]  /*1fd20*/  STL [R1+0x54], R5 ;  /* 0x0000540501007387 */ /* 0x0001e60000100800 */
[----:B------:R-:W-:Y:S02]  /*1fd30*/  VIADDMNMX R10, R2, -R0, R10, PT ;  /* 0x80000000020a7246 */ /* 0x000fe4000380010a */
[----:B------:R-:W-:-:S04]  /*1fd40*/  IADD3 R2, -R0, RZ, RZ ;  /* 0x000000ff00027210 */ /* 0x000fc80007ffe1ff */
[----:B------:R-:W-:-:S04]  /*1fd50*/  VIMNMX R2, RZ, R2, !PT ;  /* 0x00000002ff027248 */ /* 0x000fc80007fe0100 */
[----:B------:R-:W-:Y:S02]  /*1fd60*/  ISETP.GT.AND P0, PT, R10, R2, PT ;  /* 0x000000020a00720c */ /* 0x000fe40003f04270 */
[----:B------:R-:W-:-:S05]  /*1fd70*/  SHF.R.U32.HI R2, RZ, 0x7, R2 ;  /* 0x00000007ff027819 */ /* 0x000fca0000011602 */
[----:B------:R-:W-:-:S06]  /*1fd80*/  IMAD.MOV.U32 R8, RZ, RZ, R2 ;  /* 0x000000ffff087224 */ /* 0x000fcc00078e0002 */
[----:B------:R-:W-:-:S05]  /*1fd90*/  @P0 VIADD R10, R10, 0x7f ;  /* 0x0000007f0a0a0836 */ /* 0x000fca0000000000 */
[----:B------:R-:W-:-:S04]  /*1fda0*/  @P0 SHF.R.S32.HI R0, RZ, 0x1f, R10 ;  /* 0x0000001fff000819 */ /* 0x000fc8000001140a */
[----:B------:R-:W-:-:S04]  /*1fdb0*/  @P0 LEA.HI R10, R0, R10, RZ, 0x7 ;  /* 0x0000000a000a0211 */ /* 0x000fc800078f38ff */
[----:B------:R-:W-:Y:S02]  /*1fdc0*/  @P0 SHF.R.S32.HI R8, RZ, 0x7, R10 ;  /* 0x00000007ff080819 */ /* 0x000fe4000001140a */
[----:B------:R-:W-:Y:S02]  /*1fdd0*/  PLOP3.LUT P0, PT, PT, PT, PT, 0x80, 0x0 ;  /* 0x000000000000781c */ /* 0x000fe40003f0f070 */
[----:B------:R-:W-:-:S13]  /*1fde0*/  ISETP.GT.AND P2, PT, R8, R2, PT ;  /* 0x000000020800720c */ /* 0x000fda0003f44270 */
[----:B0-----:R-:W-:Y:S05]  /*1fdf0*/  @!P2 BRA `(.L_x_539) ;  /* 0x000000100058a947 */ /* 0x001fea0003800000 */
[----:B------:R-:W-:Y:S01]  /*1fe00*/  UMOV UR4, 0xffffffff ;  /* 0xffffffff00047882 */ /* 0x000fe20000000000 */
[----:B------:R-:W-:Y:S02]  /*1fe10*/  SEL R0, R11, RZ, !P1 ;  /* 0x000000ff0b007207 */ /* 0x000fe40004800000 */
[----:B------:R-:W-:Y:S05]  /*1fe20*/  BRA.DIV UR4, `(.L_x_540) ;  /* 0x0000008604f47947 */ /* 0x000fea000b800000 */
[----:B------:R-:W0:Y:S02]  /*1fe30*/  S2R R4, SR_TID.X ;  /* 0x0000000000047919 */ /* 0x000e240000002100 */
[----:B0-----:R-:W-:-:S04]  /*1fe40*/  SHF.R.U32.HI R4, RZ, 0x5, R4 ;  /* 0x00000005ff047819 */ /* 0x001fc80000011604 */
[----:B------:R-:W-:-:S05]  /*1fe50*/  LOP3.LUT R4, R4, 0x3, RZ, 0xc0, !PT ;  /* 0x0000000304047812 */ /* 0x000fca00078ec0ff */
[----:B------:R0:W1:Y:S02]  /*1fe60*/  SHFL.IDX PT, R14, R4, RZ, 0x1f ;  /* 0x00001fff040e7589 */ /* 0x00006400000e0000 */
.L_x_762:
[----:B-1----:R-:W-:Y:S02]  /*1fe70*/  ISETP.NE.AND P0, PT, R14, RZ, PT ;  /* 0x000000ff0e00720c */ /* 0x002fe40003f05270 */
[----:B------:R-:W-:-:S11]  /*1fe80*/  PLOP3.LUT P6, PT, PT, PT, PT, 0x8, 0x0 ;  /* 0x000000000000781c */ /* 0x000fd60003fce170 */
[----:B------:R-:W-:Y:S05]  /*1fe90*/  @P0 BRA `(.L_x_541) ;  /* 0x00000000000c0947 */ /* 0x000fea0003800000 */
[----:B------:R-:W-:-:S03]  /*1fea0*/  UMOV UR4, 0xffffffff ;  /* 0xffffffff00047882 */ /* 0x000fc60000000000 */
[----:B------:R-:W-:Y:S05]  /*1feb0*/  BRA.DIV UR4, `(.L_x_542) ;  /* 0x0000008a04047947 */ /* 0x000fea000b800000 */
[----:B------:R-:W-:-:S13]  /*1fec0*/  ELECT P6, URZ, PT ;  /* 0x00000000003f782f */ /* 0x000fda00038c0000 */
.L_x_541:
[----:B0-----:R-:W2:Y:S04]  /*1fed0*/  LDL R4, [R1+0x60] ;  /* 0x0000600001047983 */ /* 0x001ea80000100800 */
[----:B------:R-:W3:Y:S01]  /*1fee0*/  LDL R6, [R1+0x4] ;  /* 0x0000040001067983 */ /* 0x000ee20000100800 */
[----:B------:R-:W-:Y:S01]  /*1fef0*/  BSSY B1, `(.L_x_543) ;  /* 0x0000008000017945 */ /* 0x000fe20003800000 */
[----:B--2---:R-:W-:-:S04]  /*1ff00*/  IADD3 R4, R4, 0x1, RZ ;  /* 0x0000000104047810 */ /* 0x004fc80007ffe0ff */
[----:B------:R-:W-:-:S04]  /*1ff10*/  LEA.HI R5, R4, R4, RZ, 0x1 ;  /* 0x0000000404057211 */ /* 0x000fc800078f08ff */
[----:B------:R-:W-:-:S05]  /*1ff20*/  LOP3.LUT R5, R5, 0xfffffffe, RZ, 0xc0, !PT ;  /* 0xfffffffe05057812 */ /* 0x000fca00078ec0ff */
[----:B------:R-:W-:-:S05]  /*1ff30*/  IMAD.IADD R4, R4, 0x1, -R5 ;  /* 0x0000000104047824 */ /* 0x000fca00078e0a05 */
[----:B------:R-:W-:-:S04]  /*1ff40*/  SHF.L.U32 R4, R4, 0x1f, RZ ;  /* 0x0000001f04047819 */ /* 0x000fc800000006ff */
[----:B---3--:R-:W0:Y:S02]  /*1ff50*/  SYNCS.PHASECHK.TRANS64.TRYWAIT P0, [R6+URZ+0x38820], R4 ;  /* 0x03882004060075a7 */ /* 0x008e24000800017f */
[----:B0-----:R-:W-:Y:S05]  /*1ff60*/  @!P0 BRA `(.L_x_544) ;  /* 0x0000008400f88947 */ /* 0x001fea0003800000 */
.L_x_765:
[----:B------:R-:W-:Y:S05]  /*1ff70*/  BSYNC B1 ;  /* 0x0000000000017941 */ /* 0x000fea0003800000 */
.L_x_543:
[----:B------:R-:W-:Y:S04]  /*1ff80*/  BSSY B1, `(.L_x_545) ;  /* 0x0000072000017945 */ /* 0x000fe80003800000 */
[----:B------:R-:W-:Y:S05]  /*1ff90*/  @!P6 BRA `(.L_x_546) ;  /* 0x0000000400c0e947 */ /* 0x000fea0003800000 */
[----:B------:R-:W2:Y:S04]  /*1ffa0*/  LDL R6, [R1+0x4] ;  /* 0x0000040001067983 */ /* 0x000ea80000100800 */
[----:B------:R-:W3:Y:S01]  /*1ffb0*/  LDL R7, [R1+0xc] ;  /* 0x00000c0001077983 */ /* 0x000ee20000100800 */
[----:B0-----:R-:W0:Y:S01]  /*1ffc0*/  S2R R5, SR_TID.X ;  /* 0x0000000000057919 */ /* 0x001e220000002100 */
[----:B--2---:R-:W-:Y:S02]  /*1ffd0*/  IMAD.MOV.U32 R9, RZ, RZ, R6 ;  /* 0x000000ffff097224 */ /* 0x004fe400078e0006 */
[----:B------:R-:W2:Y:S03]  /*1ffe0*/  LDL R6, [R1+0x14] ;  /* 0x0000140001067983 */ /* 0x000ea60000100800 */
[----:B---3--:R-:W-:Y:S01]  /*1fff0*/  LEA R7, R7, R9, 0x3 ;  /* 0x0000000907077211 */ /* 0x008fe200078e18ff */
[----:B------:R-:W-:Y:S01]  /*20000*/  BSSY B2, `(.L_x_547) ;  /* 0x0000006000027945 */ /* 0x000fe20003800000 */
[----:B0-----:R-:W-:-:S04]  /*20010*/  LOP3.LUT R5, R5, 0x7f, RZ, 0xc0, !PT ;  /* 0x0000007f05057812 */ /* 0x001fc800078ec0ff */
[----:B------:R-:W-:Y:S02]  /*20020*/  ISETP.NE.AND P1, PT, R5, RZ, PT ;  /* 0x000000ff0500720c */ /* 0x000fe40003f25270 */
[----:B--2---:R-:W-:-:S04]  /*20030*/  SHF.L.U32 R10, R6, 0x1f, RZ ;  /* 0x0000001f060a7819 */ /* 0x004fc800000006ff */
[----:B------:R-:W0:Y:S02]  /*20040*/  SYNCS.PHASECHK.TRANS64.TRYWAIT P0, [R7+URZ+0x388a0], R10 ;  /* 0x0388a00a070075a7 */ /* 0x000e24000800017f */
[----:B0-----:R-:W-:Y:S05]  /*20050*/  @!P0 BRA `(.L_x_548) ;  /* 0x0000008400d48947 */ /* 0x001fea0003800000 */
.L_x_766:
[----:B------:R-:W-:Y:S05]  /*20060*/  BSYNC B2 ;  /* 0x0000000000027941 */ /* 0x000fea0003800000 */
.L_x_547:
[----:B------:R-:W-:Y:S04]  /*20070*/  BSSY B2, `(.L_x_549) ;  /* 0x0000009000027945 */ /* 0x000fe80003800000 */
[----:B------:R-:W-:Y:S05]  /*20080*/  @P1 BRA `(.L_x_550) ;  /* 0x00000000001c1947 */ /* 0x000fea0003800000 */
[----:B------:R-:W1:Y:S02]  /*20090*/  S2R R4, SR_TID.X ;  /* 0x0000000000047919 */ /* 0x000e640000002100 */
[----:B-1----:R-:W-:Y:S01]  /*200a0*/  LOP3.LUT R5, R4, 0x1f, RZ, 0xc0, !PT ;  /* 0x0000001f04057812 */ /* 0x002fe200078ec0ff */
[----:B------:R-:W-:-:S03]  /*200b0*/  IMAD.MOV.U32 R4, RZ, RZ, 0x8000 ;  /* 0x00008000ff047424 */ /* 0x000fc600078e00ff */
[----:B------:R-:W-:Y:S01]  /*200c0*/  ISETP.NE.AND P0, PT, R5, RZ, PT ;  /* 0x000000ff0500720c */ /* 0x000fe20003f05270 */
[----:B------:R1:W-:-:S12]  /*200d0*/  SYNCS.ARRIVE.TRANS64 RZ, [R7+URZ+0x38890], R4 ;  /* 0x0388900407ff79a7 */ /* 0x0003d8000800003f */
[----:B-1----:R-:W-:Y:S05]  /*200e0*/  @!P0 BRA `(.L_x_550) ;  /* 0x0000000000048947 */ /* 0x002fea0003800000 */
[----:B------:R-:W-:Y:S01]  /*200f0*/  BPT.TRAP 0x1 ;  /* 0x000000040000795c */ /* 0x000fe20000300000 */
.L_x_550:
[----:B------:R-:W-:Y:S05]  /*20100*/  BSYNC B2 ;  /* 0x0000000000027941 */ /* 0x000fea0003800000 */
.L_x_549:
[----:B------:R-:W2:Y:S04]  /*20110*/  LDL R6, [R1+0x4] ;  /* 0x0000040001067983 */ /* 0x000ea80000100800 */
[----:B------:R-:W2:Y:S01]  /*20120*/  LDL R4, [R1+0xc] ;  /* 0x00000c0001047983 */ /* 0x000ea20000100800 */
[----:B------:R-:W-:Y:S01]  /*20130*/  IMAD.MOV.U32 R13, RZ, RZ, RZ ;  /* 0x000000ffff0d7224 */ /* 0x000fe200078e00ff */
[----:B------:R-:W-:Y:S01]  /*20140*/  LEA R5, R8, R3, 0x7 ;  /* 0x0000000308057211 */ /* 0x000fe200078e38ff */
[----:B------:R-:W-:Y:S01]  /*20150*/  UIADD3 UR4, UP0, UR44, 0x570, URZ ;  /* 0x000005702c047890 */ /* 0x000fe2000ff1e03f */
[----:B------:R-:W-:Y:S01]  /*20160*/  PLOP3.LUT P0, PT, PT, PT, PT, 0x80, 0x0 ;  /* 0x000000000000781c */ /* 0x000fe20003f0f070 */
[----:B------:R-:W-:Y:S01]  /*20170*/  UMOV UR6, 0x0 ;  /* 0x0000000000067882 */ /* 0x000fe20000000000 */
[----:B------:R-:W-:Y:S01]  /*20180*/  R2UR UR10, R13 ;  /* 0x000000000d0a72ca */ /* 0x000fe200000e0000 */
[----:B------:R-:W-:Y:S01]  /*20190*/  VIADD R5, R5, 0xffffff80 ;  /* 0xffffff8005057836 */ /* 0x000fe20000000000 */
[----:B------:R-:W-:Y:S01]  /*201a0*/  UIADD3.X UR5, URZ, UR45, URZ, UP0, !UPT ;  /* 0x0000002d3f057290 */ /* 0x000fe200087fe43f */
[----:B------:R-:W-:Y:S01]  /*201b0*/  UMOV UR7, 0x12f00000 ;  /* 0x12f0000000077882 */ /* 0x000fe20000000000 */
[----:B--2---:R-:W-:Y:S01]  /*201c0*/  IMAD R9, R4, 0x8000, R6 ;  /* 0x0000800004097824 */ /* 0x004fe200078e0206 */
[----:B------:R-:W-:-:S03]  /*201d0*/  IADD3 R4, R7, 0x38890, RZ ;  /* 0x0003889007047810 */ /* 0x000fc60007ffe0ff */
[----:B------:R-:W-:-:S07]  /*201e0*/  VIADD R6, R9, 0x28400 ;  /* 0x0002840009067836 */ /* 0x000fce0000000000 */
.L_x_551:
[----:B------:R-:W-:-:S13]  /*201f0*/  @P0 ELECT P2, URZ, PT ;  /* 0x00000000003f082f */ /* 0x000fda0003840000 */
[----:B------:R-:W-:Y:S02]  /*20200*/  @P2 R2UR UR13, R0 ;  /* 0x00000000000d22ca */ /* 0x000fe400000e0000 */
[----:B------:R-:W-:Y:S02]  /*20210*/  @P2 R2UR UR12, R18 ;  /* 0x00000000120c22ca */ /* 0x000fe400000e0000 */
[----:B------:R-:W-:Y:S02]  /*20220*/  @P2 R2UR UR11, R5 ;  /* 0x00000000050b22ca */ /* 0x000fe400000e0000 */
[----:B------:R-:W-:Y:S02]  /*20230*/  @P2 R2UR UR9, R4 ;  /* 0x00000000040922ca */ /* 0x000fe400000e0000 */
[----:B------:R-:W-:Y:S02]  /*20240*/  @P2 R2UR UR8, R6 ;  /* 0x00000000060822ca */ /* 0x000fe400000e0000 */
[----:B------:R-:W-:-:S02]  /*20250*/  @P2 PLOP3.LUT P0, PT, P2, PT, PT, 0x8, 0x0 ;  /* 0x000000000000281c */ /* 0x000fc4000170e170 */
[----:B------:R-:W-:-:S09]  /*20260*/  PLOP3.LUT P2, PT, PT, PT, PT, 0x8, 0x0 ;  /* 0x000000000000781c */ /* 0x000fd20003f4e170 */
[----:B------:R1:W-:Y:S02]  /*20270*/  UTMALDG.4D [UR8], [UR4], desc[UR6] ;  /* 0x00000608040075b4 */ /* 0x0003e40008019000 */
[----:B-1----:R-:W-:Y:S05]  /*20280*/  @P0 BRA.U.ANY `(.L_x_551) ;  /* 0xfffffffd00d80947 */ /* 0x002fea000393ffff */
[----:B------:R-:W-:Y:S01]  /*20290*/  IMAD.MOV.U32 R12, RZ, RZ, 0x80 ;  /* 0x00000080ff0c7424 */ /* 0x000fe200078e00ff */
[----:B------:R-:W-:Y:S01]  /*202a0*/  PLOP3.LUT P0, PT, PT, PT, PT, 0x80, 0x0 ;  /* 0x000000000000781c */ /* 0x000fe20003f0f070 */
[----:B------:R-:W-:Y:S01]  /*202b0*/  UMOV UR6, 0x0 ;  /* 0x0000000000067882 */ /* 0x000fe20000000000 */
[----:B------:R-:W-:Y:S01]  /*202c0*/  IADD3 R6, R9, 0x2c400, RZ ;  /* 0x0002c40009067810 */ /* 0x000fe20007ffe0ff */
[----:B------:R-:W-:Y:S01]  /*202d0*/  UMOV UR7, 0x12f00000 ;  /* 0x12f0000000077882 */ /* 0x000fe20000000000 */
[----:B------:R-:W-:-:S15]  /*202e0*/  R2UR UR10, R12 ;  /* 0x000000000c0a72ca */ /* 0x000fde00000e0000 */
.L_x_552:
        /* <DEDUP_REMOVED lines=10> */
[----:B------:R-:W1:Y:S01]  /*20390*/  SYNCS.PHASECHK.TRANS64.TRYWAIT P0, [R7+URZ+0x388c0], R10 ;  /* 0x0388c00a070075a7 */ /* 0x000e62000800017f */
[----:B------:R-:W-:Y:S04]  /*203a0*/  BSSY B2, `(.L_x_553) ;  /* 0x0000002000027945 */ /* 0x000fe80003800000 */
[----:B-1----:R-:W-:Y:S05]  /*203b0*/  @!P0 BRA `(.L_x_554) ;  /* 0x0000008400108947 */ /* 0x002fea0003800000 */
.L_x_767:
[----:B------:R-:W-:Y:S05]  /*203c0*/  BSYNC B2 ;  /* 0x0000000000027941 */ /* 0x000fea0003800000 */
.L_x_553:
[----:B------:R-:W-:Y:S01]  /*203d0*/  BSSY B2, `(.L_x_555) ;  /* 0x000000b000027945 */ /* 0x000fe20003800000 */
[----:B01----:R-:W-:Y:S02]  /*203e0*/  IMAD.MOV.U32 R10, RZ, RZ, 0x0 ;  /* 0x00000000ff0a7424 */ /* 0x003fe400078e00ff */
[----:B------:R-:W-:Y:S01]  /*203f0*/  IMAD.MOV.U32 R11, RZ, RZ, 0x12f00000 ;  /* 0x12f00000ff0b7424 */ /* 0x000fe200078e00ff */
[----:B------:R-:W-:Y:S06]  /*20400*/  @P1 BRA `(.L_x_556) ;  /* 0x00000000001c1947 */ /* 0x000fec0003800000 */
[----:B------:R-:W0:Y:S02]  /*20410*/  S2R R4, SR_TID.X ;  /* 0x0000000000047919 */ /* 0x000e240000002100 */
[----:B0-----:R-:W-:Y:S02]  /*20420*/  LOP3.LUT R6, R4, 0x1f, RZ, 0xc0, !PT ;  /* 0x0000001f04067812 */ /* 0x001fe400078ec0ff */
[----:B------:R-:W-:Y:S02]  /*20430*/  MOV R4, 0x8000 ;  /* 0x0000800000047802 */ /* 0x000fe40000000f00 */
[----:B------:R-:W-:Y:S02]  /*20440*/  ISETP.NE.AND P0, PT, R6, RZ, PT ;  /* 0x000000ff0600720c */ /* 0x000fe40003f05270 */
[----:B------:R0:W-:Y:S11]  /*20450*/  SYNCS.ARRIVE.TRANS64 RZ, [R7+URZ+0x388b0], R4 ;  /* 0x0388b00407ff79a7 */ /* 0x0001f6000800003f */
[----:B0-----:R-:W-:Y:S05]  /*20460*/  @!P0 BRA `(.L_x_556) ;  /* 0x0000000000048947 */ /* 0x001fea0003800000 */
[----:B------:R-:W-:Y:S01]  /*20470*/  BPT.TRAP 0x1 ;  /* 0x000000040000795c */ /* 0x000fe20000300000 */
.L_x_556:
[----:B------:R-:W-:Y:S05]  /*20480*/  BSYNC B2 ;  /* 0x0000000000027941 */ /* 0x000fea0003800000 */
.L_x_555:
        /* <DEDUP_REMOVED lines=8> */
.L_x_557:
        /* <DEDUP_REMOVED lines=9> */
[----:B0-----:R-:W-:Y:S05]  /*205a0*/  @P0 BRA.U.ANY `(.L_x_557) ;  /* 0xfffffffd00d80947 */ /* 0x001fea000393ffff */
[----:B------:R-:W-:Y:S02]  /*205b0*/  R2UR UR10, R12 ;  /* 0x000000000c0a72ca */ /* 0x000fe400000e0000 */
[----:B------:R-:W-:Y:S02]  /*205c0*/  R2UR UR6, R10 ;  /* 0x000000000a0672ca */ /* 0x000fe400000e0000 */
[----:B------:R-:W-:Y:S02]  /*205d0*/  R2UR UR7, R11 ;  /* 0x000000000b0772ca */ /* 0x000fe400000e0000 */
[----:B------:R-:W-:Y:S02]  /*205e0*/  PLOP3.LUT P0, PT, PT, PT, PT, 0x80, 0x0 ;  /* 0x000000000000781c */ /* 0x000fe40003f0f070 */
[----:B------:R-:W-:-:S11]  /*205f0*/  IADD3 R4, R9, 0x14400, RZ ;  /* 0x0001440009047810 */ /* 0x000fd60007ffe0ff */
.L_x_558:
        /* <DEDUP_REMOVED lines=10> */
.L_x_546:
[----:B------:R-:W-:Y:S05]  /*206a0*/  BSYNC B1 ;  /* 0x0000000000017941 */ /* 0x000fea0003800000 */
.L_x_545:
[----:B------:R-:W0:Y:S04]  /*206b0*/  LDL.LU R9, [R1+0xc] ;  /* 0x00000c0001097983 */ /* 0x000e280000300800 */
[----:B------:R-:W2:Y:S01]  /*206c0*/  LDL.LU R6, [R1+0x14] ;  /* 0x0000140001067983 */ /* 0x000ea20000300800 */
[----:B------:R-:W-:Y:S01]  /*206d0*/  PLOP3.LUT P0, PT, PT, PT, PT, 0x8, 0x0 ;  /* 0x000000000000781c */ /* 0x000fe20003f0e170 */
[----:B0-----:R-:W-:Y:S02]  /*206e0*/  VIADD R4, R9, 0x1 ;  /* 0x0000000109047836 */ /* 0x001fe40000000000 */
[----:B------:R-:W-:-:S03]  /*206f0*/  VIADD R9, R8, 0xfffffffe ;  /* 0xfffffffe08097836 */ /* 0x000fc60000000000 */
[C---:B------:R-:W-:Y:S02]  /*20700*/  ISETP.NE.AND P1, PT, R4.reuse, 0x2, PT ;  /* 0x000000020400780c */ /* 0x040fe40003f25270 */
[----:B------:R-:W-:Y:S02]  /*20710*/  ISETP.GE.AND P2, PT, R9, R2, PT ;  /* 0x000000020900720c */ /* 0x000fe40003f46270 */
[----:B------:R-:W-:Y:S02]  /*20720*/  SEL R5, RZ, 0x1, P1 ;  /* 0x00000001ff057807 */ /* 0x000fe40000800000 */
[----:B------:R-:W-:Y:S02]  /*20730*/  SEL R4, R4, RZ, P1 ;  /* 0x000000ff04047207 */ /* 0x000fe40000800000 */
[----:B--2---:R-:W-:-:S03]  /*20740*/  LOP3.LUT R6, R6, R5, RZ, 0x3c, !PT ;  /* 0x0000000506067212 */ /* 0x004fc600078e3cff */
[----:B------:R0:W-:Y:S04]  /*20750*/  STL [R1+0xc], R4 ;  /* 0x00000c0401007387 */ /* 0x0001e80000100800 */
[----:B------:R0:W-:Y:S01]  /*20760*/  STL [R1+0x14], R6 ;  /* 0x0000140601007387 */ /* 0x0001e20000100800 */
[----:B------:R-:W-:Y:S05]  /*20770*/  @!P2 BRA `(.L_x_539) ;  /* 0x0000000400f8a947 */ /* 0x000fea0003800000 */
.L_x_573:
[----:B------:R-:W-:Y:S05]  /*20780*/  YIELD ;  /* 0x0000000000007946 */ /* 0x000fea0003800000 */
[----:B------:R-:W-:Y:S04]  /*20790*/  BSSY B1, `(.L_x_559) ;  /* 0x0000070000017945 */ /* 0x000fe80003800000 */
[----:B-1----:R-:W-:Y:S05]  /*207a0*/  @!P6 BRA `(.L_x_560) ;  /* 0x0000000400b8e947 */ /* 0x002fea0003800000 */
[----:B------:R-:W2:Y:S04]  /*207b0*/  LDL R7, [R1+0x4] ;  /* 0x0000040001077983 */ /* 0x000ea80000100800 */
[----:B0-----:R-:W2:Y:S04]  /*207c0*/  LDL R6, [R1+0xc] ;  /* 0x00000c0001067983 */ /* 0x001ea80000100800 */
[----:B------:R-:W3:Y:S01]  /*207d0*/  LDL R5, [R1+0x14] ;  /* 0x0000140001057983 */ /* 0x000ee20000100800 */
[----:B------:R-:W0:Y:S01]  /*207e0*/  S2R R4, SR_TID.X ;  /* 0x0000000000047919 */ /* 0x000e220000002100 */
[----:B------:R-:W-:Y:S01]  /*207f0*/  BSSY B2, `(.L_x_561) ;  /* 0x0000007000027945 */ /* 0x000fe20003800000 */
[----:B0-----:R-:W-:-:S04]  /*20800*/  LOP3.LUT R4, R4, 0x7f, RZ, 0xc0, !PT ;  /* 0x0000007f04047812 */ /* 0x001fc800078ec0ff */
[----:B------:R-:W-:Y:S02]  /*20810*/  ISETP.NE.AND P2, PT, R4, RZ, PT ;  /* 0x000000ff0400720c */ /* 0x000fe40003f45270 */
[----:B--2---:R-:W-:Y:S02]  /*20820*/  LEA R8, R6, R7, 0x3 ;  /* 0x0000000706087211 */ /* 0x004fe400078e18ff */
[----:B---3--:R-:W-:-:S04]  /*20830*/  SHF.L.U32 R7, R5, 0x1f, RZ ;  /* 0x0000001f05077819 */ /* 0x008fc800000006ff */
[----:B------:R-:W0:Y:S02]  /*20840*/  SYNCS.PHASECHK.TRANS64.TRYWAIT P1, [R8+URZ+0x388a0], R7 ;  /* 0x0388a007080075a7 */ /* 0x000e24000802017f */
[----:B0-----:R-:W-:Y:S05]  /*20850*/  @!P1 BRA `(.L_x_562) ;  /* 0x0000007c00fc9947 */ /* 0x001fea0003800000 */
.L_x_768:
[----:B------:R-:W-:Y:S05]  /*20860*/  BSYNC B2 ;  /* 0x0000000000027941 */ /* 0x000fea0003800000 */
.L_x_561:
        /* <DEDUP_REMOVED lines=9> */
.L_x_564:
[----:B------:R-:W-:Y:S05]  /*20900*/  BSYNC B2 ;  /* 0x0000000000027941 */ /* 0x000fea0003800000 */
.L_x_563:
[----:B------:R-:W2:Y:S04]  /*20910*/  LDL R5, [R1+0x4] ;  /* 0x0000040001057983 */ /* 0x000ea80000100800 */
[----:B------:R-:W2:Y:S01]  /*20920*/  LDL R4, [R1+0xc] ;  /* 0x00000c0001047983 */ /* 0x000ea20000100800 */
[----:B------:R-:W-:Y:S01]  /*20930*/  IMAD.MOV.U32 R12, RZ, RZ, RZ ;  /* 0x000000ffff0c7224 */ /* 0x000fe200078e00ff */
[----:B------:R-:W-:Y:S01]  /*20940*/  UIADD3 UR4, UP0, UR44, 0x570, URZ ;  /* 0x000005702c047890 */ /* 0x000fe2000ff1e03f */
[----:B------:R-:W-:Y:S01]  /*20950*/  PLOP3.LUT P1, PT, PT, PT, PT, 0x80, 0x0 ;  /* 0x000000000000781c */ /* 0x000fe20003f2f070 */
[----:B------:R-:W-:Y:S01]  /*20960*/  UMOV UR6, 0x0 ;  /* 0x0000000000067882 */ /* 0x000fe20000000000 */
[----:B------:R-:W-:Y:S01]  /*20970*/  UMOV UR7, 0x12f00000 ;  /* 0x12f0000000077882 */ /* 0x000fe20000000000 */
[----:B------:R-:W-:Y:S01]  /*20980*/  R2UR UR10, R12 ;  /* 0x000000000c0a72ca */ /* 0x000fe200000e0000 */
[----:B------:R-:W-:Y:S01]  /*20990*/  UIADD3.X UR5, URZ, UR45, URZ, UP0, !UPT ;  /* 0x0000002d3f057290 */ /* 0x000fe200087fe43f */
[----:B--2---:R-:W-:Y:S01]  /*209a0*/  LEA R6, R4, R5, 0xf ;  /* 0x0000000504067211 */ /* 0x004fe200078e78ff */
[----:B------:R-:W-:-:S02]  /*209b0*/  IMAD R5, R9, 0x80, R3 ;  /* 0x0000008009057824 */ /* 0x000fc400078e0203 */
[----:B------:R-:W-:Y:S01]  /*209c0*/  VIADD R4, R8, 0x38890 ;  /* 0x0003889008047836 */ /* 0x000fe20000000000 */
[----:B------:R-:W-:-:S09]  /*209d0*/  IADD3 R10, R6, 0x28400, RZ ;  /* 0x00028400060a7810 */ /* 0x000fd20007ffe0ff */
.L_x_565:
        /* <DEDUP_REMOVED lines=16> */
.L_x_566:
        /* <DEDUP_REMOVED lines=13> */
.L_x_769:
[----:B------:R-:W-:Y:S05]  /*20bb0*/  BSYNC B2 ;  /* 0x0000000000027941 */ /* 0x000fea0003800000 */
.L_x_567:
[----:B------:R-:W-:Y:S01]  /*20bc0*/  BSSY B2, `(.L_x_569) ;  /* 0x000000b000027945 */ /* 0x000fe20003800000 */
[----:B------:R-:W-:Y:S01]  /*20bd0*/  MOV R10, 0x0 ;  /* 0x00000000000a7802 */ /* 0x000fe20000000f00 */
[----:B------:R-:W-:Y:S02]  /*20be0*/  IMAD.MOV.U32 R11, RZ, RZ, 0x12f00000 ;  /* 0x12f00000ff0b7424 */ /* 0x000fe400078e00ff */
        /* <DEDUP_REMOVED lines=8> */
.L_x_570:
[----:B------:R-:W-:Y:S05]  /*20c70*/  BSYNC B2 ;  /* 0x0000000000027941 */ /* 0x000fea0003800000 */
.L_x_569:
[----:B------:R-:W-:Y:S01]  /*20c80*/  R2UR UR10, R12 ;  /* 0x000000000c0a72ca */ /* 0x000fe200000e0000 */
[----:B------:R-:W-:Y:S01]  /*20c90*/  UIADD3 UR4, UP0, UR44, 0x670, URZ ;  /* 0x000006702c047890 */ /* 0x000fe2000ff1e03f */
[----:B------:R-:W-:Y:S01]  /*20ca0*/  R2UR UR6, R10 ;  /* 0x000000000a0672ca */ /* 0x000fe200000e0000 */
[----:B------:R-:W-:Y:S01]  /*20cb0*/  VIADD R4, R6, 0x10400 ;  /* 0x0001040006047836 */ /* 0x000fe20000000000 */
[----:B------:R-:W-:Y:S01]  /*20cc0*/  R2UR UR7, R11 ;  /* 0x000000000b0772ca */ /* 0x000fe200000e0000 */
[----:B------:R-:W-:Y:S01]  /*20cd0*/  UIADD3.X UR5, URZ, UR45, URZ, UP0, !UPT ;  /* 0x0000002d3f057290 */ /* 0x000fe200087fe43f */
[----:B------:R-:W-:Y:S02]  /*20ce0*/  PLOP3.LUT P1, PT, PT, PT, PT, 0x80, 0x0 ;  /* 0x000000000000781c */ /* 0x000fe40003f2f070 */
[----:B01----:R-:W-:-:S11]  /*20cf0*/  IADD3 R8, R8, 0x388b0, RZ ;  /* 0x000388b008087810 */ /* 0x003fd60007ffe0ff */
.L_x_571:
        /* <DEDUP_REMOVED lines=15> */
.L_x_572:
        /* <DEDUP_REMOVED lines=10> */
.L_x_560:
[----:B------:R-:W-:Y:S05]  /*20e90*/  BSYNC B1 ;  /* 0x0000000000017941 */ /* 0x000fea0003800000 */
.L_x_559:
[----:B0-----:R-:W2:Y:S04]  /*20ea0*/  LDL.LU R4, [R1+0xc] ;  /* 0x00000c0001047983 */ /* 0x001ea80000300800 */
[----:B------:R-:W3:Y:S01]  /*20eb0*/  LDL.LU R7, [R1+0x14] ;  /* 0x0000140001077983 */ /* 0x000ee20000300800 */
[C---:B------:R-:W-:Y:S01]  /*20ec0*/  ISETP.GT.AND P2, PT, R9.reuse, R2, PT ;  /* 0x000000020900720c */ /* 0x040fe20003f44270 */
[----:B------:R-:W-:Y:S01]  /*20ed0*/  VIADD R9, R9, 0xffffffff ;  /* 0xffffffff09097836 */ /* 0x000fe20000000000 */
[----:B--2---:R-:W-:-:S04]  /*20ee0*/  IADD3 R4, R4, 0x1, RZ ;  /* 0x0000000104047810 */ /* 0x004fc80007ffe0ff */
[----:B------:R-:W-:-:S04]  /*20ef0*/  ISETP.NE.AND P1, PT, R4, 0x2, PT ;  /* 0x000000020400780c */ /* 0x000fc80003f25270 */
[----:B------:R-:W-:Y:S02]  /*20f00*/  SEL R5, RZ, 0x1, P1 ;  /* 0x00000001ff057807 */ /* 0x000fe40000800000 */
[----:B------:R-:W-:Y:S02]  /*20f10*/  SEL R4, R4, RZ, P1 ;  /* 0x000000ff04047207 */ /* 0x000fe40000800000 */
[----:B---3--:R-:W-:-:S05]  /*20f20*/  LOP3.LUT R7, R7, R5, RZ, 0x3c, !PT ;  /* 0x0000000507077212 */ /* 0x008fca00078e3cff */
[----:B------:R1:W-:Y:S04]  /*20f30*/  STL [R1+0x14], R7 ;  /* 0x0000140701007387 */ /* 0x0003e80000100800 */
[----:B------:R1:W-:Y:S01]  /*20f40*/  STL [R1+0xc], R4 ;  /* 0x00000c0401007387 */ /* 0x0003e20000100800 */
[----:B------:R-:W-:Y:S05]  /*20f50*/  @P2 BRA `(.L_x_573) ;  /* 0xfffffff800082947 */ /* 0x000fea000383ffff */
.L_x_539:
[----:B------:R-:W-:Y:S05]  /*20f60*/  BSYNC B0 ;  /* 0x0000000000007941 */ /* 0x000fea0003800000 */
.L_x_538:
[----:B01----:R-:W2:Y:S01]  /*20f70*/  LDL R4, [R1+0x50] ;  /* 0x0000500001047983 */ /* 0x003ea20000100800 */
[----:B------:R-:W-:Y:S05]  /*20f80*/  @!P0 WARPSYNC.ALL ;  /* 0x0000000000008948 */ /* 0x000fea0003800000 */
[----:B------:R-:W-:Y:S01]  /*20f90*/  @!P0 BAR.SYNC.DEFER_BLOCKING 0xc, 0x180 ;  /* 0x0306000000008b1d */ /* 0x000fe20000010000 */
[----:B--2---:R-:W-:-:S13]  /*20fa0*/  ISETP.GT.AND P0, PT, R4, RZ, PT ;  /* 0x000000ff0400720c */ /* 0x004fda0003f04270 */
[----:B------:R-:W-:Y:S05]  /*20fb0*/  @P0 BRA `(.L_x_574) ;  /* 0x0000000000440947 */ /* 0x000fea0003800000 */
[----:B------:R-:W0:Y:S02]  /*20fc0*/  S2R R4, SR_TID.X ;  /* 0x0000000000047919 */ /* 0x000e240000002100 */
[----:B0-----:R-:W-:-:S04]  /*20fd0*/  LOP3.LUT R4, R4, 0x7f, RZ, 0xc0, !PT ;  /* 0x0000007f04047812 */ /* 0x001fc800078ec0ff */
[----:B------:R-:W-:-:S13]  /*20fe0*/  ISETP.NE.AND P0, PT, R4, RZ, PT ;  /* 0x000000ff0400720c */ /* 0x000fda0003f05270 */
[----:B------:R-:W-:Y:S05]  /*20ff0*/  @P0 BRA `(.L_x_575) ;  /* 0x0000003c00080947 */ /* 0x000fea0003800000 */
[----:B------:R-:W0:Y:S01]  /*21000*/  S2R R2, SR_LANEID ;  /* 0x0000000000027919 */ /* 0x000e220000000000 */
[----:B------:R-:W-:Y:S01]  /*21010*/  VOTEU.ANY UR4, UPT, PT ;  /* 0x0000000000047886 */ /* 0x000fe200038e0100 */
[----:B------:R-:W1:Y:S01]  /*21020*/  LDC.64 R4, c[0x0][0xc60] ;  /* 0x00031800ff047b82 */ /* 0x000e620000000a00 */
[----:B------:R-:W0:Y:S02]  /*21030*/  FLO.U32 R0, UR4 ;  /* 0x0000000400007d00 */ /* 0x000e2400080e0000 */
[----:B0-----:R-:W-:-:S06]  /*21040*/  ISETP.EQ.U32.AND P0, PT, R0, R2, PT ;  /* 0x000000020000720c */ /* 0x001fcc0003f02070 */
[----:B------:R-:W1:Y:S07]  /*21050*/  POPC R2, UR4 ;  /* 0x0000000400027d09 */ /* 0x000e6e0008000000 */
[----:B-1----:R-:W2:Y:S04]  /*21060*/  @P0 ATOMG.E.ADD.STRONG.GPU PT, R2, desc[UR42][R4.64], R2 ;  /* 0x00000002040209a8 */ /* 0x002ea800081ee1ea */
[----:B--2---:R0:W1:Y:S02]  /*21070*/  SHFL.IDX PT, R2, R2, R0, 0x1f ;  /* 0x00001f0002027589 */ /* 0x00406400000e0000 */
[----:B0-----:R-:W0:Y:S02]  /*21080*/  S2R R0, SR_LTMASK ;  /* 0x0000000000007919 */ /* 0x001e240000003900 */
[----:B0-----:R-:W-:-:S06]  /*21090*/  LOP3.LUT R0, R0, UR4, RZ, 0xc0, !PT ;  /* 0x0000000400007c12 */ /* 0x001fcc000f8ec0ff */
[----:B------:R-:W1:Y:S02]  /*210a0*/  POPC R0, R0 ;  /* 0x0000000000007309 */ /* 0x000e640000000000 */
[----:B-1----:R-:W-:Y:S01]  /*210b0*/  IADD3 R16, R2, UR37, R0 ;  /* 0x0000002502107c10 */ /* 0x002fe2000fffe000 */
[----:B------:R-:W-:Y:S06]  /*210c0*/  BRA `(.L_x_575) ;  /* 0x0000003800d47947 */ /* 0x000fec0003800000 */
.L_x_574:
[----:B------:R-:W2:Y:S01]  /*210d0*/  LDL R0, [R1+0x4] ;  /* 0x0000040001007983 */ /* 0x000ea20000100800 */
[----:B------:R-:W-:Y:S01]  /*210e0*/  BSSY B6, `(.L_x_576) ;  /* 0x0000014000067945 */ /* 0x000fe20003800000 */
[----:B--2---:R-:W-:-:S05]  /*210f0*/  VIADD R0, R0, 0x28400 ;  /* 0x0002840000007836 */ /* 0x004fca0000000000 */
[----:B------:R-:W-:-:S13]  /*21100*/  LOP3.LUT P0, RZ, R0, 0x3ff, RZ, 0xc0, !PT ;  /* 0x000003ff00ff7812 */ /* 0x000fda000780c0ff */
[----:B------:R-:W-:Y:S05]  /*21110*/  @!P0 BRA `(.L_x_577) ;  /* 0x0000000000408947 */ /* 0x000fea0003800000 */
[----:B------:R-:W-:Y:S01]  /*21120*/  MOV R2, 0x0 ;  /* 0x0000000000027802 */ /* 0x000fe20000000f00 */
[----:B------:R-:W-:Y:S01]  /*21130*/  ULDC.64 UR6, c[0x4][0xc0] ;  /* 0x0100300000067ab9 */ /* 0x000fe20000000a00 */
[----:B------:R-:W-:Y:S01]  /*21140*/  ULDC.64 UR8, c[0x4][0xc8] ;  /* 0x0100320000087ab9 */ /* 0x000fe20000000a00 */
[----:B------:R-:W-:Y:S01]  /*21150*/  ULDC.64 UR4, c[0x4][0x8] ;  /* 0x0100020000047ab9 */ /* 0x000fe20000000a00 */
[----:B------:R-:W-:Y:S01]  /*21160*/  MOV R4, UR6 ;  /* 0x0000000600047c02 */ /* 0x000fe20008000f00 */
[----:B------:R-:W-:Y:S01]  /*21170*/  IMAD.U32 R5, RZ, RZ, UR7 ;  /* 0x00000007ff057e24 */ /* 0x000fe2000f8e00ff */
[----:B------:R-:W0:Y:S01]  /*21180*/  LDC.64 R2, c[0x4][R2] ;  /* 0x0100000002027b82 */ /* 0x000e220000000a00 */
[----:B------:R-:W-:Y:S01]  /*21190*/  IMAD.U32 R6, RZ, RZ, UR8 ;  /* 0x00000008ff067e24 */ /* 0x000fe2000f8e00ff */
[----:B------:R-:W-:Y:S01]  /*211a0*/  MOV R7, UR9 ;  /* 0x0000000900077c02 */ /* 0x000fe20008000f00 */
[----:B------:R-:W-:Y:S01]  /*211b0*/  IMAD.U32 R10, RZ, RZ, UR4 ;  /* 0x00000004ff0a7e24 */ /* 0x000fe2000f8e00ff */
[----:B------:R-:W-:Y:S01]  /*211c0*/  MOV R8, 0x70 ;  /* 0x0000007000087802 */ /* 0x000fe20000000f00 */
[----:B------:R-:W-:-:S02]  /*211d0*/  IMAD.U32 R11, RZ, RZ, UR5 ;  /* 0x00000005ff0b7e24 */ /* 0x000fc4000f8e00ff */
[----:B------:R-:W-:Y:S02]  /*211e0*/  IMAD.MOV.U32 R12, RZ, RZ, 0x1 ;  /* 0x00000001ff0c7424 */ /* 0x000fe400078e00ff */
[----:B------:R-:W-:-:S07]  /*211f0*/  IMAD.MOV.U32 R13, RZ, RZ, RZ ;  /* 0x000000ffff0d7224 */ /* 0x000fce00078e00ff */
[----:B------:R-:W-:-:S07]  /*21200*/  LEPC R20, `(.L_x_577) ;  /* 0x000000001014794e */ /* 0x000fce0000000000 */
[----:B0-----:R-:W-:Y:S05]  /*21210*/  CALL.ABS.NOINC R2 ;  /* 0x0000000002007343 */ /* 0x001fea0003c00000 */
.L_x_577:
[----:B------:R-:W-:Y:S05]  /*21220*/  BSYNC B6 ;  /* 0x0000000000067941 */ /* 0x000fea0003800000 */
.L_x_576:
[----:B------:R-:W2:Y:S04]  /*21230*/  LDL R0, [R1+0x4] ;  /* 0x0000040001007983 */ /* 0x000ea80000100800 */
[----:B------:R-:W3:Y:S01]  /*21240*/  LDL.LU R2, [R1+0x24] ;  /* 0x0000240001027983 */ /* 0x000ee20000300800 */
[----:B------:R-:W-:Y:S01]  /*21250*/  BSSY B6, `(.L_x_578) ;  /* 0x0000017000067945 */ /* 0x000fe20003800000 */
[----:B--2---:R-:W-:-:S04]  /*21260*/  IADD3 R0, R0, 0x10400, RZ ;  /* 0x0001040000007810 */ /* 0x004fc80007ffe0ff */
[----:B------:R-:W-:Y:S02]  /*21270*/  LOP3.LUT P0, RZ, R0, 0x3ff, RZ, 0xc0, !PT ;  /* 0x000003ff00ff7812 */ /* 0x000fe4000780c0ff */
[----:B---3--:R-:W-:-:S11]  /*21280*/  LOP3.LUT R2, R2, 0xfffffffe, RZ, 0xc0, !PT ;  /* 0xfffffffe02027812 */ /* 0x008fd600078ec0ff */
[----:B------:R-:W-:-:S05]  /*21290*/  @P0 LOP3.LUT R2, R2, 0x1, RZ, 0xfc, !PT ;  /* 0x0000000102020812 */ /* 0x000fca00078efcff */
[----:B------:R0:W-:Y:S01]  /*212a0*/  STL [R1+0x24], R2 ;  /* 0x0000240201007387 */ /* 0x0001e20000100800 */
[----:B------:R-:W-:Y:S05]  /*212b0*/  @!P0 BRA `(.L_x_579) ;  /* 0x0000000000408947 */ /* 0x000fea0003800000 */
[----:B0-----:R-:W-:Y:S01]  /*212c0*/  MOV R2, 0x0 ;  /* 0x0000000000027802 */ /* 0x001fe20000000f00 */
[----:B------:R-:W-:Y:S01]  /*212d0*/  ULDC.64 UR6, c[0x4][0xc0] ;  /* 0x0100300000067ab9 */ /* 0x000fe20000000a00 */
[----:B------:R-:W-:Y:S01]  /*212e0*/  ULDC.64 UR8, c[0x4][0xc8] ;  /* 0x0100320000087ab9 */ /* 0x000fe20000000a00 */
[----:B------:R-:W-:Y:S01]  /*212f0*/  ULDC.64 UR4, c[0x4][0x10] ;  /* 0x0100040000047ab9 */ /* 0x000fe20000000a00 */
[----:B------:R-:W-:Y:S01]  /*21300*/  IMAD.U32 R4, RZ, RZ, UR6 ;  /* 0x00000006ff047e24 */ /* 0x000fe2000f8e00ff */
[----:B------:R-:W-:Y:S01]  /*21310*/  MOV R6, UR8 ;  /* 0x0000000800067c02 */ /* 0x000fe20008000f00 */
[----:B------:R-:W0:Y:S01]  /*21320*/  LDC.64 R2, c[0x4][R2] ;  /* 0x0100000002027b82 */ /* 0x000e220000000a00 */
[----:B------:R-:W-:Y:S01]  /*21330*/  IMAD.U32 R5, RZ, RZ, UR7 ;  /* 0x00000007ff057e24 */ /* 0x000fe2000f8e00ff */
[----:B------:R-:W-:Y:S01]  /*21340*/  MOV R11, UR5 ;  /* 0x00000005000b7c02 */ /* 0x000fe20008000f00 */
[----:B------:R-:W-:Y:S01]  /*21350*/  IMAD.U32 R7, RZ, RZ, UR9 ;  /* 0x00000009ff077e24 */ /* 0x000fe2000f8e00ff */
[----:B------:R-:W-:Y:S01]  /*21360*/  MOV R13, RZ ;  /* 0x000000ff000d7202 */ /* 0x000fe20000000f00 */
[----:B------:R-:W-:-:S02]  /*21370*/  IMAD.U32 R10, RZ, RZ, UR4 ;  /* 0x00000004ff0a7e24 */ /* 0x000fc4000f8e00ff */
[----:B------:R-:W-:Y:S02]  /*21380*/  IMAD.MOV.U32 R8, RZ, RZ, 0x70 ;  /* 0x00000070ff087424 */ /* 0x000fe400078e00ff */
[----:B------:R-:W-:-:S07]  /*21390*/  IMAD.MOV.U32 R12, RZ, RZ, 0x1 ;  /* 0x00000001ff0c7424 */ /* 0x000fce00078e00ff */
[----:B------:R-:W-:-:S07]  /*213a0*/  LEPC R20, `(.L_x_579) ;  /* 0x000000001014794e */ /* 0x000fce0000000000 */
[----:B0-----:R-:W-:Y:S05]  /*213b0*/  CALL.ABS.NOINC R2 ;  /* 0x0000000002007343 */ /* 0x001fea0003c00000 */
.L_x_579:
[----:B------:R-:W-:Y:S05]  /*213c0*/  BSYNC B6 ;  /* 0x0000000000067941 */ /* 0x000fea0003800000 */
.L_x_578:
[----:B0-----:R-:W2:Y:S01]  /*213d0*/  LDL R2, [R1+0x4] ;  /* 0x0000040001027983 */ /* 0x001ea20000100800 */
        /* <DEDUP_REMOVED lines=20> */
.L_x_581:
[----:B------:R-:W-:Y:S05]  /*21520*/  BSYNC B6 ;  /* 0x0000000000067941 */ /* 0x000fea0003800000 */
.L_x_580:
[----:B------:R-:W2:Y:S01]  /*21530*/  LDL R2, [R1+0x24] ;  /* 0x0000240001027983 */ /* 0x000ea20000100800 */
[----:B------:R-:W-:Y:S01]  /*21540*/  BSSY B6, `(.L_x_582) ;  /* 0x0000013000067945 */ /* 0x000fe20003800000 */
[----:B--2---:R-:W-:-:S13]  /*21550*/  LOP3.LUT P6, RZ, R2, 0x1, RZ, 0xc0, !PT ;  /* 0x0000000102ff7812 */ /* 0x004fda00078cc0ff */
        /* <DEDUP_REMOVED lines=17> */
.L_x_583:
[----:B------:R-:W-:Y:S05]  /*21670*/  BSYNC B6 ;  /* 0x0000000000067941 */ /* 0x000fea0003800000 */
.L_x_582:
[----:B------:R-:W2:Y:S01]  /*21680*/  LDL.LU R2, [R1] ;  /* 0x0000000001027983 */ /* 0x000ea20000300800 */
[----:B------:R-:W-:-:S03]  /*21690*/  ULDC.64 UR4, c[0x0][0x9f8] ;  /* 0x00027e0000047ab9 */ /* 0x000fc60000000a00 */
[----:B------:R-:W3:Y:S04]  /*216a0*/  LDL.LU R0, [R1+0x28] ;  /* 0x0000280001007983 */ /* 0x000ee80000300800 */
[----:B------:R-:W4:Y:S01]  /*216b0*/  LDL R9, [R1+0x18] ;  /* 0x0000180001097983 */ /* 0x000f220000100800 */
[----:B------:R-:W-:-:S04]  /*216c0*/  ISETP.NE.U32.AND P0, PT, RZ, UR4, PT ;  /* 0x00000004ff007c0c */ /* 0x000fc8000bf05070 */
[----:B------:R-:W-:-:S13]  /*216d0*/  ISETP.NE.AND.EX P0, PT, RZ, UR5, PT, P0 ;  /* 0x00000005ff007c0c */ /* 0x000fda000bf05300 */
[----:B--2---:R-:W-:-:S04]  /*216e0*/  @P0 IADD3 R2, P1, R2, UR4, RZ ;  /* 0x0000000402020c10 */ /* 0x004fc8000ff3e0ff */
[----:B---3--:R-:W-:Y:S01]  /*216f0*/  @P0 IADD3.X R3, R0, UR5, RZ, P1, !PT ;  /* 0x0000000500030c10 */ /* 0x008fe20008ffe4ff */
[----:B------:R-:W-:-:S04]  /*21700*/  ULDC.64 UR4, c[0x0][0xa08] ;  /* 0x0002820000047ab9 */ /* 0x000fc80000000a00 */
[----:B----4-:R0:W2:Y:S02]  /*21710*/  @P0 LDG.E R9, desc[UR42][R2.64] ;  /* 0x0000002a02090981 */ /* 0x0100a4000c1e1900 */
[----:B0-----:R-:W0:Y:S01]  /*21720*/  LDC.64 R2, c[0x0][0x418] ;  /* 0x00010600ff027b82 */ /* 0x001e220000000a00 */
[----:B--2---:R-:W-:Y:S01]  /*21730*/  SHF.R.S32.HI R10, RZ, 0x1f, R9 ;  /* 0x0000001fff0a7819 */ /* 0x004fe20000011409 */
[----:B------:R1:W-:Y:S01]  /*21740*/  @P0 STL [R1+0x18], R9 ;  /* 0x0000180901000387 */ /* 0x0003e20000100800 */
[----:B0-----:R-:W-:Y:S01]  /*21750*/  LOP3.LUT P0, RZ, R2, UR4, RZ, 0xfc, !PT ;  /* 0x0000000402ff7c12 */ /* 0x001fe2000f80fcff */
[----:B------:R-:W-:Y:S02]  /*21760*/  UMOV UR4, 0xffffffff ;  /* 0xffffffff00047882 */ /* 0x000fe40000000000 */
[----:B------:R1:W-:Y:S01]  /*21770*/  STL [R1+0x28], R10 ;  /* 0x0000280a01007387 */ /* 0x0003e20000100800 */
[----:B------:R-:W-:-:S04]  /*21780*/  LOP3.LUT P0, RZ, R3, UR5, RZ, 0xfc, P0 ;  /* 0x0000000503ff7c12 */ /* 0x000fc8000800fcff */
[----:B------:R-:W-:Y:S01]  /*21790*/  SEL R0, R9, RZ, !P0 ;  /* 0x000000ff09007207 */ /* 0x000fe20004000000 */
[----:B------:R-:W-:Y:S08]  /*217a0*/  BRA.DIV UR4, `(.L_x_584) ;  /* 0x0000007204507947 */ /* 0x000ff0000b800000 */
[----:B------:R-:W0:Y:S02]  /*217b0*/  S2R R4, SR_TID.X ;  /* 0x0000000000047919 */ /* 0x000e240000002100 */
[----:B0-----:R-:W-:-:S04]  /*217c0*/  SHF.R.U32.HI R4, RZ, 0x5, R4 ;  /* 0x00000005ff047819 */ /* 0x001fc80000011604 */
[----:B------:R-:W-:-:S05]  /*217d0*/  LOP3.LUT R4, R4, 0x3, RZ, 0xc0, !PT ;  /* 0x0000000304047812 */ /* 0x000fca00078ec0ff */
[----:B------:R0:W2:Y:S02]  /*217e0*/  SHFL.IDX PT, R14, R4, RZ, 0x1f ;  /* 0x00001fff040e7589 */ /* 0x0000a400000e0000 */
.L_x_772:
[----:B0-----:R-:W3:Y:S01]  /*217f0*/  LDL.LU R4, [R1+0x24] ;  /* 0x0000240001047983 */ /* 0x001ee20000300800 */
[----:B------:R-:W-:Y:S02]  /*21800*/  PLOP3.LUT P1, PT, PT, PT, PT, 0x8, 0x0 ;  /* 0x000000000000781c */ /* 0x000fe40003f2e170 */
[----:B--2---:R-:W-:Y:S01]  /*21810*/  ISETP.NE.AND P0, PT, R14, RZ, PT ;  /* 0x000000ff0e00720c */ /* 0x004fe20003f05270 */
[----:B------:R0:W-:Y:S01]  /*21820*/  STL [R1], R0 ;  /* 0x0000000001007387 */ /* 0x0001e20000100800 */
[----:B---3--:R-:W-:-:S09]  /*21830*/  LOP3.LUT R4, R4, 0xfffffffe, RZ, 0xc0, !PT ;  /* 0xfffffffe04047812 */ /* 0x008fd200078ec0ff */
[----:B------:R-:W-:-:S05]  /*21840*/  @P1 LOP3.LUT R4, R4, 0x1, RZ, 0xfc, !PT ;  /* 0x0000000104041812 */ /* 0x000fca00078efcff */
[----:B------:R0:W-:Y:S01]  /*21850*/  STL [R1+0x24], R4 ;  /* 0x0000240401007387 */ /* 0x0001e20000100800 */
[----:B------:R-:W-:Y:S05]  /*21860*/  @P0 BRA `(.L_x_585) ;  /* 0x0000000400a40947 */ /* 0x000fea0003800000 */
[----:B------:R-:W-:-:S03]  /*21870*/  UMOV UR4, 0xffffffff ;  /* 0xffffffff00047882 */ /* 0x000fc60000000000 */
[----:B------:R-:W-:Y:S05]  /*21880*/  BRA.DIV UR4, `(.L_x_586) ;  /* 0x00000072044c7947 */ /* 0x000fea000b800000 */
[----:B------:R-:W-:-:S13]  /*21890*/  ELECT P6, URZ, PT ;  /* 0x00000000003f782f */ /* 0x000fda00038c0000 */
.L_x_775:
[----:B------:R-:W-:Y:S05]  /*218a0*/  @!P6 BRA `(.L_x_585) ;  /* 0x000000040094e947 */ /* 0x000fea0003800000 */
[----:B0-----:R-:W2:Y:S01]  /*218b0*/  LDL R0, [R1+0x54] ;  /* 0x0000540001007983 */ /* 0x001ea20000100800 */
[----:B------:R-:W-:-:S04]  /*218c0*/  ISETP.NE.U32.AND P0, PT, R2, RZ, PT ;  /* 0x000000ff0200720c */ /* 0x000fc80003f05070 */
[----:B------:R-:W-:Y:S02]  /*218d0*/  ISETP.NE.AND.EX P0, PT, R3, RZ, PT, P0 ;  /* 0x000000ff0300720c */ /* 0x000fe40003f05300 */
[----:B--2---:R-:W-:-:S11]  /*218e0*/  LEA.HI.SX32 R4, R0, 0xffffffff, 0x19 ;  /* 0xffffffff00047811 */ /* 0x004fd600078fcaff */
[----:B------:R-:W-:Y:S05]  /*218f0*/  @!P0 BRA `(.L_x_587) ;  /* 0x00000000004c8947 */ /* 0x000fea0003800000 */
[----:B------:R-:W0:Y:S01]  /*21900*/  LDC R8, c[0x0][0x43c] ;  /* 0x00010f00ff087b82 */ /* 0x000e220000000800 */
[----:B------:R-:W-:Y:S01]  /*21910*/  IMAD.MOV.U32 R0, RZ, RZ, R4 ;  /* 0x000000ffff007224 */ /* 0x000fe200078e0004 */
[----:B------:R-:W-:Y:S01]  /*21920*/  ULDC.64 UR4, c[0x0][0x428] ;  /* 0x00010a0000047ab9 */ /* 0x000fe20000000a00 */
[----:B0-----:R-:W-:-:S13]  /*21930*/  ISETP.NE.AND P0, PT, R8, 0x1, PT ;  /* 0x000000010800780c */ /* 0x001fda0003f05270 */
[----:B------:R-:W0:Y:S02]  /*21940*/  @P0 LDC.64 R6, c[0x0][0x440] ;  /* 0x00011000ff060b82 */ /* 0x000e240000000a00 */
[----:B0-----:R-:W-:-:S05]  /*21950*/  @P0 IMAD.HI.U32 R6, R4, R6, RZ ;  /* 0x0000000604060227 */ /* 0x001fca00078e00ff */
[----:B------:R-:W-:-:S04]  /*21960*/  @P0 SHF.R.U32.HI R0, RZ, R7, R6 ;  /* 0x00000007ff000219 */ /* 0x000fc80000011606 */
[----:B------:R-:W-:Y:S01]  /*21970*/  IADD3 R5, -R0, RZ, RZ ;  /* 0x000000ff00057210 */ /* 0x000fe20007ffe1ff */
[--C-:B------:R-:W-:Y:S01]  /*21980*/  IMAD.MOV.U32 R6, RZ, RZ, R0.reuse ;  /* 0x000000ffff067224 */ /* 0x100fe200078e0000 */
[----:B------:R-:W-:-:S03]  /*21990*/  SHF.R.S32.HI R7, RZ, 0x1f, R0 ;  /* 0x0000001fff077819 */ /* 0x000fc60000011400 */
[----:B------:R-:W-:Y:S02]  /*219a0*/  IMAD R4, R8, R5, R4 ;  /* 0x0000000508047224 */ /* 0x000fe400078e0204 */
[----:B------:R-:W-:Y:S02]  /*219b0*/  IMAD R5, R10, UR4, RZ ;  /* 0x000000040a057c24 */ /* 0x000fe4000f8e02ff */
[----:B------:R-:W-:-:S04]  /*219c0*/  IMAD.WIDE.U32 R6, R9, UR4, R6 ;  /* 0x0000000409067c25 */ /* 0x000fc8000f8e0006 */
[----:B------:R-:W-:Y:S01]  /*219d0*/  IMAD R0, R9, UR5, R5 ;  /* 0x0000000509007c24 */ /* 0x000fe2000f8e0205 */
[----:B------:R-:W-:-:S03]  /*219e0*/  LEA R2, P0, R6, R2, 0x2 ;  /* 0x0000000206027211 */ /* 0x000fc600078010ff */
[----:B------:R-:W-:-:S05]  /*219f0*/  IMAD.IADD R0, R7, 0x1, R0 ;  /* 0x0000000107007824 */ /* 0x000fca00078e0200 */
[----:B------:R-:W-:-:S05]  /*21a00*/  LEA.HI.X R3, R6, R3, R0, 0x2, P0 ;  /* 0x0000000306037211 */ /* 0x000fca00000f1400 */
[----:B------:R-:W2:Y:S04]  /*21a10*/  LDG.E R0, desc[UR42][R2.64] ;  /* 0x0000002a02007981 */ /* 0x000ea8000c1e1900 */
[----:B--2---:R0:W-:Y:S02]  /*21a20*/  STL [R1], R0 ;  /* 0x0000000001007387 */ /* 0x0041e40000100800 */
.L_x_587:
[----:B-1----:R-:W2:Y:S04]  /*21a30*/  LDL R10, [R1+0x4] ;  /* 0x00000400010a7983 */ /* 0x002ea80000100800 */
[----:B0-----:R-:W2:Y:S04]  /*21a40*/  LDL R0, [R1+0x8] ;  /* 0x0000080001007983 */ /* 0x001ea80000100800 */
[----:B------:R-:W3:Y:S01]  /*21a50*/  LDL R2, [R1+0x10] ;  /* 0x0000100001027983 */ /* 0x000ee20000100800 */
[----:B------:R-:W0:Y:S02]  /*21a60*/  S2R R9, SR_TID.X ;  /* 0x0000000000097919 */ /* 0x000e240000002100 */
[----:B0-----:R-:W-:-:S04]  /*21a70*/  LOP3.LUT R9, R9, 0x7f, RZ, 0xc0, !PT ;  /* 0x0000007f09097812 */ /* 0x001fc800078ec0ff */
[----:B------:R-:W-:Y:S02]  /*21a80*/  ISETP.NE.AND P1, PT, R9, RZ, PT ;  /* 0x000000ff0900720c */ /* 0x000fe40003f25270 */
[----:B--2---:R-:W-:Y:S02]  /*21a90*/  LEA R0, R0, R10, 0x3 ;  /* 0x0000000a00007211 */ /* 0x004fe400078e18ff */
[----:B---3--:R-:W-:-:S04]  /*21aa0*/  SHF.L.U32 R3, R2, 0x1f, RZ ;  /* 0x0000001f02037819 */ /* 0x008fc800000006ff */
[----:B------:R-:W0:Y:S02]  /*21ab0*/  SYNCS.PHASECHK.TRANS64.TRYWAIT P0, [R0+URZ+0x38880], R3 ;  /* 0x03888003000075a7 */ /* 0x000e24000800017f */
[----:B0-----:R-:W-:Y:S05]  /*21ac0*/  @!P0 BRA `(.L_x_588) ;  /* 0x0000006c00dc8947 */ /* 0x001fea0003800000 */
.L_x_776:
        /* <DEDUP_REMOVED lines=8> */
.L_x_589:
[----:B------:R-:W2:Y:S04]  /*21b50*/  LDL R7, [R1+0x4] ;  /* 0x0000040001077983 */ /* 0x000ea80000100800 */
[----:B------:R-:W2:Y:S04]  /*21b60*/  LDL R2, [R1+0x8] ;  /* 0x0000080001027983 */ /* 0x000ea80000100800 */
[----:B------:R-:W3:Y:S04]  /*21b70*/  LDL R6, [R1+0x2c] ;  /* 0x00002c0001067983 */ /* 0x000ee80000100800 */
[----:B------:R-:W4:Y:S01]  /*21b80*/  LDL R5, [R1] ;  /* 0x0000000001057983 */ /* 0x000f220000100800 */
[----:B------:R-:W-:Y:S01]  /*21b90*/  R2UR UR9, R0 ;  /* 0x00000000000972ca */ /* 0x000fe200000e0000 */
[----:B------:R-:W-:Y:S01]  /*21ba0*/  UIADD3 UR4, UP0, UR44, 0x470, URZ ;  /* 0x000004702c047890 */ /* 0x000fe2000ff1e03f */
[----:B------:R-:W-:Y:S01]  /*21bb0*/  R2UR UR12, R18 ;  /* 0x00000000120c72ca */ /* 0x000fe200000e0000 */
[----:B------:R-:W-:Y:S01]  /*21bc0*/  UMOV UR10, URZ ;  /* 0x0000003f000a7c82 */ /* 0x000fe20008000000 */
[----:B------:R-:W-:Y:S01]  /*21bd0*/  UMOV UR6, 0x0 ;  /* 0x0000000000067882 */ /* 0x000fe20000000000 */
[----:B------:R-:W-:Y:S01]  /*21be0*/  UIADD3.X UR5, URZ, UR45, URZ, UP0, !UPT ;  /* 0x0000002d3f057290 */ /* 0x000fe200087fe43f */
[----:B------:R-:W-:Y:S01]  /*21bf0*/  UMOV UR7, 0x14f00000 ;  /* 0x14f0000000077882 */ /* 0x000fe20000000000 */
[----:B------:R-:W-:-:S06]  /*21c00*/  UMOV UR15, 0x80 ;  /* 0x00000080000f7882 */ /* 0x000fcc0000000000 */
[----:B------:R-:W-:Y:S01]  /*21c10*/  UIADD3 UR9, UR9, 0x38870, URZ ;  /* 0x0003887009097890 */ /* 0x000fe2000fffe03f */
[----:B--2---:R-:W-:Y:S01]  /*21c20*/  IMAD R2, R2, 0x8000, R7 ;  /* 0x0000800002027824 */ /* 0x004fe200078e0207 */
[----:B---3--:R-:W-:-:S04]  /*21c30*/  LEA R4, R4, R6, 0x7 ;  /* 0x0000000604047211 */ /* 0x008fc800078e38ff */
[----:B------:R-:W-:Y:S02]  /*21c40*/  R2UR UR14, R2 ;  /* 0x00000000020e72ca */ /* 0x000fe400000e0000 */
[----:B----4-:R-:W-:Y:S02]  /*21c50*/  R2UR UR13, R5 ;  /* 0x00000000050d72ca */ /* 0x010fe400000e0000 */
[----:B------:R-:W-:-:S09]  /*21c60*/  R2UR UR11, R4 ;  /* 0x00000000040b72ca */ /* 0x000fd200000e0000 */
[----:B------:R-:W-:Y:S02]  /*21c70*/  UIADD3 UR8, UR14, 0x10400, URZ ;  /* 0x000104000e087890 */ /* 0x000fe4000fffe03f */
[----:B------:R-:W-:-:S07]  /*21c80*/  UIADD3 UR14, UR14, 0x14400, URZ ;  /* 0x000144000e0e7890 */ /* 0x000fce000fffe03f */
[----:B------:R1:W-:Y:S02]  /*21c90*/  UTMALDG.4D [UR8], [UR4], desc[UR6] ;  /* 0x00000608040075b4 */ /* 0x0003e40008019000 */
[----:B-1----:R-:W-:Y:S01]  /*21ca0*/  UMOV UR8, UR14 ;  /* 0x0000000e00087c82 */ /* 0x002fe20008000000 */
[----:B------:R-:W-:Y:S02]  /*21cb0*/  UMOV UR10, UR15 ;  /* 0x0000000f000a7c82 */ /* 0x000fe40008000000 */
[----:B------:R1:W-:Y:S01]  /*21cc0*/  UTMALDG.4D [UR8], [UR4], desc[UR6] ;  /* 0x00000608040075b4 */ /* 0x0003e20008019000 */
[----:B------:R-:W2:Y:S02]  /*21cd0*/  SYNCS.PHASECHK.TRANS64.TRYWAIT P0, [R0+URZ+0x38840], R3 ;  /* 0x03884003000075a7 */ /* 0x000ea4000800017f */
[----:B-12---:R-:W-:Y:S05]  /*21ce0*/  @!P0 BRA `(.L_x_590) ;  /* 0x0000006c00688947 */ /* 0x006fea0003800000 */
.L_x_777:
[----:B------:R-:W-:Y:S05]  /*21cf0*/  @P1 BRA `(.L_x_591) ;  /* 0x00000000001c1947 */ /* 0x000fea0003800000 */
[----:B------:R-:W2:Y:S01]  /*21d00*/  S2R R5, SR_TID.X ;  /* 0x0000000000057919 */ /* 0x000ea20000002100 */
[----:B01----:R-:W-:-:S04]  /*21d10*/  IMAD.MOV.U32 R3, RZ, RZ, 0x8000 ;  /* 0x00008000ff037424 */ /* 0x003fc800078e00ff */
[----:B------:R3:W-:Y:S01]  /*21d20*/  SYNCS.ARRIVE.TRANS64 RZ, [R0+URZ+0x38830], R3 ;  /* 0x0388300300ff79a7 */ /* 0x0007e2000800003f */
[----:B--2---:R-:W-:-:S04]  /*21d30*/  LOP3.LUT R5, R5, 0x1f, RZ, 0xc0, !PT ;  /* 0x0000001f05057812 */ /* 0x004fc800078ec0ff */
[----:B------:R-:W-:-:S13]  /*21d40*/  ISETP.NE.AND P0, PT, R5, RZ, PT ;  /* 0x000000ff0500720c */ /* 0x000fda0003f05270 */
[----:B---3--:R-:W-:Y:S05]  /*21d50*/  @!P0 BRA `(.L_x_591) ;  /* 0x0000000000048947 */ /* 0x008fea0003800000 */
[----:B------:R-:W-:Y:S01]  /*21d60*/  BPT.TRAP 0x1 ;  /* 0x000000040000795c */ /* 0x000fe20000300000 */
.L_x_591:
[----:B------:R-:W2:Y:S04]  /*21d70*/  LDL R5, [R1] ;  /* 0x0000000001057983 */ /* 0x000ea80000100800 */
[----:B01----:R-:W3:Y:S01]  /*21d80*/  LDL.LU R3, [R1+0x24] ;  /* 0x0000240001037983 */ /* 0x003ee20000300800 */
[----:B------:R-:W-:Y:S01]  /*21d90*/  R2UR UR14, R2 ;  /* 0x00000000020e72ca */ /* 0x000fe200000e0000 */
[----:B------:R-:W-:Y:S01]  /*21da0*/  UIADD3 UR4, UP0, UR44, 0x370, URZ ;  /* 0x000003702c047890 */ /* 0x000fe2000ff1e03f */
[----:B------:R-:W-:Y:S01]  /*21db0*/  R2UR UR9, R0 ;  /* 0x00000000000972ca */ /* 0x000fe200000e0000 */
[----:B------:R-:W-:Y:S01]  /*21dc0*/  UMOV UR10, URZ ;  /* 0x0000003f000a7c82 */ /* 0x000fe20008000000 */
[----:B------:R-:W-:Y:S01]  /*21dd0*/  PLOP3.LUT P0, PT, PT, PT, PT, 0x80, 0x0 ;  /* 0x000000000000781c */ /* 0x000fe20003f0f070 */
[----:B------:R-:W-:Y:S01]  /*21de0*/  UIADD3.X UR5, URZ, UR45, URZ, UP0, !UPT ;  /* 0x0000002d3f057290 */ /* 0x000fe200087fe43f */
[----:B------:R-:W-:Y:S01]  /*21df0*/  R2UR UR11, R4 ;  /* 0x00000000040b72ca */ /* 0x000fe200000e0000 */
[----:B------:R-:W-:Y:S01]  /*21e00*/  UMOV UR6, 0x0 ;  /* 0x0000000000067882 */ /* 0x000fe20000000000 */
[----:B------:R-:W-:Y:S01]  /*21e10*/  R2UR UR12, R18 ;  /* 0x00000000120c72ca */ /* 0x000fe200000e0000 */
[----:B------:R-:W-:Y:S01]  /*21e20*/  UMOV UR7, 0x14f00000 ;  /* 0x14f0000000077882 */ /* 0x000fe20000000000 */
[----:B------:R-:W-:-:S03]  /*21e30*/  UMOV UR15, 0x80 ;  /* 0x00000080000f7882 */ /* 0x000fc60000000000 */
[----:B------:R-:W-:Y:S02]  /*21e40*/  UIADD3 UR8, UR14, 0x28400, URZ ;  /* 0x000284000e087890 */ /* 0x000fe4000fffe03f */
[----:B------:R-:W-:Y:S02]  /*21e50*/  UIADD3 UR9, UR9, 0x38830, URZ ;  /* 0x0003883009097890 */ /* 0x000fe4000fffe03f */
[----:B------:R-:W-:Y:S01]  /*21e60*/  UIADD3 UR14, UR14, 0x2c400, URZ ;  /* 0x0002c4000e0e7890 */ /* 0x000fe2000fffe03f */
[----:B--2---:R-:W-:Y:S02]  /*21e70*/  R2UR UR13, R5 ;  /* 0x00000000050d72ca */ /* 0x004fe400000e0000 */
[----:B---3--:R-:W-:-:S04]  /*21e80*/  LOP3.LUT R3, R3, 0xfffffffe, RZ, 0xc0, !PT ;  /* 0xfffffffe03037812 */ /* 0x008fc800078ec0ff */
[----:B------:R-:W-:-:S07]  /*21e90*/  @P0 LOP3.LUT R3, R3, 0x1, RZ, 0xfc, !PT ;  /* 0x0000000103030812 */ /* 0x000fce00078efcff */
[----:B------:R0:W-:Y:S01]  /*21ea0*/  UTMALDG.4D [UR8], [UR4], desc[UR6] ;  /* 0x00000608040075b4 */ /* 0x0001e20008019000 */
[----:B------:R2:W-:Y:S01]  /*21eb0*/  STL [R1+0x24], R3 ;  /* 0x0000240301007387 */ /* 0x0005e20000100800 */
[----:B0-----:R-:W-:Y:S01]  /*21ec0*/  UMOV UR8, UR14 ;  /* 0x0000000e00087c82 */ /* 0x001fe20008000000 */
[----:B------:R-:W-:Y:S02]  /*21ed0*/  UMOV UR10, UR15 ;  /* 0x0000000f000a7c82 */ /* 0x000fe40008000000 */
[----:B------:R2:W-:Y:S01]  /*21ee0*/  UTMALDG.4D [UR8], [UR4], desc[UR6] ;  /* 0x00000608040075b4 */ /* 0x0005e20008019000 */
[----:B------:R-:W-:Y:S02]  /*21ef0*/  NOP ;  /* 0x0000000000007918 */ /* 0x000fe40000000000 */
.L_x_585:
[----:B------:R-:W3:Y:S04]  /*21f00*/  LDL R2, [R1+0x4] ;  /* 0x0000040001027983 */ /* 0x000ee80000100800 */
[----:B--2---:R-:W2:Y:S04]  /*21f10*/  LDL.LU R3, [R1+0x40] ;  /* 0x0000400001037983 */ /* 0x004ea80000300800 */
[----:B------:R-:W4:Y:S04]  /*21f20*/  LDL.LU R5, [R1+0x38] ;  /* 0x0000380001057983 */ /* 0x000f280000300800 */
[----:B0-----:R-:W5:Y:S01]  /*21f30*/  LDL.LU R4, [R1+0x44] ;  /* 0x0000440001047983 */ /* 0x001f620000300800 */
[----:B------:R-:W-:Y:S05]  /*21f40*/  WARPSYNC.ALL ;  /* 0x0000000000007948 */ /* 0x000fea0003800000 */
[----:B------:R-:W-:Y:S01]  /*21f50*/  ULDC.64 UR4, c[0x0][0x298] ;  /* 0x0000a60000047ab9 */ /* 0x000fe20000000a00 */
[----:B------:R-:W-:Y:S01]  /*21f60*/  ULDC.64 UR6, c[0x0][0xa00] ;  /* 0x0002800000067ab9 */ /* 0x000fe20000000a00 */
[----:B------:R-:W-:Y:S01]  /*21f70*/  BSSY B6, `(.L_x_592) ;  /* 0x0000024000067945 */ /* 0x000fe20003800000 */
[----:B------:R-:W-:Y:S01]  /*21f80*/  BAR.SYNC.DEFER_BLOCKING 0x8, 0x180 ;  /* 0x0206000000007b1d */ /* 0x000fe20000010000 */
[----:B------:R-:W-:-:S04]  /*21f90*/  ISETP.NE.U32.AND P0, PT, RZ, UR6, PT ;  /* 0x00000006ff007c0c */ /* 0x000fc8000bf05070 */
[----:B------:R-:W-:Y:S01]  /*21fa0*/  ISETP.NE.AND.EX P0, PT, RZ, UR7, PT, P0 ;  /* 0x00000007ff007c0c */ /* 0x000fe2000bf05300 */
[----:B---3--:R-:W-:Y:S01]  /*21fb0*/  VIADD R2, R2, 0x20400 ;  /* 0x0002040002027836 */ /* 0x008fe20000000000 */
[----:B--2---:R-:W-:-:S04]  /*21fc0*/  SHF.R.S32.HI R0, RZ, 0x1f, R3 ;  /* 0x0000001fff007819 */ /* 0x004fc80000011403 */
[----:B------:R-:W-:Y:S02]  /*21fd0*/  LOP3.LUT P1, RZ, R2, 0x3ff, RZ, 0xc0, !PT ;  /* 0x000003ff02ff7812 */ /* 0x000fe4000782c0ff */
[----:B----4-:R-:W-:Y:S01]  /*21fe0*/  SEL R5, R5, RZ, !P0 ;  /* 0x000000ff05057207 */ /* 0x010fe20004000000 */
[----:B------:R-:W-:Y:S01]  /*21ff0*/  IMAD R0, R0, UR4, RZ ;  /* 0x0000000400007c24 */ /* 0x000fe2000f8e02ff */
[----:B-----5:R-:W-:-:S03]  /*22000*/  SEL R4, R4, RZ, !P0 ;  /* 0x000000ff04047207 */ /* 0x020fc60004000000 */
[C---:B------:R-:W-:Y:S02]  /*22010*/  IMAD R0, R3.reuse, UR5, R0 ;  /* 0x0000000503007c24 */ /* 0x040fe4000f8e0200 */
[----:B------:R-:W-:-:S05]  /*22020*/  IMAD.WIDE.U32 R2, R3, UR4, RZ ;  /* 0x0000000403027c25 */ /* 0x000fca000f8e00ff */
[----:B------:R0:W-:Y:S04]  /*22030*/  STL.64 [R1+0x48], R2 ;  /* 0x0000480201007387 */ /* 0x0001e80000100a00 */
[----:B------:R2:W-:Y:S04]  /*22040*/  STL [R1+0x38], R5 ;  /* 0x0000380501007387 */ /* 0x0005e80000100800 */
[----:B------:R2:W-:Y:S01]  /*22050*/  STL [R1+0x5c], R4 ;  /* 0x00005c0401007387 */ /* 0x0005e20000100800 */
[----:B0-----:R-:W-:Y:S02]  /*22060*/  IADD3 R2, R3, R0, RZ ;  /* 0x0000000003027210 */ /* 0x001fe40007ffe0ff */
[----:B------:R-:W-:-:S05]  /*22070*/  SHF.R.S32.HI R0, RZ, 0x1f, R18 ;  /* 0x0000001fff007819 */ /* 0x000fca0000011412 */
[----:B------:R2:W-:Y:S04]  /*22080*/  STL [R1+0x44], R0 ;  /* 0x0000440001007387 */ /* 0x0005e80000100800 */
[----:B------:R2:W-:Y:S01]  /*22090*/  STL [R1+0x40], R2 ;  /* 0x0000400201007387 */ /* 0x0005e20000100800 */
[----:B------:R-:W-:Y:S05]  /*220a0*/  @!P1 BRA `(.L_x_593) ;  /* 0x0000000000409947 */ /* 0x000fea0003800000 */
[----:B--2---:R-:W-:Y:S01]  /*220b0*/  MOV R2, 0x0 ;  /* 0x0000000000027802 */ /* 0x004fe20000000f00 */
        /* <DEDUP_REMOVED lines=10> */
[----:B-1----:R-:W-:-:S02]  /*22160*/  IMAD.U32 R10, RZ, RZ, UR8 ;  /* 0x00000008ff0a7e24 */ /* 0x002fc4000f8e00ff */
[----:B------:R-:W-:Y:S02]  /*22170*/  IMAD.MOV.U32 R8, RZ, RZ, 0x70 ;  /* 0x00000070ff087424 */ /* 0x000fe400078e00ff */
[----:B------:R-:W-:-:S07]  /*22180*/  IMAD.MOV.U32 R12, RZ, RZ, 0x1 ;  /* 0x00000001ff0c7424 */ /* 0x000fce00078e00ff */
[----:B------:R-:W-:-:S07]  /*22190*/  LEPC R20, `(.L_x_593) ;  /* 0x000000001014794e */ /* 0x000fce0000000000 */
[----:B0-----:R-:W-:Y:S05]  /*221a0*/  CALL.ABS.NOINC R2 ;  /* 0x0000000002007343 */ /* 0x001fea0003c00000 */
.L_x_593:
[----:B------:R-:W-:Y:S05]  /*221b0*/  BSYNC B6 ;  /* 0x0000000000067941 */ /* 0x000fea0003800000 */
.L_x_592:
[----:B--2---:R-:W2:Y:S01]  /*221c0*/  LDL.LU R4, [R1+0x40] ;  /* 0x0000400001047983 */ /* 0x004ea20000300800 */
[----:B------:R-:W0:Y:S01]  /*221d0*/  LDC R7, c[0x0][0x448] ;  /* 0x00011200ff077b82 */ /* 0x000e220000000800 */
[----:B------:R-:W-:Y:S01]  /*221e0*/  ULDC.64 UR4, c[0x0][0x2d8] ;  /* 0x0000b60000047ab9 */ /* 0x000fe20000000a00 */
[----:B------:R-:W-:Y:S01]  /*221f0*/  IMAD.SHL.U32 R17, R17, 0x80, RZ ;  /* 0x0000008011117824 */ /* 0x000fe200078e00ff */
[----:B------:R-:W2:Y:S01]  /*22200*/  LDL.LU.64 R2, [R1+0x48] ;  /* 0x0000480001027983 */ /* 0x000ea20000300a00 */
[----:B------:R-:W-:-:S03]  /*22210*/  ULDC.64 UR6, c[0x0][0x280] ;  /* 0x0000a00000067ab9 */ /* 0x000fc60000000a00 */
[----:B------:R-:W3:Y:S04]  /*22220*/  LDL.LU R0, [R1+0x44] ;  /* 0x0000440001007983 */ /* 0x000ee80000300800 */
[----:B------:R-:W4:Y:S04]  /*22230*/  LDL.LU R6, [R1+0x5c] ;  /* 0x00005c0001067983 */ /* 0x000f280000300800 */
[----:B------:R-:W4:Y:S01]  /*22240*/  LDL.LU R5, [R1+0x38] ;  /* 0x0000380001057983 */ /* 0x000f220000300800 */
[----:B-1----:R-:W1:Y:S01]  /*22250*/  S2R R9, SR_TID.X ;  /* 0x0000000000097919 */ /* 0x002e620000002100 */
[----:B------:R-:W1:Y:S01]  /*22260*/  S2R R8, SR_TID.X ;  /* 0x0000000000087919 */ /* 0x000e620000002100 */
[----:B0-----:R-:W-:-:S02]  /*22270*/  ISETP.NE.AND P0, PT, R7, 0x1, PT ;  /* 0x000000010700780c */ /* 0x001fc40003f05270 */
[----:B-1----:R-:W-:-:S04]  /*22280*/  SHF.L.U32 R9, R9, 0x4, RZ ;  /* 0x0000000409097819 */ /* 0x002fc800000006ff */
[----:B------:R-:W-:Y:S01]  /*22290*/  LOP3.LUT R9, R9, 0x70, RZ, 0xc0, !PT ;  /* 0x0000007009097812 */ /* 0x000fe200078ec0ff */
[----:B------:R-:W-:-:S03]  /*222a0*/  IMAD.SHL.U32 R10, R8, 0x10, RZ ;  /* 0x00000010080a7824 */ /* 0x000fc600078e00ff */
[----:B------:R-:W-:Y:S02]  /*222b0*/  LOP3.LUT R9, R9, 0x80, RZ, 0xfc, !PT ;  /* 0x0000008009097812 */ /* 0x000fe400078efcff */
[----:B------:R-:W-:Y:S01]  /*222c0*/  LOP3.LUT R10, R10, 0x70, RZ, 0xc0, !PT ;  /* 0x000000700a0a7812 */ /* 0x000fe200078ec0ff */
[----:B--2---:R-:W-:Y:S02]  /*222d0*/  IMAD.MOV.U32 R3, RZ, RZ, R4 ;  /* 0x000000ffff037224 */ /* 0x004fe400078e0004 */
[----:B------:R-:W0:Y:S01]  /*222e0*/  S2R R4, SR_TID.X ;  /* 0x0000000000047919 */ /* 0x000e220000002100 */
[----:B---3--:R-:W-:Y:S02]  /*222f0*/  IMAD R0, R0, UR4, RZ ;  /* 0x0000000400007c24 */ /* 0x008fe4000f8e02ff */
[----:B------:R-:W-:-:S04]  /*22300*/  IMAD.WIDE.U32 R2, R18, UR4, R2 ;  /* 0x0000000412027c25 */ /* 0x000fc8000f8e0002 */
[----:B------:R-:W-:Y:S01]  /*22310*/  IMAD R0, R18, UR5, R0 ;  /* 0x0000000512007c24 */ /* 0x000fe2000f8e0200 */
[----:B------:R-:W-:-:S03]  /*22320*/  ULDC.64 UR4, c[0x0][0x2e0] ;  /* 0x0000b80000047ab9 */ /* 0x000fc60000000a00 */
[----:B------:R-:W-:Y:S02]  /*22330*/  IMAD.IADD R3, R3, 0x1, R0 ;  /* 0x0000000103037824 */ /* 0x000fe400078e0200 */
[----:B----4-:R-:W-:Y:S02]  /*22340*/  IMAD R0, R6, UR4, RZ ;  /* 0x0000000406007c24 */ /* 0x010fe4000f8e02ff */
[C---:B------:R-:W-:Y:S01]  /*22350*/  IMAD.WIDE.U32 R2, R5.reuse, UR4, R2 ;  /* 0x0000000405027c25 */ /* 0x040fe2000f8e0002 */
[----:B------:R-:W1:Y:S03]  /*22360*/  @P0 LDC R6, c[0x0][0x450] ;  /* 0x00011400ff060b82 */ /* 0x000e660000000800 */
[----:B------:R-:W-:Y:S01]  /*22370*/  IMAD R0, R5, UR5, R0 ;  /* 0x0000000505007c24 */ /* 0x000fe2000f8e0200 */
[----:B------:R-:W-:-:S04]  /*22380*/  ULDC.64 UR4, c[0x0][0x2d0] ;  /* 0x0000b40000047ab9 */ /* 0x000fc80000000a00 */
[----:B------:R-:W-:Y:S02]  /*22390*/  IADD3 R3, R3, R0, RZ ;  /* 0x0000000003037210 */ /* 0x000fe40007ffe0ff */
[C---:B0-----:R-:W-:Y:S01]  /*223a0*/  LOP3.LUT R5, R4.reuse, 0x7f, RZ, 0xc0, !PT ;  /* 0x0000007f04057812 */ /* 0x041fe200078ec0ff */
[----:B------:R-:W-:-:S03]  /*223b0*/  IMAD.SHL.U32 R4, R4, 0x10, RZ ;  /* 0x0000001004047824 */ /* 0x000fc600078e00ff */
[----:B------:R-:W-:-:S04]  /*223c0*/  SHF.R.U32.HI R5, RZ, 0x3, R5 ;  /* 0x00000003ff057819 */ /* 0x000fc80000011605 */
[----:B------:R-:W-:Y:S02]  /*223d0*/  LOP3.LUT R4, R5, 0x70, R4, 0xf8, !PT ;  /* 0x0000007005047812 */ /* 0x000fe400078ef804 */
[----:B------:R-:W0:Y:S02]  /*223e0*/  @P0 LDC R5, c[0x0][0x44c] ;  /* 0x00011300ff050b82 */ /* 0x000e240000000800 */
[----:B------:R-:W-:-:S04]  /*223f0*/  LOP3.LUT R4, R4, R17, RZ, 0xfc, !PT ;  /* 0x0000001104047212 */ /* 0x000fc800078efcff */
[----:B------:R-:W-:Y:S01]  /*22400*/  MOV R0, R4 ;  /* 0x0000000400007202 */ /* 0x000fe20000000f00 */
[----:B0-----:R-:W-:-:S05]  /*22410*/  @P0 IMAD.HI.U32 R5, R4, R5, RZ ;  /* 0x0000000504050227 */ /* 0x001fca00078e00ff */
[----:B-1----:R-:W-:-:S05]  /*22420*/  @P0 SHF.R.U32.HI R0, RZ, R6, R5 ;  /* 0x00000006ff000219 */ /* 0x002fca0000011605 */
[----:B------:R-:W-:Y:S02]  /*22430*/  IMAD.MOV R5, RZ, RZ, -R0 ;  /* 0x000000ffff057224 */ /* 0x000fe400078e0a00 */
[----:B------:R-:W-:-:S04]  /*22440*/  IMAD.WIDE.U32 R2, R0, UR4, R2 ;  /* 0x0000000400027c25 */ /* 0x000fc8000f8e0002 */
[----:B------:R-:W-:Y:S01]  /*22450*/  IMAD R4, R7, R5, R4 ;  /* 0x0000000507047224 */ /* 0x000fe200078e0204 */
[----:B------:R-:W-:-:S05]  /*22460*/  SHF.R.S32.HI R5, RZ, 0x1f, R0 ;  /* 0x0000001fff057819 */ /* 0x000fca0000011400 */
[----:B------:R-:W-:-:S04]  /*22470*/  IMAD R5, R5, UR4, RZ ;  /* 0x0000000405057c24 */ /* 0x000fc8000f8e02ff */
[----:B------:R-:W-:Y:S01]  /*22480*/  IMAD R0, R0, UR5, R5 ;  /* 0x0000000500007c24 */ /* 0x000fe2000f8e0205 */
[----:B------:R-:W-:-:S03]  /*22490*/  ULDC.64 UR4, c[0x0][0x2c8] ;  /* 0x0000b20000047ab9 */ /* 0x000fc60000000a00 */
[----:B------:R-:W-:Y:S01]  /*224a0*/  IMAD.IADD R3, R3, 0x1, R0 ;  /* 0x0000000103037824 */ /* 0x000fe200078e0200 */
[----:B------:R-:W-:Y:S01]  /*224b0*/  SHF.R.S32.HI R0, RZ, 0x1f, R4 ;  /* 0x0000001fff007819 */ /* 0x000fe20000011404 */
[----:B------:R-:W-:-:S04]  /*224c0*/  IMAD.WIDE.U32 R2, R4, UR4, R2 ;  /* 0x0000000404027c25 */ /* 0x000fc8000f8e0002 */
[----:B------:R-:W-:Y:S01]  /*224d0*/  IMAD R0, R0, UR4, RZ ;  /* 0x0000000400007c24 */ /* 0x000fe2000f8e02ff */
[----:B------:R-:W-:Y:S02]  /*224e0*/  ULDC UR4, c[0x0][0x2b8] ;  /* 0x0000ae0000047ab9 */ /* 0x000fe40000000800 */
[----:B------:R-:W-:Y:S01]  /*224f0*/  ISETP.GE.AND P1, PT, R9, UR4, PT ;  /* 0x0000000409007c0c */ /* 0x000fe2000bf26270 */
[----:B------:R-:W-:Y:S01]  /*22500*/  IMAD R0, R4, UR5, R0 ;  /* 0x0000000504007c24 */ /* 0x000fe2000f8e0200 */
[----:B------:R0:W5:Y:S01]  /*22510*/  LDL R9, [R1+0x3c] ;  /* 0x00003c0001097983 */ /* 0x0001620000100800 */
[----:B------:R-:W-:Y:S02]  /*22520*/  IADD3 R4, P2, R2, UR6, RZ ;  /* 0x0000000602047c10 */ /* 0x000fe4000ff5e0ff */
[----:B------:R-:W-:Y:S01]  /*22530*/  ISETP.GE.AND P0, PT, R10, UR4, PT ;  /* 0x000000040a007c0c */ /* 0x000fe2000bf06270 */
[----:B------:R-:W-:Y:S01]  /*22540*/  UMOV UR4, 0xffffffff ;  /* 0xffffffff00047882 */ /* 0x000fe20000000000 */
[----:B------:R-:W-:-:S02]  /*22550*/  IADD3.X R3, R3, UR7, R0, P2, !PT ;  /* 0x0000000703037c10 */ /* 0x000fc400097fe400 */
[----:B------:R-:W-:Y:S09]  /*22560*/  BRA.DIV UR4, `(.L_x_594) ;  /* 0x00000066045c7947 */ /* 0x000ff2000b800000 */
[----:B------:R-:W1:Y:S02]  /*22570*/  S2R R6, SR_TID.X ;  /* 0x0000000000067919 */ /* 0x000e640000002100 */
[----:B-1----:R-:W-:-:S04]  /*22580*/  LOP3.LUT R6, R6, 0x7f, RZ, 0xc0, !PT ;  /* 0x0000007f06067812 */ /* 0x002fc800078ec0ff */
[----:B------:R-:W-:Y:S02]  /*22590*/  SHF.R.U32.HI R8, RZ, 0x3, R6 ;  /* 0x00000003ff087819 */ /* 0x000fe40000011606 */
[----:B------:R-:W2:Y:S03]  /*225a0*/  LDL.LU R6, [R1+0x58] ;  /* 0x0000580001067983 */ /* 0x000ea60000300800 */
[----:B------:R-:W-:Y:S02]  /*225b0*/  IMAD.IADD R0, R8, 0x1, R17 ;  /* 0x0000000108007824 */ /* 0x000fe400078e0211 */
[----:B------:R-:W-:Y:S03]  /*225c0*/  SHFL.IDX PT, R8, R3, 0x1, 0x181f ;  /* 0x00381f0003087f89 */ /* 0x000fe600000e0000 */
[----:B------:R-:W-:Y:S01]  /*225d0*/  IADD3 R5, R0, 0x10, RZ ;  /* 0x0000001000057810 */ /* 0x000fe20007ffe0ff */
[----:B--2---:R-:W-:-:S02]  /*225e0*/  IMAD R2, R6, R7, RZ ;  /* 0x0000000706027224 */ /* 0x004fc400078e02ff */
[----:B------:R-:W1:Y:S03]  /*225f0*/  SHFL.IDX PT, R7, R4, RZ, 0x181f ;  /* 0x00181fff04077589 */ /* 0x000e6600000e0000 */
[-C--:B------:R-:W-:Y:S01]  /*22600*/  ISETP.GE.AND P4, PT, R0, R2.reuse, PT ;  /* 0x000000020000720c */ /* 0x080fe20003f86270 */
[----:B------:R-:W2:Y:S01]  /*22610*/  SHFL.IDX PT, R6, R3, RZ, 0x181f ;  /* 0x00181fff03067589 */ /* 0x000ea200000e0000 */
[----:B------:R-:W-:-:S03]  /*22620*/  ISETP.GE.AND P2, PT, R5, R2, PT ;  /* 0x000000020500720c */ /* 0x000fc60003f46270 */
[----:B------:R-:W3:Y:S08]  /*22630*/  SHFL.IDX PT, R5, R4, 0x1, 0x181f ;  /* 0x00381f0004057f89 */ /* 0x000ef000000e0000 */
[----:B-1----:R-:W-:-:S05]  /*22640*/  @!P4 IADD3 R7, P3, R10, R7, RZ ;  /* 0x000000070a07c210 */ /* 0x002fca0007f7e0ff */
[----:B--2---:R-:W-:-:S05]  /*22650*/  @!P4 IMAD.X R6, RZ, RZ, R6, P3 ;  /* 0x000000ffff06c224 */ /* 0x004fca00018e0606 */
[----:B------:R-:W-:-:S04]  /*22660*/  @!P4 LOP3.LUT R7, R7, R6, RZ, 0x3c, !PT ;  /* 0x000000060707c212 */ /* 0x000fc800078e3cff */
[----:B------:R-:W-:-:S04]  /*22670*/  @!P4 LOP3.LUT R6, R7, R6, RZ, 0x3c, !PT ;  /* 0x000000060706c212 */ /* 0x000fc800078e3cff */
[----:B------:R-:W-:-:S05]  /*22680*/  @!P4 LOP3.LUT R7, R7, R6, RZ, 0x3c, !PT ;  /* 0x000000060707c212 */ /* 0x000fca00078e3cff */
[----:B-----5:R-:W-:Y:S04]  /*22690*/  @!P4 LDGSTS.E.BYPASS.LTC128B.128 [R9+0x20400], desc[UR42][R6.64], !P0 ;  /* 0x204000000609cfae */ /* 0x020fe8000c101d6a */
[----:B------:R3:W-:Y:S02]  /*226a0*/  @!P4 LDGSTS.E.BYPASS.LTC128B.128 [R9+0x24400], desc[UR42][R6.64+0x80], !P1 ;  /* 0x244000800609cfae */ /* 0x0007e4000c901d6a */
[----:B---3--:R-:W-:Y:S02]  /*226b0*/  @!P2 IADD3 R7, P3, R10, R5, RZ ;  /* 0x000000050a07a210 */ /* 0x008fe40007f7e0ff */
[----:B------:R-:W-:-:S03]  /*226c0*/  IADD3 R5, R0, 0x20, RZ ;  /* 0x0000002000057810 */ /* 0x000fc60007ffe0ff */
[----:B------:R-:W-:-:S05]  /*226d0*/  @!P2 IMAD.X R6, RZ, RZ, R8, P3 ;  /* 0x000000ffff06a224 */ /* 0x000fca00018e0608 */
[----:B------:R-:W-:-:S04]  /*226e0*/  @!P2 LOP3.LUT R7, R7, R6, RZ, 0x3c, !PT ;  /* 0x000000060707a212 */ /* 0x000fc800078e3cff */
[----:B------:R-:W-:-:S04]  /*226f0*/  @!P2 LOP3.LUT R6, R7, R6, RZ, 0x3c, !PT ;  /* 0x000000060706a212 */ /* 0x000fc800078e3cff */
[----:B------:R-:W-:-:S05]  /*22700*/  @!P2 LOP3.LUT R7, R7, R6, RZ, 0x3c, !PT ;  /* 0x000000060707a212 */ /* 0x000fca00078e3cff */
[----:B------:R-:W-:Y:S04]  /*22710*/  @!P2 LDGSTS.E.BYPASS.LTC128B.128 [R9+0x20c00], desc[UR42][R6.64], !P0 ;  /* 0x20c000000609afae */ /* 0x000fe8000c101d6a */
[----:B------:R1:W-:Y:S01]  /*22720*/  @!P2 LDGSTS.E.BYPASS.LTC128B.128 [R9+0x24c00], desc[UR42][R6.64+0x80], !P1 ;  /* 0x24c000800609afae */ /* 0x0003e2000c901d6a */
[----:B------:R-:W-:-:S03]  /*22730*/  ISETP.GE.AND P2, PT, R5, R2, PT ;  /* 0x000000020500720c */ /* 0x000fc60003f46270 */
[----:B------:R-:W2:Y:S04]  /*22740*/  SHFL.IDX PT, R5, R4, 0x2, 0x181f ;  /* 0x00581f0004057f89 */ /* 0x000ea800000e0000 */
[----:B-1----:R-:W1:Y:S06]  /*22750*/  SHFL.IDX PT, R6, R3, 0x2, 0x181f ;  /* 0x00581f0003067f89 */ /* 0x002e6c00000e0000 */
[----:B--2---:R-:W-:-:S05]  /*22760*/  @!P2 IADD3 R5, P3, R10, R5, RZ ;  /* 0x000000050a05a210 */ /* 0x004fca0007f7e0ff */
[----:B-1----:R-:W-:-:S04]  /*22770*/  @!P2 IMAD.X R6, RZ, RZ, R6, P3 ;  /* 0x000000ffff06a224 */ /* 0x002fc800018e0606 */
[----:B------:R-:W-:Y:S01]  /*22780*/  @!P2 IMAD.MOV.U32 R7, RZ, RZ, R6 ;  /* 0x000000ffff07a224 */ /* 0x000fe200078e0006 */
[----:B------:R-:W-:Y:S01]  /*22790*/  @!P2 MOV R6, R5 ;  /* 0x000000050006a202 */ /* 0x000fe20000000f00 */
[----:B------:R-:W-:-:S04]  /*227a0*/  VIADD R5, R0, 0x30 ;  /* 0x0000003000057836 */ /* 0x000fc80000000000 */
[----:B------:R-:W-:Y:S04]  /*227b0*/  @!P2 LDGSTS.E.BYPASS.LTC128B.128 [R9+0x21400], desc[UR42][R6.64], !P0 ;  /* 0x214000000609afae */ /* 0x000fe8000c101d6a */
[----:B------:R1:W-:Y:S01]  /*227c0*/  @!P2 LDGSTS.E.BYPASS.LTC128B.128 [R9+0x25400], desc[UR42][R6.64+0x80], !P1 ;  /* 0x254000800609afae */ /* 0x0003e2000c901d6a */
[----:B------:R-:W-:-:S03]  /*227d0*/  ISETP.GE.AND P2, PT, R5, R2, PT ;  /* 0x000000020500720c */ /* 0x000fc60003f46270 */
[----:B------:R-:W2:Y:S04]  /*227e0*/  SHFL.IDX PT, R5, R4, 0x3, 0x181f ;  /* 0x00781f0004057f89 */ /* 0x000ea800000e0000 */
[----:B-1----:R-:W1:Y:S06]  /*227f0*/  SHFL.IDX PT, R6, R3, 0x3, 0x181f ;  /* 0x00781f0003067f89 */ /* 0x002e6c00000e0000 */
[----:B--2---:R-:W-:-:S05]  /*22800*/  @!P2 IADD3 R5, P3, R10, R5, RZ ;  /* 0x000000050a05a210 */ /* 0x004fca0007f7e0ff */
[----:B-1----:R-:W-:-:S05]  /*22810*/  @!P2 IMAD.X R6, RZ, RZ, R6, P3 ;  /* 0x000000ffff06a224 */ /* 0x002fca00018e0606 */
[----:B------:R-:W-:Y:S01]  /*22820*/  @!P2 MOV R7, R6 ;  /* 0x000000060007a202 */ /* 0x000fe20000000f00 */
[----:B------:R-:W-:Y:S02]  /*22830*/  @!P2 IMAD.MOV.U32 R6, RZ, RZ, R5 ;  /* 0x000000ffff06a224 */ /* 0x000fe400078e0005 */
[----:B------:R-:W-:-:S03]  /*22840*/  VIADD R5, R0, 0x40 ;  /* 0x0000004000057836 */ /* 0x000fc60000000000 */
[----:B------:R-:W-:Y:S04]  /*22850*/  @!P2 LDGSTS.E.BYPASS.LTC128B.128 [R9+0x21c00], desc[UR42][R6.64], !P0 ;  /* 0x21c000000609afae */ /* 0x000fe8000c101d6a */
[----:B------:R1:W-:Y:S01]  /*22860*/  @!P2 LDGSTS.E.BYPASS.LTC128B.128 [R9+0x25c00], desc[UR42][R6.64+0x80], !P1 ;  /* 0x25c000800609afae */ /* 0x0003e2000c901d6a */
[----:B------:R-:W-:-:S03]  /*22870*/  ISETP.GE.AND P2, PT, R5, R2, PT ;  /* 0x000000020500720c */ /* 0x000fc60003f46270 */
[----:B------:R-:W2:Y:S04]  /*22880*/  SHFL.IDX PT, R5, R4, 0x4, 0x181f ;  /* 0x00981f0004057f89 */ /* 0x000ea800000e0000 */
[----:B-1----:R-:W1:Y:S06]  /*22890*/  SHFL.IDX PT, R6, R3, 0x4, 0x181f ;  /* 0x00981f0003067f89 */ /* 0x002e6c00000e0000 */
[----:B--2---:R-:W-:-:S04]  /*228a0*/  @!P2 IADD3 R5, P3, R10, R5, RZ ;  /* 0x000000050a05a210 */ /* 0x004fc80007f7e0ff */
[----:B-1----:R-:W-:-:S05]  /*228b0*/  @!P2 IADD3.X R6, RZ, R6, RZ, P3, !PT ;  /* 0x00000006ff06a210 */ /* 0x002fca0001ffe4ff */
[----:B------:R-:W-:Y:S02]  /*228c0*/  @!P2 IMAD.MOV.U32 R7, RZ, RZ, R6 ;  /* 0x000000ffff07a224 */ /* 0x000fe400078e0006 */
[----:B------:R-:W-:Y:S01]  /*228d0*/  @!P2 IMAD.MOV.U32 R6, RZ, RZ, R5 ;  /* 0x000000ffff06a224 */ /* 0x000fe200078e0005 */
[----:B------:R-:W-:-:S04]  /*228e0*/  IADD3 R5, R0, 0x50, RZ ;  /* 0x0000005000057810 */ /* 0x000fc80007ffe0ff */
        /* <DEDUP_REMOVED lines=19> */
[----:B------:R1:W2:Y:S04]  /*22a20*/  SHFL.IDX PT, R5, R3, 0x7, 0x181f ;  /* 0x00f81f0003057f89 */ /* 0x0002a800000e0000 */
[----:B------:R1:W-:Y:S04]  /*22a30*/  @!P2 LDGSTS.E.BYPASS.LTC128B.128 [R9+0x23400], desc[UR42][R6.64], !P0 ;  /* 0x234000000609afae */ /* 0x0003e8000c101d6a */
[----:B------:R1:W-:Y:S04]  /*22a40*/  @!P2 LDGSTS.E.BYPASS.LTC128B.128 [R9+0x27400], desc[UR42][R6.64+0x80], !P1 ;  /* 0x274000800609afae */ /* 0x0003e8000c901d6a */
[----:B------:R1:W3:Y:S02]  /*22a50*/  SHFL.IDX PT, R3, R4, 0x7, 0x181f ;  /* 0x00f81f0004037f89 */ /* 0x0002e400000e0000 */
.L_x_794:
[----:B------:R-:W-:Y:S01]  /*22a60*/  VIADD R0, R0, 0x70 ;  /* 0x0000007000007836 */ /* 0x000fe20000000000 */
[----:B------:R-:W-:Y:S04]  /*22a70*/  BSSY B0, `(.L_x_595) ;  /* 0x000000a000007945 */ /* 0x000fe80003800000 */
[----:B------:R-:W-:-:S13]  /*22a80*/  ISETP.GE.AND P2, PT, R0, R2, PT ;  /* 0x000000020000720c */ /* 0x000fda0003f46270 */
[----:B------:R-:W-:Y:S05]  /*22a90*/  @P2 BRA `(.L_x_596) ;  /* 0x00000000001c2947 */ /* 0x000fea0003800000 */
[----:B---3--:R-:W-:-:S04]  /*22aa0*/  IADD3 R2, P2, R10, R3, RZ ;  /* 0x000000030a027210 */ /* 0x008fc80007f5e0ff */
[----:B-12---:R-:W-:-:S05]  /*22ab0*/  IADD3.X R3, RZ, R5, RZ, P2, !PT ;  /* 0x00000005ff037210 */ /* 0x006fca00017fe4ff */
[----:B------:R-:W-:Y:S01]  /*22ac0*/  @!PT LDS RZ, [RZ] ;  /* 0x00000000fffff984 */ /* 0x000fe20000000800 */
[----:B------:R-:W-:Y:S01]  /*22ad0*/  @!PT LDS RZ, [RZ] ;  /* 0x00000000fffff984 */ /* 0x000fe20000000800 */
[----:B------:R-:W-:Y:S01]  /*22ae0*/  @!PT LDS RZ, [RZ] ;  /* 0x00000000fffff984 */ /* 0x000fe20000000800 */
[----:B------:R4:W-:Y:S04]  /*22af0*/  LDGSTS.E.BYPASS.LTC128B.128 [R9+0x23c00], desc[UR42][R2.64], !P0 ;  /* 0x23c0000002097fae */ /* 0x0009e8000c101d6a */
[----:B------:R4:W-:Y:S02]  /*22b00*/  LDGSTS.E.BYPASS.LTC128B.128 [R9+0x27c00], desc[UR42][R2.64+0x80], !P1 ;  /* 0x27c0008002097fae */ /* 0x0009e4000c901d6a */
.L_x_596:
[----:B------:R-:W-:Y:S05]  /*22b10*/  BSYNC B0 ;  /* 0x0000000000007941 */ /* 0x000fea0003800000 */
.L_x_595:
[----:B-1--4-:R1:W5:Y:S01]  /*22b20*/  LDL R9, [R1+0x4] ;  /* 0x0000040001097983 */ /* 0x0123620000100800 */
[----:B------:R-:W-:Y:S01]  /*22b30*/  PLOP3.LUT P0, PT, PT, PT, PT, 0x80, 0x0 ;  /* 0x000000000000781c */ /* 0x000fe20003f0f070 */
[----:B------:R-:W-:-:S12]  /*22b40*/  NOP ;  /* 0x0000000000007918 */ /* 0x000fd80000000000 */
.L_x_597:
[----:B------:R-:W4:Y:S01]  /*22b50*/  LDL R2, [R1+0x4] ;  /* 0x0000040001027983 */ /* 0x000f220000100800 */
[----:B------:R-:W-:Y:S02]  /*22b60*/  PLOP3.LUT P1, PT, P1, P0, PT, 0xa2, 0x0 ;  /* 0x000000000000781c */ /* 0x000fe40000f21472 */
[----:B----4-:R-:W-:-:S08]  /*22b70*/  @P0 R2UR P1, UR4, R2 ;  /* 0x00000000020402ca */ /* 0x010fd00000020000 */
[----:B------:R-:W-:-:S05]  /*22b80*/  @P0 PLOP3.LUT P0, PT, P1, PT, PT, 0x80, 0x0 ;  /* 0x000000000000081c */ /* 0x000fca0000f0f070 */
[----:B------:R-:W-:Y:S01]  /*22b90*/  @!P1 SYNCS.ARRIVE.TRANS64.RED.A0T1 RZ, [UR4+0x38800], RZ ;  /* 0x038800ffffff99a7 */ /* 0x000fe20008200404 */
[----:B------:R-:W-:Y:S07]  /*22ba0*/  @!P1 ARRIVES.LDGSTSBAR.64.TRANSCNT [UR4+0x38800] ;  /* 0x03880000ff0099b0 */ /* 0x000fee0008000a84 */
[----:B------:R-:W-:Y:S05]  /*22bb0*/  @P0 BRA.U.ANY `(.L_x_597) ;  /* 0xfffffffd00e40947 */ /* 0x000fea000393ffff */
[----:B---3--:R-:W3:Y:S02]  /*22bc0*/  LDL.LU R3, [R1+0x60] ;  /* 0x0000600001037983 */ /* 0x008ee40000300800 */
        /* <DEDUP_REMOVED lines=9> */
[----:B------:R-:W4:Y:S03]  /*22c60*/  SYNCS.PHASECHK.TRANS64.TRYWAIT P0, [R2+URZ+0x38820], R0 ;  /* 0x03882000020075a7 */ /* 0x000f26000800017f */
[----:B---34-:R-:W-:Y:S05]  /*22c70*/  @!P0 BRA `(.L_x_599) ;  /* 0x0000006800508947 */ /* 0x018fea0003800000 */
.L_x_795:
[----:B------:R-:W-:Y:S05]  /*22c80*/  BSYNC B0 ;  /* 0x0000000000007941 */ /* 0x000fea0003800000 */
.L_x_598:
[----:B---3--:R-:W3:Y:S02]  /*22c90*/  LDL.LU R2, [R1+0x50] ;  /* 0x0000500001027983 */ /* 0x008ee40000300800 */
[----:B---3--:R-:W-:-:S13]  /*22ca0*/  ISETP.GE.AND P0, PT, R2, 0x81, PT ;  /* 0x000000810200780c */ /* 0x008fda0003f06270 */
[----:B------:R-:W-:Y:S05]  /*22cb0*/  @!P0 BRA `(.L_x_600) ;  /* 0x0000001000fc8947 */ /* 0x000fea0003800000 */
[----:B------:R-:W3:Y:S04]  /*22cc0*/  LDL.LU R2, [R1+0x54] ;  /* 0x0000540001027983 */ /* 0x000ee80000300800 */
[----:B------:R4:W5:Y:S01]  /*22cd0*/  LDL.LU R0, [R1+0x8] ;  /* 0x0000080001007983 */ /* 0x0009620000300800 */
[----:B---3--:R-:W-:-:S03]  /*22ce0*/  LEA.HI.SX32 R3, R2, 0xfffffffe, 0x19 ;  /* 0xfffffffe02037811 */ /* 0x008fc600078fcaff */
[----:B------:R4:W5:Y:S04]  /*22cf0*/  LDL.LU R2, [R1+0x10] ;  /* 0x0000100001027983 */ /* 0x0009680000300800 */
.L_x_622:
[----:B---3--:R-:W3:Y:S01]  /*22d00*/  LDL R4, [R1+0x24] ;  /* 0x0000240001047983 */ /* 0x008ee20000100800 */
[----:B--2--5:R-:W-:Y:S01]  /*22d10*/  IADD3 R5, R0, 0x1, RZ ;  /* 0x0000000100057810 */ /* 0x024fe20007ffe0ff */
        /* <DEDUP_REMOVED lines=8> */
[----:B------:R2:W-:Y:S01]  /*22da0*/  STL [R1+0x8], R10 ;  /* 0x0000080a01007387 */ /* 0x0005e20000100800 */
[----:B------:R-:W-:Y:S05]  /*22db0*/  @!P1 BRA `(.L_x_602) ;  /* 0x0000000800289947 */ /* 0x000fea0003800000 */
[----:B------:R-:W-:Y:S01]  /*22dc0*/  ULDC.64 UR4, c[0x0][0x418] ;  /* 0x0001060000047ab9 */ /* 0x000fe20000000a00 */
[----:B------:R-:W-:Y:S01]  /*22dd0*/  IMAD.MOV.U32 R8, RZ, RZ, R3 ;  /* 0x000000ffff087224 */ /* 0x000fe200078e0003 */
[----:B------:R-:W-:-:S04]  /*22de0*/  ISETP.NE.U32.AND P0, PT, RZ, UR4, PT ;  /* 0x00000004ff007c0c */ /* 0x000fc8000bf05070 */
[----:B------:R-:W-:-:S13]  /*22df0*/  ISETP.NE.AND.EX P0, PT, RZ, UR5, PT, P0 ;  /* 0x00000005ff007c0c */ /* 0x000fda000bf05300 */
[----:B------:R-:W-:Y:S05]  /*22e00*/  @!P0 BRA `(.L_x_603) ;  /* 0x0000000000508947 */ /* 0x000fea0003800000 */
[----:B------:R-:W3:Y:S01]  /*22e10*/  LDL R12, [R1+0x28] ;  /* 0x00002800010c7983 */ /* 0x000ee20000100800 */
[----:B------:R-:W5:Y:S01]  /*22e20*/  LDC R7, c[0x0][0x43c] ;  /* 0x00010f00ff077b82 */ /* 0x000f620000000800 */
[----:B------:R-:W-:Y:S02]  /*22e30*/  ULDC.64 UR6, c[0x0][0x428] ;  /* 0x00010a0000067ab9 */ /* 0x000fe40000000a00 */
[----:B------:R-:W2:Y:S01]  /*22e40*/  LDL R11, [R1+0x18] ;  /* 0x00001800010b7983 */ /* 0x000ea20000100800 */
[----:B-----5:R-:W-:-:S13]  /*22e50*/  ISETP.NE.AND P0, PT, R7, 0x1, PT ;  /* 0x000000010700780c */ /* 0x020fda0003f05270 */
[----:B------:R-:W5:Y:S02]  /*22e60*/  @P0 LDC.64 R4, c[0x0][0x440] ;  /* 0x00011000ff040b82 */ /* 0x000f640000000a00 */
[----:B-----5:R-:W-:-:S04]  /*22e70*/  @P0 IMAD.HI.U32 R6, R3, R4, RZ ;  /* 0x0000000403060227 */ /* 0x020fc800078e00ff */
[----:B------:R-:W-:Y:S01]  /*22e80*/  IMAD.MOV.U32 R4, RZ, RZ, R3 ;  /* 0x000000ffff047224 */ /* 0x000fe200078e0003 */
[----:B------:R-:W-:-:S04]  /*22e90*/  @P0 SHF.R.U32.HI R4, RZ, R5, R6 ;  /* 0x00000005ff040219 */ /* 0x000fc80000011606 */
[----:B------:R-:W-:Y:S02]  /*22ea0*/  SHF.R.S32.HI R5, RZ, 0x1f, R4 ;  /* 0x0000001fff057819 */ /* 0x000fe40000011404 */
[----:B------:R-:W-:-:S05]  /*22eb0*/  IADD3 R8, -R4, RZ, RZ ;  /* 0x000000ff04087210 */ /* 0x000fca0007ffe1ff */
[----:B------:R-:W-:Y:S02]  /*22ec0*/  IMAD R8, R7, R8, R3 ;  /* 0x0000000807087224 */ /* 0x000fe400078e0203 */
[----:B---3--:R-:W-:-:S04]  /*22ed0*/  IMAD R6, R12, UR6, RZ ;  /* 0x000000060c067c24 */ /* 0x008fc8000f8e02ff */
[C---:B--2---:R-:W-:Y:S02]  /*22ee0*/  IMAD R6, R11.reuse, UR7, R6 ;  /* 0x000000070b067c24 */ /* 0x044fe4000f8e0206 */
[----:B------:R-:W-:-:S04]  /*22ef0*/  IMAD.WIDE.U32 R4, R11, UR6, R4 ;  /* 0x000000060b047c25 */ /* 0x000fc8000f8e0004 */
[----:B------:R-:W-:Y:S01]  /*22f00*/  IMAD.IADD R5, R6, 0x1, R5 ;  /* 0x0000000106057824 */ /* 0x000fe200078e0205 */
[----:B------:R-:W-:-:S04]  /*22f10*/  LEA R6, P0, R4, UR4, 0x2 ;  /* 0x0000000404067c11 */ /* 0x000fc8000f8010ff */
[----:B------:R-:W-:-:S05]  /*22f20*/  LEA.HI.X R7, R4, UR5, R5, 0x2, P0 ;  /* 0x0000000504077c11 */ /* 0x000fca00080f1405 */
[----:B------:R-:W2:Y:S04]  /*22f30*/  LDG.E R4, desc[UR42][R6.64] ;  /* 0x0000002a06047981 */ /* 0x000ea8000c1e1900 */
[----:B--2---:R3:W-:Y:S02]  /*22f40*/  STL [R1], R4 ;  /* 0x0000000401007387 */ /* 0x0047e40000100800 */
.L_x_603:
[----:B------:R-:W5:Y:S01]  /*22f50*/  LDL R5, [R1+0x4] ;  /* 0x0000040001057983 */ /* 0x000f620000100800 */
[----:B---3--:R-:W3:Y:S01]  /*22f60*/  S2R R4, SR_TID.X ;  /* 0x0000000000047919 */ /* 0x008ee20000002100 */
[----:B------:R-:W-:Y:S01]  /*22f70*/  BSSY B1, `(.L_x_604) ;  /* 0x0000007000017945 */ /* 0x000fe20003800000 */
[----:B---3--:R-:W-:-:S04]  /*22f80*/  LOP3.LUT R4, R4, 0x7f, RZ, 0xc0, !PT ;  /* 0x0000007f04047812 */ /* 0x008fc800078ec0ff */
[----:B------:R-:W-:Y:S01]  /*22f90*/  ISETP.NE.AND P1, PT, R4, RZ, PT ;  /* 0x000000ff0400720c */ /* 0x000fe20003f25270 */
[----:B-----5:R-:W-:Y:S01]  /*22fa0*/  IMAD R6, R10, 0x8, R5 ;  /* 0x000000080a067824 */ /* 0x020fe200078e0205 */
[----:B------:R-:W-:-:S04]  /*22fb0*/  SHF.L.U32 R5, R9, 0x1f, RZ ;  /* 0x0000001f09057819 */ /* 0x000fc800000006ff */
[----:B------:R-:W3:Y:S02]  /*22fc0*/  SYNCS.PHASECHK.TRANS64.TRYWAIT P0, [R6+URZ+0x38880], R5 ;  /* 0x03888005060075a7 */ /* 0x000ee4000800017f */
[----:B---3--:R-:W-:Y:S05]  /*22fd0*/  @!P0 BRA `(.L_x_605) ;  /* 0x0000006400908947 */ /* 0x008fea0003800000 */
.L_x_796:
[----:B------:R-:W-:Y:S05]  /*22fe0*/  BSYNC B1 ;  /* 0x0000000000017941 */ /* 0x000fea0003800000 */
.L_x_604:
[----:B------:R-:W-:Y:S04]  /*22ff0*/  BSSY B1, `(.L_x_606) ;  /* 0x0000009000017945 */ /* 0x000fe80003800000 */
[----:B------:R-:W-:Y:S05]  /*23000*/  @P1 BRA `(.L_x_607) ;  /* 0x00000000001c1947 */ /* 0x000fea0003800000 */
[----:B------:R-:W5:Y:S02]  /*23010*/  S2R R4, SR_TID.X ;  /* 0x0000000000047919 */ /* 0x000f640000002100 */
[----:B-----5:R-:W-:Y:S02]  /*23020*/  LOP3.LUT R7, R4, 0x1f, RZ, 0xc0, !PT ;  /* 0x0000001f04077812 */ /* 0x020fe400078ec0ff */
[----:B------:R-:W-:Y:S02]  /*23030*/  MOV R4, 0x8000 ;  /* 0x0000800000047802 */ /* 0x000fe40000000f00 */
[----:B------:R-:W-:Y:S02]  /*23040*/  ISETP.NE.AND P0, PT, R7, RZ, PT ;  /* 0x000000ff0700720c */ /* 0x000fe40003f05270 */
[----:B------:R0:W-:Y:S11]  /*23050*/  SYNCS.ARRIVE.TRANS64 RZ, [R6+URZ+0x38870], R4 ;  /* 0x0388700406ff79a7 */ /* 0x0001f6000800003f */
[----:B0-----:R-:W-:Y:S05]  /*23060*/  @!P0 BRA `(.L_x_607) ;  /* 0x0000000000048947 */ /* 0x001fea0003800000 */
[----:B------:R-:W-:Y:S01]  /*23070*/  BPT.TRAP 0x1 ;  /* 0x000000040000795c */ /* 0x000fe20000300000 */
.L_x_607:
[----:B------:R-:W-:Y:S05]  /*23080*/  BSYNC B1 ;  /* 0x0000000000017941 */ /* 0x000fea0003800000 */
.L_x_606:
[----:B--2---:R-:W2:Y:S04]  /*23090*/  LDL R9, [R1+0x4] ;  /* 0x0000040001097983 */ /* 0x004ea80000100800 */
[----:B------:R-:W2:Y:S04]  /*230a0*/  LDL R4, [R1+0x8] ;  /* 0x0000080001047983 */ /* 0x000ea80000100800 */
[----:B------:R-:W5:Y:S01]  /*230b0*/  LDL R7, [R1+0x2c] ;  /* 0x00002c0001077983 */ /* 0x000f620000100800 */
[----:B------:R-:W-:Y:S01]  /*230c0*/  IMAD.MOV.U32 R13, RZ, RZ, RZ ;  /* 0x000000ffff0d7224 */ /* 0x000fe200078e00ff */
[----:B------:R-:W-:Y:S01]  /*230d0*/  UIADD3 UR4, UP0, UR44, 0x470, URZ ;  /* 0x000004702c047890 */ /* 0x000fe2000ff1e03f */
[----:B------:R-:W-:Y:S01]  /*230e0*/  PLOP3.LUT P0, PT, PT, PT, PT, 0x80, 0x0 ;  /* 0x000000000000781c */ /* 0x000fe20003f0f070 */
[----:B------:R-:W-:Y:S01]  /*230f0*/  UMOV UR6, 0x0 ;  /* 0x0000000000067882 */ /* 0x000fe20000000000 */
[----:B------:R-:W-:Y:S01]  /*23100*/  UMOV UR7, 0x14f00000 ;  /* 0x14f0000000077882 */ /* 0x000fe20000000000 */
[----:B------:R-:W-:Y:S01]  /*23110*/  R2UR UR10, R13 ;  /* 0x000000000d0a72ca */ /* 0x000fe200000e0000 */
[----:B------:R-:W-:Y:S01]  /*23120*/  UIADD3.X UR5, URZ, UR45, URZ, UP0, !UPT ;  /* 0x0000002d3f057290 */ /* 0x000fe200087fe43f */
[----:B--2---:R-:W-:Y:S01]  /*23130*/  IMAD R4, R4, 0x8000, R9 ;  /* 0x0000800004047824 */ /* 0x004fe200078e0209 */
[----:B-----5:R-:W-:Y:S01]  /*23140*/  LEA R8, R8, R7, 0x7 ;  /* 0x0000000708087211 */ /* 0x020fe200078e38ff */
[----:B------:R-:W-:-:S02]  /*23150*/  VIADD R7, R6, 0x38870 ;  /* 0x0003887006077836 */ /* 0x000fc40000000000 */
[----:B------:R-:W-:-:S09]  /*23160*/  VIADD R9, R4, 0x10400 ;  /* 0x0001040004097836 */ /* 0x000fd20000000000 */
.L_x_608:
[----:B------:R-:W2:Y:S01]  /*23170*/  LDL R10, [R1] ;  /* 0x00000000010a7983 */ /* 0x000ea20000100800 */
[----:B------:R-:W-:-:S13]  /*23180*/  @P0 ELECT P2, URZ, PT ;  /* 0x00000000003f082f */ /* 0x000fda0003840000 */
[----:B------:R-:W-:Y:S02]  /*23190*/  @P2 R2UR UR12, R18 ;  /* 0x00000000120c22ca */ /* 0x000fe400000e0000 */
[----:B------:R-:W-:Y:S02]  /*231a0*/  @P2 R2UR UR11, R8 ;  /* 0x00000000080b22ca */ /* 0x000fe400000e0000 */
[----:B------:R-:W-:Y:S02]  /*231b0*/  @P2 R2UR UR9, R7 ;  /* 0x00000000070922ca */ /* 0x000fe400000e0000 */
[----:B------:R-:W-:Y:S02]  /*231c0*/  @P2 R2UR UR8, R9 ;  /* 0x00000000090822ca */ /* 0x000fe400000e0000 */
[----:B------:R-:W-:Y:S02]  /*231d0*/  @P2 PLOP3.LUT P0, PT, P2, PT, PT, 0x8, 0x0 ;  /* 0x000000000000281c */ /* 0x000fe4000170e170 */
[----:B--2---:R-:W-:-:S02]  /*231e0*/  @P2 R2UR UR13, R10 ;  /* 0x000000000a0d22ca */ /* 0x004fc400000e0000 */
[----:B------:R-:W-:-:S11]  /*231f0*/  PLOP3.LUT P2, PT, PT, PT, PT, 0x8, 0x0 ;  /* 0x000000000000781c */ /* 0x000fd60003f4e170 */
[----:B------:R2:W-:Y:S02]  /*23200*/  UTMALDG.4D [UR8], [UR4], desc[UR6] ;  /* 0x00000608040075b4 */ /* 0x0005e40008019000 */
[----:B--2---:R-:W-:Y:S05]  /*23210*/  @P0 BRA.U.ANY `(.L_x_608) ;  /* 0xfffffffd00d40947 */ /* 0x004fea000393ffff */
[----:B------:R-:W-:Y:S01]  /*23220*/  MOV R12, 0x80 ;  /* 0x00000080000c7802 */ /* 0x000fe20000000f00 */
[----:B------:R-:W-:Y:S01]  /*23230*/  VIADD R9, R4, 0x14400 ;  /* 0x0001440004097836 */ /* 0x000fe20000000000 */
[----:B------:R-:W-:Y:S01]  /*23240*/  PLOP3.LUT P0, PT, PT, PT, PT, 0x80, 0x0 ;  /* 0x000000000000781c */ /* 0x000fe20003f0f070 */
[----:B------:R-:W-:Y:S01]  /*23250*/  UMOV UR6, 0x0 ;  /* 0x0000000000067882 */ /* 0x000fe20000000000 */
[----:B------:R-:W-:Y:S01]  /*23260*/  R2UR UR10, R12 ;  /* 0x000000000c0a72ca */ /* 0x000fe200000e0000 */
[----:B------:R-:W-:-:S14]  /*23270*/  UMOV UR7, 0x14f00000 ;  /* 0x14f0000000077882 */ /* 0x000fdc0000000000 */
.L_x_609:
        /* <DEDUP_REMOVED lines=11> */
[----:B------:R-:W2:Y:S01]  /*23330*/  SYNCS.PHASECHK.TRANS64.TRYWAIT P0, [R6+URZ+0x38840], R5 ;  /* 0x03884005060075a7 */ /* 0x000ea2000800017f */
[----:B------:R-:W-:Y:S04]  /*23340*/  BSSY B1, `(.L_x_610) ;  /* 0x0000002000017945 */ /* 0x000fe80003800000 */
[----:B--2---:R-:W-:Y:S05]  /*23350*/  @!P0 BRA `(.L_x_611) ;  /* 0x0000006000c48947 */ /* 0x004fea0003800000 */
.L_x_797:
[----:B------:R-:W-:Y:S05]  /*23360*/  BSYNC B1 ;  /* 0x0000000000017941 */ /* 0x000fea0003800000 */
.L_x_610:
[----:B------:R-:W-:Y:S01]  /*23370*/  BSSY B1, `(.L_x_612) ;  /* 0x000000b000017945 */ /* 0x000fe20003800000 */
[----:B------:R-:W-:Y:S01]  /*23380*/  IMAD.MOV.U32 R10, RZ, RZ, 0x0 ;  /* 0x00000000ff0a7424 */ /* 0x000fe200078e00ff */
[----:B------:R-:W-:Y:S02]  /*23390*/  MOV R11, 0x14f00000 ;  /* 0x14f00000000b7802 */ /* 0x000fe40000000f00 */
[----:B------:R-:W-:Y:S05]  /*233a0*/  @P1 BRA `(.L_x_613) ;  /* 0x00000000001c1947 */ /* 0x000fea0003800000 */
[----:B------:R-:W5:Y:S01]  /*233b0*/  S2R R7, SR_TID.X ;  /* 0x0000000000077919 */ /* 0x000f620000002100 */
[----:B--23--:R-:W-:-:S04]  /*233c0*/  IMAD.MOV.U32 R5, RZ, RZ, 0x8000 ;  /* 0x00008000ff057424 */ /* 0x00cfc800078e00ff */
[----:B------:R2:W-:Y:S01]  /*233d0*/  SYNCS.ARRIVE.TRANS64 RZ, [R6+URZ+0x38830], R5 ;  /* 0x0388300506ff79a7 */ /* 0x0005e2000800003f */
[----:B-----5:R-:W-:-:S04]  /*233e0*/  LOP3.LUT R7, R7, 0x1f, RZ, 0xc0, !PT ;  /* 0x0000001f07077812 */ /* 0x020fc800078ec0ff */
[----:B------:R-:W-:-:S13]  /*233f0*/  ISETP.NE.AND P0, PT, R7, RZ, PT ;  /* 0x000000ff0700720c */ /* 0x000fda0003f05270 */
[----:B--2---:R-:W-:Y:S05]  /*23400*/  @!P0 BRA `(.L_x_613) ;  /* 0x0000000000048947 */ /* 0x004fea0003800000 */
[----:B------:R-:W-:Y:S01]  /*23410*/  BPT.TRAP 0x1 ;  /* 0x000000040000795c */ /* 0x000fe20000300000 */
.L_x_613:
[----:B------:R-:W-:Y:S05]  /*23420*/  BSYNC B1 ;  /* 0x0000000000017941 */ /* 0x000fea0003800000 */
.L_x_612:
[----:B------:R-:W-:Y:S01]  /*23430*/  R2UR UR10, R13 ;  /* 0x000000000d0a72ca */ /* 0x000fe200000e0000 */
[----:B------:R-:W-:Y:S01]  /*23440*/  UIADD3 UR4, UP0, UR44, 0x370, URZ ;  /* 0x000003702c047890 */ /* 0x000fe2000ff1e03f */
[----:B------:R-:W-:Y:S01]  /*23450*/  R2UR UR6, R10 ;  /* 0x000000000a0672ca */ /* 0x000fe200000e0000 */
[----:B--23--:R-:W-:Y:S01]  /*23460*/  VIADD R6, R6, 0x38830 ;  /* 0x0003883006067836 */ /* 0x00cfe20000000000 */
[----:B------:R-:W-:Y:S01]  /*23470*/  R2UR UR7, R11 ;  /* 0x000000000b0772ca */ /* 0x000fe200000e0000 */
[----:B------:R-:W-:Y:S01]  /*23480*/  UIADD3.X UR5, URZ, UR45, URZ, UP0, !UPT ;  /* 0x0000002d3f057290 */ /* 0x000fe200087fe43f */
[----:B------:R-:W-:Y:S02]  /*23490*/  PLOP3.LUT P0, PT, PT, PT, PT, 0x80, 0x0 ;  /* 0x000000000000781c */ /* 0x000fe40003f0f070 */
[----:B------:R-:W-:-:S11]  /*234a0*/  IADD3 R5, R4, 0x28400, RZ ;  /* 0x0002840004057810 */ /* 0x000fd60007ffe0ff */
.L_x_614:
        /* <DEDUP_REMOVED lines=11> */
[----:B------:R-:W-:Y:S01]  /*23560*/  R2UR UR10, R12 ;  /* 0x000000000c0a72ca */ /* 0x000fe200000e0000 */
[----:B------:R-:W-:Y:S01]  /*23570*/  VIADD R4, R4, 0x2c400 ;  /* 0x0002c40004047836 */ /* 0x000fe20000000000 */
[----:B------:R-:W-:Y:S02]  /*23580*/  R2UR UR6, R10 ;  /* 0x000000000a0672ca */ /* 0x000fe400000e0000 */
[----:B------:R-:W-:Y:S02]  /*23590*/  R2UR UR7, R11 ;  /* 0x000000000b0772ca */ /* 0x000fe400000e0000 */
[----:B------:R-:W-:-:S13]  /*235a0*/  PLOP3.LUT P0, PT, PT, PT, PT, 0x80, 0x0 ;  /* 0x000000000000781c */ /* 0x000fda0003f0f070 */
.L_x_615:
        /* <DEDUP_REMOVED lines=10> */
[----:B---3--:R-:W-:Y:S05]  /*23650*/  @P0 BRA.U.ANY `(.L_x_615) ;  /* 0xfffffffd00d40947 */ /* 0x008fea000393ffff */
.L_x_602:
[----:B------:R-:W-:Y:S05]  /*23660*/  BSYNC B0 ;  /* 0x0000000000007941 */ /* 0x000fea0003800000 */
.L_x_601:
[----:B------:R-:W-:-:S06]  /*23670*/  UISETP.NE.AND UP0, UPT, UR36, 0x3, UPT ;  /* 0x000000032400788c */ /* 0x000fcc000bf05270 */
[----:B------:R-:W-:-:S13]  /*23680*/  PLOP3.LUT P0, PT, PT, PT, UP0, 0x80, 0x0 ;  /* 0x000000000000781c */ /* 0x000fda0003f0f008 */
[----:B------:R-:W-:Y:S05]  /*23690*/  @!P0 BRA `(.L_x_616) ;  /* 0x0000000000048947 */ /* 0x000fea0003800000 */
[----:B------:R-:W-:Y:S01]  /*236a0*/  BPT.TRAP 0x1 ;  /* 0x000000040000795c */ /* 0x000fe20000300000 */
.L_x_616:
[----:B------:R-:W3:Y:S01]  /*236b0*/  LDL R5, [R1+0x4] ;  /* 0x0000040001057983 */ /* 0x000ee20000100800 */
[----:B------:R-:W-:Y:S01]  /*236c0*/  IMAD.U32 R4, RZ, RZ, UR38 ;  /* 0x00000026ff047e24 */ /* 0x000fe2000f8e00ff */
[----:B------:R-:W-:Y:S04]  /*236d0*/  BSSY B0, `(.L_x_617) ;  /* 0x0000007000007945 */ /* 0x000fe80003800000 */
[----:B------:R-:W-:Y:S02]  /*236e0*/  ISETP.NE.AND P1, PT, R4, 0x3, PT ;  /* 0x000000030400780c */ /* 0x000fe40003f25270 */
[----:B------:R-:W-:-:S04]  /*236f0*/  LOP3.LUT R4, R2, 0x1, RZ, 0x3c, !PT ;  /* 0x0000000102047812 */ /* 0x000fc800078e3cff */
[----:B------:R-:W-:Y:S02]  /*23700*/  SHF.L.U32 R4, R4, 0x1f, RZ ;  /* 0x0000001f04047819 */ /* 0x000fe400000006ff */
[----:B---3--:R-:W-:-:S04]  /*23710*/  LEA R20, R0, R5, 0x3 ;  /* 0x0000000500147211 */ /* 0x008fc800078e18ff */
[----:B------:R-:W3:Y:S02]  /*23720*/  SYNCS.PHASECHK.TRANS64.TRYWAIT P0, [R20+URZ+0x38870], R4 ;  /* 0x03887004140075a7 */ /* 0x000ee4000800017f */
[----:B---3--:R-:W-:Y:S05]  /*23730*/  @!P0 BRA `(.L_x_618) ;  /* 0x0000005c00e08947 */ /* 0x008fea0003800000 */
.L_x_798:
[----:B------:R-:W-:Y:S05]  /*23740*/  BSYNC B0 ;  /* 0x0000000000007941 */ /* 0x000fea0003800000 */
.L_x_617:
[----:B------:R-:W-:Y:S05]  /*23750*/  @!P1 BRA `(.L_x_619) ;  /* 0x0000000000049947 */ /* 0x000fea0003800000 */
[----:B------:R-:W-:Y:S01]  /*23760*/  BPT.TRAP 0x1 ;  /* 0x000000040000795c */ /* 0x000fe20000300000 */
.L_x_619:
[----:B------:R-:W-:Y:S01]  /*23770*/  SHF.L.U32 R2, R2, 0x1f, RZ ;  /* 0x0000001f02027819 */ /* 0x000fe200000006ff */
[----:B------:R-:W-:-:S03]  /*23780*/  IMAD.SHL.U32 R12, R0, 0x8000, RZ ;  /* 0x00008000000c7824 */ /* 0x000fc600078e00ff */
[----:B------:R-:W5:Y:S02]  /*23790*/  SYNCS.PHASECHK.TRANS64.TRYWAIT P0, [R20+URZ+0x38860], R2 ;  /* 0x03886002140075a7 */ /* 0x000f64000800017f */
[----:B-----5:R-:W-:Y:S05]  /*237a0*/  @!P0 BRA `(.L_x_620) ;  /* 0x0000005c00d88947 */ /* 0x020fea0003800000 */
.L_x_799:
[----:B------:R-:W5:Y:S04]  /*237b0*/  LDL R0, [R1+0x34] ;  /* 0x0000340001007983 */ /* 0x000f680000100800 */
[----:B------:R-:W2:Y:S04]  /*237c0*/  LDL R13, [R1+0x4] ;  /* 0x00000400010d7983 */ /* 0x000ea80000100800 */
[----:B------:R-:W4:Y:S04]  /*237d0*/  LDL R17, [R1+0x20] ;  /* 0x0000200001117983 */ /* 0x000f280000100800 */
[----:B------:R-:W4:Y:S01]  /*237e0*/  LDL R14, [R1+0x30] ;  /* 0x00003000010e7983 */ /* 0x000f220000100800 */
[----:B------:R-:W-:Y:S05]  /*237f0*/  WARPSYNC.ALL ;  /* 0x0000000000007948 */ /* 0x000fea0003800000 */
[----:B-----5:R-:W-:-:S05]  /*23800*/  LOP3.LUT R0, R12, R0, RZ, 0xfc, !PT ;  /* 0x000000000c007212 */ /* 0x020fca00078efcff */
[----:B--2---:R-:W-:-:S05]  /*23810*/  IMAD.IADD R0, R13, 0x1, R0 ;  /* 0x000000010d007824 */ /* 0x004fca00078e0200 */
[----:B---3--:R-:W2:Y:S01]  /*23820*/  LDSM.16.MT88.4 R4, [R0+0x10400] ;  /* 0x010400000004783b */ /* 0x008ea20000004200 */
[----:B----4-:R-:W-:Y:S02]  /*23830*/  IADD3 R2, R17, R0, RZ ;  /* 0x0000000011027210 */ /* 0x010fe40007ffe0ff */
[----:B------:R-:W-:Y:S02]  /*23840*/  LOP3.LUT R21, R12, R14, RZ, 0xfc, !PT ;  /* 0x0000000e0c157212 */ /* 0x000fe400078efcff */
[C-C-:B--2---:R-:W-:Y:S02]  /*23850*/  PRMT R8, R4.reuse, 0x6420, R5.reuse ;  /* 0x0000642004087816 */ /* 0x144fe40000000005 */
[----:B------:R-:W-:Y:S02]  /*23860*/  PRMT R9, R4, 0x7531, R5 ;  /* 0x0000753104097816 */ /* 0x000fe40000000005 */
[C-C-:B------:R-:W-:Y:S02]  /*23870*/  PRMT R10, R6.reuse, 0x6420, R7.reuse ;  /* 0x00006420060a7816 */ /* 0x140fe40000000007 */
[----:B------:R-:W-:-:S02]  /*23880*/  PRMT R11, R6, 0x7531, R7 ;  /* 0x00007531060b7816 */ /* 0x000fc40000000007 */
[----:B------:R-:W2:Y:S01]  /*23890*/  LDSM.16.MT88.4 R4, [R2+0x10400] ;  /* 0x010400000204783b */ /* 0x000ea20000004200 */
[----:B------:R-:W-:-:S05]  /*238a0*/  IMAD.IADD R21, R13, 0x1, R21 ;  /* 0x000000010d157824 */ /* 0x000fca00078e0215 */
[----:B------:R2:W-:Y:S02]  /*238b0*/  STSM.16.M88.4 [R21+0x400], R8 ;  /* 0x0004000815007844 */ /* 0x0005e40000000200 */
[C-C-:B--2---:R-:W-:Y:S02]  /*238c0*/  PRMT R8, R4.reuse, 0x6420, R5.reuse ;  /* 0x0000642004087816 */ /* 0x144fe40000000005 */
[----:B------:R-:W-:Y:S02]  /*238d0*/  PRMT R9, R4, 0x7531, R5 ;  /* 0x0000753104097816 */ /* 0x000fe40000000005 */
[C-C-:B------:R-:W-:Y:S02]  /*238e0*/  PRMT R10, R6.reuse, 0x6420, R7.reuse ;  /* 0x00006420060a7816 */ /* 0x140fe40000000007 */
[----:B------:R-:W-:-:S05]  /*238f0*/  PRMT R11, R6, 0x7531, R7 ;  /* 0x00007531060b7816 */ /* 0x000fca0000000007 */
[----:B------:R-:W-:Y:S04]  /*23900*/  STSM.16.M88.4 [R21+0x2400], R8 ;  /* 0x0024000815007844 */ /* 0x000fe80000000200 */
[----:B------:R-:W2:Y:S02]  /*23910*/  LDSM.16.MT88.4 R4, [R0+0x14400] ;  /* 0x014400000004783b */ /* 0x000ea40000004200 */
[C-C-:B--2---:R-:W-:Y:S02]  /*23920*/  PRMT R12, R4.reuse, 0x6420, R5.reuse ;  /* 0x00006420040c7816 */ /* 0x144fe40000000005 */
[----:B------:R-:W-:Y:S02]  /*23930*/  PRMT R13, R4, 0x7531, R5 ;  /* 0x00007531040d7816 */ /* 0x000fe40000000005 */
[----:B------:R-:W-:-:S02]  /*23940*/  PRMT R14, R6, 0x6420, R7 ;  /* 0x00006420060e7816 */ /* 0x000fc40000000007 */
[----:B------:R-:W-:Y:S02]  /*23950*/  PRMT R15, R6, 0x7531, R7 ;  /* 0x00007531060f7816 */ /* 0x000fe40000000007 */
[----:B------:R-:W2:Y:S04]  /*23960*/  LDSM.16.MT88.4 R4, [R2+0x14400] ;  /* 0x014400000204783b */ /* 0x000ea80000004200 */
[----:B------:R-:W-:Y:S01]  /*23970*/  STSM.16.M88.4 [R21+0x4400], R12 ;  /* 0x0044000c15007844 */ /* 0x000fe20000000200 */
[C-C-:B--2---:R-:W-:Y:S02]  /*23980*/  PRMT R8, R4.reuse, 0x6420, R5.reuse ;  /* 0x0000642004087816 */ /* 0x144fe40000000005 */
[----:B------:R-:W-:Y:S02]  /*23990*/  PRMT R9, R4, 0x7531, R5 ;  /* 0x0000753104097816 */ /* 0x000fe40000000005 */
[----:B------:R-:W-:-:S02]  /*239a0*/  PRMT R10, R6, 0x6420, R7 ;  /* 0x00006420060a7816 */ /* 0x000fc40000000007 */
[----:B------:R-:W-:-:S05]  /*239b0*/  PRMT R11, R6, 0x7531, R7 ;  /* 0x00007531060b7816 */ /* 0x000fca0000000007 */
[----:B------:R2:W-:Y:S04]  /*239c0*/  STSM.16.M88.4 [R21+0x6400], R8 ;  /* 0x0064000815007844 */ /* 0x0005e80000000200 */
[----:B------:R-:W3:Y:S04]  /*239d0*/  LDSM.16.MT88.4 R4, [R0+0x11400] ;  /* 0x011400000004783b */ /* 0x000ee80000004200 */
[----:B--2---:R-:W2:Y:S01]  /*239e0*/  LDL R11, [R1+0x1c] ;  /* 0x00001c00010b7983 */ /* 0x004ea20000100800 */
[C-C-:B---3--:R-:W-:Y:S02]  /*239f0*/  PRMT R12, R4.reuse, 0x6420, R5.reuse ;  /* 0x00006420040c7816 */ /* 0x148fe40000000005 */
[----:B------:R-:W-:-:S02]  /*23a00*/  PRMT R13, R4, 0x7531, R5 ;  /* 0x00007531040d7816 */ /* 0x000fc40000000005 */
[C-C-:B------:R-:W-:Y:S02]  /*23a10*/  PRMT R14, R6.reuse, 0x6420, R7.reuse ;  /* 0x00006420060e7816 */ /* 0x140fe40000000007 */
[----:B------:R-:W-:Y:S02]  /*23a20*/  PRMT R15, R6, 0x7531, R7 ;  /* 0x00007531060f7816 */ /* 0x000fe40000000007 */
[----:B------:R-:W3:Y:S01]  /*23a30*/  LDSM.16.MT88.4 R4, [R2+0x11400] ;  /* 0x011400000204783b */ /* 0x000ee20000004200 */
[----:B------:R-:W-:Y:S01]  /*23a40*/  IMAD.MOV.U32 R10, RZ, RZ, R17 ;  /* 0x000000ffff0a7224 */ /* 0x000fe200078e0011 */
[C-C-:B---3--:R-:W-:Y:S02]  /*23a50*/  PRMT R8, R4.reuse, 0x6420, R5.reuse ;  /* 0x0000642004087816 */ /* 0x148fe40000000005 */
[----:B------:R-:W-:Y:S02]  /*23a60*/  PRMT R9, R4, 0x7531, R5 ;  /* 0x0000753104097816 */ /* 0x000fe40000000005 */
[----:B--2---:R-:W-:-:S05]  /*23a70*/  IADD3 R17, R11, 0x400, R21 ;  /* 0x000004000b117810 */ /* 0x004fca0007ffe015 */
[----:B------:R2:W-:Y:S02]  /*23a80*/  STSM.16.M88.4 [R17], R12 ;  /* 0x0000000c11007844 */ /* 0x0005e40000000200 */
[----:B--2---:R-:W-:Y:S01]  /*23a90*/  MOV R14, R10 ;  /* 0x0000000a000e7202 */ /* 0x004fe20000000f00 */
[----:B------:R-:W-:Y:S01]  /*23aa0*/  IMAD.MOV.U32 R15, RZ, RZ, R11 ;  /* 0x000000ffff0f7224 */ /* 0x000fe200078e000b */
[C-C-:B------:R-:W-:Y:S02]  /*23ab0*/  PRMT R10, R6.reuse, 0x6420, R7.reuse ;  /* 0x00006420060a7816 */ /* 0x140fe40000000007 */
[----:B------:R-:W-:-:S05]  /*23ac0*/  PRMT R11, R6, 0x7531, R7 ;  /* 0x00007531060b7816 */ /* 0x000fca0000000007 */
[----:B------:R2:W-:Y:S04]  /*23ad0*/  STSM.16.M88.4 [R17+0x2000], R8 ;  /* 0x0020000811007844 */ /* 0x0005e80000000200 */
[----:B------:R-:W3:Y:S01]  /*23ae0*/  LDSM.16.MT88.4 R4, [R0+0x15400] ;  /* 0x015400000004783b */ /* 0x000ee20000004200 */
[----:B--2---:R-:W-:Y:S01]  /*23af0*/  IMAD.MOV.U32 R10, RZ, RZ, R14 ;  /* 0x000000ffff0a7224 */ /* 0x004fe200078e000e */
[----:B------:R-:W-:Y:S02]  /*23b00*/  MOV R11, R15 ;  /* 0x0000000f000b7202 */ /* 0x000fe40000000f00 */
[C-C-:B---3--:R-:W-:Y:S02]  /*23b10*/  PRMT R12, R4.reuse, 0x6420, R5.reuse ;  /* 0x00006420040c7816 */ /* 0x148fe40000000005 */
[----:B------:R-:W-:-:S02]  /*23b20*/  PRMT R13, R4, 0x7531, R5 ;  /* 0x00007531040d7816 */ /* 0x000fc40000000005 */
[C-C-:B------:R-:W-:Y:S02]  /*23b30*/  PRMT R14, R6.reuse, 0x6420, R7.reuse ;  /* 0x00006420060e7816 */ /* 0x140fe40000000007 */
[----:B------:R-:W-:Y:S02]  /*23b40*/  PRMT R15, R6, 0x7531, R7 ;  /* 0x00007531060f7816 */ /* 0x000fe40000000007 */
[----:B------:R-:W2:Y:S04]  /*23b50*/  LDSM.16.MT88.4 R4, [R2+0x15400] ;  /* 0x015400000204783b */ /* 0x000ea80000004200 */
[----:B------:R3:W-:Y:S02]  /*23b60*/  STSM.16.M88.4 [R17+0x4000], R12 ;  /* 0x0040000c11007844 */ /* 0x0007e40000000200 */
[----:B---3--:R-:W-:-:S02]  /*23b70*/  IMAD.MOV.U32 R14, RZ, RZ, R10 ;  /* 0x000000ffff0e7224 */ /* 0x008fc400078e000a */
[----:B------:R-:W-:Y:S01]  /*23b80*/  IMAD.MOV.U32 R15, RZ, RZ, R11 ;  /* 0x000000ffff0f7224 */ /* 0x000fe200078e000b */
[C-C-:B--2---:R-:W-:Y:S02]  /*23b90*/  PRMT R8, R4.reuse, 0x6420, R5.reuse ;  /* 0x0000642004087816 */ /* 0x144fe40000000005 */
[----:B------:R-:W-:Y:S02]  /*23ba0*/  PRMT R9, R4, 0x7531, R5 ;  /* 0x0000753104097816 */ /* 0x000fe40000000005 */
[C-C-:B------:R-:W-:Y:S02]  /*23bb0*/  PRMT R10, R6.reuse, 0x6420, R7.reuse ;  /* 0x00006420060a7816 */ /* 0x140fe40000000007 */
[----:B------:R-:W-:-:S05]  /*23bc0*/  PRMT R11, R6, 0x7531, R7 ;  /* 0x00007531060b7816 */ /* 0x000fca0000000007 */
[----:B------:R2:W-:Y:S04]  /*23bd0*/  STSM.16.M88.4 [R17+0x6000], R8 ;  /* 0x0060000811007844 */ /* 0x0005e80000000200 */
[----:B------:R-:W3:Y:S01]  /*23be0*/  LDSM.16.MT88.4 R4, [R0+0x12400] ;  /* 0x012400000004783b */ /* 0x000ee20000004200 */
[----:B--2---:R-:W-:Y:S01]  /*23bf0*/  MOV R17, R14 ;  /* 0x0000000e00117202 */ /* 0x004fe20000000f00 */
[----:B------:R-:W-:Y:S01]  /*23c00*/  IMAD.MOV.U32 R11, RZ, RZ, R15 ;  /* 0x000000ffff0b7224 */ /* 0x000fe200078e000f */
[C-C-:B---3--:R-:W-:Y:S02]  /*23c10*/  PRMT R12, R4.reuse, 0x6420, R5.reuse ;  /* 0x00006420040c7816 */ /* 0x148fe40000000005 */
[----:B------:R-:W-:Y:S02]  /*23c20*/  PRMT R13, R4, 0x7531, R5 ;  /* 0x00007531040d7816 */ /* 0x000fe40000000005 */
[----:B------:R-:W-:-:S02]  /*23c30*/  PRMT R14, R6, 0x6420, R7 ;  /* 0x00006420060e7816 */ /* 0x000fc40000000007 */
[----:B------:R-:W-:Y:S02]  /*23c40*/  PRMT R15, R6, 0x7531, R7 ;  /* 0x00007531060f7816 */ /* 0x000fe40000000007 */
[----:B------:R-:W2:Y:S01]  /*23c50*/  LDSM.16.MT88.4 R4, [R2+0x12400] ;  /* 0x012400000204783b */ /* 0x000ea20000004200 */
[----:B------:R-:W-:-:S05]  /*23c60*/  IADD3 R17, R17, 0x400, R21 ;  /* 0x0000040011117810 */ /* 0x000fca0007ffe015 */
[----:B------:R3:W-:Y:S02]  /*23c70*/  STSM.16.M88.4 [R17], R12 ;  /* 0x0000000c11007844 */ /* 0x0007e40000000200 */
[----:B---3--:R-:W-:Y:S01]  /*23c80*/  IMAD.MOV.U32 R15, RZ, RZ, R11 ;  /* 0x000000ffff0f7224 */ /* 0x008fe200078e000b */
[C-C-:B--2---:R-:W-:Y:S02]  /*23c90*/  PRMT R8, R4.reuse, 0x6420, R5.reuse ;  /* 0x0000642004087816 */ /* 0x144fe40000000005 */
[----:B------:R-:W-:Y:S02]  /*23ca0*/  PRMT R9, R4, 0x7531, R5 ;  /* 0x0000753104097816 */ /* 0x000fe40000000005 */
[C-C-:B------:R-:W-:Y:S02]  /*23cb0*/  PRMT R10, R6.reuse, 0x6420, R7.reuse ;  /* 0x00006420060a7816 */ /* 0x140fe40000000007 */
[----:B------:R-:W-:-:S05]  /*23cc0*/  PRMT R11, R6, 0x7531, R7 ;  /* 0x00007531060b7816 */ /* 0x000fca0000000007 */
[----:B------:R2:W-:Y:S04]  /*23cd0*/  STSM.16.M88.4 [R17+0x2000], R8 ;  /* 0x0020000811007844 */ /* 0x0005e80000000200 */
[----:B------:R-:W3:Y:S01]  /*23ce0*/  LDSM.16.MT88.4 R4, [R0+0x16400] ;  /* 0x016400000004783b */ /* 0x000ee20000004200 */
[----:B--2---:R-:W-:Y:S02]  /*23cf0*/  MOV R11, R15 ;  /* 0x0000000f000b7202 */ /* 0x004fe40000000f00 */
[C-C-:B---3--:R-:W-:Y:S02]  /*23d00*/  PRMT R12, R4.reuse, 0x6420, R5.reuse ;  /* 0x00006420040c7816 */ /* 0x148fe40000000005 */
[----:B------:R-:W-:Y:S02]  /*23d10*/  PRMT R13, R4, 0x7531, R5 ;  /* 0x00007531040d7816 */ /* 0x000fe40000000005 */
[----:B------:R-:W-:-:S02]  /*23d20*/  PRMT R14, R6, 0x6420, R7 ;  /* 0x00006420060e7816 */ /* 0x000fc40000000007 */
[----:B------:R-:W-:Y:S02]  /*23d30*/  PRMT R15, R6, 0x7531, R7 ;  /* 0x00007531060f7816 */ /* 0x000fe40000000007 */
[----:B------:R-:W2:Y:S04]  /*23d40*/  LDSM.16.MT88.4 R4, [R2+0x16400] ;  /* 0x016400000204783b */ /* 0x000ea80000004200 */
[----:B------:R3:W-:Y:S02]  /*23d50*/  STSM.16.M88.4 [R17+0x4000], R12 ;  /* 0x0040000c11007844 */ /* 0x0007e40000000200 */
[----:B---3--:R-:W-:Y:S01]  /*23d60*/  IMAD.MOV.U32 R15, RZ, RZ, R11 ;  /* 0x000000ffff0f7224 */ /* 0x008fe200078e000b */
[C-C-:B--2---:R-:W-:Y:S02]  /*23d70*/  PRMT R8, R4.reuse, 0x6420, R5.reuse ;  /* 0x0000642004087816 */ /* 0x144fe40000000005 */
[----:B------:R-:W-:-:S02]  /*23d80*/  PRMT R9, R4, 0x7531, R5 ;  /* 0x0000753104097816 */ /* 0x000fc40000000005 */
[C-C-:B------:R-:W-:Y:S02]  /*23d90*/  PRMT R10, R6.reuse, 0x6420, R7.reuse ;  /* 0x00006420060a7816 */ /* 0x140fe40000000007 */
[----:B------:R-:W-:-:S05]  /*23da0*/  PRMT R11, R6, 0x7531, R7 ;  /* 0x00007531060b7816 */ /* 0x000fca0000000007 */
[----:B------:R2:W-:Y:S04]  /*23db0*/  STSM.16.M88.4 [R17+0x6000], R8 ;  /* 0x0060000811007844 */ /* 0x0005e80000000200 */
[----:B------:R-:W3:Y:S01]  /*23dc0*/  LDSM.16.MT88.4 R4, [R0+0x13400] ;  /* 0x013400000004783b */ /* 0x000ee20000004200 */
[----:B--2---:R-:W-:Y:S01]  /*23dd0*/  IMAD.MOV.U32 R11, RZ, RZ, R15 ;  /* 0x000000ffff0b7224 */ /* 0x004fe200078e000f */
[C-C-:B---3--:R-:W-:Y:S02]  /*23de0*/  PRMT R12, R4.reuse, 0x6420, R5.reuse ;  /* 0x00006420040c7816 */ /* 0x148fe40000000005 */
[----:B------:R-:W-:Y:S02]  /*23df0*/  PRMT R13, R4, 0x7531, R5 ;  /* 0x00007531040d7816 */ /* 0x000fe40000000005 */
[----:B------:R-:W-:-:S02]  /*23e00*/  PRMT R14, R6, 0x6420, R7 ;  /* 0x00006420060e7816 */ /* 0x000fc40000000007 */
[----:B------:R-:W-:Y:S02]  /*23e10*/  PRMT R15, R6, 0x7531, R7 ;  /* 0x00007531060f7816 */ /* 0x000fe40000000007 */
[----:B------:R-:W2:Y:S01]  /*23e20*/  LDSM.16.MT88.4 R4, [R2+0x13400] ;  /* 0x013400000204783b */ /* 0x000ea20000004200 */
[----:B------:R-:W-:-:S05]  /*23e30*/  IADD3 R17, R11, R17, RZ ;  /* 0x000000110b117210 */ /* 0x000fca0007ffe0ff */
[----:B------:R-:W-:Y:S01]  /*23e40*/  STSM.16.M88.4 [R17], R12 ;  /* 0x0000000c11007844 */ /* 0x000fe20000000200 */
        /* <DEDUP_REMOVED lines=11> */
[----:B------:R3:W-:Y:S01]  /*23f00*/  STSM.16.M88.4 [R17+0x4000], R12 ;  /* 0x0040000c11007844 */ /* 0x0007e20000000200 */
[C-C-:B--2---:R-:W-:Y:S02]  /*23f10*/  PRMT R8, R4.reuse, 0x6420, R5.reuse ;  /* 0x0000642004087816 */ /* 0x144fe40000000005 */
        /* <DEDUP_REMOVED lines=12> */
.L_x_621:
[----:B------:R-:W4:Y:S01]  /*23fe0*/  S2R R0, SR_TID.X ;  /* 0x0000000000007919 */ /* 0x000f220000002100 */
[----:B--2---:R2:W-:Y:S01]  /*23ff0*/  SYNCS.ARRIVE.TRANS64.A1T0 RZ, [R20+URZ+0x38850], RZ ;  /* 0x038850ff14ff79a7 */ /* 0x0045e2000810003f */
[----:B------:R0:W5:Y:S01]  /*24000*/  LDL R2, [R1+0x10] ;  /* 0x0000100001027983 */ /* 0x0001620000100800 */
[----:B----4-:R-:W-:Y:S01]  /*24010*/  LOP3.LUT R0, R0, 0x7f, RZ, 0xc0, !PT ;  /* 0x0000007f00007812 */ /* 0x010fe200078ec0ff */
        /* <DEDUP_REMOVED lines=8> */
[----:B0-----:R-:W-:Y:S05]  /*240a0*/  @P0 BRA `(.L_x_622) ;  /* 0xffffffec00140947 */ /* 0x001fea000383ffff */
.L_x_600:
[----:B------:R-:W4:Y:S01]  /*240b0*/  S2R R4, SR_TID.X ;  /* 0x0000000000047919 */ /* 0x000f220000002100 */
[----:B------:R-:W-:Y:S01]  /*240c0*/  BSSY B0, `(.L_x_623) ;  /* 0x0000010000007945 */ /* 0x000fe20003800000 */
[----:B----4-:R-:W-:-:S04]  /*240d0*/  LOP3.LUT R4, R4, 0x7f, RZ, 0xc0, !PT ;  /* 0x0000007f04047812 */ /* 0x010fc800078ec0ff */
[----:B------:R-:W-:-:S13]  /*240e0*/  ISETP.NE.AND P0, PT, R4, RZ, PT ;  /* 0x000000ff0400720c */ /* 0x000fda0003f05270 */
[----:B------:R-:W-:Y:S05]  /*240f0*/  @P0 BRA `(.L_x_624) ;  /* 0x0000000000300947 */ /* 0x000fea0003800000 */
[----:B-----5:R-:W4:Y:S01]  /*24100*/  S2R R2, SR_LANEID ;  /* 0x0000000000027919 */ /* 0x020f220000000000 */
[----:B------:R-:W-:Y:S01]  /*24110*/  VOTEU.ANY UR4, UPT, PT ;  /* 0x0000000000047886 */ /* 0x000fe200038e0100 */
[----:B--2---:R-:W2:Y:S01]  /*24120*/  LDC.64 R4, c[0x0][0xc60] ;  /* 0x00031800ff047b82 */ /* 0x004ea20000000a00 */
[----:B------:R-:W4:Y:S02]  /*24130*/  FLO.U32 R0, UR4 ;  /* 0x0000000400007d00 */ /* 0x000f2400080e0000 */
[----:B----4-:R-:W-:-:S06]  /*24140*/  ISETP.EQ.U32.AND P1, PT, R0, R2, PT ;  /* 0x000000020000720c */ /* 0x010fcc0003f22070 */
[----:B------:R-:W2:Y:S07]  /*24150*/  POPC R2, UR4 ;  /* 0x0000000400027d09 */ /* 0x000eae0008000000 */
[----:B--2---:R-:W2:Y:S04]  /*24160*/  @P1 ATOMG.E.ADD.STRONG.GPU PT, R2, desc[UR42][R4.64], R2 ;  /* 0x00000002040219a8 */ /* 0x004ea800081ee1ea */
[----:B--2---:R2:W4:Y:S02]  /*24170*/  SHFL.IDX PT, R2, R2, R0, 0x1f ;  /* 0x00001f0002027589 */ /* 0x00452400000e0000 */
[----:B--2---:R-:W2:Y:S02]  /*24180*/  S2R R0, SR_LTMASK ;  /* 0x0000000000007919 */ /* 0x004ea40000003900 */
[----:B--2---:R-:W-:-:S06]  /*24190*/  LOP3.LUT R0, R0, UR4, RZ, 0xc0, !PT ;  /* 0x0000000400007c12 */ /* 0x004fcc000f8ec0ff */
[----:B------:R-:W4:Y:S02]  /*241a0*/  POPC R0, R0 ;  /* 0x0000000000007309 */ /* 0x000f240000000000 */
[----:B----4-:R-:W-:-:S07]  /*241b0*/  IADD3 R16, R2, UR37, R0 ;  /* 0x0000002502107c10 */ /* 0x010fce000fffe000 */
.L_x_624:
[----:B------:R-:W-:Y:S05]  /*241c0*/  BSYNC B0 ;  /* 0x0000000000007941 */ /* 0x000fea0003800000 */
.L_x_623:
[----:B------:R-:W-:-:S06]  /*241d0*/  UISETP.NE.AND UP0, UPT, UR36, 0x3, UPT ;  /* 0x000000032400788c */ /* 0x000fcc000bf05270 */
[----:B------:R-:W-:-:S13]  /*241e0*/  PLOP3.LUT P1, PT, PT, PT, UP0, 0x80, 0x0 ;  /* 0x000000000000781c */ /* 0x000fda0003f2f008 */
[----:B------:R-:W-:Y:S05]  /*241f0*/  @!P1 BRA `(.L_x_625) ;  /* 0x0000000000049947 */ /* 0x000fea0003800000 */
[----:B------:R-:W-:Y:S01]  /*24200*/  BPT.TRAP 0x1 ;  /* 0x000000040000795c */ /* 0x000fe20000300000 */
.L_x_625:
[----:B------:R-:W4:Y:S04]  /*24210*/  LDL R4, [R1+0x10] ;  /* 0x0000100001047983 */ /* 0x000f280000100800 */
[----:B------:R-:W2:Y:S04]  /*24220*/  LDL R3, [R1+0x4] ;  /* 0x0000040001037983 */ /* 0x000ea80000100800 */
[----:B-----5:R-:W2:Y:S01]  /*24230*/  LDL R2, [R1+0x8] ;  /* 0x0000080001027983 */ /* 0x020ea20000100800 */
[----:B------:R-:W-:Y:S01]  /*24240*/  MOV R0, UR38 ;  /* 0x0000002600007c02 */ /* 0x000fe20008000f00 */
[----:B------:R-:W-:Y:S03]  /*24250*/  BSSY B0, `(.L_x_626) ;  /* 0x0000007000007945 */ /* 0x000fe60003800000 */
[----:B------:R-:W-:-:S02]  /*24260*/  ISETP.NE.AND P2, PT, R0, 0x3, PT ;  /* 0x000000030000780c */ /* 0x000fc40003f45270 */
[----:B----4-:R-:W-:-:S04]  /*24270*/  LOP3.LUT R0, R4, 0x1, RZ, 0x3c, !PT ;  /* 0x0000000104007812 */ /* 0x010fc800078e3cff */
[----:B------:R-:W-:Y:S01]  /*24280*/  SHF.L.U32 R0, R0, 0x1f, RZ ;  /* 0x0000001f00007819 */ /* 0x000fe200000006ff */
[----:B--2---:R-:W-:-:S04]  /*24290*/  IMAD R18, R2, 0x8, R3 ;  /* 0x0000000802127824 */ /* 0x004fc800078e0203 */
[----:B------:R-:W2:Y:S02]  /*242a0*/  SYNCS.PHASECHK.TRANS64.TRYWAIT P1, [R18+URZ+0x38870], R0 ;  /* 0x03887000120075a7 */ /* 0x000ea4000802017f */
[----:B--2---:R-:W-:Y:S05]  /*242b0*/  @!P1 BRA `(.L_x_627) ;  /* 0x0000005400289947 */ /* 0x004fea0003800000 */
.L_x_800:
[----:B------:R-:W-:Y:S05]  /*242c0*/  BSYNC B0 ;  /* 0x0000000000007941 */ /* 0x000fea0003800000 */
.L_x_626:
[----:B------:R-:W-:Y:S05]  /*242d0*/  @!P2 BRA `(.L_x_628) ;  /* 0x000000000004a947 */ /* 0x000fea0003800000 */
[----:B------:R-:W-:Y:S01]  /*242e0*/  BPT.TRAP 0x1 ;  /* 0x000000040000795c */ /* 0x000fe20000300000 */
.L_x_628:
[----:B--2---:R-:W2:Y:S02]  /*242f0*/  LDL R0, [R1+0x10] ;  /* 0x0000100001007983 */ /* 0x004ea40000100800 */
[----:B--2---:R-:W-:-:S04]  /*24300*/  SHF.L.U32 R0, R0, 0x1f, RZ ;  /* 0x0000001f00007819 */ /* 0x004fc800000006ff */
[----:B------:R-:W2:Y:S02]  /*24310*/  SYNCS.PHASECHK.TRANS64.TRYWAIT P1, [R18+URZ+0x38860], R0 ;  /* 0x03886000120075a7 */ /* 0x000ea4000802017f */
[----:B--2---:R-:W-:Y:S05]  /*24320*/  @!P1 BRA `(.L_x_629) ;  /* 0x0000005400209947 */ /* 0x004fea0003800000 */
.L_x_801:
[----:B------:R-:W4:Y:S04]  /*24330*/  LDL R3, [R1+0x8] ;  /* 0x0000080001037983 */ /* 0x000f280000100800 */
[----:B------:R-:W2:Y:S04]  /*24340*/  LDL R2, [R1+0x34] ;  /* 0x0000340001027983 */ /* 0x000ea80000100800 */
[----:B---3--:R-:W3:Y:S04]  /*24350*/  LDL R12, [R1+0x4] ;  /* 0x00000400010c7983 */ /* 0x008ee80000100800 */
[----:B------:R-:W5:Y:S04]  /*24360*/  LDL R17, [R1+0x20] ;  /* 0x0000200001117983 */ /* 0x000f680000100800 */
[----:B------:R-:W5:Y:S01]  /*24370*/  LDL R13, [R1+0x30] ;  /* 0x00003000010d7983 */ /* 0x000f620000100800 */
[----:B------:R-:W-:Y:S05]  /*24380*/  WARPSYNC.ALL ;  /* 0x0000000000007948 */ /* 0x000fea0003800000 */
[----:B----4-:R-:W-:-:S05]  /*24390*/  IMAD.SHL.U32 R3, R3, 0x8000, RZ ;  /* 0x0000800003037824 */ /* 0x010fca00078e00ff */
[----:B--2---:R-:W-:-:S04]  /*243a0*/  LOP3.LUT R0, R3, R2, RZ, 0xfc, !PT ;  /* 0x0000000203007212 */ /* 0x004fc800078efcff */
[----:B---3--:R-:W-:-:S05]  /*243b0*/  IADD3 R0, R12, R0, RZ ;  /* 0x000000000c007210 */ /* 0x008fca0007ffe0ff */
[----:B------:R-:W2:Y:S01]  /*243c0*/  LDSM.16.MT88.4 R4, [R0+0x10400] ;  /* 0x010400000004783b */ /* 0x000ea20000004200 */
[----:B-----5:R-:W-:Y:S01]  /*243d0*/  IMAD.IADD R2, R17, 0x1, R0 ;  /* 0x0000000111027824 */ /* 0x020fe200078e0200 */
        /* <DEDUP_REMOVED lines=32> */
[----:B------:R-:W-:Y:S02]  /*245e0*/  MOV R10, R17 ;  /* 0x00000011000a7202 */ /* 0x000fe40000000f00 */
[C-C-:B---3--:R-:W-:Y:S02]  /*245f0*/  PRMT R8, R4.reuse, 0x6420, R5.reuse ;  /* 0x0000642004087816 */ /* 0x148fe40000000005 */
[----:B------:R-:W-:Y:S02]  /*24600*/  PRMT R9, R4, 0x7531, R5 ;  /* 0x0000753104097816 */ /* 0x000fe40000000005 */
[----:B--2---:R-:W-:-:S05]  /*24610*/  IADD3 R17, R11, 0x400, R3 ;  /* 0x000004000b117810 */ /* 0x004fca0007ffe003 */
[----:B------:R2:W-:Y:S02]  /*24620*/  STSM.16.M88.4 [R17], R12 ;  /* 0x0000000c11007844 */ /* 0x0005e40000000200 */
[----:B--2---:R-:W-:Y:S01]  /*24630*/  IMAD.MOV.U32 R14, RZ, RZ, R10 ;  /* 0x000000ffff0e7224 */ /* 0x004fe200078e000a */
[C---:B------:R-:W-:Y:S01]  /*24640*/  PRMT R10, R6.reuse, 0x6420, R7 ;  /* 0x00006420060a7816 */ /* 0x040fe20000000007 */
[----:B------:R-:W-:Y:S01]  /*24650*/  IMAD.MOV.U32 R15, RZ, RZ, R11 ;  /* 0x000000ffff0f7224 */ /* 0x000fe200078e000b */
        /* <DEDUP_REMOVED lines=9> */
[----:B------:R-:W2:Y:S04]  /*246f0*/  LDSM.16.MT88.4 R4, [R2+0x15400] ;  /* 0x015400000204783b */ /* 0x000ea80000004200 */
[----:B------:R3:W-:Y:S02]  /*24700*/  STSM.16.M88.4 [R17+0x4000], R12 ;  /* 0x0040000c11007844 */ /* 0x0007e40000000200 */
[----:B---3--:R-:W-:Y:S01]  /*24710*/  IMAD.MOV.U32 R14, RZ, RZ, R10 ;  /* 0x000000ffff0e7224 */ /* 0x008fe200078e000a */
[----:B------:R-:W-:Y:S02]  /*24720*/  MOV R15, R11 ;  /* 0x0000000b000f7202 */ /* 0x000fe40000000f00 */
[----:B--2---:R-:W-:-:S02]  /*24730*/  PRMT R8, R4, 0x6420, R5 ;  /* 0x0000642004087816 */ /* 0x004fc40000000005 */
[----:B------:R-:W-:Y:S02]  /*24740*/  PRMT R9, R4, 0x7531, R5 ;  /* 0x0000753104097816 */ /* 0x000fe40000000005 */
[C-C-:B------:R-:W-:Y:S02]  /*24750*/  PRMT R10, R6.reuse, 0x6420, R7.reuse ;  /* 0x00006420060a7816 */ /* 0x140fe40000000007 */
[----:B------:R-:W-:-:S05]  /*24760*/  PRMT R11, R6, 0x7531, R7 ;  /* 0x00007531060b7816 */ /* 0x000fca0000000007 */
[----:B------:R2:W-:Y:S04]  /*24770*/  STSM.16.M88.4 [R17+0x6000], R8 ;  /* 0x0060000811007844 */ /* 0x0005e80000000200 */
[----:B------:R-:W3:Y:S01]  /*24780*/  LDSM.16.MT88.4 R4, [R0+0x12400] ;  /* 0x012400000004783b */ /* 0x000ee20000004200 */
[----:B--2---:R-:W-:Y:S02]  /*24790*/  IMAD.MOV.U32 R11, RZ, RZ, R14 ;  /* 0x000000ffff0b7224 */ /* 0x004fe400078e000e */
[----:B------:R-:W-:Y:S01]  /*247a0*/  IMAD.MOV.U32 R17, RZ, RZ, R15 ;  /* 0x000000ffff117224 */ /* 0x000fe200078e000f */
[C-C-:B---3--:R-:W-:Y:S02]  /*247b0*/  PRMT R12, R4.reuse, 0x6420, R5.reuse ;  /* 0x00006420040c7816 */ /* 0x148fe40000000005 */
[----:B------:R-:W-:-:S02]  /*247c0*/  PRMT R13, R4, 0x7531, R5 ;  /* 0x00007531040d7816 */ /* 0x000fc40000000005 */
[C-C-:B------:R-:W-:Y:S02]  /*247d0*/  PRMT R14, R6.reuse, 0x6420, R7.reuse ;  /* 0x00006420060e7816 */ /* 0x140fe40000000007 */
[----:B------:R-:W-:Y:S02]  /*247e0*/  PRMT R15, R6, 0x7531, R7 ;  /* 0x00007531060f7816 */ /* 0x000fe40000000007 */
[----:B------:R-:W2:Y:S01]  /*247f0*/  LDSM.16.MT88.4 R4, [R2+0x12400] ;  /* 0x012400000204783b */ /* 0x000ea20000004200 */
[----:B------:R-:W-:-:S05]  /*24800*/  IADD3 R3, R11, 0x400, R3 ;  /* 0x000004000b037810 */ /* 0x000fca0007ffe003 */
        /* <DEDUP_REMOVED lines=17> */
[----:B------:R-:W-:Y:S04]  /*24920*/  STSM.16.M88.4 [R3+0x6000], R8 ;  /* 0x0060000803007844 */ /* 0x000fe80000000200 */
[----:B------:R-:W2:Y:S02]  /*24930*/  LDSM.16.MT88.4 R4, [R0+0x13400] ;  /* 0x013400000004783b */ /* 0x000ea40000004200 */
[C-C-:B--2---:R-:W-:Y:S02]  /*24940*/  PRMT R12, R4.reuse, 0x6420, R5.reuse ;  /* 0x00006420040c7816 */ /* 0x144fe40000000005 */
        /* <DEDUP_REMOVED lines=31> */
.L_x_630:
[----:B------:R-:W4:Y:S01]  /*24b40*/  LDL.LU R0, [R1+0x8] ;  /* 0x0000080001007983 */ /* 0x000f220000300800 */
[----:B--2---:R2:W-:Y:S03]  /*24b50*/  SYNCS.ARRIVE.TRANS64.A1T0 RZ, [R18+URZ+0x38850], RZ ;  /* 0x038850ff12ff79a7 */ /* 0x0045e6000810003f */
[----:B---3--:R-:W3:Y:S01]  /*24b60*/  LDL.LU R3, [R1+0x10] ;  /* 0x0000100001037983 */ /* 0x008ee20000300800 */
[----:B--2---:R-:W-:-:S05]  /*24b70*/  @!P0 VIADD R18, R18, 0x38880 ;  /* 0x0003888012128836 */ /* 0x004fca0000000000 */
[----:B------:R-:W-:Y:S01]  /*24b80*/  @!P0 PRMT R18, RZ, 0x654, R18 ;  /* 0x00000654ff128816 */ /* 0x000fe20000000012 */
[----:B------:R-:W-:Y:S06]  /*24b90*/  BAR.SYNC.DEFER_BLOCKING 0x2, 0x80 ;  /* 0x0082000000007b1d */ /* 0x000fec0000010000 */
[----:B------:R2:W-:Y:S01]  /*24ba0*/  @!P0 SYNCS.ARRIVE.TRANS64.RED.A1T0 RZ, [R18+URZ], RZ ;  /* 0x000000ff12ff89a7 */ /* 0x0005e2000810043f */
[----:B----4-:R-:W-:-:S05]  /*24bb0*/  VIADD R0, R0, 0x1 ;  /* 0x0000000100007836 */ /* 0x010fca0000000000 */
[----:B------:R-:W-:-:S04]  /*24bc0*/  ISETP.NE.AND P0, PT, R0, 0x2, PT ;  /* 0x000000020000780c */ /* 0x000fc80003f05270 */
[----:B------:R-:W-:Y:S02]  /*24bd0*/  SEL R2, RZ, 0x1, P0 ;  /* 0x00000001ff027807 */ /* 0x000fe40000000000 */
[----:B------:R-:W-:Y:S02]  /*24be0*/  SEL R0, R0, RZ, P0 ;  /* 0x000000ff00007207 */ /* 0x000fe40000000000 */
[----:B---3--:R-:W-:-:S03]  /*24bf0*/  LOP3.LUT R3, R3, R2, RZ, 0x3c, !PT ;  /* 0x0000000203037212 */ /* 0x008fc600078e3cff */
[----:B------:R2:W-:Y:S04]  /*24c00*/  STL [R1+0x8], R0 ;  /* 0x0000080001007387 */ /* 0x0005e80000100800 */
[----:B------:R2:W-:Y:S02]  /*24c10*/  STL [R1+0x10], R3 ;  /* 0x0000100301007387 */ /* 0x0005e40000100800 */
.L_x_575:
[----:B--2---:R-:W2:Y:S02]  /*24c20*/  LDL R0, [R1+0x24] ;  /* 0x0000240001007983 */ /* 0x004ea40000100800 */
[----:B--2---:R-:W-:-:S13]  /*24c30*/  LOP3.LUT P0, RZ, R0, 0x2, RZ, 0xc0, !PT ;  /* 0x0000000200ff7812 */ /* 0x004fda000780c0ff */
[----:B------:R-:W-:Y:S05]  /*24c40*/  @!P0 BRA `(.L_x_631) ;  /* 0x0000000000288947 */ /* 0x000fea0003800000 */
[----:B------:R-:W-:Y:S05]  /*24c50*/  WARPSYNC.ALL ;  /* 0x0000000000007948 */ /* 0x000fea0003800000 */
[----:B------:R-:W2:Y:S08]  /*24c60*/  S2UR UR5, SR_CgaCtaId ;  /* 0x00000000000579c3 */ /* 0x000eb00000008800 */
[----:B------:R-:W-:Y:S06]  /*24c70*/  BAR.SYNC.DEFER_BLOCKING 0x5, 0x180 ;  /* 0x0146000000007b1d */ /* 0x000fec0000010000 */
[----:B------:R-:W-:-:S02]  /*24c80*/  UMOV UR4, 0x400 ;  /* 0x0000040000047882 */ /* 0x000fc40000000000 */
[----:B--2---:R-:W-:-:S06]  /*24c90*/  ULEA UR4, UR5, UR4, 0x18 ;  /* 0x0000000405047291 */ /* 0x004fcc000f8ec03f */
[----:B------:R-:W-:-:S05]  /*24ca0*/  MOV R0, UR4 ;  /* 0x0000000400007c02 */ /* 0x000fca0008000f00 */
[----:B------:R3:W4:Y:S04]  /*24cb0*/  LDS.128 R16, [R0+0x388d0] ;  /* 0x0388d00000107984 */ /* 0x0007280000000c00 */
[----:B------:R3:W-:Y:S01]  /*24cc0*/  STL [R1+0x4], R0 ;  /* 0x0000040001007387 */ /* 0x0007e20000100800 */
[----:B------:R-:W-:Y:S06]  /*24cd0*/  BAR.ARV 0x4, 0x180 ;  /* 0x0106000000007b1d */ /* 0x000fec0000002000 */
[----:B------:R-:W-:Y:S05]  /*24ce0*/  BRA `(.L_x_632) ;  /* 0x00000008004c7947 */ /* 0x000fea0003800000 */
.L_x_631:
[----:B------:R-:W2:Y:S01]  /*24cf0*/  S2R R0, SR_TID.X ;  /* 0x0000000000007919 */ /* 0x000ea20000002100 */
[----:B------:R-:W-:Y:S01]  /*24d00*/  UMOV UR4, 0xffffffff ;  /* 0xffffffff00047882 */ /* 0x000fe20000000000 */
[----:B--2---:R-:W-:-:S04]  /*24d10*/  LOP3.LUT R7, R0, 0x1f, RZ, 0xc0, !PT ;  /* 0x0000001f00077812 */ /* 0x004fc800078ec0ff */
[----:B------:R-:W-:Y:S01]  /*24d20*/  ISETP.NE.AND P0, PT, R7, 0x1f, PT ;  /* 0x0000001f0700780c */ /* 0x000fe20003f05270 */
[----:B------:R-:W-:-:S12]  /*24d30*/  BRA.DIV UR4, `(.L_x_633) ;  /* 0x0000004a04b07947 */ /* 0x000fd8000b800000 */
[----:B------:R-:W-:Y:S01]  /*24d40*/  IMAD.IADD R0, R19, 0x1, R7 ;  /* 0x0000000113007824 */ /* 0x000fe200078e0207 */
[----:B------:R-:W-:-:S04]  /*24d50*/  ULDC UR4, c[0x0][0xc3c] ;  /* 0x00030f0000047ab9 */ /* 0x000fc80000000800 */
[----:B------:R-:W-:-:S13]  /*24d60*/  ISETP.GE.OR P1, PT, R0, UR4, !P0 ;  /* 0x0000000400007c0c */ /* 0x000fda000c726670 */
[----:B------:R-:W2:Y:S02]  /*24d70*/  @!P1 LDC.64 R2, c[0x0][0xc80] ;  /* 0x00032000ff029b82 */ /* 0x000ea40000000a00 */
[----:B--2---:R-:W-:-:S06]  /*24d80*/  @!P1 IMAD.WIDE R2, R0, 0x4, R2 ;  /* 0x0000000400029825 */ /* 0x004fcc00078e0202 */
[----:B------:R2:W3:Y:S01]  /*24d90*/  @!P1 LDG.E R3, desc[UR42][R2.64] ;  /* 0x0000002a02039981 */ /* 0x0004e2000c1e1900 */
[C---:B------:R-:W-:Y:S02]  /*24da0*/  ISETP.GE.U32.AND P2, PT, R7.reuse, 0x2, PT ;  /* 0x000000020700780c */ /* 0x040fe40003f46070 */
[C---:B------:R-:W-:Y:S01]  /*24db0*/  ISETP.GE.U32.AND P3, PT, R7.reuse, 0x4, PT ;  /* 0x000000040700780c */ /* 0x040fe20003f66070 */
[----:B------:R-:W-:Y:S01]  /*24dc0*/  SHFL.IDX PT, R0, R16, RZ, 0x1f ;  /* 0x00001fff10007589 */ /* 0x000fe200000e0000 */
[C---:B------:R-:W-:Y:S02]  /*24dd0*/  ISETP.GE.U32.AND P4, PT, R7.reuse, 0x8, PT ;  /* 0x000000080700780c */ /* 0x040fe40003f86070 */
[----:B------:R-:W-:Y:S01]  /*24de0*/  ISETP.GE.U32.AND P5, PT, R7, 0x10, PT ;  /* 0x000000100700780c */ /* 0x000fe20003fa6070 */
[----:B------:R-:W-:Y:S01]  /*24df0*/  SHFL.IDX PT, R4, R16, 0x1, 0x1f ;  /* 0x00201f0010047f89 */ /* 0x000fe200000e0000 */
[----:B--2---:R-:W-:Y:S01]  /*24e00*/  IMAD.MOV.U32 R2, RZ, RZ, RZ ;  /* 0x000000ffff027224 */ /* 0x004fe200078e00ff */
[----:B---3--:R-:W-:-:S02]  /*24e10*/  @!P1 MOV R2, R3 ;  /* 0x0000000300029202 */ /* 0x008fc40000000f00 */
[----:B------:R-:W-:-:S03]  /*24e20*/  ISETP.NE.AND P1, PT, R7, RZ, PT ;  /* 0x000000ff0700720c */ /* 0x000fc60003f25270 */
[----:B------:R-:W2:Y:S02]  /*24e30*/  SHFL.UP PT, R3, R2, 0x1, RZ ;  /* 0x0420000002037989 */ /* 0x000ea400000e00ff */
[----:B--2---:R-:W-:-:S05]  /*24e40*/  SEL R3, R3, RZ, P1 ;  /* 0x000000ff03037207 */ /* 0x004fca0000800000 */
[----:B------:R-:W-:-:S05]  /*24e50*/  IMAD.IADD R3, R2, 0x1, R3 ;  /* 0x0000000102037824 */ /* 0x000fca00078e0203 */
[----:B------:R-:W2:Y:S02]  /*24e60*/  SHFL.UP PT, R5, R3, 0x2, RZ ;  /* 0x0440000003057989 */ /* 0x000ea400000e00ff */
[----:B--2---:R-:W-:-:S05]  /*24e70*/  SEL R5, R5, RZ, P2 ;  /* 0x000000ff05057207 */ /* 0x004fca0001000000 */
[----:B------:R-:W-:-:S05]  /*24e80*/  IMAD.IADD R3, R3, 0x1, R5 ;  /* 0x0000000103037824 */ /* 0x000fca00078e0205 */
[----:B------:R-:W2:Y:S02]  /*24e90*/  SHFL.UP PT, R5, R3, 0x4, RZ ;  /* 0x0480000003057989 */ /* 0x000ea400000e00ff */
[----:B--2---:R-:W-:-:S04]  /*24ea0*/  SEL R5, R5, RZ, P3 ;  /* 0x000000ff05057207 */ /* 0x004fc80001800000 */
[----:B------:R-:W-:-:S05]  /*24eb0*/  IADD3 R3, R3, R5, RZ ;  /* 0x0000000503037210 */ /* 0x000fca0007ffe0ff */
[----:B------:R-:W2:Y:S02]  /*24ec0*/  SHFL.UP PT, R5, R3, 0x8, RZ ;  /* 0x0500000003057989 */ /* 0x000ea400000e00ff */
[----:B--2---:R-:W-:-:S05]  /*24ed0*/  SEL R5, R5, RZ, P4 ;  /* 0x000000ff05057207 */ /* 0x004fca0002000000 */
[----:B------:R-:W-:-:S05]  /*24ee0*/  IMAD.IADD R3, R3, 0x1, R5 ;  /* 0x0000000103037824 */ /* 0x000fca00078e0205 */
[----:B------:R-:W2:Y:S02]  /*24ef0*/  SHFL.UP PT, R5, R3, 0x10, RZ ;  /* 0x0600000003057989 */ /* 0x000ea400000e00ff */
[----:B--2---:R-:W-:-:S05]  /*24f00*/  SEL R5, R5, RZ, P5 ;  /* 0x000000ff05057207 */ /* 0x004fca0002800000 */
[----:B------:R-:W-:-:S05]  /*24f10*/  IMAD.IADD R3, R3, 0x1, R5 ;  /* 0x0000000103037824 */ /* 0x000fca00078e0205 */
[----:B------:R2:W3:Y:S02]  /*24f20*/  SHFL.IDX PT, R6, R3, 0x1f, 0x1f ;  /* 0x03e01f0003067f89 */ /* 0x0004e400000e0000 */
.L_x_811:
[----:B------:R-:W-:Y:S01]  /*24f30*/  ULDC UR4, c[0x0][0xc38] ;  /* 0x00030e0000047ab9 */ /* 0x000fe20000000800 */
[----:B------:R-:W-:Y:S01]  /*24f40*/  IMAD.MOV.U32 R5, RZ, RZ, R3 ;  /* 0x000000ffff057224 */ /* 0x000fe200078e0003 */
[----:B------:R-:W-:-:S05]  /*24f50*/  MOV R16, UR4 ;  /* 0x0000000400107c02 */ /* 0x000fca0008000f00 */
[----:B---3--:R-:W-:-:S04]  /*24f60*/  IMAD R6, R6, R16, RZ ;  /* 0x0000001006067224 */ /* 0x008fc800078e02ff */
[----:B------:R-:W-:-:S05]  /*24f70*/  IMAD.IADD R4, R4, 0x1, R6 ;  /* 0x0000000104047824 */ /* 0x000fca00078e0206 */
[----:B------:R-:W-:-:S13]  /*24f80*/  ISETP.GT.AND P6, PT, R4, R0, PT ;  /* 0x000000000400720c */ /* 0x000fda0003fc4270 */
[----:B------:R-:W-:Y:S05]  /*24f90*/  @P6 BRA `(.L_x_634) ;  /* 0x00000000009c6947 */ /* 0x000fea0003800000 */
.L_x_639:
[----:B------:R-:W3:Y:S01]  /*24fa0*/  LDC R2, c[0x0][0xc3c] ;  /* 0x00030f00ff027b82 */ /* 0x000ee20000000800 */
[----:B------:R-:W-:-:S04]  /*24fb0*/  IADD3 R19, R19, 0x1f, RZ ;  /* 0x0000001f13137810 */ /* 0x000fc80007ffe0ff */
[----:B---3--:R-:W-:-:S13]  /*24fc0*/  ISETP.GE.AND P6, PT, R19, R2, PT ;  /* 0x000000021300720c */ /* 0x008fda0003fc6270 */
[----:B--2---:R-:W-:Y:S05]  /*24fd0*/  @P6 BRA `(.L_x_635) ;  /* 0x0000000400446947 */ /* 0x004fea0003800000 */
[----:B--2---:R-:W2:Y:S01]  /*24fe0*/  S2R R3, SR_TID.X ;  /* 0x0000000000037919 */ /* 0x004ea20000002100 */
[----:B------:R-:W-:Y:S01]  /*24ff0*/  BSSY B0, `(.L_x_636) ;  /* 0x0000009000007945 */ /* 0x000fe20003800000 */
[----:B--2---:R-:W-:-:S05]  /*25000*/  LOP3.LUT R3, R3, 0x1f, RZ, 0xc0, !PT ;  /* 0x0000001f03037812 */ /* 0x004fca00078ec0ff */
[----:B------:R-:W-:-:S05]  /*25010*/  IMAD.IADD R3, R19, 0x1, R3 ;  /* 0x0000000113037824 */ /* 0x000fca00078e0203 */
[----:B------:R-:W-:Y:S01]  /*25020*/  ISETP.GE.OR P6, PT, R3, R2, !P0 ;  /* 0x000000020300720c */ /* 0x000fe200047c6670 */
[----:B------:R-:W-:-:S12]  /*25030*/  IMAD.MOV.U32 R2, RZ, RZ, RZ ;  /* 0x000000ffff027224 */ /* 0x000fd800078e00ff */
[----:B------:R-:W-:Y:S05]  /*25040*/  @P6 BRA `(.L_x_637) ;  /* 0x00000000000c6947 */ /* 0x000fea0003800000 */
[----:B------:R-:W2:Y:S02]  /*25050*/  LDC.64 R6, c[0x0][0xc80] ;  /* 0x00032000ff067b82 */ /* 0x000ea40000000a00 */
[----:B--2---:R-:W-:-:S06]  /*25060*/  IMAD.WIDE R2, R3, 0x4, R6 ;  /* 0x0000000403027825 */ /* 0x004fcc00078e0206 */
[----:B------:R2:W5:Y:S02]  /*25070*/  LDG.E R2, desc[UR42][R2.64] ;  /* 0x0000002a02027981 */ /* 0x000564000c1e1900 */
.L_x_637:
[----:B------:R-:W-:Y:S05]  /*25080*/  BSYNC B0 ;  /* 0x0000000000007941 */ /* 0x000fea0003800000 */
.L_x_636:
[----:B------:R-:W-:-:S03]  /*25090*/  UMOV UR4, 0xffffffff ;  /* 0xffffffff00047882 */ /* 0x000fc60000000000 */
[----:B------:R-:W-:Y:S05]  /*250a0*/  BRA.DIV UR4, `(.L_x_638) ;  /* 0x0000004e04107947 */ /* 0x000fea000b800000 */
[----:B--2--5:R-:W2:Y:S02]  /*250b0*/  SHFL.UP PT, R3, R2, 0x1, RZ ;  /* 0x0420000002037989 */ /* 0x024ea400000e00ff */
        /* <DEDUP_REMOVED lines=14> */
[----:B------:R2:W3:Y:S02]  /*251a0*/  SHFL.IDX PT, R6, R5, 0x1f, 0x1f ;  /* 0x03e01f0005067f89 */ /* 0x0004e400000e0000 */
.L_x_819:
[----:B------:R-:W-:Y:S02]  /*251b0*/  ULDC UR4, c[0x0][0xc38] ;  /* 0x00030e0000047ab9 */ /* 0x000fe40000000800 */
[----:B------:R-:W-:-:S04]  /*251c0*/  IMAD.U32 R16, RZ, RZ, UR4 ;  /* 0x00000004ff107e24 */ /* 0x000fc8000f8e00ff */
[----:B---3--:R-:W-:-:S05]  /*251d0*/  IMAD R6, R6, R16, RZ ;  /* 0x0000001006067224 */ /* 0x008fca00078e02ff */
[----:B------:R-:W-:-:S04]  /*251e0*/  IADD3 R4, R6, R4, RZ ;  /* 0x0000000406047210 */ /* 0x000fc80007ffe0ff */
[----:B------:R-:W-:-:S13]  /*251f0*/  ISETP.GT.AND P6, PT, R4, R0, PT ;  /* 0x000000000400720c */ /* 0x000fda0003fc4270 */
[----:B------:R-:W-:Y:S05]  /*25200*/  @!P6 BRA `(.L_x_639) ;  /* 0xfffffffc0064e947 */ /* 0x000fea000383ffff */
.L_x_634:
[----:B------:R-:W-:Y:S01]  /*25210*/  IMAD.IADD R6, R4, 0x1, -R6 ;  /* 0x0000000104067824 */ /* 0x000fe200078e0a06 */
[----:B------:R-:W-:-:S03]  /*25220*/  UMOV UR4, 0xffffffff ;  /* 0xffffffff00047882 */ /* 0x000fc60000000000 */
[----:B--2---:R-:W-:-:S05]  /*25230*/  IMAD R3, R5, R16, R6 ;  /* 0x0000001005037224 */ /* 0x004fca00078e0206 */
[----:B------:R-:W-:Y:S01]  /*25240*/  ISETP.GT.AND P6, PT, R3, R0, PT ;  /* 0x000000000300720c */ /* 0x000fe20003fc4270 */
[----:B------:R-:W-:-:S12]  /*25250*/  BRA.DIV UR4, `(.L_x_640) ;  /* 0x0000004e047c7947 */ /* 0x000fd8000b800000 */
[----:B------:R-:W-:-:S04]  /*25260*/  VOTE.ANY R4, PT, !P6 ;  /* 0x0000000000047806 */ /* 0x000fc800070e0100 */
[----:B------:R-:W2:Y:S02]  /*25270*/  POPC R3, R4 ;  /* 0x0000000400037309 */ /* 0x000ea40000000000 */
[----:B--2---:R2:W3:Y:S02]  /*25280*/  SHFL.IDX PT, R2, R2, R3, 0x1f ;  /* 0x00001f0302027589 */ /* 0x0044e400000e0000 */
.L_x_823:
[----:B------:R-:W-:Y:S01]  /*25290*/  ISETP.NE.AND P0, PT, R4, RZ, PT ;  /* 0x000000ff0400720c */ /* 0x000fe20003f05270 */
[----:B------:R-:W-:-:S12]  /*252a0*/  IMAD.MOV.U32 R4, RZ, RZ, RZ ;  /* 0x000000ffff047224 */ /* 0x000fd800078e00ff */
[----:B------:R-:W-:Y:S05]  /*252b0*/  @!P0 BRA `(.L_x_641) ;  /* 0x0000000000108947 */ /* 0x000fea0003800000 */
[----:B------:R-:W-:Y:S01]  /*252c0*/  UMOV UR4, 0xffffffff ;  /* 0xffffffff00047882 */ /* 0x000fe20000000000 */
[----:B------:R-:W-:Y:S02]  /*252d0*/  IADD3 R12, R3, -0x1, RZ ;  /* 0xffffffff030c7810 */ /* 0x000fe40007ffe0ff */
[----:B------:R-:W-:Y:S05]  /*252e0*/  BRA.DIV UR4, `(.L_x_642) ;  /* 0x0000004e04a07947 */ /* 0x000fea000b800000 */
[----:B------:R4:W0:Y:S02]  /*252f0*/  SHFL.IDX PT, R4, R5, R12, 0x1f ;  /* 0x00001f0c05047589 */ /* 0x00082400000e0000 */
.L_x_641:
[----:B0-----:R-:W-:Y:S01]  /*25300*/  IMAD R16, R4, R16, R6 ;  /* 0x0000001004107224 */ /* 0x001fe200078e0206 */
[----:B---3--:R-:W-:Y:S01]  /*25310*/  IABS R6, R2 ;  /* 0x0000000200067213 */ /* 0x008fe20000000000 */
[----:B------:R-:W-:Y:S02]  /*25320*/  IMAD.IADD R19, R3, 0x1, R19 ;  /* 0x0000000103137824 */ /* 0x000fe400078e0213 */
[----:B------:R-:W-:Y:S01]  /*25330*/  IMAD.IADD R17, R0, 0x1, -R16 ;  /* 0x0000000100117824 */ /* 0x000fe200078e0a10 */
[----:B------:R-:W0:Y:S04]  /*25340*/  I2F.RP R4, R6 ;  /* 0x0000000600047306 */ /* 0x000e280000209400 */
[----:B------:R-:W-:-:S04]  /*25350*/  IABS R0, R17 ;  /* 0x0000001100007213 */ /* 0x000fc80000000000 */
[----:B0-----:R-:W0:Y:S02]  /*25360*/  MUFU.RCP R4, R4 ;  /* 0x0000000400047308 */ /* 0x001e240000001000 */
[----:B0-----:R-:W-:-:S06]  /*25370*/  VIADD R4, R4, 0xffffffe ;  /* 0x0ffffffe04047836 */ /* 0x001fcc0000000000 */
[----:B----4-:R-:W0:Y:S02]  /*25380*/  F2I.FTZ.U32.TRUNC.NTZ R5, R4 ;  /* 0x0000000400057305 */ /* 0x010e24000021f000 */
[----:B0-----:R-:W-:-:S04]  /*25390*/  IMAD.MOV R4, RZ, RZ, -R5 ;  /* 0x000000ffff047224 */ /* 0x001fc800078e0a05 */
[----:B------:R-:W-:Y:S01]  /*253a0*/  IMAD R7, R4, R6, RZ ;  /* 0x0000000604077224 */ /* 0x000fe200078e02ff */
[----:B------:R-:W-:-:S05]  /*253b0*/  MOV R4, RZ ;  /* 0x000000ff00047202 */ /* 0x000fca0000000f00 */
[----:B------:R-:W-:Y:S01]  /*253c0*/  IMAD.HI.U32 R4, R5, R7, R4 ;  /* 0x0000000705047227 */ /* 0x000fe200078e0004 */
[----:B------:R-:W-:-:S05]  /*253d0*/  IABS R5, R2 ;  /* 0x0000000200057213 */ /* 0x000fca0000000000 */
[----:B------:R-:W-:Y:S02]  /*253e0*/  IMAD.MOV R5, RZ, RZ, -R5 ;  /* 0x000000ffff057224 */ /* 0x000fe400078e0a05 */
        /* <DEDUP_REMOVED lines=16> */
.L_x_635:
[----:B------:R-:W-:Y:S01]  /*254f0*/  UMOV UR4, URZ ;  /* 0x0000003f00047c82 */ /* 0x000fe20008000000 */
[----:B------:R-:W-:Y:S01]  /*25500*/  UMOV UR5, URZ ;  /* 0x0000003f00057c82 */ /* 0x000fe20008000000 */
[----:B------:R-:W-:Y:S01]  /*25510*/  ULDC UR6, c[0x0][0xc3c] ;  /* 0x00030f0000067ab9 */ /* 0x000fe20000000800 */
[----:B------:R-:W-:Y:S01]  /*25520*/  IMAD.MOV.U32 R16, RZ, RZ, R0 ;  /* 0x000000ffff107224 */ /* 0x000fe200078e0000 */
[----:B------:R-:W-:Y:S01]  /*25530*/  MOV R18, UR5 ;  /* 0x0000000500127c02 */ /* 0x000fe20008000f00 */
[----:B------:R-:W-:Y:S02]  /*25540*/  IMAD.U32 R17, RZ, RZ, UR4 ;  /* 0x00000004ff117e24 */ /* 0x000fe4000f8e00ff */
[----:B------:R-:W-:-:S07]  /*25550*/  IMAD.U32 R19, RZ, RZ, UR6 ;  /* 0x00000006ff137e24 */ /* 0x000fce000f8e00ff */
.L_x_643:
[----:B--2---:R2:W3:Y:S01]  /*25560*/  LDL R3, [R1+0x4] ;  /* 0x0000040001037983 */ /* 0x0044e20000100800 */
[----:B------:R-:W4:Y:S01]  /*25570*/  S2R R0, SR_TID.X ;  /* 0x0000000000007919 */ /* 0x000f220000002100 */
[----:B------:R-:W-:Y:S05]  /*25580*/  WARPSYNC.ALL ;  /* 0x0000000000007948 */ /* 0x000fea0003800000 */
[----:B----4-:R-:W-:Y:S01]  /*25590*/  LOP3.LUT R0, R0, 0x1f, RZ, 0xc0, !PT ;  /* 0x0000001f00007812 */ /* 0x010fe200078ec0ff */
[----:B------:R-:W-:Y:S03]  /*255a0*/  BAR.SYNC.DEFER_BLOCKING 0x4, 0x180 ;  /* 0x0106000000007b1d */ /* 0x000fe60000010000 */
[----:B------:R-:W-:-:S13]  /*255b0*/  ISETP.NE.AND P0, PT, R0, RZ, PT ;  /* 0x000000ff0000720c */ /* 0x000fda0003f05270 */
[----:B------:R-:W3:Y:S01]  /*255c0*/  @!P0 S2R R0, SR_CgaCtaId ;  /* 0x0000000000008919 */ /* 0x000ee20000008800 */
[----:B------:R-:W-:-:S04]  /*255d0*/  @!P0 MOV R2, 0x400 ;  /* 0x0000040000028802 */ /* 0x000fc80000000f00 */
[----:B---3--:R-:W-:-:S05]  /*255e0*/  @!P0 LEA R3, R0, R2, 0x18 ;  /* 0x0000000200038211 */ /* 0x008fca00078ec0ff */
[----:B------:R2:W-:Y:S04]  /*255f0*/  @!P0 STS.128 [R3+0x388d0], R16 ;  /* 0x0388d01003008388 */ /* 0x0005e80000000c00 */
[----:B------:R2:W-:Y:S01]  /*25600*/  @!P0 STL [R1+0x4], R3 ;  /* 0x0000040301008387 */ /* 0x0005e20000100800 */
[----:B------:R-:W-:Y:S06]  /*25610*/  BAR.ARV 0x5, 0x180 ;  /* 0x0146000000007b1d */ /* 0x000fec0000002000 */
.L_x_632:
[----:B------:R-:W-:Y:S02]  /*25620*/  ULDC UR4, c[0x0][0xc3c] ;  /* 0x00030f0000047ab9 */ /* 0x000fe40000000800 */
[----:B----4-:R-:W-:-:S13]  /*25630*/  ISETP.GE.AND P0, PT, R19, UR4, PT ;  /* 0x0000000413007c0c */ /* 0x010fda000bf06270 */
[----:B------:R-:W-:Y:S05]  /*25640*/  @!P0 BRA `(.L_x_644) ;  /* 0xffffffa000488947 */ /* 0x000fea000383ffff */
[----:B------:R-:W-:Y:S05]  /*25650*/  BSYNC B7 ;  /* 0x0000000000077941 */ /* 0x000fea0003800000 */
.L_x_534:
[----:B---3--:R-:W3:Y:S01]  /*25660*/  LDL.LU R0, [R1+0x60] ;  /* 0x0000600001007983 */ /* 0x008ee20000300800 */
[----:B------:R-:W-:Y:S01]  /*25670*/  BSSY B0, `(.L_x_645) ;  /* 0x000000b000007945 */ /* 0x000fe20003800000 */
[----:B------:R-:W4:Y:S01]  /*25680*/  S2R R5, SR_CgaCtaId ;  /* 0x0000000000057919 */ /* 0x000f220000008800 */
[----:B---3--:R-:W-:-:S05]  /*25690*/  VIADD R0, R0, 0x1 ;  /* 0x0000000100007836 */ /* 0x008fca0000000000 */
[----:B------:R-:W-:-:S04]  /*256a0*/  LEA.HI R2, R0, R0, RZ, 0x1 ;  /* 0x0000000000027211 */ /* 0x000fc800078f08ff */
[----:B--2---:R-:W-:-:S04]  /*256b0*/  LOP3.LUT R3, R2, 0xfffffffe, RZ, 0xc0, !PT ;  /* 0xfffffffe02037812 */ /* 0x004fc800078ec0ff */
[----:B------:R-:W-:Y:S02]  /*256c0*/  IADD3 R3, R0, -R3, RZ ;  /* 0x8000000300037210 */ /* 0x000fe40007ffe0ff */
[----:B------:R-:W-:Y:S02]  /*256d0*/  MOV R0, 0x400 ;  /* 0x0000040000007802 */ /* 0x000fe40000000f00 */
[----:B------:R-:W-:Y:S02]  /*256e0*/  SHF.L.U32 R3, R3, 0x1f, RZ ;  /* 0x0000001f03037819 */ /* 0x000fe400000006ff */
[----:B----4-:R-:W-:-:S04]  /*256f0*/  LEA R0, R5, R0, 0x18 ;  /* 0x0000000005007211 */ /* 0x010fc800078ec0ff */
[----:B------:R-:W2:Y:S02]  /*25700*/  SYNCS.PHASECHK.TRANS64.TRYWAIT P0, [R0+URZ+0x38820], R3 ;  /* 0x03882003000075a7 */ /* 0x000ea4000800017f */
[----:B--2---:R-:W-:Y:S05]  /*25710*/  @!P0 BRA `(.L_x_646) ;  /* 0x0000004800bc8947 */ /* 0x004fea0003800000 */
.L_x_826:
[----:B------:R-:W-:Y:S05]  /*25720*/  BSYNC B0 ;  /* 0x0000000000007941 */ /* 0x000fea0003800000 */
.L_x_645:
[----:B------:R-:W-:-:S03]  /*25730*/  UMOV UR4, 0xffffffff ;  /* 0xffffffff00047882 */ /* 0x000fc60000000000 */
[----:B------:R-:W-:Y:S05]  /*25740*/  BRA.DIV UR4, `(.L_x_647) ;  /* 0x0000004a04c47947 */ /* 0x000fea000b800000 */
[----:B------:R-:W3:Y:S02]  /*25750*/  S2R R2, SR_TID.X ;  /* 0x0000000000027919 */ /* 0x000ee40000002100 */
[----:B---3--:R-:W-:-:S04]  /*25760*/  SHF.R.U32.HI R2, RZ, 0x5, R2 ;  /* 0x00000005ff027819 */ /* 0x008fc80000011602 */
[----:B------:R-:W-:-:S05]  /*25770*/  LOP3.LUT R2, R2, 0x3, RZ, 0xc0, !PT ;  /* 0x0000000302027812 */ /* 0x000fca00078ec0ff */
[----:B------:R3:W4:Y:S02]  /*25780*/  SHFL.IDX PT, R14, R2, RZ, 0x1f ;  /* 0x00001fff020e7589 */ /* 0x00072400000e0000 */
.L_x_829:
[----:B----4-:R-:W-:-:S13]  /*25790*/  ISETP.NE.AND P0, PT, R14, RZ, PT ;  /* 0x000000ff0e00720c */ /* 0x010fda0003f05270 */
[----:B------:R-:W-:Y:S05]  /*257a0*/  @P0 BRA `(.L_x_343) ;  /* 0x0000000000b00947 */ /* 0x000fea0003800000 */
[----:B------:R-:W-:-:S03]  /*257b0*/  UMOV UR4, 0xffffffff ;  /* 0xffffffff00047882 */ /* 0x000fc60000000000 */
[----:B------:R-:W-:Y:S05]  /*257c0*/  BRA.DIV UR4, `(.L_x_648) ;  /* 0x0000004a04d87947 */ /* 0x000fea000b800000 */
[----:B------:R-:W-:-:S13]  /*257d0*/  ELECT P6, URZ, PT ;  /* 0x00000000003f782f */ /* 0x000fda00038c0000 */
.L_x_832:
[----:B------:R-:W-:Y:S05]  /*257e0*/  @!P6 BRA `(.L_x_343) ;  /* 0x0000000000a0e947 */ /* 0x000fea0003800000 */
[----:B------:R-:W-:-:S06]  /*257f0*/  ULOP3.LUT UR4, UR40, 0x2, URZ, 0xfc, !UPT ;  /* 0x0000000228047892 */ /* 0x000fcc000f8efc3f */
[----:B---3--:R-:W-:-:S05]  /*25800*/  IMAD.U32 R2, RZ, RZ, UR4 ;  /* 0x00000004ff027e24 */ /* 0x008fca000f8e00ff */
[----:B------:R-:W-:-:S13]  /*25810*/  ISETP.NE.AND P0, PT, R2, 0x3, PT ;  /* 0x000000030200780c */ /* 0x000fda0003f05270 */
[----:B------:R-:W-:Y:S05]  /*25820*/  @!P0 BRA `(.L_x_649) ;  /* 0x0000000000048947 */ /* 0x000fea0003800000 */
[----:B------:R-:W-:Y:S01]  /*25830*/  BPT.TRAP 0x1 ;  /* 0x000000040000795c */ /* 0x000fe20000300000 */
.L_x_649:
[----:B--2---:R-:W2:Y:S04]  /*25840*/  LDL R3, [R1+0x8] ;  /* 0x0000080001037983 */ /* 0x004ea80000100800 */
[----:B------:R-:W3:Y:S01]  /*25850*/  LDL.LU R7, [R1+0x10] ;  /* 0x0000100001077983 */ /* 0x000ee20000300800 */
[----:B------:R-:W-:-:S05]  /*25860*/  VIADD R2, R0, 0x38840 ;  /* 0x0003884000027836 */ /* 0x000fca0000000000 */
[C---:B--2---:R-:W-:Y:S01]  /*25870*/  LEA R6, R3.reuse, R2, 0x3 ;  /* 0x0000000203067211 */ /* 0x044fe200078e18ff */
[----:B------:R-:W-:Y:S01]  /*25880*/  VIADD R3, R3, 0x1 ;  /* 0x0000000103037836 */ /* 0x000fe20000000000 */
[----:B---3--:R-:W-:-:S04]  /*25890*/  SHF.L.U32 R5, R7, 0x1f, RZ ;  /* 0x0000001f07057819 */ /* 0x008fc800000006ff */
[C---:B------:R-:W-:Y:S01]  /*258a0*/  ISETP.NE.AND P2, PT, R3.reuse, 0x2, PT ;  /* 0x000000020300780c */ /* 0x040fe20003f45270 */
[----:B------:R-:W2:Y:S03]  /*258b0*/  SYNCS.PHASECHK.TRANS64.TRYWAIT P1, [R6+URZ], R5 ;  /* 0x00000005060075a7 */ /* 0x000ea6000802017f */
[----:B------:R-:W-:Y:S02]  /*258c0*/  SEL R4, RZ, 0x1, P2 ;  /* 0x00000001ff047807 */ /* 0x000fe40001000000 */
[----:B------:R-:W-:Y:S02]  /*258d0*/  SEL R3, R3, RZ, P2 ;  /* 0x000000ff03037207 */ /* 0x000fe40001000000 */
[----:B------:R-:W-:-:S03]  /*258e0*/  LOP3.LUT R4, R7, R4, RZ, 0x3c, !PT ;  /* 0x0000000407047212 */ /* 0x000fc600078e3cff */
[----:B------:R-:W-:Y:S01]  /*258f0*/  IMAD R7, R3, 0x8, R2 ;  /* 0x0000000803077824 */ /* 0x000fe200078e0202 */
[----:B------:R-:W-:Y:S01]  /*25900*/  SHF.L.U32 R2, R4, 0x1f, RZ ;  /* 0x0000001f04027819 */ /* 0x000fe200000006ff */
[----:B--2---:R-:W-:Y:S06]  /*25910*/  @!P1 BRA `(.L_x_650) ;  /* 0x0000004800a49947 */ /* 0x004fec0003800000 */
.L_x_833:
[----:B------:R-:W3:Y:S02]  /*25920*/  SYNCS.PHASECHK.TRANS64.TRYWAIT P1, [R7+URZ], R2 ;  /* 0x00000002070075a7 */ /* 0x000ee4000802017f */
[----:B---3--:R-:W-:Y:S05]  /*25930*/  @!P1 BRA `(.L_x_651) ;  /* 0x0000004800b09947 */ /* 0x008fea0003800000 */
.L_x_834:
[----:B------:R-:W-:Y:S05]  /*25940*/  @!P0 BRA `(.L_x_652) ;  /* 0x0000000000048947 */ /* 0x000fea0003800000 */
[----:B------:R-:W-:Y:S01]  /*25950*/  BPT.TRAP 0x1 ;  /* 0x000000040000795c */ /* 0x000fe20000300000 */
.L_x_652:
[----:B------:R-:W4:Y:S02]  /*25960*/  LDL.LU R4, [R1+0x8] ;  /* 0x0000080001047983 */ /* 0x000f240000300800 */
[----:B----4-:R-:W-:-:S04]  /*25970*/  LEA R4, R4, R0, 0x3 ;  /* 0x0000000004047211 */ /* 0x010fc800078e18ff */
[----:B------:R-:W4:Y:S02]  /*25980*/  SYNCS.PHASECHK.TRANS64.TRYWAIT P1, [R4+URZ+0x38860], R5 ;  /* 0x03886005040075a7 */ /* 0x000f24000802017f */
[----:B----4-:R-:W-:Y:S05]  /*25990*/  @!P1 BRA `(.L_x_653) ;  /* 0x0000004800ac9947 */ /* 0x010fea0003800000 */
.L_x_835:
[----:B------:R-:W-:Y:S05]  /*259a0*/  @!P0 BRA `(.L_x_654) ;  /* 0x0000000000048947 */ /* 0x000fea0003800000 */
[----:B------:R-:W-:Y:S01]  /*259b0*/  BPT.TRAP 0x1 ;  /* 0x000000040000795c */ /* 0x000fe20000300000 */
.L_x_654:
[----:B------:R-:W-:-:S04]  /*259c0*/  IMAD R3, R3, 0x8, R0 ;  /* 0x0000000803037824 */ /* 0x000fc800078e0200 */
[----:B------:R-:W5:Y:S02]  /*259d0*/  SYNCS.PHASECHK.TRANS64.TRYWAIT P1, [R3+URZ+0x38860], R2 ;  /* 0x03886002030075a7 */ /* 0x000f64000802017f */
[----:B-----5:R-:W-:Y:S05]  /*259e0*/  @!P1 BRA `(.L_x_655) ;  /* 0x0000004800ac9947 */ /* 0x020fea0003800000 */
.L_x_836:
[----:B------:R-:W-:Y:S05]  /*259f0*/  @!P0 BRA `(.L_x_656) ;  /* 0x0000000000048947 */ /* 0x000fea0003800000 */
[----:B------:R-:W-:Y:S01]  /*25a00*/  BPT.TRAP 0x1 ;  /* 0x000000040000795c */ /* 0x000fe20000300000 */
.L_x_656:
[----:B------:R-:W5:Y:S02]  /*25a10*/  SYNCS.PHASECHK.TRANS64.TRYWAIT P0, [R4+URZ+0x38880], R5 ;  /* 0x03888005040075a7 */ /* 0x000f64000800017f */
[----:B-----5:R-:W-:Y:S05]  /*25a20*/  @!P0 BRA `(.L_x_657) ;  /* 0x0000004800b08947 */ /* 0x020fea0003800000 */
.L_x_658:
[----:B------:R0:W0:Y:S02]  /*25a30*/  SYNCS.PHASECHK.TRANS64.TRYWAIT P0, [R3+URZ+0x38880], R2 ;  /* 0x03888002030075a7 */ /* 0x000024000800017f */
[----:B0-----:R-:W-:Y:S05]  /*25a40*/  @!P0 NANOSLEEP.SYNCS 0x989680 ;  /* 0x009896800000895d */ /* 0x001fea0003900000 */
[----:B------:R-:W0:Y:S02]  /*25a50*/  @!P0 SYNCS.PHASECHK.TRANS64 P0, [R3+URZ+0x38880], R2 ;  /* 0x03888002030085a7 */ /* 0x000e24000800007f */
[----:B0-----:R-:W-:Y:S05]  /*25a60*/  @!P0 BRA `(.L_x_658) ;  /* 0xfffffffc00f08947 */ /* 0x001fea000383ffff */
.L_x_343:
[----:B------:R-:W-:Y:S05]  /*25a70*/  BSYNC B8 ;  /* 0x0000000000087941 */ /* 0x000fea0003800000 */
.L_x_340:
[----:B------:R-:W-:Y:S05]  /*25a80*/  EXIT ;  /* 0x000000000000794d */ /* 0x000fea0003800000 */
.L_x_365:
[----:B-1----:R1:W2:Y:S02]  /*25a90*/  SYNCS.PHASECHK.TRANS64.TRYWAIT P6, [R109+URZ+0x38890], R124 ;  /* 0x0388907c6d0075a7 */ /* 0x0022a400080c017f */
[----:B--2---:R-:W-:Y:S05]  /*25aa0*/  @!P6 NANOSLEEP.SYNCS 0x989680 ;  /* 0x009896800000e95d */ /* 0x004fea0003900000 */
[----:B------:R-:W2:Y:S02]  /*25ab0*/  @!P6 SYNCS.PHASECHK.TRANS64 P6, [R109+URZ+0x38890], R124 ;  /* 0x0388907c6d00e5a7 */ /* 0x000ea400080c007f */
[----:B--2---:R-:W-:Y:S05]  /*25ac0*/  @!P6 BRA `(.L_x_365) ;  /* 0xfffffffc00f0e947 */ /* 0x004fea000383ffff */
[----:B------:R-:W-:Y:S05]  /*25ad0*/  BRA `(.L_x_659) ;  /* 0xfffffdd400387947 */ /* 0x000fea000383ffff */
.L_x_399:
[----:B0-----:R0:W1:Y:S02]  /*25ae0*/  SYNCS.PHASECHK.TRANS64.TRYWAIT P3, [R109+URZ+0x38890], R124 ;  /* 0x0388907c6d0075a7 */ /* 0x001064000806017f */
[----:B-1----:R-:W-:Y:S05]  /*25af0*/  @!P3 NANOSLEEP.SYNCS 0x989680 ;  /* 0x009896800000b95d */ /* 0x002fea0003900000 */
[----:B------:R-:W1:Y:S02]  /*25b00*/  @!P3 SYNCS.PHASECHK.TRANS64 P3, [R109+URZ+0x38890], R124 ;  /* 0x0388907c6d00b5a7 */ /* 0x000e64000806007f */
[----:B-1----:R-:W-:Y:S05]  /*25b10*/  @!P3 BRA `(.L_x_399) ;  /* 0xfffffffc00f0b947 */ /* 0x002fea000383ffff */
[----:B------:R-:W-:Y:S05]  /*25b20*/  BRA `(.L_x_660) ;  /* 0xfffffe14008c7947 */ /* 0x000fea000383ffff */
.L_x_416:
[----:B0-----:R0:W1:Y:S02]  /*25b30*/  SYNCS.PHASECHK.TRANS64.TRYWAIT P2, [R109+URZ+0x38890], R124 ;  /* 0x0388907c6d0075a7 */ /* 0x001064000804017f */
[----:B-1----:R-:W-:Y:S05]  /*25b40*/  @!P2 NANOSLEEP.SYNCS 0x989680 ;  /* 0x009896800000a95d */ /* 0x002fea0003900000 */
[----:B------:R-:W1:Y:S02]  /*25b50*/  @!P2 SYNCS.PHASECHK.TRANS64 P2, [R109+URZ+0x38890], R124 ;  /* 0x0388907c6d00a5a7 */ /* 0x000e64000804007f */
[----:B-1----:R-:W-:Y:S05]  /*25b60*/  @!P2 BRA `(.L_x_416) ;  /* 0xfffffffc00f0a947 */ /* 0x002fea000383ffff */
[----:B------:R-:W-:Y:S05]  /*25b70*/  BRA `(.L_x_661) ;  /* 0xfffffe5800187947 */ /* 0x000fea000383ffff */
.L_x_426:
[----:B-1----:R1:W2:Y:S02]  /*25b80*/  SYNCS.PHASECHK.TRANS64.TRYWAIT P3, [R109+URZ+0x388b0], R124 ;  /* 0x0388b07c6d0075a7 */ /* 0x0022a4000806017f */
[----:B--2---:R-:W-:Y:S05]  /*25b90*/  @!P3 NANOSLEEP.SYNCS 0x989680 ;  /* 0x009896800000b95d */ /* 0x004fea0003900000 */
[----:B------:R-:W2:Y:S02]  /*25ba0*/  @!P3 SYNCS.PHASECHK.TRANS64 P3, [R109+URZ+0x388b0], R124 ;  /* 0x0388b07c6d00b5a7 */ /* 0x000ea4000806007f */
[----:B--2---:R-:W-:Y:S05]  /*25bb0*/  @!P3 BRA `(.L_x_426) ;  /* 0xfffffffc00f0b947 */ /* 0x004fea000383ffff */
[----:B------:R-:W-:Y:S05]  /*25bc0*/  BRA `(.L_x_662) ;  /* 0xfffffe5c00807947 */ /* 0x000fea000383ffff */
.L_x_438:
[----:B------:R-:W-:Y:S01]  /*25bd0*/  BSSY B0, `(.L_x_663) ;  /* 0x0000007000007945 */ /* 0x000fe20003800000 */
[----:B------:R-:W-:Y:S01]  /*25be0*/  IMAD.MOV.U32 R12, RZ, RZ, RZ ;  /* 0x000000ffff0c7224 */ /* 0x000fe200078e00ff */
[----:B------:R-:W-:Y:S01]  /*25bf0*/  MOV R11, 0x1f ;  /* 0x0000001f000b7802 */ /* 0x000fe20000000f00 */
[----:B------:R-:W-:-:S07]  /*25c00*/  IMAD.MOV.U32 R15, RZ, RZ, -0x1 ;  /* 0xffffffffff0f7424 */ /* 0x000fce00078e00ff */
[----:B-----5:R-:W-:Y:S05]  /*25c10*/  WARPSYNC.COLLECTIVE R15, `(.L_x_664) ;  /* 0x000000000f087348 */ /* 0x020fea0003c00000 */
[----:B------:R0:W1:Y:S02]  /*25c20*/  SHFL.IDX P6, R14, R13, R12, R11 ;  /* 0x0000000c0d0e7389 */ /* 0x00006400000c000b */
[----:B01---5:R-:W-:Y:S01]  /*25c30*/  ENDCOLLECTIVE ;  /* 0x000000000000791b */ /* 0x023fe20003800000 */
.L_x_664:
[----:B------:R-:W-:Y:S05]  /*25c40*/  BSYNC B0 ;  /* 0x0000000000007941 */ /* 0x000fea0003800000 */
.L_x_663:
[----:B------:R-:W-:Y:S01]  /*25c50*/  IMAD.MOV.U32 R237, RZ, RZ, R14 ;  /* 0x000000ffffed7224 */ /* 0x000fe200078e000e */
[----:B------:R-:W-:Y:S06]  /*25c60*/  BRA `(.L_x_665) ;  /* 0xfffffe6800587947 */ /* 0x000fec000383ffff */
.L_x_448:
[----:B------:R-:W-:Y:S01]  /*25c70*/  BSSY B1, `(.L_x_666) ;  /* 0x0000008000017945 */ /* 0x000fe20003800000 */
[----:B------:R-:W-:Y:S01]  /*25c80*/  MOV R13, R26 ;  /* 0x0000001a000d7202 */ /* 0x000fe20000000f00 */
[----:B------:R-:W-:Y:S01]  /*25c90*/  IMAD.MOV.U32 R12, RZ, RZ, RZ ;  /* 0x000000ffff0c7224 */ /* 0x000fe200078e00ff */
[----:B------:R-:W-:Y:S01]  /*25ca0*/  MOV R15, 0xffffffff ;  /* 0xffffffff000f7802 */ /* 0x000fe20000000f00 */
[----:B------:R-:W-:-:S07]  /*25cb0*/  IMAD.MOV.U32 R11, RZ, RZ, 0x181f ;  /* 0x0000181fff0b7424 */ /* 0x000fce00078e00ff */
[----:B------:R-:W-:Y:S05]  /*25cc0*/  WARPSYNC.COLLECTIVE R15, `(.L_x_667) ;  /* 0x000000000f087348 */ /* 0x000fea0003c00000 */
[----:B------:R0:W1:Y:S02]  /*25cd0*/  SHFL.IDX P6, R14, R13, R12, R11 ;  /* 0x0000000c0d0e7389 */ /* 0x00006400000c000b */
[----:B01----:R-:W-:Y:S01]  /*25ce0*/  ENDCOLLECTIVE ;  /* 0x000000000000791b */ /* 0x003fe20003800000 */
.L_x_667:
[----:B------:R-:W-:Y:S05]  /*25cf0*/  BSYNC B1 ;  /* 0x0000000000017941 */ /* 0x000fea0003800000 */
.L_x_666:
[----:B------:R-:W-:Y:S01]  /*25d00*/  IMAD.MOV.U32 R13, RZ, RZ, R24 ;  /* 0x000000ffff0d7224 */ /* 0x000fe200078e0018 */
[----:B------:R-:W-:Y:S01]  /*25d10*/  MOV R12, RZ ;  /* 0x000000ff000c7202 */ /* 0x000fe20000000f00 */
[----:B------:R-:W-:Y:S02]  /*25d20*/  IMAD.MOV.U32 R11, RZ, RZ, 0x181f ;  /* 0x0000181fff0b7424 */ /* 0x000fe400078e00ff */
[----:B------:R-:W-:Y:S02]  /*25d30*/  IMAD.MOV.U32 R15, RZ, RZ, -0x1 ;  /* 0xffffffffff0f7424 */ /* 0x000fe400078e00ff */
[----:B------:R-:W-:-:S07]  /*25d40*/  IMAD.MOV.U32 R0, RZ, RZ, R14 ;  /* 0x000000ffff007224 */ /* 0x000fce00078e000e */
[----:B------:R-:W-:Y:S05]  /*25d50*/  WARPSYNC.COLLECTIVE R15, `(.L_x_668) ;  /* 0x000000000f087348 */ /* 0x000fea0003c00000 */
[----:B------:R0:W1:Y:S02]  /*25d60*/  SHFL.IDX P6, R14, R13, R12, R11 ;  /* 0x0000000c0d0e7389 */ /* 0x00006400000c000b */
[----:B01----:R-:W-:Y:S01]  /*25d70*/  ENDCOLLECTIVE ;  /* 0x000000000000791b */ /* 0x003fe20003800000 */
.L_x_668:
[----:B------:R-:W-:Y:S01]  /*25d80*/  IMAD.MOV.U32 R13, RZ, RZ, R27 ;  /* 0x000000ffff0d7224 */ /* 0x000fe200078e001b */
[----:B------:R-:W-:-:S07]  /*25d90*/  MOV R3, R14 ;  /* 0x0000000e00037202 */ /* 0x000fce0000000f00 */
[----:B------:R-:W-:Y:S05]  /*25da0*/  WARPSYNC.COLLECTIVE R15, `(.L_x_669) ;  /* 0x000000000f087348 */ /* 0x000fea0003c00000 */
[----:B------:R0:W1:Y:S02]  /*25db0*/  SHFL.IDX P6, R14, R13, R12, R11 ;  /* 0x0000000c0d0e7389 */ /* 0x00006400000c000b */
[----:B01----:R-:W-:Y:S01]  /*25dc0*/  ENDCOLLECTIVE ;  /* 0x000000000000791b */ /* 0x003fe20003800000 */
.L_x_669:
[----:B------:R-:W-:Y:S01]  /*25dd0*/  MOV R13, R112 ;  /* 0x00000070000d7202 */ /* 0x000fe20000000f00 */
[----:B------:R-:W-:-:S07]  /*25de0*/  IMAD.MOV.U32 R4, RZ, RZ, R14 ;  /* 0x000000ffff047224 */ /* 0x000fce00078e000e */
[----:B------:R-:W-:Y:S05]  /*25df0*/  WARPSYNC.COLLECTIVE R15, `(.L_x_670) ;  /* 0x000000000f087348 */ /* 0x000fea0003c00000 */
[----:B------:R0:W1:Y:S02]  /*25e00*/  SHFL.IDX P6, R14, R13, R12, R11 ;  /* 0x0000000c0d0e7389 */ /* 0x00006400000c000b */
[----:B01----:R-:W-:Y:S01]  /*25e10*/  ENDCOLLECTIVE ;  /* 0x000000000000791b */ /* 0x003fe20003800000 */
.L_x_670:
[----:B------:R-:W-:Y:S05]  /*25e20*/  BRA `(.L_x_671) ;  /* 0xfffffe6c00f07947 */ /* 0x000fea000383ffff */
.L_x_452:
[----:B0-----:R0:W1:Y:S02]  /*25e30*/  SYNCS.PHASECHK.TRANS64.TRYWAIT P0, [R22+URZ+0x38800], R37 ;  /* 0x03880025160075a7 */ /* 0x001064000800017f */
[----:B-1----:R-:W-:Y:S05]  /*25e40*/  @!P0 NANOSLEEP.SYNCS 0x989680 ;  /* 0x009896800000895d */ /* 0x002fea0003900000 */
[----:B------:R-:W1:Y:S02]  /*25e50*/  @!P0 SYNCS.PHASECHK.TRANS64 P0, [R22+URZ+0x38800], R37 ;  /* 0x03880025160085a7 */ /* 0x000e64000800007f */
[----:B-1----:R-:W-:Y:S05]  /*25e60*/  @!P0 BRA `(.L_x_452) ;  /* 0xfffffffc00f08947 */ /* 0x002fea000383ffff */
[----:B------:R-:W-:Y:S05]  /*25e70*/  BRA `(.L_x_672) ;  /* 0xfffffe7400547947 */ /* 0x000fea000383ffff */
.L_x_468:
[----:B------:R-:W-:Y:S01]  /*25e80*/  BSSY B1, `(.L_x_673) ;  /* 0x0000008000017945 */ /* 0x000fe20003800000 */
[----:B------:R-:W-:Y:S01]  /*25e90*/  IMAD.MOV.U32 R13, RZ, RZ, R26 ;  /* 0x000000ffff0d7224 */ /* 0x000fe200078e001a */
[----:B------:R-:W-:Y:S01]  /*25ea0*/  MOV R11, 0x181f ;  /* 0x0000181f000b7802 */ /* 0x000fe20000000f00 */
[----:B------:R-:W-:Y:S02]  /*25eb0*/  IMAD.MOV.U32 R12, RZ, RZ, RZ ;  /* 0x000000ffff0c7224 */ /* 0x000fe400078e00ff */
[----:B------:R-:W-:-:S07]  /*25ec0*/  IMAD.MOV.U32 R15, RZ, RZ, -0x1 ;  /* 0xffffffffff0f7424 */ /* 0x000fce00078e00ff */
[----:B------:R-:W-:Y:S05]  /*25ed0*/  WARPSYNC.COLLECTIVE R15, `(.L_x_674) ;  /* 0x000000000f087348 */ /* 0x000fea0003c00000 */
[----:B------:R0:W1:Y:S02]  /*25ee0*/  SHFL.IDX P6, R14, R13, R12, R11 ;  /* 0x0000000c0d0e7389 */ /* 0x00006400000c000b */
[----:B01----:R-:W-:Y:S01]  /*25ef0*/  ENDCOLLECTIVE ;  /* 0x000000000000791b */ /* 0x003fe20003800000 */
.L_x_674:
[----:B------:R-:W-:Y:S05]  /*25f00*/  BSYNC B1 ;  /* 0x0000000000017941 */ /* 0x000fea0003800000 */
.L_x_673:
[----:B------:R-:W-:Y:S01]  /*25f10*/  MOV R13, R24 ;  /* 0x00000018000d7202 */ /* 0x000fe20000000f00 */
[----:B------:R-:W-:Y:S01]  /*25f20*/  IMAD.MOV.U32 R12, RZ, RZ, RZ ;  /* 0x000000ffff0c7224 */ /* 0x000fe200078e00ff */
[----:B------:R-:W-:Y:S01]  /*25f30*/  MOV R15, 0xffffffff ;  /* 0xffffffff000f7802 */ /* 0x000fe20000000f00 */
[----:B------:R-:W-:Y:S02]  /*25f40*/  IMAD.MOV.U32 R11, RZ, RZ, 0x181f ;  /* 0x0000181fff0b7424 */ /* 0x000fe400078e00ff */
[----:B------:R-:W-:-:S07]  /*25f50*/  IMAD.MOV.U32 R3, RZ, RZ, R14 ;  /* 0x000000ffff037224 */ /* 0x000fce00078e000e */
[----:B------:R-:W-:Y:S05]  /*25f60*/  WARPSYNC.COLLECTIVE R15, `(.L_x_675) ;  /* 0x000000000f087348 */ /* 0x000fea0003c00000 */
[----:B------:R0:W1:Y:S02]  /*25f70*/  SHFL.IDX P6, R14, R13, R12, R11 ;  /* 0x0000000c0d0e7389 */ /* 0x00006400000c000b */
[----:B01----:R-:W-:Y:S01]  /*25f80*/  ENDCOLLECTIVE ;  /* 0x000000000000791b */ /* 0x003fe20003800000 */
.L_x_675:
[----:B------:R-:W-:Y:S02]  /*25f90*/  IMAD.MOV.U32 R13, RZ, RZ, R27 ;  /* 0x000000ffff0d7224 */ /* 0x000fe400078e001b */
[----:B------:R-:W-:-:S07]  /*25fa0*/  IMAD.MOV.U32 R5, RZ, RZ, R14 ;  /* 0x000000ffff057224 */ /* 0x000fce00078e000e */
[----:B------:R-:W-:Y:S05]  /*25fb0*/  WARPSYNC.COLLECTIVE R15, `(.L_x_676) ;  /* 0x000000000f087348 */ /* 0x000fea0003c00000 */
[----:B------:R0:W1:Y:S02]  /*25fc0*/  SHFL.IDX P6, R14, R13, R12, R11 ;  /* 0x0000000c0d0e7389 */ /* 0x00006400000c000b */
[----:B01----:R-:W-:Y:S01]  /*25fd0*/  ENDCOLLECTIVE ;  /* 0x000000000000791b */ /* 0x003fe20003800000 */
.L_x_676:
[----:B------:R-:W-:Y:S01]  /*25fe0*/  IMAD.MOV.U32 R13, RZ, RZ, R112 ;  /* 0x000000ffff0d7224 */ /* 0x000fe200078e0070 */
[----:B------:R-:W-:-:S07]  /*25ff0*/  MOV R7, R14 ;  /* 0x0000000e00077202 */ /* 0x000fce0000000f00 */
[----:B------:R-:W-:Y:S05]  /*26000*/  WARPSYNC.COLLECTIVE R15, `(.L_x_677) ;  /* 0x000000000f087348 */ /* 0x000fea0003c00000 */
[----:B------:R0:W1:Y:S02]  /*26010*/  SHFL.IDX P6, R14, R13, R12, R11 ;  /* 0x0000000c0d0e7389 */ /* 0x00006400000c000b */
[----:B01----:R-:W-:Y:S01]  /*26020*/  ENDCOLLECTIVE ;  /* 0x000000000000791b */ /* 0x003fe20003800000 */
.L_x_677:
[----:B------:R-:W-:Y:S05]  /*26030*/  BRA `(.L_x_678) ;  /* 0xfffffea4000c7947 */ /* 0x000fea000383ffff */
.L_x_472:
[----:B0-----:R0:W1:Y:S02]  /*26040*/  SYNCS.PHASECHK.TRANS64.TRYWAIT P4, [R22+URZ+0x38800], R37 ;  /* 0x03880025160075a7 */ /* 0x001064000808017f */
[----:B-1----:R-:W-:Y:S05]  /*26050*/  @!P4 NANOSLEEP.SYNCS 0x989680 ;  /* 0x009896800000c95d */ /* 0x002fea0003900000 */
[----:B------:R-:W1:Y:S02]  /*26060*/  @!P4 SYNCS.PHASECHK.TRANS64 P4, [R22+URZ+0x38800], R37 ;  /* 0x038800251600c5a7 */ /* 0x000e64000808007f */
[----:B-1----:R-:W-:Y:S05]  /*26070*/  @!P4 BRA `(.L_x_472) ;  /* 0xfffffffc00f0c947 */ /* 0x002fea000383ffff */
[----:B------:R-:W-:Y:S05]  /*26080*/  BRA `(.L_x_679) ;  /* 0xfffffea800887947 */ /* 0x000fea000383ffff */
.L_x_482:
[----:B-1----:R1:W2:Y:S02]  /*26090*/  SYNCS.PHASECHK.TRANS64.TRYWAIT P1, [R3+URZ+0x38830], R0 ;  /* 0x03883000030075a7 */ /* 0x0022a4000802017f */
[----:B--2---:R-:W-:Y:S05]  /*260a0*/  @!P1 NANOSLEEP.SYNCS 0x989680 ;  /* 0x009896800000995d */ /* 0x004fea0003900000 */
[----:B------:R-:W2:Y:S02]  /*260b0*/  @!P1 SYNCS.PHASECHK.TRANS64 P1, [R3+URZ+0x38830], R0 ;  /* 0x03883000030095a7 */ /* 0x000ea4000802007f */
[----:B--2---:R-:W-:Y:S05]  /*260c0*/  @!P1 BRA `(.L_x_482) ;  /* 0xfffffffc00f09947 */ /* 0x004fea000383ffff */
[----:B------:R-:W-:Y:S05]  /*260d0*/  BRA `(.L_x_481) ;  /* 0xfffffedc00987947 */ /* 0x000fea000383ffff */
.L_x_488:
[----:B-1----:R1:W2:Y:S02]  /*260e0*/  SYNCS.PHASECHK.TRANS64.TRYWAIT P2, [R5+URZ+0x38830], R6 ;  /* 0x03883006050075a7 */ /* 0x0022a4000804017f */
[----:B--2---:R-:W-:Y:S05]  /*260f0*/  @!P2 NANOSLEEP.SYNCS 0x989680 ;  /* 0x009896800000a95d */ /* 0x004fea0003900000 */
[----:B------:R-:W2:Y:S02]  /*26100*/  @!P2 SYNCS.PHASECHK.TRANS64 P2, [R5+URZ+0x38830], R6 ;  /* 0x038830060500a5a7 */ /* 0x000ea4000804007f */
[----:B--2---:R-:W-:Y:S05]  /*26110*/  @!P2 BRA `(.L_x_488) ;  /* 0xfffffffc00f0a947 */ /* 0x004fea000383ffff */
[----:B------:R-:W-:Y:S05]  /*26120*/  BRA `(.L_x_487) ;  /* 0xffffff1000807947 */ /* 0x000fea000383ffff */
.L_x_492:
[----:B-1----:R1:W2:Y:S02]  /*26130*/  SYNCS.PHASECHK.TRANS64.TRYWAIT P1, [R5+URZ+0x38850], R4 ;  /* 0x03885004050075a7 */ /* 0x0022a4000802017f */
[----:B--2---:R-:W-:Y:S05]  /*26140*/  @!P1 NANOSLEEP.SYNCS 0x989680 ;  /* 0x009896800000995d */ /* 0x004fea0003900000 */
[----:B------:R-:W2:Y:S02]  /*26150*/  @!P1 SYNCS.PHASECHK.TRANS64 P1, [R5+URZ+0x38850], R4 ;  /* 0x03885004050095a7 */ /* 0x000ea4000802007f */
[----:B--2---:R-:W-:Y:S05]  /*26160*/  @!P1 BRA `(.L_x_492) ;  /* 0xfffffffc00f09947 */ /* 0x004fea000383ffff */
[----:B------:R-:W-:Y:S05]  /*26170*/  BRA `(.L_x_489) ;  /* 0xffffff14008c7947 */ /* 0x000fea000383ffff */
.L_x_498:
[----:B-1----:R1:W2:Y:S02]  /*26180*/  SYNCS.PHASECHK.TRANS64.TRYWAIT P1, [R9+URZ+0x38850], R0 ;  /* 0x03885000090075a7 */ /* 0x0022a4000802017f */
[----:B--2---:R-:W-:Y:S05]  /*26190*/  @!P1 NANOSLEEP.SYNCS 0x989680 ;  /* 0x009896800000995d */ /* 0x004fea0003900000 */
[----:B------:R-:W2:Y:S02]  /*261a0*/  @!P1 SYNCS.PHASECHK.TRANS64 P1, [R9+URZ+0x38850], R0 ;  /* 0x03885000090095a7 */ /* 0x000ea4000802007f */
[----:B--2---:R-:W-:Y:S05]  /*261b0*/  @!P1 BRA `(.L_x_498) ;  /* 0xfffffffc00f09947 */ /* 0x004fea000383ffff */
[----:B------:R-:W-:Y:S05]  /*261c0*/  BRA `(.L_x_497) ;  /* 0xffffff3c006c7947 */ /* 0x000fea000383ffff */
.L_x_502:
[----:B------:R-:W-:Y:S02]  /*261d0*/  SEL R28, R38, R115, P0 ;  /* 0x00000073261c7207 */ /* 0x000fe40000000000 */
[----:B------:R-:W-:Y:S02]  /*261e0*/  SEL R30, R115, R38, P0 ;  /* 0x00000026731e7207 */ /* 0x000fe40000000000 */
[----:B------:R-:W-:Y:S02]  /*261f0*/  SEL R32, R37, R36, P0 ;  /* 0x0000002425207207 */ /* 0x000fe40000000000 */
[----:B------:R-:W-:Y:S02]  /*26200*/  SEL R34, R36, R37, P0 ;  /* 0x0000002524227207 */ /* 0x000fe40000000000 */
[----:B------:R-:W-:Y:S02]  /*26210*/  SEL R36, R43, R42, P0 ;  /* 0x0000002a2b247207 */ /* 0x000fe40000000000 */
[----:B------:R-:W-:-:S02]  /*26220*/  SEL R38, R42, R43, P0 ;  /* 0x0000002b2a267207 */ /* 0x000fc40000000000 */
        /* <DEDUP_REMOVED lines=15> */
[----:B------:R-:W-:Y:S01]  /*26320*/  SEL R92, R12, R11, P0 ;  /* 0x0000000b0c5c7207 */ /* 0x000fe20000000000 */
[----:B------:R-:W-:Y:S01]  /*26330*/  IMAD.MOV.U32 R12, RZ, RZ, R3 ;  /* 0x000000ffff0c7224 */ /* 0x000fe200078e0003 */
[----:B------:R-:W-:Y:S02]  /*26340*/  SEL R94, R14, R15, P0 ;  /* 0x0000000f0e5e7207 */ /* 0x000fe40000000000 */
[----:B------:R-:W-:Y:S01]  /*26350*/  SEL R96, R15, R14, P0 ;  /* 0x0000000e0f607207 */ /* 0x000fe20000000000 */
[----:B------:R-:W-:Y:S01]  /*26360*/  IMAD.MOV.U32 R15, RZ, RZ, -0x1 ;  /* 0xffffffffff0f7424 */ /* 0x000fe200078e00ff */
[----:B------:R-:W-:-:S02]  /*26370*/  MOV R11, 0x1c1f ;  /* 0x00001c1f000b7802 */ /* 0x000fc40000000f00 */
[----:B------:R-:W-:Y:S02]  /*26380*/  SEL R82, R7, R86, P0 ;  /* 0x0000005607527207 */ /* 0x000fe40000000000 */
[----:B------:R-:W-:-:S07]  /*26390*/  SEL R84, R86, R7, P0 ;  /* 0x0000000756547207 */ /* 0x000fce0000000000 */
[----:B------:R-:W-:Y:S05]  /*263a0*/  WARPSYNC.COLLECTIVE R15, `(.L_x_680) ;  /* 0x000000000f087348 */ /* 0x000fea0003c00000 */
[----:B------:R0:W1:Y:S02]  /*263b0*/  SHFL.IDX P6, R14, R13, R12, R11 ;  /* 0x0000000c0d0e7389 */ /* 0x00006400000c000b */
[----:B01----:R-:W-:Y:S01]  /*263c0*/  ENDCOLLECTIVE ;  /* 0x000000000000791b */ /* 0x003fe20003800000 */
.L_x_680:
[----:B------:R-:W-:Y:S02]  /*263d0*/  SEL R86, R8, R9, P0 ;  /* 0x0000000908567207 */ /* 0x000fe40000000000 */
[----:B------:R-:W-:Y:S02]  /*263e0*/  SEL R88, R9, R8, P0 ;  /* 0x0000000809587207 */ /* 0x000fe40000000000 */
[----:B------:R-:W-:Y:S02]  /*263f0*/  LOP3.LUT R9, R3, 0x2, RZ, 0x3c, !PT ;  /* 0x0000000203097812 */ /* 0x000fe400078e3cff */
[----:B------:R-:W-:Y:S02]  /*26400*/  SEL R24, R75, R26, P0 ;  /* 0x0000001a4b187207 */ /* 0x000fe40000000000 */
[----:B------:R-:W-:Y:S02]  /*26410*/  SEL R68, R100, R141, P0 ;  /* 0x0000008d64447207 */ /* 0x000fe40000000000 */
[----:B------:R-:W-:-:S02]  /*26420*/  SEL R70, R141, R100, P0 ;  /* 0x000000648d467207 */ /* 0x000fc40000000000 */
[----:B------:R-:W-:Y:S01]  /*26430*/  SEL R98, R21, R102, P0 ;  /* 0x0000006615627207 */ /* 0x000fe20000000000 */
[----:B------:R-:W-:Y:S01]  /*26440*/  IMAD.MOV.U32 R12, RZ, RZ, R9 ;  /* 0x000000ffff0c7224 */ /* 0x000fe200078e0009 */
[----:B------:R-:W-:Y:S02]  /*26450*/  MOV R13, R4 ;  /* 0x00000004000d7202 */ /* 0x000fe40000000f00 */
[----:B------:R-:W-:Y:S02]  /*26460*/  SEL R100, R102, R21, P0 ;  /* 0x0000001566647207 */ /* 0x000fe40000000000 */
[----:B------:R-:W-:Y:S02]  /*26470*/  SEL R26, R26, R75, P0 ;  /* 0x0000004b1a1a7207 */ /* 0x000fe40000000000 */
[----:B------:R-:W-:Y:S02]  /*26480*/  SEL R102, R25, R106, P0 ;  /* 0x0000006a19667207 */ /* 0x000fe40000000000 */
[----:B------:R-:W-:Y:S01]  /*26490*/  SEL R104, R106, R25, P0 ;  /* 0x000000196a687207 */ /* 0x000fe20000000000 */
[----:B------:R-:W-:Y:S01]  /*264a0*/  IMAD.MOV.U32 R7, RZ, RZ, R14 ;  /* 0x000000ffff077224 */ /* 0x000fe200078e000e */
[----:B------:R-:W-:-:S07]  /*264b0*/  SEL R106, R27, R110, P0 ;  /* 0x0000006e1b6a7207 */ /* 0x000fce0000000000 */
[----:B------:R-:W-:Y:S05]  /*264c0*/  WARPSYNC.COLLECTIVE R15, `(.L_x_681) ;  /* 0x000000000f087348 */ /* 0x000fea0003c00000 */
[----:B------:R0:W1:Y:S02]  /*264d0*/  SHFL.IDX P6, R14, R13, R12, R11 ;  /* 0x0000000c0d0e7389 */ /* 0x00006400000c000b */
[----:B01----:R-:W-:Y:S01]  /*264e0*/  ENDCOLLECTIVE ;  /* 0x000000000000791b */ /* 0x003fe20003800000 */
.L_x_681:
[----:B------:R-:W-:Y:S02]  /*264f0*/  SEL R108, R110, R27, P0 ;  /* 0x0000001b6e6c7207 */ /* 0x000fe40000000000 */
[----:B------:R-:W-:Y:S02]  /*26500*/  SEL R110, R112, R29, P0 ;  /* 0x0000001d706e7207 */ /* 0x000fe40000000000 */
[----:B------:R-:W-:Y:S02]  /*26510*/  SEL R112, R29, R112, P0 ;  /* 0x000000701d707207 */ /* 0x000fe40000000000 */
        /* <DEDUP_REMOVED lines=15> */
.L_x_682:
        /* <DEDUP_REMOVED lines=18> */
.L_x_683:
[----:B------:R-:W-:Y:S02]  /*26730*/  SEL R5, R142, R5, P0 ;  /* 0x000000058e057207 */ /* 0x000fe40000000000 */
[----:B------:R-:W-:Y:S02]  /*26740*/  SEL R4, R7, R8, P0 ;  /* 0x0000000807047207 */ /* 0x000fe40000000000 */
[----:B------:R-:W-:Y:S01]  /*26750*/  MOV R13, R24 ;  /* 0x00000018000d7202 */ /* 0x000fe20000000f00 */
[----:B------:R-:W-:Y:S02]  /*26760*/  IMAD.MOV.U32 R12, RZ, RZ, R3 ;  /* 0x000000ffff0c7224 */ /* 0x000fe400078e0003 */
[----:B------:R-:W-:-:S07]  /*26770*/  IMAD.MOV.U32 R21, RZ, RZ, R14 ;  /* 0x000000ffff157224 */ /* 0x000fce00078e000e */
[----:B------:R-:W-:Y:S05]  /*26780*/  WARPSYNC.COLLECTIVE R15, `(.L_x_684) ;  /* 0x000000000f087348 */ /* 0x000fea0003c00000 */
[----:B------:R0:W1:Y:S02]  /*26790*/  SHFL.IDX P6, R14, R13, R12, R11 ;  /* 0x0000000c0d0e7389 */ /* 0x00006400000c000b */
[----:B01----:R-:W-:Y:S01]  /*267a0*/  ENDCOLLECTIVE ;  /* 0x000000000000791b */ /* 0x003fe20003800000 */
.L_x_684:
[----:B------:R-:W-:Y:S01]  /*267b0*/  MOV R13, R26 ;  /* 0x0000001a000d7202 */ /* 0x000fe20000000f00 */
[----:B------:R-:W-:Y:S02]  /*267c0*/  IMAD.MOV.U32 R12, RZ, RZ, R9 ;  /* 0x000000ffff0c7224 */ /* 0x000fe400078e0009 */
[----:B------:R-:W-:-:S07]  /*267d0*/  IMAD.MOV.U32 R24, RZ, RZ, R14 ;  /* 0x000000ffff187224 */ /* 0x000fce00078e000e */
[----:B------:R-:W-:Y:S05]  /*267e0*/  WARPSYNC.COLLECTIVE R15, `(.L_x_685) ;  /* 0x000000000f087348 */ /* 0x000fea0003c00000 */
[----:B------:R0:W1:Y:S02]  /*267f0*/  SHFL.IDX P6, R14, R13, R12, R11 ;  /* 0x0000000c0d0e7389 */ /* 0x00006400000c000b */
[----:B01----:R-:W-:Y:S01]  /*26800*/  ENDCOLLECTIVE ;  /* 0x000000000000791b */ /* 0x003fe20003800000 */
.L_x_685:
[----:B------:R-:W-:Y:S01]  /*26810*/  MOV R13, R28 ;  /* 0x0000001c000d7202 */ /* 0x000fe20000000f00 */
[----:B------:R-:W-:Y:S02]  /*26820*/  IMAD.MOV.U32 R12, RZ, RZ, R3 ;  /* 0x000000ffff0c7224 */ /* 0x000fe400078e0003 */
[----:B------:R-:W-:-:S07]  /*26830*/  IMAD.MOV.U32 R25, RZ, RZ, R14 ;  /* 0x000000ffff197224 */ /* 0x000fce00078e000e */
[----:B------:R-:W-:Y:S05]  /*26840*/  WARPSYNC.COLLECTIVE R15, `(.L_x_686) ;  /* 0x000000000f087348 */ /* 0x000fea0003c00000 */
[----:B------:R0:W1:Y:S02]  /*26850*/  SHFL.IDX P6, R14, R13, R12, R11 ;  /* 0x0000000c0d0e7389 */ /* 0x00006400000c000b */
[----:B01----:R-:W-:Y:S01]  /*26860*/  ENDCOLLECTIVE ;  /* 0x000000000000791b */ /* 0x003fe20003800000 */
.L_x_686:
[----:B------:R-:W-:Y:S01]  /*26870*/  MOV R13, R30 ;  /* 0x0000001e000d7202 */ /* 0x000fe20000000f00 */
[----:B------:R-:W-:Y:S02]  /*26880*/  IMAD.MOV.U32 R12, RZ, RZ, R9 ;  /* 0x000000ffff0c7224 */ /* 0x000fe400078e0009 */
[----:B------:R-:W-:-:S07]  /*26890*/  IMAD.MOV.U32 R28, RZ, RZ, R14 ;  /* 0x000000ffff1c7224 */ /* 0x000fce00078e000e */
[----:B------:R-:W-:Y:S05]  /*268a0*/  WARPSYNC.COLLECTIVE R15, `(.L_x_687) ;  /* 0x000000000f087348 */ /* 0x000fea0003c00000 */
[----:B------:R0:W1:Y:S02]  /*268b0*/  SHFL.IDX P6, R14, R13, R12, R11 ;  /* 0x0000000c0d0e7389 */ /* 0x00006400000c000b */
[----:B01----:R-:W-:Y:S01]  /*268c0*/  ENDCOLLECTIVE ;  /* 0x000000000000791b */ /* 0x003fe20003800000 */
.L_x_687:
[----:B------:R-:W-:Y:S01]  /*268d0*/  MOV R13, R32 ;  /* 0x00000020000d7202 */ /* 0x000fe20000000f00 */
[----:B------:R-:W-:Y:S02]  /*268e0*/  IMAD.MOV.U32 R12, RZ, RZ, R3 ;  /* 0x000000ffff0c7224 */ /* 0x000fe400078e0003 */
[----:B------:R-:W-:-:S07]  /*268f0*/  IMAD.MOV.U32 R27, RZ, RZ, R14 ;  /* 0x000000ffff1b7224 */ /* 0x000fce00078e000e */
[----:B------:R-:W-:Y:S05]  /*26900*/  WARPSYNC.COLLECTIVE R15, `(.L_x_688) ;  /* 0x000000000f087348 */ /* 0x000fea0003c00000 */
[----:B------:R0:W1:Y:S02]  /*26910*/  SHFL.IDX P6, R14, R13, R12, R11 ;  /* 0x0000000c0d0e7389 */ /* 0x00006400000c000b */
[----:B01----:R-:W-:Y:S01]  /*26920*/  ENDCOLLECTIVE ;  /* 0x000000000000791b */ /* 0x003fe20003800000 */
.L_x_688:
[----:B------:R-:W-:Y:S02]  /*26930*/  SEL R26, R27, R28, P0 ;  /* 0x0000001c1b1a7207 */ /* 0x000fe40000000000 */
[----:B------:R-:W-:Y:S01]  /*26940*/  MOV R13, R34 ;  /* 0x00000022000d7202 */ /* 0x000fe20000000f00 */
[----:B------:R-:W-:Y:S02]  /*26950*/  IMAD.MOV.U32 R12, RZ, RZ, R9 ;  /* 0x000000ffff0c7224 */ /* 0x000fe400078e0009 */
[----:B------:R-:W-:-:S07]  /*26960*/  IMAD.MOV.U32 R32, RZ, RZ, R14 ;  /* 0x000000ffff207224 */ /* 0x000fce00078e000e */
[----:B------:R-:W-:Y:S05]  /*26970*/  WARPSYNC.COLLECTIVE R15, `(.L_x_689) ;  /* 0x000000000f087348 */ /* 0x000fea0003c00000 */
[----:B------:R0:W1:Y:S02]  /*26980*/  SHFL.IDX P6, R14, R13, R12, R11 ;  /* 0x0000000c0d0e7389 */ /* 0x00006400000c000b */
[----:B01----:R-:W-:Y:S01]  /*26990*/  ENDCOLLECTIVE ;  /* 0x000000000000791b */ /* 0x003fe20003800000 */
.L_x_689:
[----:B------:R-:W-:Y:S01]  /*269a0*/  MOV R13, R36 ;  /* 0x00000024000d7202 */ /* 0x000fe20000000f00 */
[----:B------:R-:W-:Y:S02]  /*269b0*/  IMAD.MOV.U32 R12, RZ, RZ, R3 ;  /* 0x000000ffff0c7224 */ /* 0x000fe400078e0003 */
[----:B------:R-:W-:-:S07]  /*269c0*/  IMAD.MOV.U32 R29, RZ, RZ, R14 ;  /* 0x000000ffff1d7224 */ /* 0x000fce00078e000e */
[----:B------:R-:W-:Y:S05]  /*269d0*/  WARPSYNC.COLLECTIVE R15, `(.L_x_690) ;  /* 0x000000000f087348 */ /* 0x000fea0003c00000 */
[----:B------:R0:W1:Y:S02]  /*269e0*/  SHFL.IDX P6, R14, R13, R12, R11 ;  /* 0x0000000c0d0e7389 */ /* 0x00006400000c000b */
[----:B01----:R-:W-:Y:S01]  /*269f0*/  ENDCOLLECTIVE ;  /* 0x000000000000791b */ /* 0x003fe20003800000 */
.L_x_690:
[----:B------:R-:W-:Y:S02]  /*26a00*/  SEL R30, R29, R32, P0 ;  /* 0x000000201d1e7207 */ /* 0x000fe40000000000 */
[----:B------:R-:W-:Y:S01]  /*26a10*/  MOV R13, R38 ;  /* 0x00000026000d7202 */ /* 0x000fe20000000f00 */
[----:B------:R-:W-:Y:S02]  /*26a20*/  IMAD.MOV.U32 R12, RZ, RZ, R9 ;  /* 0x000000ffff0c7224 */ /* 0x000fe400078e0009 */
[----:B------:R-:W-:-:S07]  /*26a30*/  IMAD.MOV.U32 R36, RZ, RZ, R14 ;  /* 0x000000ffff247224 */ /* 0x000fce00078e000e */
[----:B------:R-:W-:Y:S05]  /*26a40*/  WARPSYNC.COLLECTIVE R15, `(.L_x_691) ;  /* 0x000000000f087348 */ /* 0x000fea0003c00000 */
[----:B------:R0:W1:Y:S02]  /*26a50*/  SHFL.IDX P6, R14, R13, R12, R11 ;  /* 0x0000000c0d0e7389 */ /* 0x00006400000c000b */
[----:B01----:R-:W-:Y:S01]  /*26a60*/  ENDCOLLECTIVE ;  /* 0x000000000000791b */ /* 0x003fe20003800000 */
.L_x_691:
[----:B------:R-:W-:Y:S01]  /*26a70*/  MOV R13, R40 ;  /* 0x00000028000d7202 */ /* 0x000fe20000000f00 */
[----:B------:R-:W-:Y:S02]  /*26a80*/  IMAD.MOV.U32 R12, RZ, RZ, R3 ;  /* 0x000000ffff0c7224 */ /* 0x000fe400078e0003 */
[----:B------:R-:W-:-:S07]  /*26a90*/  IMAD.MOV.U32 R31, RZ, RZ, R14 ;  /* 0x000000ffff1f7224 */ /* 0x000fce00078e000e */
[----:B------:R-:W-:Y:S05]  /*26aa0*/  WARPSYNC.COLLECTIVE R15, `(.L_x_692) ;  /* 0x000000000f087348 */ /* 0x000fea0003c00000 */
[----:B------:R0:W1:Y:S02]  /*26ab0*/  SHFL.IDX P6, R14, R13, R12, R11 ;  /* 0x0000000c0d0e7389 */ /* 0x00006400000c000b */
[----:B01----:R-:W-:Y:S01]  /*26ac0*/  ENDCOLLECTIVE ;  /* 0x000000000000791b */ /* 0x003fe20003800000 */
.L_x_692:
[----:B------:R-:W-:Y:S02]  /*26ad0*/  SEL R34, R31, R36, P0 ;  /* 0x000000241f227207 */ /* 0x000fe40000000000 */
[----:B------:R-:W-:Y:S01]  /*26ae0*/  MOV R13, R42 ;  /* 0x0000002a000d7202 */ /* 0x000fe20000000f00 */
[----:B------:R-:W-:Y:S02]  /*26af0*/  IMAD.MOV.U32 R12, RZ, RZ, R9 ;  /* 0x000000ffff0c7224 */ /* 0x000fe400078e0009 */
[----:B------:R-:W-:-:S07]  /*26b00*/  IMAD.MOV.U32 R40, RZ, RZ, R14 ;  /* 0x000000ffff287224 */ /* 0x000fce00078e000e */
[----:B------:R-:W-:Y:S05]  /*26b10*/  WARPSYNC.COLLECTIVE R15, `(.L_x_693) ;  /* 0x000000000f087348 */ /* 0x000fea0003c00000 */
[----:B------:R0:W1:Y:S02]  /*26b20*/  SHFL.IDX P6, R14, R13, R12, R11 ;  /* 0x0000000c0d0e7389 */ /* 0x00006400000c000b */
[----:B01----:R-:W-:Y:S01]  /*26b30*/  ENDCOLLECTIVE ;  /* 0x000000000000791b */ /* 0x003fe20003800000 */
.L_x_693:
[----:B------:R-:W-:Y:S01]  /*26b40*/  MOV R13, R44 ;  /* 0x0000002c000d7202 */ /* 0x000fe20000000f00 */
[----:B------:R-:W-:Y:S02]  /*26b50*/  IMAD.MOV.U32 R12, RZ, RZ, R3 ;  /* 0x000000ffff0c7224 */ /* 0x000fe400078e0003 */
[----:B------:R-:W-:-:S07]  /*26b60*/  IMAD.MOV.U32 R33, RZ, RZ, R14 ;  /* 0x000000ffff217224 */ /* 0x000fce00078e000e */
[----:B------:R-:W-:Y:S05]  /*26b70*/  WARPSYNC.COLLECTIVE R15, `(.L_x_694) ;  /* 0x000000000f087348 */ /* 0x000fea0003c00000 */
[----:B------:R0:W1:Y:S02]  /*26b80*/  SHFL.IDX P6, R14, R13, R12, R11 ;  /* 0x0000000c0d0e7389 */ /* 0x00006400000c000b */
[----:B01----:R-:W-:Y:S01]  /*26b90*/  ENDCOLLECTIVE ;  /* 0x000000000000791b */ /* 0x003fe20003800000 */
.L_x_694:
[----:B------:R-:W-:Y:S02]  /*26ba0*/  SEL R38, R33, R40, P0 ;  /* 0x0000002821267207 */ /* 0x000fe40000000000 */
[----:B------:R-:W-:Y:S01]  /*26bb0*/  MOV R13, R46 ;  /* 0x0000002e000d7202 */ /* 0x000fe20000000f00 */
[----:B------:R-:W-:Y:S02]  /*26bc0*/  IMAD.MOV.U32 R12, RZ, RZ, R9 ;  /* 0x000000ffff0c7224 */ /* 0x000fe400078e0009 */
[----:B------:R-:W-:-:S07]  /*26bd0*/  IMAD.MOV.U32 R44, RZ, RZ, R14 ;  /* 0x000000ffff2c7224 */ /* 0x000fce00078e000e */
[----:B------:R-:W-:Y:S05]  /*26be0*/  WARPSYNC.COLLECTIVE R15, `(.L_x_695) ;  /* 0x000000000f087348 */ /* 0x000fea0003c00000 */
[----:B------:R0:W1:Y:S02]  /*26bf0*/  SHFL.IDX P6, R14, R13, R12, R11 ;  /* 0x0000000c0d0e7389 */ /* 0x00006400000c000b */
[----:B01----:R-:W-:Y:S01]  /*26c00*/  ENDCOLLECTIVE ;  /* 0x000000000000791b */ /* 0x003fe20003800000 */
.L_x_695:
[----:B------:R-:W-:Y:S01]  /*26c10*/  MOV R13, R48 ;  /* 0x00000030000d7202 */ /* 0x000fe20000000f00 */
[----:B------:R-:W-:Y:S02]  /*26c20*/  IMAD.MOV.U32 R12, RZ, RZ, R3 ;  /* 0x000000ffff0c7224 */ /* 0x000fe400078e0003 */
[----:B------:R-:W-:-:S07]  /*26c30*/  IMAD.MOV.U32 R35, RZ, RZ, R14 ;  /* 0x000000ffff237224 */ /* 0x000fce00078e000e */
[----:B------:R-:W-:Y:S05]  /*26c40*/  WARPSYNC.COLLECTIVE R15, `(.L_x_696) ;  /* 0x000000000f087348 */ /* 0x000fea0003c00000 */
[----:B------:R0:W1:Y:S02]  /*26c50*/  SHFL.IDX P6, R14, R13, R12, R11 ;  /* 0x0000000c0d0e7389 */ /* 0x00006400000c000b */
[----:B01----:R-:W-:Y:S01]  /*26c60*/  ENDCOLLECTIVE ;  /* 0x000000000000791b */ /* 0x003fe20003800000 */
.L_x_696:
[----:B------:R-:W-:Y:S02]  /*26c70*/  SEL R42, R35, R44, P0 ;  /* 0x0000002c232a7207 */ /* 0x000fe40000000000 */
[----:B------:R-:W-:Y:S01]  /*26c80*/  MOV R13, R50 ;  /* 0x00000032000d7202 */ /* 0x000fe20000000f00 */
[----:B------:R-:W-:Y:S02]  /*26c90*/  IMAD.MOV.U32 R12, RZ, RZ, R9 ;  /* 0x000000ffff0c7224 */ /* 0x000fe400078e0009 */
[----:B------:R-:W-:-:S07]  /*26ca0*/  IMAD.MOV.U32 R48, RZ, RZ, R14 ;  /* 0x000000ffff307224 */ /* 0x000fce00078e000e */
[----:B------:R-:W-:Y:S05]  /*26cb0*/  WARPSYNC.COLLECTIVE R15, `(.L_x_697) ;  /* 0x000000000f087348 */ /* 0x000fea0003c00000 */
[----:B------:R0:W1:Y:S02]  /*26cc0*/  SHFL.IDX P6, R14, R13, R12, R11 ;  /* 0x0000000c0d0e7389 */ /* 0x00006400000c000b */
[----:B01----:R-:W-:Y:S01]  /*26cd0*/  ENDCOLLECTIVE ;  /* 0x000000000000791b */ /* 0x003fe20003800000 */
.L_x_697:
[----:B------:R-:W-:Y:S01]  /*26ce0*/  MOV R13, R52 ;  /* 0x00000034000d7202 */ /* 0x000fe20000000f00 */
[----:B------:R-:W-:Y:S02]  /*26cf0*/  IMAD.MOV.U32 R12, RZ, RZ, R3 ;  /* 0x000000ffff0c7224 */ /* 0x000fe400078e0003 */
[----:B------:R-:W-:-:S07]  /*26d00*/  IMAD.MOV.U32 R37, RZ, RZ, R14 ;  /* 0x000000ffff257224 */ /* 0x000fce00078e000e */
[----:B------:R-:W-:Y:S05]  /*26d10*/  WARPSYNC.COLLECTIVE R15, `(.L_x_698) ;  /* 0x000000000f087348 */ /* 0x000fea0003c00000 */
[----:B------:R0:W1:Y:S02]  /*26d20*/  SHFL.IDX P6, R14, R13, R12, R11 ;  /* 0x0000000c0d0e7389 */ /* 0x00006400000c000b */
[----:B01----:R-:W-:Y:S01]  /*26d30*/  ENDCOLLECTIVE ;  /* 0x000000000000791b */ /* 0x003fe20003800000 */
.L_x_698:
[----:B------:R-:W-:Y:S02]  /*26d40*/  SEL R46, R37, R48, P0 ;  /* 0x00000030252e7207 */ /* 0x000fe40000000000 */
[----:B------:R-:W-:Y:S01]  /*26d50*/  MOV R13, R54 ;  /* 0x00000036000d7202 */ /* 0x000fe20000000f00 */
[----:B------:R-:W-:Y:S02]  /*26d60*/  IMAD.MOV.U32 R12, RZ, RZ, R9 ;  /* 0x000000ffff0c7224 */ /* 0x000fe400078e0009 */
[----:B------:R-:W-:-:S07]  /*26d70*/  IMAD.MOV.U32 R52, RZ, RZ, R14 ;  /* 0x000000ffff347224 */ /* 0x000fce00078e000e */
[----:B------:R-:W-:Y:S05]  /*26d80*/  WARPSYNC.COLLECTIVE R15, `(.L_x_699) ;  /* 0x000000000f087348 */ /* 0x000fea0003c00000 */
[----:B------:R0:W1:Y:S02]  /*26d90*/  SHFL.IDX P6, R14, R13, R12, R11 ;  /* 0x0000000c0d0e7389 */ /* 0x00006400000c000b */
[----:B01----:R-:W-:Y:S01]  /*26da0*/  ENDCOLLECTIVE ;  /* 0x000000000000791b */ /* 0x003fe20003800000 */
.L_x_699:
[----:B------:R-:W-:Y:S01]  /*26db0*/  MOV R13, R56 ;  /* 0x00000038000d7202 */ /* 0x000fe20000000f00 */
[----:B------:R-:W-:Y:S02]  /*26dc0*/  IMAD.MOV.U32 R12, RZ, RZ, R3 ;  /* 0x000000ffff0c7224 */ /* 0x000fe400078e0003 */
[----:B------:R-:W-:-:S07]  /*26dd0*/  IMAD.MOV.U32 R39, RZ, RZ, R14 ;  /* 0x000000ffff277224 */ /* 0x000fce00078e000e */
[----:B------:R-:W-:Y:S05]  /*26de0*/  WARPSYNC.COLLECTIVE R15, `(.L_x_700) ;  /* 0x000000000f087348 */ /* 0x000fea0003c00000 */
[----:B------:R0:W1:Y:S02]  /*26df0*/  SHFL.IDX P6, R14, R13, R12, R11 ;  /* 0x0000000c0d0e7389 */ /* 0x00006400000c000b */
[----:B01----:R-:W-:Y:S01]  /*26e00*/  ENDCOLLECTIVE ;  /* 0x000000000000791b */ /* 0x003fe20003800000 */
.L_x_700:
[----:B------:R-:W-:Y:S02]  /*26e10*/  SEL R50, R39, R52, P0 ;  /* 0x0000003427327207 */ /* 0x000fe40000000000 */
[----:B------:R-:W-:Y:S01]  /*26e20*/  MOV R13, R58 ;  /* 0x0000003a000d7202 */ /* 0x000fe20000000f00 */
[----:B------:R-:W-:Y:S02]  /*26e30*/  IMAD.MOV.U32 R12, RZ, RZ, R9 ;  /* 0x000000ffff0c7224 */ /* 0x000fe400078e0009 */
[----:B------:R-:W-:-:S07]  /*26e40*/  IMAD.MOV.U32 R56, RZ, RZ, R14 ;  /* 0x000000ffff387224 */ /* 0x000fce00078e000e */
[----:B------:R-:W-:Y:S05]  /*26e50*/  WARPSYNC.COLLECTIVE R15, `(.L_x_701) ;  /* 0x000000000f087348 */ /* 0x000fea0003c00000 */
[----:B------:R0:W1:Y:S02]  /*26e60*/  SHFL.IDX P6, R14, R13, R12, R11 ;  /* 0x0000000c0d0e7389 */ /* 0x00006400000c000b */
[----:B01----:R-:W-:Y:S01]  /*26e70*/  ENDCOLLECTIVE ;  /* 0x000000000000791b */ /* 0x003fe20003800000 */
.L_x_701:
[----:B------:R-:W-:Y:S01]  /*26e80*/  MOV R13, R60 ;  /* 0x0000003c000d7202 */ /* 0x000fe20000000f00 */
[----:B------:R-:W-:Y:S02]  /*26e90*/  IMAD.MOV.U32 R12, RZ, RZ, R3 ;  /* 0x000000ffff0c7224 */ /* 0x000fe400078e0003 */
[----:B------:R-:W-:-:S07]  /*26ea0*/  IMAD.MOV.U32 R41, RZ, RZ, R14 ;  /* 0x000000ffff297224 */ /* 0x000fce00078e000e */
[----:B------:R-:W-:Y:S05]  /*26eb0*/  WARPSYNC.COLLECTIVE R15, `(.L_x_702) ;  /* 0x000000000f087348 */ /* 0x000fea0003c00000 */
[----:B------:R0:W1:Y:S02]  /*26ec0*/  SHFL.IDX P6, R14, R13, R12, R11 ;  /* 0x0000000c0d0e7389 */ /* 0x00006400000c000b */
[----:B01----:R-:W-:Y:S01]  /*26ed0*/  ENDCOLLECTIVE ;  /* 0x000000000000791b */ /* 0x003fe20003800000 */
.L_x_702:
[----:B------:R-:W-:Y:S02]  /*26ee0*/  SEL R54, R41, R56, P0 ;  /* 0x0000003829367207 */ /* 0x000fe40000000000 */
[----:B------:R-:W-:Y:S01]  /*26ef0*/  MOV R13, R62 ;  /* 0x0000003e000d7202 */ /* 0x000fe20000000f00 */
[----:B------:R-:W-:Y:S02]  /*26f00*/  IMAD.MOV.U32 R12, RZ, RZ, R9 ;  /* 0x000000ffff0c7224 */ /* 0x000fe400078e0009 */
[----:B------:R-:W-:-:S07]  /*26f10*/  IMAD.MOV.U32 R60, RZ, RZ, R14 ;  /* 0x000000ffff3c7224 */ /* 0x000fce00078e000e */
[----:B------:R-:W-:Y:S05]  /*26f20*/  WARPSYNC.COLLECTIVE R15, `(.L_x_703) ;  /* 0x000000000f087348 */ /* 0x000fea0003c00000 */
[----:B------:R0:W1:Y:S02]  /*26f30*/  SHFL.IDX P6, R14, R13, R12, R11 ;  /* 0x0000000c0d0e7389 */ /* 0x00006400000c000b */
[----:B01----:R-:W-:Y:S01]  /*26f40*/  ENDCOLLECTIVE ;  /* 0x000000000000791b */ /* 0x003fe20003800000 */
.L_x_703:
[----:B------:R-:W-:Y:S01]  /*26f50*/  MOV R13, R64 ;  /* 0x00000040000d7202 */ /* 0x000fe20000000f00 */
[----:B------:R-:W-:Y:S02]  /*26f60*/  IMAD.MOV.U32 R12, RZ, RZ, R3 ;  /* 0x000000ffff0c7224 */ /* 0x000fe400078e0003 */
[----:B------:R-:W-:-:S07]  /*26f70*/  IMAD.MOV.U32 R43, RZ, RZ, R14 ;  /* 0x000000ffff2b7224 */ /* 0x000fce00078e000e */
[----:B------:R-:W-:Y:S05]  /*26f80*/  WARPSYNC.COLLECTIVE R15, `(.L_x_704) ;  /* 0x000000000f087348 */ /* 0x000fea0003c00000 */
[----:B------:R0:W1:Y:S02]  /*26f90*/  SHFL.IDX P6, R14, R13, R12, R11 ;  /* 0x0000000c0d0e7389 */ /* 0x00006400000c000b */
[----:B01----:R-:W-:Y:S01]  /*26fa0*/  ENDCOLLECTIVE ;  /* 0x000000000000791b */ /* 0x003fe20003800000 */
.L_x_704:
[----:B------:R-:W-:Y:S02]  /*26fb0*/  SEL R58, R43, R60, P0 ;  /* 0x0000003c2b3a7207 */ /* 0x000fe40000000000 */
[----:B------:R-:W-:Y:S01]  /*26fc0*/  MOV R13, R66 ;  /* 0x00000042000d7202 */ /* 0x000fe20000000f00 */
[----:B------:R-:W-:Y:S02]  /*26fd0*/  IMAD.MOV.U32 R12, RZ, RZ, R9 ;  /* 0x000000ffff0c7224 */ /* 0x000fe400078e0009 */
[----:B------:R-:W-:-:S07]  /*26fe0*/  IMAD.MOV.U32 R64, RZ, RZ, R14 ;  /* 0x000000ffff407224 */ /* 0x000fce00078e000e */
[----:B------:R-:W-:Y:S05]  /*26ff0*/  WARPSYNC.COLLECTIVE R15, `(.L_x_705) ;  /* 0x000000000f087348 */ /* 0x000fea0003c00000 */
[----:B------:R0:W1:Y:S02]  /*27000*/  SHFL.IDX P6, R14, R13, R12, R11 ;  /* 0x0000000c0d0e7389 */ /* 0x00006400000c000b */
[----:B01----:R-:W-:Y:S01]  /*27010*/  ENDCOLLECTIVE ;  /* 0x000000000000791b */ /* 0x003fe20003800000 */
.L_x_705:
[----:B------:R-:W-:Y:S01]  /*27020*/  MOV R13, R68 ;  /* 0x00000044000d7202 */ /* 0x000fe20000000f00 */
[----:B------:R-:W-:Y:S02]  /*27030*/  IMAD.MOV.U32 R12, RZ, RZ, R3 ;  /* 0x000000ffff0c7224 */ /* 0x000fe400078e0003 */
[----:B------:R-:W-:-:S07]  /*27040*/  IMAD.MOV.U32 R45, RZ, RZ, R14 ;  /* 0x000000ffff2d7224 */ /* 0x000fce00078e000e */
[----:B------:R-:W-:Y:S05]  /*27050*/  WARPSYNC.COLLECTIVE R15, `(.L_x_706) ;  /* 0x000000000f087348 */ /* 0x000fea0003c00000 */
[----:B------:R0:W1:Y:S02]  /*27060*/  SHFL.IDX P6, R14, R13, R12, R11 ;  /* 0x0000000c0d0e7389 */ /* 0x00006400000c000b */
[----:B01----:R-:W-:Y:S01]  /*27070*/  ENDCOLLECTIVE ;  /* 0x000000000000791b */ /* 0x003fe20003800000 */
.L_x_706:
[----:B------:R-:W-:Y:S02]  /*27080*/  SEL R62, R45, R64, P0 ;  /* 0x000000402d3e7207 */ /* 0x000fe40000000000 */
[----:B------:R-:W-:Y:S01]  /*27090*/  MOV R13, R70 ;  /* 0x00000046000d7202 */ /* 0x000fe20000000f00 */
[----:B------:R-:W-:Y:S02]  /*270a0*/  IMAD.MOV.U32 R12, RZ, RZ, R9 ;  /* 0x000000ffff0c7224 */ /* 0x000fe400078e0009 */
[----:B------:R-:W-:-:S07]  /*270b0*/  IMAD.MOV.U32 R68, RZ, RZ, R14 ;  /* 0x000000ffff447224 */ /* 0x000fce00078e000e */
[----:B------:R-:W-:Y:S05]  /*270c0*/  WARPSYNC.COLLECTIVE R15, `(.L_x_707) ;  /* 0x000000000f087348 */ /* 0x000fea0003c00000 */
[----:B------:R0:W1:Y:S02]  /*270d0*/  SHFL.IDX P6, R14, R13, R12, R11 ;  /* 0x0000000c0d0e7389 */ /* 0x00006400000c000b */
[----:B01----:R-:W-:Y:S01]  /*270e0*/  ENDCOLLECTIVE ;  /* 0x000000000000791b */ /* 0x003fe20003800000 */
.L_x_707:
[----:B------:R-:W-:Y:S01]  /*270f0*/  MOV R13, R72 ;  /* 0x00000048000d7202 */ /* 0x000fe20000000f00 */
[----:B------:R-:W-:Y:S02]  /*27100*/  IMAD.MOV.U32 R12, RZ, RZ, R3 ;  /* 0x000000ffff0c7224 */ /* 0x000fe400078e0003 */
[----:B------:R-:W-:-:S07]  /*27110*/  IMAD.MOV.U32 R47, RZ, RZ, R14 ;  /* 0x000000ffff2f7224 */ /* 0x000fce00078e000e */
[----:B------:R-:W-:Y:S05]  /*27120*/  WARPSYNC.COLLECTIVE R15, `(.L_x_708) ;  /* 0x000000000f087348 */ /* 0x000fea0003c00000 */
[----:B------:R0:W1:Y:S02]  /*27130*/  SHFL.IDX P6, R14, R13, R12, R11 ;  /* 0x0000000c0d0e7389 */ /* 0x00006400000c000b */
[----:B01----:R-:W-:Y:S01]  /*27140*/  ENDCOLLECTIVE ;  /* 0x000000000000791b */ /* 0x003fe20003800000 */
.L_x_708:
[----:B------:R-:W-:Y:S02]  /*27150*/  SEL R66, R47, R68, P0 ;  /* 0x000000442f427207 */ /* 0x000fe40000000000 */
[----:B------:R-:W-:Y:S01]  /*27160*/  MOV R13, R74 ;  /* 0x0000004a000d7202 */ /* 0x000fe20000000f00 */
[----:B------:R-:W-:Y:S02]  /*27170*/  IMAD.MOV.U32 R12, RZ, RZ, R9 ;  /* 0x000000ffff0c7224 */ /* 0x000fe400078e0009 */
[----:B------:R-:W-:-:S07]  /*27180*/  IMAD.MOV.U32 R72, RZ, RZ, R14 ;  /* 0x000000ffff487224 */ /* 0x000fce00078e000e */
[----:B------:R-:W-:Y:S05]  /*27190*/  WARPSYNC.COLLECTIVE R15, `(.L_x_709) ;  /* 0x000000000f087348 */ /* 0x000fea0003c00000 */
[----:B------:R0:W1:Y:S02]  /*271a0*/  SHFL.IDX P6, R14, R13, R12, R11 ;  /* 0x0000000c0d0e7389 */ /* 0x00006400000c000b */
[----:B01----:R-:W-:Y:S01]  /*271b0*/  ENDCOLLECTIVE ;  /* 0x000000000000791b */ /* 0x003fe20003800000 */
.L_x_709:
[----:B------:R-:W-:Y:S01]  /*271c0*/  MOV R13, R78 ;  /* 0x0000004e000d7202 */ /* 0x000fe20000000f00 */
[----:B------:R-:W-:Y:S02]  /*271d0*/  IMAD.MOV.U32 R12, RZ, RZ, R3 ;  /* 0x000000ffff0c7224 */ /* 0x000fe400078e0003 */
[----:B------:R-:W-:-:S07]  /*271e0*/  IMAD.MOV.U32 R49, RZ, RZ, R14 ;  /* 0x000000ffff317224 */ /* 0x000fce00078e000e */
[----:B------:R-:W-:Y:S05]  /*271f0*/  WARPSYNC.COLLECTIVE R15, `(.L_x_710) ;  /* 0x000000000f087348 */ /* 0x000fea0003c00000 */
[----:B------:R0:W1:Y:S02]  /*27200*/  SHFL.IDX P6, R14, R13, R12, R11 ;  /* 0x0000000c0d0e7389 */ /* 0x00006400000c000b */
[----:B01----:R-:W-:Y:S01]  /*27210*/  ENDCOLLECTIVE ;  /* 0x000000000000791b */ /* 0x003fe20003800000 */
.L_x_710:
[----:B------:R-:W-:Y:S02]  /*27220*/  SEL R70, R49, R72, P0 ;  /* 0x0000004831467207 */ /* 0x000fe40000000000 */
[----:B------:R-:W-:Y:S01]  /*27230*/  MOV R13, R80 ;  /* 0x00000050000d7202 */ /* 0x000fe20000000f00 */
[----:B------:R-:W-:Y:S02]  /*27240*/  IMAD.MOV.U32 R12, RZ, RZ, R9 ;  /* 0x000000ffff0c7224 */ /* 0x000fe400078e0009 */
[----:B------:R-:W-:-:S07]  /*27250*/  IMAD.MOV.U32 R78, RZ, RZ, R14 ;  /* 0x000000ffff4e7224 */ /* 0x000fce00078e000e */
[----:B------:R-:W-:Y:S05]  /*27260*/  WARPSYNC.COLLECTIVE R15, `(.L_x_711) ;  /* 0x000000000f087348 */ /* 0x000fea0003c00000 */
[----:B------:R0:W1:Y:S02]  /*27270*/  SHFL.IDX P6, R14, R13, R12, R11 ;  /* 0x0000000c0d0e7389 */ /* 0x00006400000c000b */
[----:B01----:R-:W-:Y:S01]  /*27280*/  ENDCOLLECTIVE ;  /* 0x000000000000791b */ /* 0x003fe20003800000 */
.L_x_711:
[----:B------:R-:W-:Y:S01]  /*27290*/  MOV R13, R82 ;  /* 0x00000052000d7202 */ /* 0x000fe20000000f00 */
[----:B------:R-:W-:Y:S02]  /*272a0*/  IMAD.MOV.U32 R12, RZ, RZ, R3 ;  /* 0x000000ffff0c7224 */ /* 0x000fe400078e0003 */
[----:B------:R-:W-:-:S07]  /*272b0*/  IMAD.MOV.U32 R51, RZ, RZ, R14 ;  /* 0x000000ffff337224 */ /* 0x000fce00078e000e */
[----:B------:R-:W-:Y:S05]  /*272c0*/  WARPSYNC.COLLECTIVE R15, `(.L_x_712) ;  /* 0x000000000f087348 */ /* 0x000fea0003c00000 */
[----:B------:R0:W1:Y:S02]  /*272d0*/  SHFL.IDX P6, R14, R13, R12, R11 ;  /* 0x0000000c0d0e7389 */ /* 0x00006400000c000b */
[----:B01----:R-:W-:Y:S01]  /*272e0*/  ENDCOLLECTIVE ;  /* 0x000000000000791b */ /* 0x003fe20003800000 */
.L_x_712:
[----:B------:R-:W-:Y:S02]  /*272f0*/  SEL R74, R51, R78, P0 ;  /* 0x0000004e334a7207 */ /* 0x000fe40000000000 */
[----:B------:R-:W-:Y:S01]  /*27300*/  MOV R13, R84 ;  /* 0x00000054000d7202 */ /* 0x000fe20000000f00 */
[----:B------:R-:W-:Y:S02]  /*27310*/  IMAD.MOV.U32 R12, RZ, RZ, R9 ;  /* 0x000000ffff0c7224 */ /* 0x000fe400078e0009 */
[----:B------:R-:W-:-:S07]  /*27320*/  IMAD.MOV.U32 R82, RZ, RZ, R14 ;  /* 0x000000ffff527224 */ /* 0x000fce00078e000e */
[----:B------:R-:W-:Y:S05]  /*27330*/  WARPSYNC.COLLECTIVE R15, `(.L_x_713) ;  /* 0x000000000f087348 */ /* 0x000fea0003c00000 */
[----:B------:R0:W1:Y:S02]  /*27340*/  SHFL.IDX P6, R14, R13, R12, R11 ;  /* 0x0000000c0d0e7389 */ /* 0x00006400000c000b */
[----:B01----:R-:W-:Y:S01]  /*27350*/  ENDCOLLECTIVE ;  /* 0x000000000000791b */ /* 0x003fe20003800000 */
.L_x_713:
[----:B------:R-:W-:Y:S01]  /*27360*/  MOV R13, R86 ;  /* 0x00000056000d7202 */ /* 0x000fe20000000f00 */
[----:B------:R-:W-:Y:S02]  /*27370*/  IMAD.MOV.U32 R12, RZ, RZ, R3 ;  /* 0x000000ffff0c7224 */ /* 0x000fe400078e0003 */
[----:B------:R-:W-:-:S07]  /*27380*/  IMAD.MOV.U32 R53, RZ, RZ, R14 ;  /* 0x000000ffff357224 */ /* 0x000fce00078e000e */
[----:B------:R-:W-:Y:S05]  /*27390*/  WARPSYNC.COLLECTIVE R15, `(.L_x_714) ;  /* 0x000000000f087348 */ /* 0x000fea0003c00000 */
[----:B------:R0:W1:Y:S02]  /*273a0*/  SHFL.IDX P6, R14, R13, R12, R11 ;  /* 0x0000000c0d0e7389 */ /* 0x00006400000c000b */
[----:B01----:R-:W-:Y:S01]  /*273b0*/  ENDCOLLECTIVE ;  /* 0x000000000000791b */ /* 0x003fe20003800000 */
.L_x_714:
[----:B------:R-:W-:Y:S01]  /*273c0*/  MOV R13, R88 ;  /* 0x00000058000d7202 */ /* 0x000fe20000000f00 */
[----:B------:R-:W-:Y:S02]  /*273d0*/  IMAD.MOV.U32 R12, RZ, RZ, R9 ;  /* 0x000000ffff0c7224 */ /* 0x000fe400078e0009 */
[----:B------:R-:W-:-:S07]  /*273e0*/  IMAD.MOV.U32 R86, RZ, RZ, R14 ;  /* 0x000000ffff567224 */ /* 0x000fce00078e000e */
[----:B------:R-:W-:Y:S05]  /*273f0*/  WARPSYNC.COLLECTIVE R15, `(.L_x_715) ;  /* 0x000000000f087348 */ /* 0x000fea0003c00000 */
[----:B------:R0:W1:Y:S02]  /*27400*/  SHFL.IDX P6, R14, R13, R12, R11 ;  /* 0x0000000c0d0e7389 */ /* 0x00006400000c000b */
[----:B01----:R-:W-:Y:S01]  /*27410*/  ENDCOLLECTIVE ;  /* 0x000000000000791b */ /* 0x003fe20003800000 */
.L_x_715:
[----:B------:R-:W-:Y:S01]  /*27420*/  MOV R13, R90 ;  /* 0x0000005a000d7202 */ /* 0x000fe20000000f00 */
[----:B------:R-:W-:Y:S02]  /*27430*/  IMAD.MOV.U32 R12, RZ, RZ, R3 ;  /* 0x000000ffff0c7224 */ /* 0x000fe400078e0003 */
[----:B------:R-:W-:-:S07]  /*27440*/  IMAD.MOV.U32 R55, RZ, RZ, R14 ;  /* 0x000000ffff377224 */ /* 0x000fce00078e000e */
[----:B------:R-:W-:Y:S05]  /*27450*/  WARPSYNC.COLLECTIVE R15, `(.L_x_716) ;  /* 0x000000000f087348 */ /* 0x000fea0003c00000 */
[----:B------:R0:W1:Y:S02]  /*27460*/  SHFL.IDX P6, R14, R13, R12, R11 ;  /* 0x0000000c0d0e7389 */ /* 0x00006400000c000b */
[----:B01----:R-:W-:Y:S01]  /*27470*/  ENDCOLLECTIVE ;  /* 0x000000000000791b */ /* 0x003fe20003800000 */
.L_x_716:
[----:B------:R-:W-:Y:S01]  /*27480*/  MOV R13, R92 ;  /* 0x0000005c000d7202 */ /* 0x000fe20000000f00 */
[----:B------:R-:W-:Y:S02]  /*27490*/  IMAD.MOV.U32 R12, RZ, RZ, R9 ;  /* 0x000000ffff0c7224 */ /* 0x000fe400078e0009 */
[----:B------:R-:W-:-:S07]  /*274a0*/  IMAD.MOV.U32 R90, RZ, RZ, R14 ;  /* 0x000000ffff5a7224 */ /* 0x000fce00078e000e */
[----:B------:R-:W-:Y:S05]  /*274b0*/  WARPSYNC.COLLECTIVE R15, `(.L_x_717) ;  /* 0x000000000f087348 */ /* 0x000fea0003c00000 */
[----:B------:R0:W1:Y:S02]  /*274c0*/  SHFL.IDX P6, R14, R13, R12, R11 ;  /* 0x0000000c0d0e7389 */ /* 0x00006400000c000b */
[----:B01----:R-:W-:Y:S01]  /*274d0*/  ENDCOLLECTIVE ;  /* 0x000000000000791b */ /* 0x003fe20003800000 */
.L_x_717:
[----:B------:R-:W-:Y:S01]  /*274e0*/  MOV R13, R94 ;  /* 0x0000005e000d7202 */ /* 0x000fe20000000f00 */
[----:B------:R-:W-:Y:S02]  /*274f0*/  IMAD.MOV.U32 R12, RZ, RZ, R3 ;  /* 0x000000ffff0c7224 */ /* 0x000fe400078e0003 */
[----:B------:R-:W-:-:S07]  /*27500*/  IMAD.MOV.U32 R57, RZ, RZ, R14 ;  /* 0x000000ffff397224 */ /* 0x000fce00078e000e */
[----:B------:R-:W-:Y:S05]  /*27510*/  WARPSYNC.COLLECTIVE R15, `(.L_x_718) ;  /* 0x000000000f087348 */ /* 0x000fea0003c00000 */
[----:B------:R0:W1:Y:S02]  /*27520*/  SHFL.IDX P6, R14, R13, R12, R11 ;  /* 0x0000000c0d0e7389 */ /* 0x00006400000c000b */
[----:B01----:R-:W-:Y:S01]  /*27530*/  ENDCOLLECTIVE ;  /* 0x000000000000791b */ /* 0x003fe20003800000 */
.L_x_718:
[----:B------:R-:W-:Y:S01]  /*27540*/  MOV R13, R96 ;  /* 0x00000060000d7202 */ /* 0x000fe20000000f00 */
[----:B------:R-:W-:Y:S02]  /*27550*/  IMAD.MOV.U32 R12, RZ, RZ, R9 ;  /* 0x000000ffff0c7224 */ /* 0x000fe400078e0009 */
[----:B------:R-:W-:-:S07]  /*27560*/  IMAD.MOV.U32 R94, RZ, RZ, R14 ;  /* 0x000000ffff5e7224 */ /* 0x000fce00078e000e */
[----:B------:R-:W-:Y:S05]  /*27570*/  WARPSYNC.COLLECTIVE R15, `(.L_x_719) ;  /* 0x000000000f087348 */ /* 0x000fea0003c00000 */
[----:B------:R0:W1:Y:S02]  /*27580*/  SHFL.IDX P6, R14, R13, R12, R11 ;  /* 0x0000000c0d0e7389 */ /* 0x00006400000c000b */
[----:B01----:R-:W-:Y:S01]  /*27590*/  ENDCOLLECTIVE ;  /* 0x000000000000791b */ /* 0x003fe20003800000 */
.L_x_719:
[----:B------:R-:W-:Y:S01]  /*275a0*/  MOV R13, R98 ;  /* 0x00000062000d7202 */ /* 0x000fe20000000f00 */
[----:B------:R-:W-:Y:S02]  /*275b0*/  IMAD.MOV.U32 R12, RZ, RZ, R3 ;  /* 0x000000ffff0c7224 */ /* 0x000fe400078e0003 */
[----:B------:R-:W-:-:S07]  /*275c0*/  IMAD.MOV.U32 R59, RZ, RZ, R14 ;  /* 0x000000ffff3b7224 */ /* 0x000fce00078e000e */
[----:B------:R-:W-:Y:S05]  /*275d0*/  WARPSYNC.COLLECTIVE R15, `(.L_x_720) ;  /* 0x000000000f087348 */ /* 0x000fea0003c00000 */
[----:B------:R0:W1:Y:S02]  /*275e0*/  SHFL.IDX P6, R14, R13, R12, R11 ;  /* 0x0000000c0d0e7389 */ /* 0x00006400000c000b */
[----:B01----:R-:W-:Y:S01]  /*275f0*/  ENDCOLLECTIVE ;  /* 0x000000000000791b */ /* 0x003fe20003800000 */
.L_x_720:
[----:B------:R-:W-:Y:S01]  /*27600*/  MOV R13, R100 ;  /* 0x00000064000d7202 */ /* 0x000fe20000000f00 */
[----:B------:R-:W-:Y:S02]  /*27610*/  IMAD.MOV.U32 R12, RZ, RZ, R9 ;  /* 0x000000ffff0c7224 */ /* 0x000fe400078e0009 */
[----:B------:R-:W-:-:S07]  /*27620*/  IMAD.MOV.U32 R98, RZ, RZ, R14 ;  /* 0x000000ffff627224 */ /* 0x000fce00078e000e */
[----:B------:R-:W-:Y:S05]  /*27630*/  WARPSYNC.COLLECTIVE R15, `(.L_x_721) ;  /* 0x000000000f087348 */ /* 0x000fea0003c00000 */
[----:B------:R0:W1:Y:S02]  /*27640*/  SHFL.IDX P6, R14, R13, R12, R11 ;  /* 0x0000000c0d0e7389 */ /* 0x00006400000c000b */
[----:B01----:R-:W-:Y:S01]  /*27650*/  ENDCOLLECTIVE ;  /* 0x000000000000791b */ /* 0x003fe20003800000 */
.L_x_721:
[----:B------:R-:W-:Y:S01]  /*27660*/  MOV R13, R102 ;  /* 0x00000066000d7202 */ /* 0x000fe20000000f00 */
[----:B------:R-:W-:Y:S02]  /*27670*/  IMAD.MOV.U32 R12, RZ, RZ, R3 ;  /* 0x000000ffff0c7224 */ /* 0x000fe400078e0003 */
[----:B------:R-:W-:-:S07]  /*27680*/  IMAD.MOV.U32 R61, RZ, RZ, R14 ;  /* 0x000000ffff3d7224 */ /* 0x000fce00078e000e */
[----:B------:R-:W-:Y:S05]  /*27690*/  WARPSYNC.COLLECTIVE R15, `(.L_x_722) ;  /* 0x000000000f087348 */ /* 0x000fea0003c00000 */
[----:B------:R0:W1:Y:S02]  /*276a0*/  SHFL.IDX P6, R14, R13, R12, R11 ;  /* 0x0000000c0d0e7389 */ /* 0x00006400000c000b */
[----:B01----:R-:W-:Y:S01]  /*276b0*/  ENDCOLLECTIVE ;  /* 0x000000000000791b */ /* 0x003fe20003800000 */
.L_x_722:
[----:B------:R-:W-:Y:S01]  /*276c0*/  MOV R13, R104 ;  /* 0x00000068000d7202 */ /* 0x000fe20000000f00 */
[----:B------:R-:W-:Y:S02]  /*276d0*/  IMAD.MOV.U32 R12, RZ, RZ, R9 ;  /* 0x000000ffff0c7224 */ /* 0x000fe400078e0009 */
[----:B------:R-:W-:-:S07]  /*276e0*/  IMAD.MOV.U32 R102, RZ, RZ, R14 ;  /* 0x000000ffff667224 */ /* 0x000fce00078e000e */
[----:B------:R-:W-:Y:S05]  /*276f0*/  WARPSYNC.COLLECTIVE R15, `(.L_x_723) ;  /* 0x000000000f087348 */ /* 0x000fea0003c00000 */
[----:B------:R0:W1:Y:S02]  /*27700*/  SHFL.IDX P6, R14, R13, R12, R11 ;  /* 0x0000000c0d0e7389 */ /* 0x00006400000c000b */
[----:B01----:R-:W-:Y:S01]  /*27710*/  ENDCOLLECTIVE ;  /* 0x000000000000791b */ /* 0x003fe20003800000 */
.L_x_723:
[----:B------:R-:W-:Y:S01]  /*27720*/  MOV R13, R106 ;  /* 0x0000006a000d7202 */ /* 0x000fe20000000f00 */
[----:B------:R-:W-:Y:S02]  /*27730*/  IMAD.MOV.U32 R12, RZ, RZ, R3 ;  /* 0x000000ffff0c7224 */ /* 0x000fe400078e0003 */
[----:B------:R-:W-:-:S07]  /*27740*/  IMAD.MOV.U32 R63, RZ, RZ, R14 ;  /* 0x000000ffff3f7224 */ /* 0x000fce00078e000e */
[----:B------:R-:W-:Y:S05]  /*27750*/  WARPSYNC.COLLECTIVE R15, `(.L_x_724) ;  /* 0x000000000f087348 */ /* 0x000fea0003c00000 */
[----:B------:R0:W1:Y:S02]  /*27760*/  SHFL.IDX P6, R14, R13, R12, R11 ;  /* 0x0000000c0d0e7389 */ /* 0x00006400000c000b */
[----:B01----:R-:W-:Y:S01]  /*27770*/  ENDCOLLECTIVE ;  /* 0x000000000000791b */ /* 0x003fe20003800000 */
.L_x_724:
[----:B------:R-:W-:Y:S01]  /*27780*/  MOV R13, R108 ;  /* 0x0000006c000d7202 */ /* 0x000fe20000000f00 */
[----:B------:R-:W-:Y:S02]  /*27790*/  IMAD.MOV.U32 R12, RZ, RZ, R9 ;  /* 0x000000ffff0c7224 */ /* 0x000fe400078e0009 */
[----:B------:R-:W-:-:S07]  /*277a0*/  IMAD.MOV.U32 R106, RZ, RZ, R14 ;  /* 0x000000ffff6a7224 */ /* 0x000fce00078e000e */
[----:B------:R-:W-:Y:S05]  /*277b0*/  WARPSYNC.COLLECTIVE R15, `(.L_x_725) ;  /* 0x000000000f087348 */ /* 0x000fea0003c00000 */
[----:B------:R0:W1:Y:S02]  /*277c0*/  SHFL.IDX P6, R14, R13, R12, R11 ;  /* 0x0000000c0d0e7389 */ /* 0x00006400000c000b */
[----:B01----:R-:W-:Y:S01]  /*277d0*/  ENDCOLLECTIVE ;  /* 0x000000000000791b */ /* 0x003fe20003800000 */
.L_x_725:
[----:B------:R-:W-:Y:S01]  /*277e0*/  MOV R13, R110 ;  /* 0x0000006e000d7202 */ /* 0x000fe20000000f00 */
[----:B------:R-:W-:Y:S02]  /*277f0*/  IMAD.MOV.U32 R12, RZ, RZ, R3 ;  /* 0x000000ffff0c7224 */ /* 0x000fe400078e0003 */
[----:B------:R-:W-:-:S07]  /*27800*/  IMAD.MOV.U32 R65, RZ, RZ, R14 ;  /* 0x000000ffff417224 */ /* 0x000fce00078e000e */
[----:B------:R-:W-:Y:S05]  /*27810*/  WARPSYNC.COLLECTIVE R15, `(.L_x_726) ;  /* 0x000000000f087348 */ /* 0x000fea0003c00000 */
[----:B------:R0:W1:Y:S02]  /*27820*/  SHFL.IDX P6, R14, R13, R12, R11 ;  /* 0x0000000c0d0e7389 */ /* 0x00006400000c000b */
[----:B01----:R-:W-:Y:S01]  /*27830*/  ENDCOLLECTIVE ;  /* 0x000000000000791b */ /* 0x003fe20003800000 */
.L_x_726:
[----:B------:R-:W-:Y:S01]  /*27840*/  MOV R13, R112 ;  /* 0x00000070000d7202 */ /* 0x000fe20000000f00 */
[----:B------:R-:W-:Y:S02]  /*27850*/  IMAD.MOV.U32 R12, RZ, RZ, R9 ;  /* 0x000000ffff0c7224 */ /* 0x000fe400078e0009 */
[----:B------:R-:W-:-:S07]  /*27860*/  IMAD.MOV.U32 R110, RZ, RZ, R14 ;  /* 0x000000ffff6e7224 */ /* 0x000fce00078e000e */
[----:B------:R-:W-:Y:S05]  /*27870*/  WARPSYNC.COLLECTIVE R15, `(.L_x_727) ;  /* 0x000000000f087348 */ /* 0x000fea0003c00000 */
[----:B------:R0:W1:Y:S02]  /*27880*/  SHFL.IDX P6, R14, R13, R12, R11 ;  /* 0x0000000c0d0e7389 */ /* 0x00006400000c000b */
[----:B01----:R-:W-:Y:S01]  /*27890*/  ENDCOLLECTIVE ;  /* 0x000000000000791b */ /* 0x003fe20003800000 */
.L_x_727:
[----:B------:R-:W-:Y:S01]  /*278a0*/  MOV R13, R114 ;  /* 0x00000072000d7202 */ /* 0x000fe20000000f00 */
[----:B------:R-:W-:Y:S02]  /*278b0*/  IMAD.MOV.U32 R12, RZ, RZ, R3 ;  /* 0x000000ffff0c7224 */ /* 0x000fe400078e0003 */
[----:B------:R-:W-:-:S07]  /*278c0*/  IMAD.MOV.U32 R67, RZ, RZ, R14 ;  /* 0x000000ffff437224 */ /* 0x000fce00078e000e */
[----:B------:R-:W-:Y:S05]  /*278d0*/  WARPSYNC.COLLECTIVE R15, `(.L_x_728) ;  /* 0x000000000f087348 */ /* 0x000fea0003c00000 */
[----:B------:R0:W1:Y:S02]  /*278e0*/  SHFL.IDX P6, R14, R13, R12, R11 ;  /* 0x0000000c0d0e7389 */ /* 0x00006400000c000b */
[----:B01----:R-:W-:Y:S01]  /*278f0*/  ENDCOLLECTIVE ;  /* 0x000000000000791b */ /* 0x003fe20003800000 */
.L_x_728:
[----:B------:R-:W-:Y:S01]  /*27900*/  MOV R13, R116 ;  /* 0x00000074000d7202 */ /* 0x000fe20000000f00 */
[----:B------:R-:W-:Y:S02]  /*27910*/  IMAD.MOV.U32 R12, RZ, RZ, R9 ;  /* 0x000000ffff0c7224 */ /* 0x000fe400078e0009 */
[----:B------:R-:W-:-:S07]  /*27920*/  IMAD.MOV.U32 R114, RZ, RZ, R14 ;  /* 0x000000ffff727224 */ /* 0x000fce00078e000e */
[----:B------:R-:W-:Y:S05]  /*27930*/  WARPSYNC.COLLECTIVE R15, `(.L_x_729) ;  /* 0x000000000f087348 */ /* 0x000fea0003c00000 */
[----:B------:R0:W1:Y:S02]  /*27940*/  SHFL.IDX P6, R14, R13, R12, R11 ;  /* 0x0000000c0d0e7389 */ /* 0x00006400000c000b */
[----:B01----:R-:W-:Y:S01]  /*27950*/  ENDCOLLECTIVE ;  /* 0x000000000000791b */ /* 0x003fe20003800000 */
.L_x_729:
[----:B------:R-:W-:Y:S01]  /*27960*/  MOV R13, R118 ;  /* 0x00000076000d7202 */ /* 0x000fe20000000f00 */
[----:B------:R-:W-:Y:S02]  /*27970*/  IMAD.MOV.U32 R12, RZ, RZ, R3 ;  /* 0x000000ffff0c7224 */ /* 0x000fe400078e0003 */
[----:B------:R-:W-:-:S07]  /*27980*/  IMAD.MOV.U32 R69, RZ, RZ, R14 ;  /* 0x000000ffff457224 */ /* 0x000fce00078e000e */
[----:B------:R-:W-:Y:S05]  /*27990*/  WARPSYNC.COLLECTIVE R15, `(.L_x_730) ;  /* 0x000000000f087348 */ /* 0x000fea0003c00000 */
[----:B------:R0:W1:Y:S02]  /*279a0*/  SHFL.IDX P6, R14, R13, R12, R11 ;  /* 0x0000000c0d0e7389 */ /* 0x00006400000c000b */
[----:B01----:R-:W-:Y:S01]  /*279b0*/  ENDCOLLECTIVE ;  /* 0x000000000000791b */ /* 0x003fe20003800000 */
.L_x_730:
[----:B------:R-:W-:Y:S01]  /*279c0*/  MOV R13, R120 ;  /* 0x00000078000d7202 */ /* 0x000fe20000000f00 */
[----:B------:R-:W-:Y:S02]  /*279d0*/  IMAD.MOV.U32 R12, RZ, RZ, R9 ;  /* 0x000000ffff0c7224 */ /* 0x000fe400078e0009 */
[----:B------:R-:W-:-:S07]  /*279e0*/  IMAD.MOV.U32 R118, RZ, RZ, R14 ;  /* 0x000000ffff767224 */ /* 0x000fce00078e000e */
[----:B------:R-:W-:Y:S05]  /*279f0*/  WARPSYNC.COLLECTIVE R15, `(.L_x_731) ;  /* 0x000000000f087348 */ /* 0x000fea0003c00000 */
[----:B------:R0:W1:Y:S02]  /*27a00*/  SHFL.IDX P6, R14, R13, R12, R11 ;  /* 0x0000000c0d0e7389 */ /* 0x00006400000c000b */
[----:B01----:R-:W-:Y:S01]  /*27a10*/  ENDCOLLECTIVE ;  /* 0x000000000000791b */ /* 0x003fe20003800000 */
.L_x_731:
[----:B------:R-:W-:Y:S01]  /*27a20*/  MOV R13, R122 ;  /* 0x0000007a000d7202 */ /* 0x000fe20000000f00 */
[----:B------:R-:W-:Y:S02]  /*27a30*/  IMAD.MOV.U32 R12, RZ, RZ, R3 ;  /* 0x000000ffff0c7224 */ /* 0x000fe400078e0003 */
[----:B------:R-:W-:-:S07]  /*27a40*/  IMAD.MOV.U32 R71, RZ, RZ, R14 ;  /* 0x000000ffff477224 */ /* 0x000fce00078e000e */
[----:B------:R-:W-:Y:S05]  /*27a50*/  WARPSYNC.COLLECTIVE R15, `(.L_x_732) ;  /* 0x000000000f087348 */ /* 0x000fea0003c00000 */
[----:B------:R0:W1:Y:S02]  /*27a60*/  SHFL.IDX P6, R14, R13, R12, R11 ;  /* 0x0000000c0d0e7389 */ /* 0x00006400000c000b */
[----:B01----:R-:W-:Y:S01]  /*27a70*/  ENDCOLLECTIVE ;  /* 0x000000000000791b */ /* 0x003fe20003800000 */
.L_x_732:
[----:B------:R-:W-:Y:S01]  /*27a80*/  MOV R13, R124 ;  /* 0x0000007c000d7202 */ /* 0x000fe20000000f00 */
[----:B------:R-:W-:Y:S02]  /*27a90*/  IMAD.MOV.U32 R12, RZ, RZ, R9 ;  /* 0x000000ffff0c7224 */ /* 0x000fe400078e0009 */
[----:B------:R-:W-:-:S07]  /*27aa0*/  IMAD.MOV.U32 R122, RZ, RZ, R14 ;  /* 0x000000ffff7a7224 */ /* 0x000fce00078e000e */
[----:B------:R-:W-:Y:S05]  /*27ab0*/  WARPSYNC.COLLECTIVE R15, `(.L_x_733) ;  /* 0x000000000f087348 */ /* 0x000fea0003c00000 */
[----:B------:R0:W1:Y:S02]  /*27ac0*/  SHFL.IDX P6, R14, R13, R12, R11 ;  /* 0x0000000c0d0e7389 */ /* 0x00006400000c000b */
[----:B01----:R-:W-:Y:S01]  /*27ad0*/  ENDCOLLECTIVE ;  /* 0x000000000000791b */ /* 0x003fe20003800000 */
.L_x_733:
[----:B------:R-:W-:Y:S01]  /*27ae0*/  MOV R13, R126 ;  /* 0x0000007e000d7202 */ /* 0x000fe20000000f00 */
[----:B------:R-:W-:Y:S02]  /*27af0*/  IMAD.MOV.U32 R12, RZ, RZ, R3 ;  /* 0x000000ffff0c7224 */ /* 0x000fe400078e0003 */
[----:B------:R-:W-:-:S07]  /*27b00*/  IMAD.MOV.U32 R113, RZ, RZ, R14 ;  /* 0x000000ffff717224 */ /* 0x000fce00078e000e */
[----:B------:R-:W-:Y:S05]  /*27b10*/  WARPSYNC.COLLECTIVE R15, `(.L_x_734) ;  /* 0x000000000f087348 */ /* 0x000fea0003c00000 */
[----:B------:R0:W1:Y:S02]  /*27b20*/  SHFL.IDX P6, R14, R13, R12, R11 ;  /* 0x0000000c0d0e7389 */ /* 0x00006400000c000b */
[----:B01----:R-:W-:Y:S01]  /*27b30*/  ENDCOLLECTIVE ;  /* 0x000000000000791b */ /* 0x003fe20003800000 */
.L_x_734:
[----:B------:R-:W-:Y:S01]  /*27b40*/  MOV R13, R128 ;  /* 0x00000080000d7202 */ /* 0x000fe20000000f00 */
[----:B------:R-:W-:Y:S02]  /*27b50*/  IMAD.MOV.U32 R12, RZ, RZ, R9 ;  /* 0x000000ffff0c7224 */ /* 0x000fe400078e0009 */
[----:B------:R-:W-:-:S07]  /*27b60*/  IMAD.MOV.U32 R126, RZ, RZ, R14 ;  /* 0x000000ffff7e7224 */ /* 0x000fce00078e000e */
[----:B------:R-:W-:Y:S05]  /*27b70*/  WARPSYNC.COLLECTIVE R15, `(.L_x_735) ;  /* 0x000000000f087348 */ /* 0x000fea0003c00000 */
[----:B------:R0:W1:Y:S02]  /*27b80*/  SHFL.IDX P6, R14, R13, R12, R11 ;  /* 0x0000000c0d0e7389 */ /* 0x00006400000c000b */
[----:B01----:R-:W-:Y:S01]  /*27b90*/  ENDCOLLECTIVE ;  /* 0x000000000000791b */ /* 0x003fe20003800000 */
.L_x_735:
[----:B------:R-:W-:Y:S01]  /*27ba0*/  MOV R13, R130 ;  /* 0x00000082000d7202 */ /* 0x000fe20000000f00 */
[----:B------:R-:W-:Y:S02]  /*27bb0*/  IMAD.MOV.U32 R12, RZ, RZ, R3 ;  /* 0x000000ffff0c7224 */ /* 0x000fe400078e0003 */
[----:B------:R-:W-:-:S07]  /*27bc0*/  IMAD.MOV.U32 R115, RZ, RZ, R14 ;  /* 0x000000ffff737224 */ /* 0x000fce00078e000e */
[----:B------:R-:W-:Y:S05]  /*27bd0*/  WARPSYNC.COLLECTIVE R15, `(.L_x_736) ;  /* 0x000000000f087348 */ /* 0x000fea0003c00000 */
[----:B------:R0:W1:Y:S02]  /*27be0*/  SHFL.IDX P6, R14, R13, R12, R11 ;  /* 0x0000000c0d0e7389 */ /* 0x00006400000c000b */
[----:B01----:R-:W-:Y:S01]  /*27bf0*/  ENDCOLLECTIVE ;  /* 0x000000000000791b */ /* 0x003fe20003800000 */
.L_x_736:
[----:B------:R-:W-:Y:S01]  /*27c00*/  MOV R13, R132 ;  /* 0x00000084000d7202 */ /* 0x000fe20000000f00 */
[----:B------:R-:W-:Y:S02]  /*27c10*/  IMAD.MOV.U32 R12, RZ, RZ, R9 ;  /* 0x000000ffff0c7224 */ /* 0x000fe400078e0009 */
[----:B------:R-:W-:-:S07]  /*27c20*/  IMAD.MOV.U32 R130, RZ, RZ, R14 ;  /* 0x000000ffff827224 */ /* 0x000fce00078e000e */
[----:B------:R-:W-:Y:S05]  /*27c30*/  WARPSYNC.COLLECTIVE R15, `(.L_x_737) ;  /* 0x000000000f087348 */ /* 0x000fea0003c00000 */
[----:B------:R0:W1:Y:S02]  /*27c40*/  SHFL.IDX P6, R14, R13, R12, R11 ;  /* 0x0000000c0d0e7389 */ /* 0x00006400000c000b */
[----:B01----:R-:W-:Y:S01]  /*27c50*/  ENDCOLLECTIVE ;  /* 0x000000000000791b */ /* 0x003fe20003800000 */
.L_x_737:
[----:B------:R-:W-:Y:S01]  /*27c60*/  MOV R13, R134 ;  /* 0x00000086000d7202 */ /* 0x000fe20000000f00 */
[----:B------:R-:W-:Y:S02]  /*27c70*/  IMAD.MOV.U32 R12, RZ, RZ, R3 ;  /* 0x000000ffff0c7224 */ /* 0x000fe400078e0003 */
[----:B------:R-:W-:-:S07]  /*27c80*/  IMAD.MOV.U32 R117, RZ, RZ, R14 ;  /* 0x000000ffff757224 */ /* 0x000fce00078e000e */
[----:B------:R-:W-:Y:S05]  /*27c90*/  WARPSYNC.COLLECTIVE R15, `(.L_x_738) ;  /* 0x000000000f087348 */ /* 0x000fea0003c00000 */
[----:B------:R0:W1:Y:S02]  /*27ca0*/  SHFL.IDX P6, R14, R13, R12, R11 ;  /* 0x0000000c0d0e7389 */ /* 0x00006400000c000b */
[----:B01----:R-:W-:Y:S01]  /*27cb0*/  ENDCOLLECTIVE ;  /* 0x000000000000791b */ /* 0x003fe20003800000 */
.L_x_738:
[----:B------:R-:W-:Y:S01]  /*27cc0*/  MOV R13, R136 ;  /* 0x00000088000d7202 */ /* 0x000fe20000000f00 */
[----:B------:R-:W-:Y:S02]  /*27cd0*/  IMAD.MOV.U32 R12, RZ, RZ, R9 ;  /* 0x000000ffff0c7224 */ /* 0x000fe400078e0009 */
[----:B------:R-:W-:-:S07]  /*27ce0*/  IMAD.MOV.U32 R134, RZ, RZ, R14 ;  /* 0x000000ffff867224 */ /* 0x000fce00078e000e */
[----:B------:R-:W-:Y:S05]  /*27cf0*/  WARPSYNC.COLLECTIVE R15, `(.L_x_739) ;  /* 0x000000000f087348 */ /* 0x000fea0003c00000 */
[----:B------:R0:W1:Y:S02]  /*27d00*/  SHFL.IDX P6, R14, R13, R12, R11 ;  /* 0x0000000c0d0e7389 */ /* 0x00006400000c000b */
[----:B01----:R-:W-:Y:S01]  /*27d10*/  ENDCOLLECTIVE ;  /* 0x000000000000791b */ /* 0x003fe20003800000 */
.L_x_739:
[----:B------:R-:W-:Y:S01]  /*27d20*/  MOV R13, R138 ;  /* 0x0000008a000d7202 */ /* 0x000fe20000000f00 */
[----:B------:R-:W-:Y:S02]  /*27d30*/  IMAD.MOV.U32 R12, RZ, RZ, R3 ;  /* 0x000000ffff0c7224 */ /* 0x000fe400078e0003 */
[----:B------:R-:W-:-:S07]  /*27d40*/  IMAD.MOV.U32 R119, RZ, RZ, R14 ;  /* 0x000000ffff777224 */ /* 0x000fce00078e000e */
[----:B------:R-:W-:Y:S05]  /*27d50*/  WARPSYNC.COLLECTIVE R15, `(.L_x_740) ;  /* 0x000000000f087348 */ /* 0x000fea0003c00000 */
[----:B------:R0:W1:Y:S02]  /*27d60*/  SHFL.IDX P6, R14, R13, R12, R11 ;  /* 0x0000000c0d0e7389 */ /* 0x00006400000c000b */
[----:B01----:R-:W-:Y:S01]  /*27d70*/  ENDCOLLECTIVE ;  /* 0x000000000000791b */ /* 0x003fe20003800000 */
.L_x_740:
[----:B------:R-:W-:Y:S01]  /*27d80*/  MOV R13, R140 ;  /* 0x0000008c000d7202 */ /* 0x000fe20000000f00 */
[----:B------:R-:W-:Y:S02]  /*27d90*/  IMAD.MOV.U32 R12, RZ, RZ, R9 ;  /* 0x000000ffff0c7224 */ /* 0x000fe400078e0009 */
[----:B------:R-:W-:-:S07]  /*27da0*/  IMAD.MOV.U32 R138, RZ, RZ, R14 ;  /* 0x000000ffff8a7224 */ /* 0x000fce00078e000e */
[----:B------:R-:W-:Y:S05]  /*27db0*/  WARPSYNC.COLLECTIVE R15, `(.L_x_741) ;  /* 0x000000000f087348 */ /* 0x000fea0003c00000 */
[----:B------:R0:W1:Y:S02]  /*27dc0*/  SHFL.IDX P6, R14, R13, R12, R11 ;  /* 0x0000000c0d0e7389 */ /* 0x00006400000c000b */
[----:B01----:R-:W-:Y:S01]  /*27dd0*/  ENDCOLLECTIVE ;  /* 0x000000000000791b */ /* 0x003fe20003800000 */
.L_x_741:
[----:B------:R-:W-:Y:S01]  /*27de0*/  MOV R13, R6 ;  /* 0x00000006000d7202 */ /* 0x000fe20000000f00 */
[----:B------:R-:W-:Y:S01]  /*27df0*/  IMAD.MOV.U32 R12, RZ, RZ, R3 ;  /* 0x000000ffff0c7224 */ /* 0x000fe200078e0003 */
[----:B------:R-:W-:Y:S02]  /*27e00*/  SEL R6, R8, R7, P0 ;  /* 0x0000000708067207 */ /* 0x000fe40000000000 */
[----:B------:R-:W-:Y:S02]  /*27e10*/  SEL R8, R10, R21, P0 ;  /* 0x000000150a087207 */ /* 0x000fe40000000000 */
[----:B------:R-:W-:Y:S02]  /*27e20*/  SEL R7, R53, R82, P0 ;  /* 0x0000005235077207 */ /* 0x000fe40000000000 */
[----:B------:R-:W-:Y:S01]  /*27e30*/  SEL R10, R21, R10, P0 ;  /* 0x0000000a150a7207 */ /* 0x000fe20000000000 */
[----:B------:R-:W-:-:S07]  /*27e40*/  IMAD.MOV.U32 R121, RZ, RZ, R14 ;  /* 0x000000ffff797224 */ /* 0x000fce00078e000e */
[----:B------:R-:W-:Y:S05]  /*27e50*/  WARPSYNC.COLLECTIVE R15, `(.L_x_742) ;  /* 0x000000000f087348 */ /* 0x000fea0003c00000 */
[----:B------:R0:W1:Y:S02]  /*27e60*/  SHFL.IDX P6, R14, R13, R12, R11 ;  /* 0x0000000c0d0e7389 */ /* 0x00006400000c000b */
[----:B01----:R-:W-:Y:S01]  /*27e70*/  ENDCOLLECTIVE ;  /* 0x000000000000791b */ /* 0x003fe20003800000 */
.L_x_742:
[----:B------:R-:W-:Y:S01]  /*27e80*/  MOV R13, R5 ;  /* 0x00000005000d7202 */ /* 0x000fe20000000f00 */
[----:B------:R-:W-:Y:S01]  /*27e90*/  IMAD.MOV.U32 R12, RZ, RZ, R9 ;  /* 0x000000ffff0c7224 */ /* 0x000fe200078e0009 */
[----:B------:R-:W-:Y:S02]  /*27ea0*/  SEL R5, R82, R53, P0 ;  /* 0x0000003552057207 */ /* 0x000fe40000000000 */
[----:B------:R-:W-:Y:S02]  /*27eb0*/  SEL R9, R86, R55, P0 ;  /* 0x0000003756097207 */ /* 0x000fe40000000000 */
[----:B------:R-:W-:Y:S01]  /*27ec0*/  SEL R53, R122, R113, P0 ;  /* 0x000000717a357207 */ /* 0x000fe20000000000 */
[----:B------:R-:W-:-:S07]  /*27ed0*/  IMAD.MOV.U32 R75, RZ, RZ, R14 ;  /* 0x000000ffff4b7224 */ /* 0x000fce00078e000e */
[----:B------:R-:W-:Y:S05]  /*27ee0*/  WARPSYNC.COLLECTIVE R15, `(.L_x_743) ;  /* 0x000000000f087348 */ /* 0x000fea0003c00000 */
[----:B------:R0:W1:Y:S02]  /*27ef0*/  SHFL.IDX P6, R14, R13, R12, R11 ;  /* 0x0000000c0d0e7389 */ /* 0x00006400000c000b */
[----:B01----:R-:W-:Y:S01]  /*27f00*/  ENDCOLLECTIVE ;  /* 0x000000000000791b */ /* 0x003fe20003800000 */
.L_x_743:
[----:B------:R-:W-:Y:S02]  /*27f10*/  SEL R12, R24, R25, P0 ;  /* 0x00000019180c7207 */ /* 0x000fe40000000000 */
[----:B------:R-:W-:Y:S02]  /*27f20*/  SEL R11, R55, R86, P0 ;  /* 0x00000056370b7207 */ /* 0x000fe40000000000 */
[----:B------:R-:W-:Y:S02]  /*27f30*/  SEL R13, R90, R57, P0 ;  /* 0x000000395a0d7207 */ /* 0x000fe40000000000 */
[----:B------:R-:W-:Y:S02]  /*27f40*/  SEL R15, R57, R90, P0 ;  /* 0x0000005a390f7207 */ /* 0x000fe40000000000 */
[----:B------:R-:W-:Y:S01]  /*27f50*/  SEL R55, R113, R122, P0 ;  /* 0x0000007a71377207 */ /* 0x000fe20000000000 */
[----:B------:R-:W-:Y:S01]  /*27f60*/  IMAD.MOV.U32 R20, RZ, RZ, R14 ;  /* 0x000000ffff147224 */ /* 0x000fe200078e000e */
        /* <DEDUP_REMOVED lines=36> */
[----:B------:R-:W-:Y:S01]  /*281b0*/  MOV R78, RZ ;  /* 0x000000ff004e7202 */ /* 0x000fe20000000f00 */
[----:B------:R-:W-:Y:S06]  /*281c0*/  BRA `(.L_x_744) ;  /* 0xffffff4000d87947 */ /* 0x000fec000383ffff */
.L_x_514:
[----:B------:R-:W-:Y:S01]  /*281d0*/  IMAD.MOV.U32 R13, RZ, RZ, R3 ;  /* 0x000000ffff0d7224 */ /* 0x000fe200078e0003 */
[----:B------:R-:W-:Y:S01]  /*281e0*/  MOV R11, 0x181f ;  /* 0x0000181f000b7802 */ /* 0x000fe20000000f00 */
[----:B------:R-:W-:Y:S02]  /*281f0*/  IMAD.MOV.U32 R12, RZ, RZ, RZ ;  /* 0x000000ffff0c7224 */ /* 0x000fe400078e00ff */
[----:B------:R-:W-:-:S07]  /*28200*/  IMAD.MOV.U32 R15, RZ, RZ, -0x1 ;  /* 0xffffffffff0f7424 */ /* 0x000fce00078e00ff */
[----:B0-----:R-:W-:Y:S05]  /*28210*/  WARPSYNC.COLLECTIVE R15, `(.L_x_745) ;  /* 0x000000000f087348 */ /* 0x001fea0003c00000 */
[----:B------:R1:W2:Y:S02]  /*28220*/  SHFL.IDX P6, R14, R13, R12, R11 ;  /* 0x0000000c0d0e7389 */ /* 0x0002a400000c000b */
[----:B012---:R-:W-:Y:S01]  /*28230*/  ENDCOLLECTIVE ;  /* 0x000000000000791b */ /* 0x007fe20003800000 */
.L_x_745:
[----:B------:R-:W-:Y:S01]  /*28240*/  MOV R13, R2 ;  /* 0x00000002000d7202 */ /* 0x000fe20000000f00 */
[----:B------:R-:W-:-:S07]  /*28250*/  IMAD.MOV.U32 R0, RZ, RZ, R14 ;  /* 0x000000ffff007224 */ /* 0x000fce00078e000e */
[----:B------:R-:W-:Y:S05]  /*28260*/  WARPSYNC.COLLECTIVE R15, `(.L_x_746) ;  /* 0x000000000f087348 */ /* 0x000fea0003c00000 */
[----:B------:R0:W1:Y:S02]  /*28270*/  SHFL.IDX P6, R14, R13, R12, R11 ;  /* 0x0000000c0d0e7389 */ /* 0x00006400000c000b */
[----:B01----:R-:W-:Y:S01]  /*28280*/  ENDCOLLECTIVE ;  /* 0x000000000000791b */ /* 0x003fe20003800000 */
.L_x_746:
[----:B------:R-:W-:Y:S05]  /*28290*/  BRA `(.L_x_747) ;  /* 0xffffff6000647947 */ /* 0x000fea000383ffff */
.L_x_517:
[----:B------:R-:W-:Y:S01]  /*282a0*/  BSSY B1, `(.L_x_748) ;  /* 0x0000008000017945 */ /* 0x000fe20003800000 */
[----:B----4-:R-:W-:Y:S01]  /*282b0*/  IMAD.MOV.U32 R13, RZ, RZ, R3 ;  /* 0x000000ffff0d7224 */ /* 0x010fe200078e0003 */
[----:B------:R-:W-:Y:S01]  /*282c0*/  MOV R11, 0x181f ;  /* 0x0000181f000b7802 */ /* 0x000fe20000000f00 */
[----:B------:R-:W-:Y:S02]  /*282d0*/  IMAD.MOV.U32 R12, RZ, RZ, 0x1 ;  /* 0x00000001ff0c7424 */ /* 0x000fe400078e00ff */
[----:B------:R-:W-:-:S07]  /*282e0*/  IMAD.MOV.U32 R15, RZ, RZ, -0x1 ;  /* 0xffffffffff0f7424 */ /* 0x000fce00078e00ff */
[----:B0123--:R-:W-:Y:S05]  /*282f0*/  WARPSYNC.COLLECTIVE R15, `(.L_x_749) ;  /* 0x000000000f087348 */ /* 0x00ffea0003c00000 */
[----:B---3--:R3:W4:Y:S02]  /*28300*/  SHFL.IDX P6, R14, R13, R12, R11 ;  /* 0x0000000c0d0e7389 */ /* 0x00872400000c000b */
[----:B01234-:R-:W-:Y:S01]  /*28310*/  ENDCOLLECTIVE ;  /* 0x000000000000791b */ /* 0x01ffe20003800000 */
.L_x_749:
[----:B------:R-:W-:Y:S05]  /*28320*/  BSYNC B1 ;  /* 0x0000000000017941 */ /* 0x000fea0003800000 */
.L_x_748:
[----:B------:R-:W-:Y:S01]  /*28330*/  MOV R13, R2 ;  /* 0x00000002000d7202 */ /* 0x000fe20000000f00 */
[----:B------:R-:W-:Y:S01]  /*28340*/  IMAD.MOV.U32 R12, RZ, RZ, 0x1 ;  /* 0x00000001ff0c7424 */ /* 0x000fe200078e00ff */
[----:B------:R-:W-:Y:S01]  /*28350*/  MOV R15, 0xffffffff ;  /* 0xffffffff000f7802 */ /* 0x000fe20000000f00 */
[----:B------:R-:W-:Y:S02]  /*28360*/  IMAD.MOV.U32 R11, RZ, RZ, 0x181f ;  /* 0x0000181fff0b7424 */ /* 0x000fe400078e00ff */
[----:B------:R-:W-:-:S07]  /*28370*/  IMAD.MOV.U32 R0, RZ, RZ, R14 ;  /* 0x000000ffff007224 */ /* 0x000fce00078e000e */
[----:B------:R-:W-:Y:S05]  /*28380*/  WARPSYNC.COLLECTIVE R15, `(.L_x_750) ;  /* 0x000000000f087348 */ /* 0x000fea0003c00000 */
[----:B------:R0:W1:Y:S02]  /*28390*/  SHFL.IDX P6, R14, R13, R12, R11 ;  /* 0x0000000c0d0e7389 */ /* 0x00006400000c000b */
[----:B01----:R-:W-:Y:S01]  /*283a0*/  ENDCOLLECTIVE ;  /* 0x000000000000791b */ /* 0x003fe20003800000 */
.L_x_750:
[----:B------:R-:W-:Y:S05]  /*283b0*/  BRA `(.L_x_751) ;  /* 0xffffff6000847947 */ /* 0x000fea000383ffff */
.L_x_520:
        /* <DEDUP_REMOVED lines=8> */
.L_x_753:
[----:B------:R-:W-:Y:S05]  /*28440*/  BSYNC B1 ;  /* 0x0000000000017941 */ /* 0x000fea0003800000 */
.L_x_752:
        /* <DEDUP_REMOVED lines=8> */
.L_x_754:
[----:B------:R-:W-:Y:S05]  /*284d0*/  BRA `(.L_x_755) ;  /* 0xffffff6000a47947 */ /* 0x000fea000383ffff */
.L_x_523:
[----:B------:R-:W-:Y:S01]  /*284e0*/  BSSY B1, `(.L_x_756) ;  /* 0x0000008000017945 */ /* 0x000fe20003800000 */
[----:B0-----:R-:W-:Y:S01]  /*284f0*/  IMAD.MOV.U32 R13, RZ, RZ, R3 ;  /* 0x000000ffff0d7224 */ /* 0x001fe200078e0003 */
[----:B------:R-:W-:Y:S01]  /*28500*/  MOV R11, 0x181f ;  /* 0x0000181f000b7802 */ /* 0x000fe20000000f00 */
[----:B------:R-:W-:Y:S02]  /*28510*/  IMAD.MOV.U32 R12, RZ, RZ, 0x3 ;  /* 0x00000003ff0c7424 */ /* 0x000fe400078e00ff */
[----:B------:R-:W-:-:S07]  /*28520*/  IMAD.MOV.U32 R15, RZ, RZ, -0x1 ;  /* 0xffffffffff0f7424 */ /* 0x000fce00078e00ff */
[----:B-1234-:R-:W-:Y:S05]  /*28530*/  WARPSYNC.COLLECTIVE R15, `(.L_x_757) ;  /* 0x000000000f087348 */ /* 0x01efea0003c00000 */
[----:B----4-:R0:W4:Y:S02]  /*28540*/  SHFL.IDX P6, R14, R13, R12, R11 ;  /* 0x0000000c0d0e7389 */ /* 0x01012400000c000b */
[----:B01234-:R-:W-:Y:S01]  /*28550*/  ENDCOLLECTIVE ;  /* 0x000000000000791b */ /* 0x01ffe20003800000 */
.L_x_757:
[----:B------:R-:W-:Y:S05]  /*28560*/  BSYNC B1 ;  /* 0x0000000000017941 */ /* 0x000fea0003800000 */
.L_x_756:
        /* <DEDUP_REMOVED lines=8> */
.L_x_758:
[----:B------:R-:W-:Y:S05]  /*285f0*/  BRA `(.L_x_759) ;  /* 0xffffff6000c47947 */ /* 0x000fea000383ffff */
.L_x_540:
[----:B------:R-:W0:Y:S01]  /*28600*/  S2R R5, SR_TID.X ;  /* 0x0000000000057919 */ /* 0x000e220000002100 */
[----:B------:R-:W-:Y:S01]  /*28610*/  BSSY B1, `(.L_x_760) ;  /* 0x000000a000017945 */ /* 0x000fe20003800000 */
[----:B------:R-:W-:Y:S01]  /*28620*/  IMAD.MOV.U32 R12, RZ, RZ, RZ ;  /* 0x000000ffff0c7224 */ /* 0x000fe200078e00ff */
[----:B------:R-:W-:Y:S01]  /*28630*/  MOV R11, 0x1f ;  /* 0x0000001f000b7802 */ /* 0x000fe20000000f00 */
[----:B------:R-:W-:Y:S01]  /*28640*/  IMAD.MOV.U32 R15, RZ, RZ, -0x1 ;  /* 0xffffffffff0f7424 */ /* 0x000fe200078e00ff */
[----:B0-----:R-:W-:-:S04]  /*28650*/  SHF.R.U32.HI R5, RZ, 0x5, R5 ;  /* 0x00000005ff057819 */ /* 0x001fc80000011605 */
[----:B------:R-:W-:-:S05]  /*28660*/  LOP3.LUT R5, R5, 0x3, RZ, 0xc0, !PT ;  /* 0x0000000305057812 */ /* 0x000fca00078ec0ff */
[----:B------:R-:W-:-:S07]  /*28670*/  IMAD.MOV.U32 R13, RZ, RZ, R5 ;  /* 0x000000ffff0d7224 */ /* 0x000fce00078e0005 */
[----:B------:R-:W-:Y:S05]  /*28680*/  WARPSYNC.COLLECTIVE R15, `(.L_x_761) ;  /* 0x000000000f087348 */ /* 0x000fea0003c00000 */
[----:B------:R0:W1:Y:S02]  /*28690*/  SHFL.IDX P6, R14, R13, R12, R11 ;  /* 0x0000000c0d0e7389 */ /* 0x00006400000c000b */
[----:B01----:R-:W-:Y:S01]  /*286a0*/  ENDCOLLECTIVE ;  /* 0x000000000000791b */ /* 0x003fe20003800000 */
.L_x_761:
[----:B------:R-:W-:Y:S05]  /*286b0*/  BSYNC B1 ;  /* 0x0000000000017941 */ /* 0x000fea0003800000 */
.L_x_760:
[----:B------:R-:W-:Y:S05]  /*286c0*/  BRA `(.L_x_762) ;  /* 0xffffff7400e87947 */ /* 0x000fea000383ffff */
.L_x_542:
[----:B------:R-:W-:Y:S01]  /*286d0*/  BSSY B1, `(.L_x_763) ;  /* 0x0000006000017945 */ /* 0x000fe20003800000 */
[----:B------:R-:W-:-:S07]  /*286e0*/  IMAD.MOV.U32 R15, RZ, RZ, -0x1 ;  /* 0xffffffffff0f7424 */ /* 0x000fce00078e00ff */
[----:B0-----:R-:W-:Y:S05]  /*286f0*/  WARPSYNC.COLLECTIVE R15, `(.L_x_764) ;  /* 0x000000000f0c7348 */ /* 0x001fea0003c00000 */
[----:B------:R-:W-:Y:S02]  /*28700*/  ELECT P6, UR62, PT ;  /* 0x00000000003e782f */ /* 0x000fe400038c0000 */
[----:B------:R-:W-:Y:S01]  /*28710*/  MOV R14, UR62 ;  /* 0x0000003e000e7c02 */ /* 0x000fe20008000f00 */
[----:B0-----:R-:W-:Y:S10]  /*28720*/  ENDCOLLECTIVE ;  /* 0x000000000000791b */ /* 0x001ff40003800000 */
.L_x_764:
[----:B------:R-:W-:Y:S05]  /*28730*/  BSYNC B1 ;  /* 0x0000000000017941 */ /* 0x000fea0003800000 */
.L_x_763:
[----:B------:R-:W-:Y:S05]  /*28740*/  BRA `(.L_x_541) ;  /* 0xffffff7400e07947 */ /* 0x000fea000383ffff */
.L_x_544:
[----:B0-----:R-:W2:Y:S02]  /*28750*/  LDL R5, [R1+0x4] ;  /* 0x0000040001057983 */ /* 0x001ea40000100800 */
[----:B--2---:R0:W1:Y:S02]  /*28760*/  SYNCS.PHASECHK.TRANS64.TRYWAIT P0, [R5+URZ+0x38820], R4 ;  /* 0x03882004050075a7 */ /* 0x004064000800017f */
[----:B-1----:R-:W-:Y:S05]  /*28770*/  @!P0 NANOSLEEP.SYNCS 0x989680 ;  /* 0x009896800000895d */ /* 0x002fea0003900000 */
[----:B------:R-:W1:Y:S02]  /*28780*/  @!P0 SYNCS.PHASECHK.TRANS64 P0, [R5+URZ+0x38820], R4 ;  /* 0x03882004050085a7 */ /* 0x000e64000800007f */
[----:B-1----:R-:W-:Y:S05]  /*28790*/  @!P0 BRA `(.L_x_544) ;  /* 0xfffffffc00ec8947 */ /* 0x002fea000383ffff */
[----:B------:R-:W-:Y:S05]  /*287a0*/  BRA `(.L_x_765) ;  /* 0xffffff7400f07947 */ /* 0x000fea000383ffff */
.L_x_548:
[----:B0-----:R0:W1:Y:S02]  /*287b0*/  SYNCS.PHASECHK.TRANS64.TRYWAIT P0, [R7+URZ+0x388a0], R10 ;  /* 0x0388a00a070075a7 */ /* 0x001064000800017f */
[----:B-1----:R-:W-:Y:S05]  /*287c0*/  @!P0 NANOSLEEP.SYNCS 0x989680 ;  /* 0x009896800000895d */ /* 0x002fea0003900000 */
[----:B------:R-:W1:Y:S02]  /*287d0*/  @!P0 SYNCS.PHASECHK.TRANS64 P0, [R7+URZ+0x388a0], R10 ;  /* 0x0388a00a070085a7 */ /* 0x000e64000800007f */
[----:B-1----:R-:W-:Y:S05]  /*287e0*/  @!P0 BRA `(.L_x_548) ;  /* 0xfffffffc00f08947 */ /* 0x002fea000383ffff */
[----:B------:R-:W-:Y:S05]  /*287f0*/  BRA `(.L_x_766) ;  /* 0xffffff7800187947 */ /* 0x000fea000383ffff */
.L_x_554:
[----:B-1----:R1:W2:Y:S02]  /*28800*/  SYNCS.PHASECHK.TRANS64.TRYWAIT P0, [R7+URZ+0x388c0], R10 ;  /* 0x0388c00a070075a7 */ /* 0x0022a4000800017f */
[----:B--2---:R-:W-:Y:S05]  /*28810*/  @!P0 NANOSLEEP.SYNCS 0x989680 ;  /* 0x009896800000895d */ /* 0x004fea0003900000 */
[----:B------:R-:W2:Y:S02]  /*28820*/  @!P0 SYNCS.PHASECHK.TRANS64 P0, [R7+URZ+0x388c0], R10 ;  /* 0x0388c00a070085a7 */ /* 0x000ea4000800007f */
[----:B--2---:R-:W-:Y:S05]  /*28830*/  @!P0 BRA `(.L_x_554) ;  /* 0xfffffffc00f08947 */ /* 0x004fea000383ffff */
[----:B------:R-:W-:Y:S05]  /*28840*/  BRA `(.L_x_767) ;  /* 0xffffff7800dc7947 */ /* 0x000fea000383ffff */
.L_x_562:
[----:B0-----:R0:W1:Y:S02]  /*28850*/  SYNCS.PHASECHK.TRANS64.TRYWAIT P1, [R8+URZ+0x388a0], R7 ;  /* 0x0388a007080075a7 */ /* 0x001064000802017f */
[----:B-1----:R-:W-:Y:S05]  /*28860*/  @!P1 NANOSLEEP.SYNCS 0x989680 ;  /* 0x009896800000995d */ /* 0x002fea0003900000 */
[----:B------:R-:W1:Y:S02]  /*28870*/  @!P1 SYNCS.PHASECHK.TRANS64 P1, [R8+URZ+0x388a0], R7 ;  /* 0x0388a007080095a7 */ /* 0x000e64000802007f */
[----:B-1----:R-:W-:Y:S05]  /*28880*/  @!P1 BRA `(.L_x_562) ;  /* 0xfffffffc00f09947 */ /* 0x002fea000383ffff */
[----:B------:R-:W-:Y:S05]  /*28890*/  BRA `(.L_x_768) ;  /* 0xffffff7c00f07947 */ /* 0x000fea000383ffff */
.L_x_568:
[----:B-1----:R1:W2:Y:S02]  /*288a0*/  SYNCS.PHASECHK.TRANS64.TRYWAIT P1, [R8+URZ+0x388c0], R7 ;  /* 0x0388c007080075a7 */ /* 0x0022a4000802017f */
[----:B--2---:R-:W-:Y:S05]  /*288b0*/  @!P1 NANOSLEEP.SYNCS 0x989680 ;  /* 0x009896800000995d */ /* 0x004fea0003900000 */
[----:B------:R-:W2:Y:S02]  /*288c0*/  @!P1 SYNCS.PHASECHK.TRANS64 P1, [R8+URZ+0x388c0], R7 ;  /* 0x0388c007080095a7 */ /* 0x000ea4000802007f */
[----:B--2---:R-:W-:Y:S05]  /*288d0*/  @!P1 BRA `(.L_x_568) ;  /* 0xfffffffc00f09947 */ /* 0x004fea000383ffff */
[----:B------:R-:W-:Y:S05]  /*288e0*/  BRA `(.L_x_769) ;  /* 0xffffff8000b07947 */ /* 0x000fea000383ffff */
.L_x_584:
[----:B------:R-:W0:Y:S01]  /*288f0*/  S2R R4, SR_TID.X ;  /* 0x0000000000047919 */ /* 0x000e220000002100 */
[----:B------:R-:W-:Y:S01]  /*28900*/  BSSY B0, `(.L_x_770) ;  /* 0x000000a000007945 */ /* 0x000fe20003800000 */
[----:B------:R-:W-:Y:S01]  /*28910*/  IMAD.MOV.U32 R12, RZ, RZ, RZ ;  /* 0x000000ffff0c7224 */ /* 0x000fe200078e00ff */
[----:B------:R-:W-:Y:S01]  /*28920*/  MOV R15, 0xffffffff ;  /* 0xffffffff000f7802 */ /* 0x000fe20000000f00 */
[----:B------:R-:W-:Y:S01]  /*28930*/  IMAD.MOV.U32 R11, RZ, RZ, 0x1f ;  /* 0x0000001fff0b7424 */ /* 0x000fe200078e00ff */
[----:B0-----:R-:W-:-:S04]  /*28940*/  SHF.R.U32.HI R4, RZ, 0x5, R4 ;  /* 0x00000005ff047819 */ /* 0x001fc80000011604 */
[----:B------:R-:W-:-:S04]  /*28950*/  LOP3.LUT R4, R4, 0x3, RZ, 0xc0, !PT ;  /* 0x0000000304047812 */ /* 0x000fc800078ec0ff */
[----:B------:R-:W-:-:S07]  /*28960*/  MOV R13, R4 ;  /* 0x00000004000d7202 */ /* 0x000fce0000000f00 */
[----:B-1----:R-:W-:Y:S05]  /*28970*/  WARPSYNC.COLLECTIVE R15, `(.L_x_771) ;  /* 0x000000000f087348 */ /* 0x002fea0003c00000 */
[----:B------:R0:W2:Y:S02]  /*28980*/  SHFL.IDX P6, R14, R13, R12, R11 ;  /* 0x0000000c0d0e7389 */ /* 0x0000a400000c000b */
[----:B012---:R-:W-:Y:S01]  /*28990*/  ENDCOLLECTIVE ;  /* 0x000000000000791b */ /* 0x007fe20003800000 */
.L_x_771:
[----:B------:R-:W-:Y:S05]  /*289a0*/  BSYNC B0 ;  /* 0x0000000000007941 */ /* 0x000fea0003800000 */
.L_x_770:
[----:B------:R-:W-:Y:S05]  /*289b0*/  BRA `(.L_x_772) ;  /* 0xffffff8c008c7947 */ /* 0x000fea000383ffff */
.L_x_586:
[----:B------:R-:W-:Y:S01]  /*289c0*/  BSSY B0, `(.L_x_773) ;  /* 0x0000006000007945 */ /* 0x000fe20003800000 */
[----:B------:R-:W-:-:S07]  /*289d0*/  IMAD.MOV.U32 R15, RZ, RZ, -0x1 ;  /* 0xffffffffff0f7424 */ /* 0x000fce00078e00ff */
[----:B01----:R-:W-:Y:S05]  /*289e0*/  WARPSYNC.COLLECTIVE R15, `(.L_x_774) ;  /* 0x000000000f0c7348 */ /* 0x003fea0003c00000 */
[----:B------:R-:W-:Y:S02]  /*289f0*/  ELECT P6, UR62, PT ;  /* 0x00000000003e782f */ /* 0x000fe400038c0000 */
[----:B------:R-:W-:Y:S01]  /*28a00*/  MOV R14, UR62 ;  /* 0x0000003e000e7c02 */ /* 0x000fe20008000f00 */
[----:B01----:R-:W-:Y:S10]  /*28a10*/  ENDCOLLECTIVE ;  /* 0x000000000000791b */ /* 0x003ff40003800000 */
.L_x_774:
[----:B------:R-:W-:Y:S05]  /*28a20*/  BSYNC B0 ;  /* 0x0000000000007941 */ /* 0x000fea0003800000 */
.L_x_773:
[----:B------:R-:W-:Y:S05]  /*28a30*/  BRA `(.L_x_775) ;  /* 0xffffff8c00987947 */ /* 0x000fea000383ffff */
.L_x_588:
[----:B0-----:R0:W1:Y:S02]  /*28a40*/  SYNCS.PHASECHK.TRANS64.TRYWAIT P0, [R0+URZ+0x38880], R3 ;  /* 0x03888003000075a7 */ /* 0x001064000800017f */
[----:B-1----:R-:W-:Y:S05]  /*28a50*/  @!P0 NANOSLEEP.SYNCS 0x989680 ;  /* 0x009896800000895d */ /* 0x002fea0003900000 */
[----:B------:R-:W1:Y:S02]  /*28a60*/  @!P0 SYNCS.PHASECHK.TRANS64 P0, [R0+URZ+0x38880], R3 ;  /* 0x03888003000085a7 */ /* 0x000e64000800007f */
[----:B-1----:R-:W-:Y:S05]  /*28a70*/  @!P0 BRA `(.L_x_588) ;  /* 0xfffffffc00f08947 */ /* 0x002fea000383ffff */
[----:B------:R-:W-:Y:S05]  /*28a80*/  BRA `(.L_x_776) ;  /* 0xffffff9000107947 */ /* 0x000fea000383ffff */
.L_x_590:
[----:B-1----:R1:W2:Y:S02]  /*28a90*/  SYNCS.PHASECHK.TRANS64.TRYWAIT P0, [R0+URZ+0x38840], R3 ;  /* 0x03884003000075a7 */ /* 0x0022a4000800017f */
[----:B--2---:R-:W-:Y:S05]  /*28aa0*/  @!P0 NANOSLEEP.SYNCS 0x989680 ;  /* 0x009896800000895d */ /* 0x004fea0003900000 */
[----:B------:R-:W2:Y:S02]  /*28ab0*/  @!P0 SYNCS.PHASECHK.TRANS64 P0, [R0+URZ+0x38840], R3 ;  /* 0x03884003000085a7 */ /* 0x000ea4000800007f */
[----:B--2---:R-:W-:Y:S05]  /*28ac0*/  @!P0 BRA `(.L_x_590) ;  /* 0xfffffffc00f08947 */ /* 0x004fea000383ffff */
[----:B------:R-:W-:Y:S05]  /*28ad0*/  BRA `(.L_x_777) ;  /* 0xffffff9000847947 */ /* 0x000fea000383ffff */
.L_x_594:
[----:B------:R-:W2:Y:S01]  /*28ae0*/  LDL.LU R11, [R1+0x58] ;  /* 0x00005800010b7983 */ /* 0x000ea20000300800 */
[----:B------:R-:W-:Y:S01]  /*28af0*/  IMAD.MOV.U32 R13, RZ, RZ, R3 ;  /* 0x000000ffff0d7224 */ /* 0x000fe200078e0003 */
[----:B------:R-:W-:Y:S01]  /*28b00*/  MOV R12, RZ ;  /* 0x000000ff000c7202 */ /* 0x000fe20000000f00 */
[----:B------:R-:W-:Y:S01]  /*28b10*/  IMAD.MOV.U32 R15, RZ, RZ, -0x1 ;  /* 0xffffffffff0f7424 */ /* 0x000fe200078e00ff */
[----:B------:R-:W-:-:S04]  /*28b20*/  LOP3.LUT R8, R8, 0x7f, RZ, 0xc0, !PT ;  /* 0x0000007f08087812 */ /* 0x000fc800078ec0ff */
[----:B------:R-:W-:-:S04]  /*28b30*/  SHF.R.U32.HI R5, RZ, 0x3, R8 ;  /* 0x00000003ff057819 */ /* 0x000fc80000011608 */
[----:B------:R-:W-:-:S05]  /*28b40*/  IADD3 R0, R5, R17, RZ ;  /* 0x0000001105007210 */ /* 0x000fca0007ffe0ff */
[----:B------:R-:W-:Y:S02]  /*28b50*/  VIADD R5, R0, 0x10 ;  /* 0x0000001000057836 */ /* 0x000fe40000000000 */
[----:B--2---:R-:W-:Y:S02]  /*28b60*/  IMAD R2, R11, R7, RZ ;  /* 0x000000070b027224 */ /* 0x004fe400078e02ff */
[----:B------:R-:W-:-:S03]  /*28b70*/  IMAD.MOV.U32 R11, RZ, RZ, 0x181f ;  /* 0x0000181fff0b7424 */ /* 0x000fc600078e00ff */
[----:B------:R-:W-:-:S13]  /*28b80*/  ISETP.GE.AND P2, PT, R0, R2, PT ;  /* 0x000000020000720c */ /* 0x000fda0003f46270 */
[----:B0----5:R-:W-:Y:S05]  /*28b90*/  WARPSYNC.COLLECTIVE R15, `(.L_x_778) ;  /* 0x000000000f087348 */ /* 0x021fea0003c00000 */
[----:B------:R1:W2:Y:S02]  /*28ba0*/  SHFL.IDX P6, R14, R13, R12, R11 ;  /* 0x0000000c0d0e7389 */ /* 0x0002a400000c000b */
[----:B012--5:R-:W-:Y:S01]  /*28bb0*/  ENDCOLLECTIVE ;  /* 0x000000000000791b */ /* 0x027fe20003800000 */
.L_x_778:
[----:B------:R-:W-:Y:S01]  /*28bc0*/  IMAD.MOV.U32 R13, RZ, RZ, R4 ;  /* 0x000000ffff0d7224 */ /* 0x000fe200078e0004 */
[----:B------:R-:W-:-:S07]  /*28bd0*/  MOV R6, R14 ;  /* 0x0000000e00067202 */ /* 0x000fce0000000f00 */
[----:B------:R-:W-:Y:S05]  /*28be0*/  WARPSYNC.COLLECTIVE R15, `(.L_x_779) ;  /* 0x000000000f087348 */ /* 0x000fea0003c00000 */
[----:B------:R0:W1:Y:S02]  /*28bf0*/  SHFL.IDX P6, R14, R13, R12, R11 ;  /* 0x0000000c0d0e7389 */ /* 0x00006400000c000b */
[----:B01----:R-:W-:Y:S01]  /*28c00*/  ENDCOLLECTIVE ;  /* 0x000000000000791b */ /* 0x003fe20003800000 */
.L_x_779:
[----:B------:R-:W-:Y:S01]  /*28c10*/  MOV R13, R3 ;  /* 0x00000003000d7202 */ /* 0x000fe20000000f00 */
[----:B------:R-:W-:Y:S02]  /*28c20*/  IMAD.MOV.U32 R12, RZ, RZ, 0x1 ;  /* 0x00000001ff0c7424 */ /* 0x000fe400078e00ff */
[----:B------:R-:W-:-:S07]  /*28c30*/  IMAD.MOV.U32 R7, RZ, RZ, R14 ;  /* 0x000000ffff077224 */ /* 0x000fce00078e000e */
[----:B------:R-:W-:Y:S05]  /*28c40*/  WARPSYNC.COLLECTIVE R15, `(.L_x_780) ;  /* 0x000000000f087348 */ /* 0x000fea0003c00000 */
[----:B------:R0:W1:Y:S02]  /*28c50*/  SHFL.IDX P6, R14, R13, R12, R11 ;  /* 0x0000000c0d0e7389 */ /* 0x00006400000c000b */
[----:B01----:R-:W-:Y:S01]  /*28c60*/  ENDCOLLECTIVE ;  /* 0x000000000000791b */ /* 0x003fe20003800000 */
.L_x_780:
[----:B------:R-:W-:-:S05]  /*28c70*/  @!P2 IADD3 R7, P3, R10, R7, RZ ;  /* 0x000000070a07a210 */ /* 0x000fca0007f7e0ff */
[----:B------:R-:W-:-:S05]  /*28c80*/  @!P2 IMAD.X R6, RZ, RZ, R6, P3 ;  /* 0x000000ffff06a224 */ /* 0x000fca00018e0606 */
[----:B------:R-:W-:Y:S02]  /*28c90*/  @!P2 LOP3.LUT R7, R7, R6, RZ, 0x3c, !PT ;  /* 0x000000060707a212 */ /* 0x000fe400078e3cff */
[----:B------:R-:W-:Y:S02]  /*28ca0*/  MOV R13, R4 ;  /* 0x00000004000d7202 */ /* 0x000fe40000000f00 */
[----:B------:R-:W-:-:S04]  /*28cb0*/  @!P2 LOP3.LUT R6, R7, R6, RZ, 0x3c, !PT ;  /* 0x000000060706a212 */ /* 0x000fc800078e3cff */
[----:B------:R-:W-:Y:S01]  /*28cc0*/  @!P2 LOP3.LUT R7, R7, R6, RZ, 0x3c, !PT ;  /* 0x000000060707a212 */ /* 0x000fe200078e3cff */
[----:B------:R-:W-:-:S07]  /*28cd0*/  IMAD.MOV.U32 R8, RZ, RZ, R14 ;  /* 0x000000ffff087224 */ /* 0x000fce00078e000e */
[----:B------:R-:W-:Y:S05]  /*28ce0*/  WARPSYNC.COLLECTIVE R15, `(.L_x_781) ;  /* 0x000000000f087348 */ /* 0x000fea0003c00000 */
[----:B------:R0:W1:Y:S02]  /*28cf0*/  SHFL.IDX P6, R14, R13, R12, R11 ;  /* 0x0000000c0d0e7389 */ /* 0x00006400000c000b */
[----:B01----:R-:W-:Y:S01]  /*28d00*/  ENDCOLLECTIVE ;  /* 0x000000000000791b */ /* 0x003fe20003800000 */
.L_x_781:
        /* <DEDUP_REMOVED lines=12> */
.L_x_782:
[----:B------:R-:W-:Y:S02]  /*28dd0*/  @!P2 IADD3 R7, P3, R10, R5, RZ ;  /* 0x000000050a07a210 */ /* 0x000fe40007f7e0ff */
[----:B------:R-:W-:-:S03]  /*28de0*/  IADD3 R5, R0, 0x20, RZ ;  /* 0x0000002000057810 */ /* 0x000fc60007ffe0ff */
        /* <DEDUP_REMOVED lines=8> */
[----:B------:R-:W-:Y:S04]  /*28e70*/  @!P2 LDGSTS.E.BYPASS.LTC128B.128 [R9+0x20c00], desc[UR42][R6.64], !P0 ;  /* 0x20c000000609afae */ /* 0x000fe8000c101d6a */
[----:B------:R0:W-:Y:S01]  /*28e80*/  @!P2 LDGSTS.E.BYPASS.LTC128B.128 [R9+0x24c00], desc[UR42][R6.64+0x80], !P1 ;  /* 0x24c000800609afae */ /* 0x0001e2000c901d6a */
[----:B------:R-:W-:Y:S02]  /*28e90*/  ISETP.GE.AND P2, PT, R5, R2, PT ;  /* 0x000000020500720c */ /* 0x000fe40003f46270 */
[----:B0-----:R-:W-:-:S11]  /*28ea0*/  MOV R6, R14 ;  /* 0x0000000e00067202 */ /* 0x001fd60000000f00 */
[----:B------:R-:W-:Y:S05]  /*28eb0*/  WARPSYNC.COLLECTIVE R15, `(.L_x_783) ;  /* 0x000000000f087348 */ /* 0x000fea0003c00000 */
[----:B------:R0:W1:Y:S02]  /*28ec0*/  SHFL.IDX P6, R14, R13, R12, R11 ;  /* 0x0000000c0d0e7389 */ /* 0x00006400000c000b */
[----:B01----:R-:W-:Y:S01]  /*28ed0*/  ENDCOLLECTIVE ;  /* 0x000000000000791b */ /* 0x003fe20003800000 */
.L_x_783:
[----:B------:R-:W-:Y:S02]  /*28ee0*/  IMAD.MOV.U32 R13, RZ, RZ, R3 ;  /* 0x000000ffff0d7224 */ /* 0x000fe400078e0003 */
[----:B------:R-:W-:Y:S02]  /*28ef0*/  IMAD.MOV.U32 R12, RZ, RZ, 0x3 ;  /* 0x00000003ff0c7424 */ /* 0x000fe400078e00ff */
[----:B------:R-:W-:-:S07]  /*28f00*/  IMAD.MOV.U32 R5, RZ, RZ, R14 ;  /* 0x000000ffff057224 */ /* 0x000fce00078e000e */
[----:B------:R-:W-:Y:S05]  /*28f10*/  WARPSYNC.COLLECTIVE R15, `(.L_x_784) ;  /* 0x000000000f087348 */ /* 0x000fea0003c00000 */
[----:B------:R0:W1:Y:S02]  /*28f20*/  SHFL.IDX P6, R14, R13, R12, R11 ;  /* 0x0000000c0d0e7389 */ /* 0x00006400000c000b */
[----:B01----:R-:W-:Y:S01]  /*28f30*/  ENDCOLLECTIVE ;  /* 0x000000000000791b */ /* 0x003fe20003800000 */
.L_x_784:
[----:B------:R-:W-:-:S04]  /*28f40*/  @!P2 IADD3 R5, P3, R10, R5, RZ ;  /* 0x000000050a05a210 */ /* 0x000fc80007f7e0ff */
[----:B------:R-:W-:-:S05]  /*28f50*/  @!P2 IADD3.X R6, RZ, R6, RZ, P3, !PT ;  /* 0x00000006ff06a210 */ /* 0x000fca0001ffe4ff */
[----:B------:R-:W-:Y:S02]  /*28f60*/  @!P2 IMAD.MOV.U32 R7, RZ, RZ, R6 ;  /* 0x000000ffff07a224 */ /* 0x000fe400078e0006 */
[----:B------:R-:W-:Y:S01]  /*28f70*/  @!P2 IMAD.MOV.U32 R6, RZ, RZ, R5 ;  /* 0x000000ffff06a224 */ /* 0x000fe200078e0005 */
[----:B------:R-:W-:Y:S01]  /*28f80*/  IADD3 R5, R0, 0x30, RZ ;  /* 0x0000003000057810 */ /* 0x000fe20007ffe0ff */
[----:B------:R-:W-:-:S03]  /*28f90*/  IMAD.MOV.U32 R13, RZ, RZ, R4 ;  /* 0x000000ffff0d7224 */ /* 0x000fc600078e0004 */
        /* <DEDUP_REMOVED lines=10> */
.L_x_785:
[----:B------:R-:W-:Y:S02]  /*29040*/  IMAD.MOV.U32 R13, RZ, RZ, R3 ;  /* 0x000000ffff0d7224 */ /* 0x000fe400078e0003 */
[----:B------:R-:W-:Y:S02]  /*29050*/  IMAD.MOV.U32 R12, RZ, RZ, 0x4 ;  /* 0x00000004ff0c7424 */ /* 0x000fe400078e00ff */
[----:B------:R-:W-:-:S07]  /*29060*/  IMAD.MOV.U32 R5, RZ, RZ, R14 ;  /* 0x000000ffff057224 */ /* 0x000fce00078e000e */
[----:B------:R-:W-:Y:S05]  /*29070*/  WARPSYNC.COLLECTIVE R15, `(.L_x_786) ;  /* 0x000000000f087348 */ /* 0x000fea0003c00000 */
[----:B------:R0:W1:Y:S02]  /*29080*/  SHFL.IDX P6, R14, R13, R12, R11 ;  /* 0x0000000c0d0e7389 */ /* 0x00006400000c000b */
[----:B01----:R-:W-:Y:S01]  /*29090*/  ENDCOLLECTIVE ;  /* 0x000000000000791b */ /* 0x003fe20003800000 */
.L_x_786:
        /* <DEDUP_REMOVED lines=16> */
.L_x_787:
[----:B------:R-:W-:Y:S02]  /*291a0*/  IMAD.MOV.U32 R13, RZ, RZ, R3 ;  /* 0x000000ffff0d7224 */ /* 0x000fe400078e0003 */
[----:B------:R-:W-:Y:S02]  /*291b0*/  IMAD.MOV.U32 R12, RZ, RZ, 0x5 ;  /* 0x00000005ff0c7424 */ /* 0x000fe400078e00ff */
[----:B------:R-:W-:-:S07]  /*291c0*/  IMAD.MOV.U32 R5, RZ, RZ, R14 ;  /* 0x000000ffff057224 */ /* 0x000fce00078e000e */
[----:B------:R-:W-:Y:S05]  /*291d0*/  WARPSYNC.COLLECTIVE R15, `(.L_x_788) ;  /* 0x000000000f087348 */ /* 0x000fea0003c00000 */
[----:B------:R0:W1:Y:S02]  /*291e0*/  SHFL.IDX P6, R14, R13, R12, R11 ;  /* 0x0000000c0d0e7389 */ /* 0x00006400000c000b */
[----:B01----:R-:W-:Y:S01]  /*291f0*/  ENDCOLLECTIVE ;  /* 0x000000000000791b */ /* 0x003fe20003800000 */
.L_x_788:
        /* <DEDUP_REMOVED lines=16> */
.L_x_789:
[----:B------:R-:W-:Y:S01]  /*29300*/  MOV R13, R3 ;  /* 0x00000003000d7202 */ /* 0x000fe20000000f00 */
[----:B------:R-:W-:Y:S02]  /*29310*/  IMAD.MOV.U32 R12, RZ, RZ, 0x6 ;  /* 0x00000006ff0c7424 */ /* 0x000fe400078e00ff */
[----:B------:R-:W-:-:S07]  /*29320*/  IMAD.MOV.U32 R5, RZ, RZ, R14 ;  /* 0x000000ffff057224 */ /* 0x000fce00078e000e */
[----:B------:R-:W-:Y:S05]  /*29330*/  WARPSYNC.COLLECTIVE R15, `(.L_x_790) ;  /* 0x000000000f087348 */ /* 0x000fea0003c00000 */
[----:B------:R0:W1:Y:S02]  /*29340*/  SHFL.IDX P6, R14, R13, R12, R11 ;  /* 0x0000000c0d0e7389 */ /* 0x00006400000c000b */
[----:B01----:R-:W-:Y:S01]  /*29350*/  ENDCOLLECTIVE ;  /* 0x000000000000791b */ /* 0x003fe20003800000 */
.L_x_790:
[----:B------:R-:W-:-:S04]  /*29360*/  @!P2 IADD3 R5, P3, R10, R5, RZ ;  /* 0x000000050a05a210 */ /* 0x000fc80007f7e0ff */
[----:B------:R-:W-:-:S05]  /*29370*/  @!P2 IADD3.X R6, RZ, R6, RZ, P3, !PT ;  /* 0x00000006ff06a210 */ /* 0x000fca0001ffe4ff */
[----:B------:R-:W-:Y:S02]  /*29380*/  @!P2 IMAD.MOV.U32 R7, RZ, RZ, R6 ;  /* 0x000000ffff07a224 */ /* 0x000fe400078e0006 */
[----:B------:R-:W-:Y:S01]  /*29390*/  @!P2 IMAD.MOV.U32 R6, RZ, RZ, R5 ;  /* 0x000000ffff06a224 */ /* 0x000fe200078e0005 */
[----:B------:R-:W-:-:S04]  /*293a0*/  MOV R13, R4 ;  /* 0x00000004000d7202 */ /* 0x000fc80000000f00 */
[----:B------:R-:W-:Y:S01]  /*293b0*/  @!PT LDS RZ, [RZ] ;  /* 0x00000000fffff984 */ /* 0x000fe20000000800 */
[----:B------:R-:W-:Y:S01]  /*293c0*/  @!PT LDS RZ, [RZ] ;  /* 0x00000000fffff984 */ /* 0x000fe20000000800 */
[----:B------:R-:W-:Y:S01]  /*293d0*/  @!PT LDS RZ, [RZ] ;  /* 0x00000000fffff984 */ /* 0x000fe20000000800 */
[----:B------:R-:W-:Y:S04]  /*293e0*/  @!P2 LDGSTS.E.BYPASS.LTC128B.128 [R9+0x22c00], desc[UR42][R6.64], !P0 ;  /* 0x22c000000609afae */ /* 0x000fe8000c101d6a */
[----:B------:R0:W-:Y:S02]  /*293f0*/  @!P2 LDGSTS.E.BYPASS.LTC128B.128 [R9+0x26c00], desc[UR42][R6.64+0x80], !P1 ;  /* 0x26c000800609afae */ /* 0x0001e4000c901d6a */
[----:B0-----:R-:W-:-:S07]  /*29400*/  IMAD.MOV.U32 R6, RZ, RZ, R14 ;  /* 0x000000ffff067224 */ /* 0x001fce00078e000e */
[----:B------:R-:W-:Y:S05]  /*29410*/  WARPSYNC.COLLECTIVE R15, `(.L_x_791) ;  /* 0x000000000f087348 */ /* 0x000fea0003c00000 */
[----:B------:R0:W1:Y:S02]  /*29420*/  SHFL.IDX P6, R14, R13, R12, R11 ;  /* 0x0000000c0d0e7389 */ /* 0x00006400000c000b */
[----:B01----:R-:W-:Y:S01]  /*29430*/  ENDCOLLECTIVE ;  /* 0x000000000000791b */ /* 0x003fe20003800000 */
.L_x_791:
[----:B------:R-:W-:-:S05]  /*29440*/  VIADD R7, R0, 0x60 ;  /* 0x0000006000077836 */ /* 0x000fca0000000000 */
[----:B------:R-:W-:Y:S02]  /*29450*/  ISETP.GE.AND P2, PT, R7, R2, PT ;  /* 0x000000020700720c */ /* 0x000fe40003f46270 */
[----:B------:R-:W-:Y:S01]  /*29460*/  MOV R13, R3 ;  /* 0x00000003000d7202 */ /* 0x000fe20000000f00 */
[----:B------:R-:W-:Y:S02]  /*29470*/  IMAD.MOV.U32 R12, RZ, RZ, 0x7 ;  /* 0x00000007ff0c7424 */ /* 0x000fe400078e00ff */
[----:B------:R-:W-:-:S08]  /*29480*/  IMAD.MOV.U32 R5, RZ, RZ, R14 ;  /* 0x000000ffff057224 */ /* 0x000fd000078e000e */
[----:B------:R-:W-:Y:S05]  /*29490*/  WARPSYNC.COLLECTIVE R15, `(.L_x_792) ;  /* 0x000000000f087348 */ /* 0x000fea0003c00000 */
[----:B------:R0:W1:Y:S02]  /*294a0*/  SHFL.IDX P6, R14, R13, R12, R11 ;  /* 0x0000000c0d0e7389 */ /* 0x00006400000c000b */
[----:B01----:R-:W-:Y:S01]  /*294b0*/  ENDCOLLECTIVE ;  /* 0x000000000000791b */ /* 0x003fe20003800000 */
.L_x_792:
[----:B------:R-:W-:-:S04]  /*294c0*/  @!P2 IADD3 R5, P3, R10, R5, RZ ;  /* 0x000000050a05a210 */ /* 0x000fc80007f7e0ff */
[----:B------:R-:W-:-:S05]  /*294d0*/  @!P2 IADD3.X R6, RZ, R6, RZ, P3, !PT ;  /* 0x00000006ff06a210 */ /* 0x000fca0001ffe4ff */
[----:B------:R-:W-:Y:S01]  /*294e0*/  @!P2 IMAD.MOV.U32 R7, RZ, RZ, R6 ;  /* 0x000000ffff07a224 */ /* 0x000fe200078e0006 */
[----:B------:R-:W-:Y:S01]  /*294f0*/  MOV R13, R4 ;  /* 0x00000004000d7202 */ /* 0x000fe20000000f00 */
[----:B------:R-:W-:-:S05]  /*29500*/  @!P2 IMAD.MOV.U32 R6, RZ, RZ, R5 ;  /* 0x000000ffff06a224 */ /* 0x000fca00078e0005 */
[----:B------:R-:W-:Y:S01]  /*29510*/  @!PT LDS RZ, [RZ] ;  /* 0x00000000fffff984 */ /* 0x000fe20000000800 */
[----:B------:R-:W-:Y:S01]  /*29520*/  @!PT LDS RZ, [RZ] ;  /* 0x00000000fffff984 */ /* 0x000fe20000000800 */
[----:B------:R-:W-:Y:S01]  /*29530*/  @!PT LDS RZ, [RZ] ;  /* 0x00000000fffff984 */ /* 0x000fe20000000800 */
[----:B------:R0:W-:Y:S01]  /*29540*/  @!P2 LDGSTS.E.BYPASS.LTC128B.128 [R9+0x23400], desc[UR42][R6.64], !P0 ;  /* 0x234000000609afae */ /* 0x0001e2000c101d6a */
[----:B------:R-:W-:-:S03]  /*29550*/  IMAD.MOV.U32 R5, RZ, RZ, R14 ;  /* 0x000000ffff057224 */ /* 0x000fc600078e000e */
[----:B------:R0:W-:Y:S04]  /*29560*/  @!P2 LDGSTS.E.BYPASS.LTC128B.128 [R9+0x27400], desc[UR42][R6.64+0x80], !P1 ;  /* 0x274000800609afae */ /* 0x0001e8000c901d6a */
[----:B0-----:R-:W-:Y:S05]  /*29570*/  WARPSYNC.COLLECTIVE R15, `(.L_x_793) ;  /* 0x000000000f087348 */ /* 0x001fea0003c00000 */
[----:B------:R1:W2:Y:S02]  /*29580*/  SHFL.IDX P6, R14, R13, R12, R11 ;  /* 0x0000000c0d0e7389 */ /* 0x0002a400000c000b */
[----:B012---:R-:W-:Y:S01]  /*29590*/  ENDCOLLECTIVE ;  /* 0x000000000000791b */ /* 0x007fe20003800000 */
.L_x_793:
[----:B------:R-:W-:Y:S01]  /*295a0*/  IMAD.MOV.U32 R3, RZ, RZ, R14 ;  /* 0x000000ffff037224 */ /* 0x000fe200078e000e */
[----:B------:R-:W-:Y:S06]  /*295b0*/  BRA `(.L_x_794) ;  /* 0xffffff9400287947 */ /* 0x000fec000383ffff */
.L_x_599:
[----:B---3--:R-:W3:Y:S02]  /*295c0*/  LDL R2, [R1+0x4] ;  /* 0x0000040001027983 */ /* 0x008ee40000100800 */
[----:B---3--:R3:W4:Y:S02]  /*295d0*/  SYNCS.PHASECHK.TRANS64.TRYWAIT P0, [R2+URZ+0x38820], R0 ;  /* 0x03882000020075a7 */ /* 0x008724000800017f */
[----:B----4-:R-:W-:Y:S05]  /*295e0*/  @!P0 NANOSLEEP.SYNCS 0x989680 ;  /* 0x009896800000895d */ /* 0x010fea0003900000 */
[----:B------:R-:W4:Y:S02]  /*295f0*/  @!P0 SYNCS.PHASECHK.TRANS64 P0, [R2+URZ+0x38820], R0 ;  /* 0x03882000020085a7 */ /* 0x000f24000800007f */
[----:B----4-:R-:W-:Y:S05]  /*29600*/  @!P0 BRA `(.L_x_599) ;  /* 0xfffffffc00ec8947 */ /* 0x010fea000383ffff */
[----:B------:R-:W-:Y:S05]  /*29610*/  BRA `(.L_x_795) ;  /* 0xffffff9400987947 */ /* 0x000fea000383ffff */
.L_x_605:
[----:B---3--:R3:W0:Y:S02]  /*29620*/  SYNCS.PHASECHK.TRANS64.TRYWAIT P0, [R6+URZ+0x38880], R5 ;  /* 0x03888005060075a7 */ /* 0x008624000800017f */
[----:B0-----:R-:W-:Y:S05]  /*29630*/  @!P0 NANOSLEEP.SYNCS 0x989680 ;  /* 0x009896800000895d */ /* 0x001fea0003900000 */
[----:B------:R-:W0:Y:S02]  /*29640*/  @!P0 SYNCS.PHASECHK.TRANS64 P0, [R6+URZ+0x38880], R5 ;  /* 0x03888005060085a7 */ /* 0x000e24000800007f */
[----:B0-----:R-:W-:Y:S05]  /*29650*/  @!P0 BRA `(.L_x_605) ;  /* 0xfffffffc00f08947 */ /* 0x001fea000383ffff */
[----:B------:R-:W-:Y:S05]  /*29660*/  BRA `(.L_x_796) ;  /* 0xffffff98005c7947 */ /* 0x000fea000383ffff */
.L_x_611:
[----:B--2---:R2:W0:Y:S02]  /*29670*/  SYNCS.PHASECHK.TRANS64.TRYWAIT P0, [R6+URZ+0x38840], R5 ;  /* 0x03884005060075a7 */ /* 0x004424000800017f */
[----:B0-----:R-:W-:Y:S05]  /*29680*/  @!P0 NANOSLEEP.SYNCS 0x989680 ;  /* 0x009896800000895d */ /* 0x001fea0003900000 */
[----:B------:R-:W0:Y:S02]  /*29690*/  @!P0 SYNCS.PHASECHK.TRANS64 P0, [R6+URZ+0x38840], R5 ;  /* 0x03884005060085a7 */ /* 0x000e24000800007f */
[----:B0-----:R-:W-:Y:S05]  /*296a0*/  @!P0 BRA `(.L_x_611) ;  /* 0xfffffffc00f08947 */ /* 0x001fea000383ffff */
[----:B------:R-:W-:Y:S05]  /*296b0*/  BRA `(.L_x_797) ;  /* 0xffffff9c00287947 */ /* 0x000fea000383ffff */
.L_x_618:
[----:B---3--:R3:W0:Y:S02]  /*296c0*/  SYNCS.PHASECHK.TRANS64.TRYWAIT P0, [R20+URZ+0x38870], R4 ;  /* 0x03887004140075a7 */ /* 0x008624000800017f */
[----:B0-----:R-:W-:Y:S05]  /*296d0*/  @!P0 NANOSLEEP.SYNCS 0x989680 ;  /* 0x009896800000895d */ /* 0x001fea0003900000 */
[----:B------:R-:W0:Y:S02]  /*296e0*/  @!P0 SYNCS.PHASECHK.TRANS64 P0, [R20+URZ+0x38870], R4 ;  /* 0x03887004140085a7 */ /* 0x000e24000800007f */
[----:B0-----:R-:W-:Y:S05]  /*296f0*/  @!P0 BRA `(.L_x_618) ;  /* 0xfffffffc00f08947 */ /* 0x001fea000383ffff */
[----:B------:R-:W-:Y:S05]  /*29700*/  BRA `(.L_x_798) ;  /* 0xffffffa0000c7947 */ /* 0x000fea000383ffff */
.L_x_620:
[----:B------:R0:W0:Y:S02]  /*29710*/  SYNCS.PHASECHK.TRANS64.TRYWAIT P0, [R20+URZ+0x38860], R2 ;  /* 0x03886002140075a7 */ /* 0x000024000800017f */
[----:B0-----:R-:W-:Y:S05]  /*29720*/  @!P0 NANOSLEEP.SYNCS 0x989680 ;  /* 0x009896800000895d */ /* 0x001fea0003900000 */
[----:B------:R-:W0:Y:S02]  /*29730*/  @!P0 SYNCS.PHASECHK.TRANS64 P0, [R20+URZ+0x38860], R2 ;  /* 0x03886002140085a7 */ /* 0x000e24000800007f */
[----:B0-----:R-:W-:Y:S05]  /*29740*/  @!P0 BRA `(.L_x_620) ;  /* 0xfffffffc00f08947 */ /* 0x001fea000383ffff */
[----:B------:R-:W-:Y:S05]  /*29750*/  BRA `(.L_x_799) ;  /* 0xffffffa000147947 */ /* 0x000fea000383ffff */
.L_x_627:
[----:B--2---:R2:W4:Y:S02]  /*29760*/  SYNCS.PHASECHK.TRANS64.TRYWAIT P1, [R18+URZ+0x38870], R0 ;  /* 0x03887000120075a7 */ /* 0x004524000802017f */
[----:B----4-:R-:W-:Y:S05]  /*29770*/  @!P1 NANOSLEEP.SYNCS 0x989680 ;  /* 0x009896800000995d */ /* 0x010fea0003900000 */
[----:B------:R-:W4:Y:S02]  /*29780*/  @!P1 SYNCS.PHASECHK.TRANS64 P1, [R18+URZ+0x38870], R0 ;  /* 0x03887000120095a7 */ /* 0x000f24000802007f */
[----:B----4-:R-:W-:Y:S05]  /*29790*/  @!P1 BRA `(.L_x_627) ;  /* 0xfffffffc00f09947 */ /* 0x010fea000383ffff */
[----:B------:R-:W-:Y:S05]  /*297a0*/  BRA `(.L_x_800) ;  /* 0xffffffa800c47947 */ /* 0x000fea000383ffff */
.L_x_629:
[----:B--2---:R2:W4:Y:S02]  /*297b0*/  SYNCS.PHASECHK.TRANS64.TRYWAIT P1, [R18+URZ+0x38860], R0 ;  /* 0x03886000120075a7 */ /* 0x004524000802017f */
[----:B----4-:R-:W-:Y:S05]  /*297c0*/  @!P1 NANOSLEEP.SYNCS 0x989680 ;  /* 0x009896800000995d */ /* 0x010fea0003900000 */
[----:B------:R-:W4:Y:S02]  /*297d0*/  @!P1 SYNCS.PHASECHK.TRANS64 P1, [R18+URZ+0x38860], R0 ;  /* 0x03886000120095a7 */ /* 0x000f24000802007f */
[----:B----4-:R-:W-:Y:S05]  /*297e0*/  @!P1 BRA `(.L_x_629) ;  /* 0xfffffffc00f09947 */ /* 0x010fea000383ffff */
[----:B------:R-:W-:Y:S05]  /*297f0*/  BRA `(.L_x_801) ;  /* 0xffffffa800cc7947 */ /* 0x000fea000383ffff */
.L_x_633:
[----:B------:R-:W-:Y:S01]  /*29800*/  BSSY B0, `(.L_x_802) ;  /* 0x0000008000007945 */ /* 0x000fe20003800000 */
[----:B------:R-:W-:Y:S01]  /*29810*/  IMAD.MOV.U32 R13, RZ, RZ, R16 ;  /* 0x000000ffff0d7224 */ /* 0x000fe200078e0010 */
[----:B------:R-:W-:Y:S01]  /*29820*/  MOV R12, RZ ;  /* 0x000000ff000c7202 */ /* 0x000fe20000000f00 */
[----:B------:R-:W-:Y:S02]  /*29830*/  IMAD.MOV.U32 R11, RZ, RZ, 0x1f ;  /* 0x0000001fff0b7424 */ /* 0x000fe400078e00ff */
[----:B------:R-:W-:-:S07]  /*29840*/  IMAD.MOV.U32 R15, RZ, RZ, -0x1 ;  /* 0xffffffffff0f7424 */ /* 0x000fce00078e00ff */
[----:B01----:R-:W-:Y:S05]  /*29850*/  WARPSYNC.COLLECTIVE R15, `(.L_x_803) ;  /* 0x000000000f087348 */ /* 0x003fea0003c00000 */
[----:B------:R2:W3:Y:S02]  /*29860*/  SHFL.IDX P6, R14, R13, R12, R11 ;  /* 0x0000000c0d0e7389 */ /* 0x0004e400000c000b */
[----:B0123--:R-:W-:Y:S01]  /*29870*/  ENDCOLLECTIVE ;  /* 0x000000000000791b */ /* 0x00ffe20003800000 */
.L_x_803:
[----:B------:R-:W-:Y:S05]  /*29880*/  BSYNC B0 ;  /* 0x0000000000007941 */ /* 0x000fea0003800000 */
.L_x_802:
[----:B------:R-:W-:Y:S01]  /*29890*/  IMAD.MOV.U32 R13, RZ, RZ, R16 ;  /* 0x000000ffff0d7224 */ /* 0x000fe200078e0010 */
[----:B------:R-:W-:Y:S01]  /*298a0*/  MOV R11, 0x1f ;  /* 0x0000001f000b7802 */ /* 0x000fe20000000f00 */
[----:B------:R-:W-:Y:S01]  /*298b0*/  IMAD.MOV.U32 R12, RZ, RZ, 0x1 ;  /* 0x00000001ff0c7424 */ /* 0x000fe200078e00ff */
[----:B------:R-:W-:Y:S01]  /*298c0*/  MOV R0, R14 ;  /* 0x0000000e00007202 */ /* 0x000fe20000000f00 */
[----:B------:R-:W-:Y:S01]  /*298d0*/  IMAD.MOV.U32 R15, RZ, RZ, -0x1 ;  /* 0xffffffffff0f7424 */ /* 0x000fe200078e00ff */
[----:B------:R-:W-:-:S07]  /*298e0*/  IADD3 R5, R19, R7, RZ ;  /* 0x0000000713057210 */ /* 0x000fce0007ffe0ff */
[----:B------:R-:W-:Y:S05]  /*298f0*/  WARPSYNC.COLLECTIVE R15, `(.L_x_804) ;  /* 0x000000000f087348 */ /* 0x000fea0003c00000 */
[----:B------:R0:W1:Y:S02]  /*29900*/  SHFL.IDX P6, R14, R13, R12, R11 ;  /* 0x0000000c0d0e7389 */ /* 0x00006400000c000b */
[----:B01----:R-:W-:Y:S01]  /*29910*/  ENDCOLLECTIVE ;  /* 0x000000000000791b */ /* 0x003fe20003800000 */
.L_x_804:
[----:B------:R-:W-:Y:S02]  /*29920*/  ULDC UR4, c[0x0][0xc3c] ;  /* 0x00030f0000047ab9 */ /* 0x000fe40000000800 */
[----:B------:R-:W-:-:S13]  /*29930*/  ISETP.GE.OR P1, PT, R5, UR4, !P0 ;  /* 0x0000000405007c0c */ /* 0x000fda000c726670 */
[----:B------:R-:W0:Y:S01]  /*29940*/  @!P1 LDC.64 R2, c[0x0][0xc80] ;  /* 0x00032000ff029b82 */ /* 0x000e220000000a00 */
[----:B------:R-:W-:Y:S02]  /*29950*/  IMAD.MOV.U32 R11, RZ, RZ, RZ ;  /* 0x000000ffff0b7224 */ /* 0x000fe400078e00ff */
[----:B------:R-:W-:Y:S02]  /*29960*/  IMAD.MOV.U32 R4, RZ, RZ, R14 ;  /* 0x000000ffff047224 */ /* 0x000fe400078e000e */
[----:B0-----:R-:W-:-:S06]  /*29970*/  @!P1 IMAD.WIDE R2, R5, 0x4, R2 ;  /* 0x0000000405029825 */ /* 0x001fcc00078e0202 */
[----:B------:R0:W2:Y:S01]  /*29980*/  @!P1 LDG.E R3, desc[UR42][R2.64] ;  /* 0x0000002a02039981 */ /* 0x0000a2000c1e1900 */
[C---:B------:R-:W-:Y:S02]  /*29990*/  ISETP.GE.U32.AND P2, PT, R7.reuse, 0x2, PT ;  /* 0x000000020700780c */ /* 0x040fe40003f46070 */
[C---:B------:R-:W-:Y:S02]  /*299a0*/  ISETP.GE.U32.AND P3, PT, R7.reuse, 0x4, PT ;  /* 0x000000040700780c */ /* 0x040fe40003f66070 */
[C---:B------:R-:W-:Y:S02]  /*299b0*/  ISETP.GE.U32.AND P4, PT, R7.reuse, 0x8, PT ;  /* 0x000000080700780c */ /* 0x040fe40003f86070 */
[C---:B------:R-:W-:Y:S01]  /*299c0*/  ISETP.GE.U32.AND P5, PT, R7.reuse, 0x10, PT ;  /* 0x000000100700780c */ /* 0x040fe20003fa6070 */
[----:B0-----:R-:W-:Y:S02]  /*299d0*/  IMAD.MOV.U32 R2, RZ, RZ, RZ ;  /* 0x000000ffff027224 */ /* 0x001fe400078e00ff */
[----:B--2---:R-:W-:Y:S01]  /*299e0*/  @!P1 IMAD.MOV.U32 R2, RZ, RZ, R3 ;  /* 0x000000ffff029224 */ /* 0x004fe200078e0003 */
[----:B------:R-:W-:-:S04]  /*299f0*/  ISETP.NE.AND P1, PT, R7, RZ, PT ;  /* 0x000000ff0700720c */ /* 0x000fc80003f25270 */
[----:B------:R-:W-:-:S09]  /*29a00*/  MOV R13, R2 ;  /* 0x00000002000d7202 */ /* 0x000fd20000000f00 */
[----:B------:R-:W-:Y:S05]  /*29a10*/  WARPSYNC.COLLECTIVE R15, `(.L_x_805) ;  /* 0x000000000f087348 */ /* 0x000fea0003c00000 */
[----:B------:R0:W1:Y:S02]  /*29a20*/  SHFL.UP P6, R14, R13, R12, R11 ;  /* 0x0400000c0d0e7389 */ /* 0x00006400000c000b */
[----:B01----:R-:W-:Y:S01]  /*29a30*/  ENDCOLLECTIVE ;  /* 0x000000000000791b */ /* 0x003fe20003800000 */
.L_x_805:
[----:B------:R-:W-:Y:S02]  /*29a40*/  IMAD.MOV.U32 R12, RZ, RZ, 0x2 ;  /* 0x00000002ff0c7424 */ /* 0x000fe400078e00ff */
[----:B------:R-:W-:-:S05]  /*29a50*/  IMAD.MOV.U32 R3, RZ, RZ, R14 ;  /* 0x000000ffff037224 */ /* 0x000fca00078e000e */
[----:B------:R-:W-:-:S04]  /*29a60*/  SEL R3, R3, RZ, P1 ;  /* 0x000000ff03037207 */ /* 0x000fc80000800000 */
[----:B------:R-:W-:-:S05]  /*29a70*/  IADD3 R3, R2, R3, RZ ;  /* 0x0000000302037210 */ /* 0x000fca0007ffe0ff */
[----:B------:R-:W-:-:S07]  /*29a80*/  IMAD.MOV.U32 R13, RZ, RZ, R3 ;  /* 0x000000ffff0d7224 */ /* 0x000fce00078e0003 */
[----:B------:R-:W-:Y:S05]  /*29a90*/  WARPSYNC.COLLECTIVE R15, `(.L_x_806) ;  /* 0x000000000f087348 */ /* 0x000fea0003c00000 */
[----:B------:R0:W1:Y:S02]  /*29aa0*/  SHFL.UP P6, R14, R13, R12, R11 ;  /* 0x0400000c0d0e7389 */ /* 0x00006400000c000b */
[----:B01----:R-:W-:Y:S01]  /*29ab0*/  ENDCOLLECTIVE ;  /* 0x000000000000791b */ /* 0x003fe20003800000 */
.L_x_806:
[----:B------:R-:W-:Y:S02]  /*29ac0*/  MOV R12, 0x4 ;  /* 0x00000004000c7802 */ /* 0x000fe40000000f00 */
[----:B------:R-:W-:-:S04]  /*29ad0*/  MOV R5, R14 ;  /* 0x0000000e00057202 */ /* 0x000fc80000000f00 */
[----:B------:R-:W-:-:S05]  /*29ae0*/  SEL R5, R5, RZ, P2 ;  /* 0x000000ff05057207 */ /* 0x000fca0001000000 */
[----:B------:R-:W-:-:S04]  /*29af0*/  IMAD.IADD R3, R3, 0x1, R5 ;  /* 0x0000000103037824 */ /* 0x000fc800078e0205 */
[----:B------:R-:W-:-:S07]  /*29b00*/  IMAD.MOV.U32 R13, RZ, RZ, R3 ;  /* 0x000000ffff0d7224 */ /* 0x000fce00078e0003 */
[----:B------:R-:W-:Y:S05]  /*29b10*/  WARPSYNC.COLLECTIVE R15, `(.L_x_807) ;  /* 0x000000000f087348 */ /* 0x000fea0003c00000 */
[----:B------:R0:W1:Y:S02]  /*29b20*/  SHFL.UP P6, R14, R13, R12, R11 ;  /* 0x0400000c0d0e7389 */ /* 0x00006400000c000b */
[----:B01----:R-:W-:Y:S01]  /*29b30*/  ENDCOLLECTIVE ;  /* 0x000000000000791b */ /* 0x003fe20003800000 */
.L_x_807:
[----:B------:R-:W-:Y:S02]  /*29b40*/  IMAD.MOV.U32 R12, RZ, RZ, 0x8 ;  /* 0x00000008ff0c7424 */ /* 0x000fe400078e00ff */
[----:B------:R-:W-:-:S05]  /*29b50*/  IMAD.MOV.U32 R5, RZ, RZ, R14 ;  /* 0x000000ffff057224 */ /* 0x000fca00078e000e */
[----:B------:R-:W-:-:S05]  /*29b60*/  SEL R5, R5, RZ, P3 ;  /* 0x000000ff05057207 */ /* 0x000fca0001800000 */
[----:B------:R-:W-:-:S05]  /*29b70*/  IMAD.IADD R3, R3, 0x1, R5 ;  /* 0x0000000103037824 */ /* 0x000fca00078e0205 */
[----:B------:R-:W-:-:S07]  /*29b80*/  MOV R13, R3 ;  /* 0x00000003000d7202 */ /* 0x000fce0000000f00 */
[----:B------:R-:W-:Y:S05]  /*29b90*/  WARPSYNC.COLLECTIVE R15, `(.L_x_808) ;  /* 0x000000000f087348 */ /* 0x000fea0003c00000 */
[----:B------:R0:W1:Y:S02]  /*29ba0*/  SHFL.UP P6, R14, R13, R12, R11 ;  /* 0x0400000c0d0e7389 */ /* 0x00006400000c000b */
[----:B01----:R-:W-:Y:S01]  /*29bb0*/  ENDCOLLECTIVE ;  /* 0x000000000000791b */ /* 0x003fe20003800000 */
.L_x_808:
        /* <DEDUP_REMOVED lines=8> */
.L_x_809:
[----:B------:R-:W-:Y:S01]  /*29c40*/  MOV R12, 0x1f ;  /* 0x0000001f000c7802 */ /* 0x000fe20000000f00 */
[----:B------:R-:W-:Y:S01]  /*29c50*/  IMAD.MOV.U32 R11, RZ, RZ, 0x1f ;  /* 0x0000001fff0b7424 */ /* 0x000fe200078e00ff */
[----:B------:R-:W-:-:S04]  /*29c60*/  MOV R5, R14 ;  /* 0x0000000e00057202 */ /* 0x000fc80000000f00 */
[----:B------:R-:W-:-:S05]  /*29c70*/  SEL R5, R5, RZ, P5 ;  /* 0x000000ff05057207 */ /* 0x000fca0002800000 */
[----:B------:R-:W-:-:S04]  /*29c80*/  IMAD.IADD R3, R3, 0x1, R5 ;  /* 0x0000000103037824 */ /* 0x000fc800078e0205 */
[----:B------:R-:W-:-:S07]  /*29c90*/  IMAD.MOV.U32 R13, RZ, RZ, R3 ;  /* 0x000000ffff0d7224 */ /* 0x000fce00078e0003 */
[----:B------:R-:W-:Y:S05]  /*29ca0*/  WARPSYNC.COLLECTIVE R15, `(.L_x_810) ;  /* 0x000000000f087348 */ /* 0x000fea0003c00000 */
[----:B------:R0:W1:Y:S02]  /*29cb0*/  SHFL.IDX P6, R14, R13, R12, R11 ;  /* 0x0000000c0d0e7389 */ /* 0x00006400000c000b */
[----:B01----:R-:W-:Y:S01]  /*29cc0*/  ENDCOLLECTIVE ;  /* 0x000000000000791b */ /* 0x003fe20003800000 */
.L_x_810:
[----:B------:R-:W-:Y:S01]  /*29cd0*/  IMAD.MOV.U32 R6, RZ, RZ, R14 ;  /* 0x000000ffff067224 */ /* 0x000fe200078e000e */
[----:B------:R-:W-:Y:S06]  /*29ce0*/  BRA `(.L_x_811) ;  /* 0xffffffb000907947 */ /* 0x000fec000383ffff */
.L_x_638:
[----:B------:R-:W-:Y:S01]  /*29cf0*/  BSSY B0, `(.L_x_812) ;  /* 0x0000008000007945 */ /* 0x000fe20003800000 */
[----:B-----5:R-:W-:Y:S01]  /*29d00*/  MOV R13, R2 ;  /* 0x00000002000d7202 */ /* 0x020fe20000000f00 */
[----:B------:R-:W-:Y:S01]  /*29d10*/  IMAD.MOV.U32 R12, RZ, RZ, 0x1 ;  /* 0x00000001ff0c7424 */ /* 0x000fe200078e00ff */
[----:B------:R-:W-:Y:S01]  /*29d20*/  MOV R15, 0xffffffff ;  /* 0xffffffff000f7802 */ /* 0x000fe20000000f00 */
[----:B------:R-:W-:-:S07]  /*29d30*/  IMAD.MOV.U32 R11, RZ, RZ, RZ ;  /* 0x000000ffff0b7224 */ /* 0x000fce00078e00ff */
[----:B012---:R-:W-:Y:S05]  /*29d40*/  WARPSYNC.COLLECTIVE R15, `(.L_x_813) ;  /* 0x000000000f087348 */ /* 0x007fea0003c00000 */
[----:B------:R3:W4:Y:S02]  /*29d50*/  SHFL.UP P6, R14, R13, R12, R11 ;  /* 0x0400000c0d0e7389 */ /* 0x00072400000c000b */
[----:B01234-:R-:W-:Y:S01]  /*29d60*/  ENDCOLLECTIVE ;  /* 0x000000000000791b */ /* 0x01ffe20003800000 */
.L_x_813:
[----:B------:R-:W-:Y:S05]  /*29d70*/  BSYNC B0 ;  /* 0x0000000000007941 */ /* 0x000fea0003800000 */
.L_x_812:
[----:B------:R-:W-:Y:S01]  /*29d80*/  IMAD.MOV.U32 R3, RZ, RZ, R14 ;  /* 0x000000ffff037224 */ /* 0x000fe200078e000e */
[----:B------:R-:W-:Y:S01]  /*29d90*/  MOV R15, 0xffffffff ;  /* 0xffffffff000f7802 */ /* 0x000fe20000000f00 */
[----:B------:R-:W-:Y:S02]  /*29da0*/  IMAD.MOV.U32 R12, RZ, RZ, 0x2 ;  /* 0x00000002ff0c7424 */ /* 0x000fe400078e00ff */
[----:B------:R-:W-:Y:S01]  /*29db0*/  IMAD.MOV.U32 R11, RZ, RZ, RZ ;  /* 0x000000ffff0b7224 */ /* 0x000fe200078e00ff */
[----:B------:R-:W-:-:S05]  /*29dc0*/  SEL R3, R3, RZ, P1 ;  /* 0x000000ff03037207 */ /* 0x000fca0000800000 */
[----:B------:R-:W-:-:S05]  /*29dd0*/  IMAD.IADD R3, R2, 0x1, R3 ;  /* 0x0000000102037824 */ /* 0x000fca00078e0203 */
[----:B------:R-:W-:-:S07]  /*29de0*/  MOV R13, R3 ;  /* 0x00000003000d7202 */ /* 0x000fce0000000f00 */
[----:B------:R-:W-:Y:S05]  /*29df0*/  WARPSYNC.COLLECTIVE R15, `(.L_x_814) ;  /* 0x000000000f087348 */ /* 0x000fea0003c00000 */
[----:B------:R0:W1:Y:S02]  /*29e00*/  SHFL.UP P6, R14, R13, R12, R11 ;  /* 0x0400000c0d0e7389 */ /* 0x00006400000c000b */
[----:B01----:R-:W-:Y:S01]  /*29e10*/  ENDCOLLECTIVE ;  /* 0x000000000000791b */ /* 0x003fe20003800000 */
.L_x_814:
        /* <DEDUP_REMOVED lines=8> */
.L_x_815:
        /* <DEDUP_REMOVED lines=8> */
.L_x_816:
        /* <DEDUP_REMOVED lines=8> */
.L_x_817:
[----:B------:R-:W-:Y:S02]  /*29fa0*/  IMAD.MOV.U32 R12, RZ, RZ, 0x1f ;  /* 0x0000001fff0c7424 */ /* 0x000fe400078e00ff */
[----:B------:R-:W-:Y:S02]  /*29fb0*/  IMAD.MOV.U32 R11, RZ, RZ, 0x1f ;  /* 0x0000001fff0b7424 */ /* 0x000fe400078e00ff */
[----:B------:R-:W-:-:S05]  /*29fc0*/  IMAD.MOV.U32 R5, RZ, RZ, R14 ;  /* 0x000000ffff057224 */ /* 0x000fca00078e000e */
[----:B------:R-:W-:-:S05]  /*29fd0*/  SEL R5, R5, RZ, P5 ;  /* 0x000000ff05057207 */ /* 0x000fca0002800000 */
[----:B------:R-:W-:-:S05]  /*29fe0*/  IMAD.IADD R5, R3, 0x1, R5 ;  /* 0x0000000103057824 */ /* 0x000fca00078e0205 */
[----:B------:R-:W-:-:S07]  /*29ff0*/  MOV R13, R5 ;  /* 0x00000005000d7202 */ /* 0x000fce0000000f00 */
[----:B------:R-:W-:Y:S05]  /*2a000*/  WARPSYNC.COLLECTIVE R15, `(.L_x_818) ;  /* 0x000000000f087348 */ /* 0x000fea0003c00000 */
[----:B------:R0:W1:Y:S02]  /*2a010*/  SHFL.IDX P6, R14, R13, R12, R11 ;  /* 0x0000000c0d0e7389 */ /* 0x00006400000c000b */
[----:B01----:R-:W-:Y:S01]  /*2a020*/  ENDCOLLECTIVE ;  /* 0x000000000000791b */ /* 0x003fe20003800000 */
.L_x_818:
[----:B------:R-:W-:Y:S01]  /*2a030*/  MOV R6, R14 ;  /* 0x0000000e00067202 */ /* 0x000fe20000000f00 */
[----:B------:R-:W-:Y:S06]  /*2a040*/  BRA `(.L_x_819) ;  /* 0xffffffb000587947 */ /* 0x000fec000383ffff */
.L_x_640:
[----:B------:R-:W-:Y:S01]  /*2a050*/  BSSY B0, `(.L_x_820) ;  /* 0x0000006000007945 */ /* 0x000fe20003800000 */
[----:B------:R-:W-:Y:S01]  /*2a060*/  PLOP3.LUT P6, PT, P6, PT, PT, 0x8, 0x0 ;  /* 0x000000000000781c */ /* 0x000fe200037ce170 */
[----:B------:R-:W-:-:S12]  /*2a070*/  IMAD.MOV.U32 R15, RZ, RZ, -0x1 ;  /* 0xffffffffff0f7424 */ /* 0x000fd800078e00ff */
[----:B01----:R-:W-:Y:S05]  /*2a080*/  WARPSYNC.COLLECTIVE R15, `(.L_x_821) ;  /* 0x000000000f087348 */ /* 0x003fea0003c00000 */
[----:B------:R-:W-:Y:S01]  /*2a090*/  VOTE.ANY R14, PT, P6 ;  /* 0x00000000000e7806 */ /* 0x000fe200030e0100 */
[----:B01----:R-:W-:Y:S06]  /*2a0a0*/  ENDCOLLECTIVE ;  /* 0x000000000000791b */ /* 0x003fec0003800000 */
.L_x_821:
[----:B------:R-:W-:Y:S05]  /*2a0b0*/  BSYNC B0 ;  /* 0x0000000000007941 */ /* 0x000fea0003800000 */
.L_x_820:
[----:B------:R-:W-:Y:S01]  /*2a0c0*/  IMAD.MOV.U32 R4, RZ, RZ, R14 ;  /* 0x000000ffff047224 */ /* 0x000fe200078e000e */
[----:B------:R-:W-:Y:S01]  /*2a0d0*/  MOV R13, R2 ;  /* 0x00000002000d7202 */ /* 0x000fe20000000f00 */
[----:B------:R-:W-:Y:S01]  /*2a0e0*/  IMAD.MOV.U32 R11, RZ, RZ, 0x1f ;  /* 0x0000001fff0b7424 */ /* 0x000fe200078e00ff */
[----:B------:R-:W-:Y:S01]  /*2a0f0*/  MOV R15, 0xffffffff ;  /* 0xffffffff000f7802 */ /* 0x000fe20000000f00 */
[----:B------:R-:W0:Y:S02]  /*2a100*/  POPC R3, R4 ;  /* 0x0000000400037309 */ /* 0x000e240000000000 */
[----:B0-----:R-:W-:-:S07]  /*2a110*/  IMAD.MOV.U32 R12, RZ, RZ, R3 ;  /* 0x000000ffff0c7224 */ /* 0x001fce00078e0003 */
[----:B------:R-:W-:Y:S05]  /*2a120*/  WARPSYNC.COLLECTIVE R15, `(.L_x_822) ;  /* 0x000000000f087348 */ /* 0x000fea0003c00000 */
[----:B------:R0:W1:Y:S02]  /*2a130*/  SHFL.IDX P6, R14, R13, R12, R11 ;  /* 0x0000000c0d0e7389 */ /* 0x00006400000c000b */
[----:B01----:R-:W-:Y:S01]  /*2a140*/  ENDCOLLECTIVE ;  /* 0x000000000000791b */ /* 0x003fe20003800000 */
.L_x_822:
[----:B------:R-:W-:Y:S01]  /*2a150*/  IMAD.MOV.U32 R2, RZ, RZ, R14 ;  /* 0x000000ffff027224 */ /* 0x000fe200078e000e */
[----:B------:R-:W-:Y:S06]  /*2a160*/  BRA `(.L_x_823) ;  /* 0xffffffb000487947 */ /* 0x000fec000383ffff */
.L_x_642:
[----:B------:R-:W-:Y:S01]  /*2a170*/  BSSY B0, `(.L_x_824) ;  /* 0x0000007000007945 */ /* 0x000fe20003800000 */
[----:B------:R-:W-:Y:S01]  /*2a180*/  IMAD.MOV.U32 R13, RZ, RZ, R5 ;  /* 0x000000ffff0d7224 */ /* 0x000fe200078e0005 */
[----:B------:R-:W-:Y:S01]  /*2a190*/  MOV R11, 0x1f ;  /* 0x0000001f000b7802 */ /* 0x000fe20000000f00 */
[----:B------:R-:W-:-:S07]  /*2a1a0*/  IMAD.MOV.U32 R15, RZ, RZ, -0x1 ;  /* 0xffffffffff0f7424 */ /* 0x000fce00078e00ff */
[----:B0123--:R-:W-:Y:S05]  /*2a1b0*/  WARPSYNC.COLLECTIVE R15, `(.L_x_825) ;  /* 0x000000000f087348 */ /* 0x00ffea0003c00000 */
[----:B------:R4:W0:Y:S02]  /*2a1c0*/  SHFL.IDX P6, R14, R13, R12, R11 ;  /* 0x0000000c0d0e7389 */ /* 0x00082400000c000b */
[----:B01234-:R-:W-:Y:S01]  /*2a1d0*/  ENDCOLLECTIVE ;  /* 0x000000000000791b */ /* 0x01ffe20003800000 */
.L_x_825:
[----:B------:R-:W-:Y:S05]  /*2a1e0*/  BSYNC B0 ;  /* 0x0000000000007941 */ /* 0x000fea0003800000 */
.L_x_824:
[----:B------:R-:W-:Y:S01]  /*2a1f0*/  IMAD.MOV.U32 R4, RZ, RZ, R14 ;  /* 0x000000ffff047224 */ /* 0x000fe200078e000e */
[----:B------:R-:W-:Y:S06]  /*2a200*/  BRA `(.L_x_641) ;  /* 0xffffffb0003c7947 */ /* 0x000fec000383ffff */
.L_x_646:
[----:B--2---:R2:W3:Y:S02]  /*2a210*/  SYNCS.PHASECHK.TRANS64.TRYWAIT P0, [R0+URZ+0x38820], R3 ;  /* 0x03882003000075a7 */ /* 0x0044e4000800017f */
[----:B---3--:R-:W-:Y:S05]  /*2a220*/  @!P0 NANOSLEEP.SYNCS 0x989680 ;  /* 0x009896800000895d */ /* 0x008fea0003900000 */
[----:B------:R-:W3:Y:S02]  /*2a230*/  @!P0 SYNCS.PHASECHK.TRANS64 P0, [R0+URZ+0x38820], R3 ;  /* 0x03882003000085a7 */ /* 0x000ee4000800007f */
[----:B---3--:R-:W-:Y:S05]  /*2a240*/  @!P0 BRA `(.L_x_646) ;  /* 0xfffffffc00f08947 */ /* 0x008fea000383ffff */
[----:B------:R-:W-:Y:S05]  /*2a250*/  BRA `(.L_x_826) ;  /* 0xffffffb400307947 */ /* 0x000fea000383ffff */
.L_x_647:
[----:B------:R-:W3:Y:S01]  /*2a260*/  S2R R2, SR_TID.X ;  /* 0x0000000000027919 */ /* 0x000ee20000002100 */
[----:B------:R-:W-:Y:S01]  /*2a270*/  BSSY B0, `(.L_x_827) ;  /* 0x000000a000007945 */ /* 0x000fe20003800000 */
[----:B------:R-:W-:Y:S01]  /*2a280*/  IMAD.MOV.U32 R12, RZ, RZ, RZ ;  /* 0x000000ffff0c7224 */ /* 0x000fe200078e00ff */
[----:B------:R-:W-:Y:S01]  /*2a290*/  MOV R15, 0xffffffff ;  /* 0xffffffff000f7802 */ /* 0x000fe20000000f00 */
[----:B------:R-:W-:Y:S01]  /*2a2a0*/  IMAD.MOV.U32 R11, RZ, RZ, 0x1f ;  /* 0x0000001fff0b7424 */ /* 0x000fe200078e00ff */
[----:B---3--:R-:W-:-:S04]  /*2a2b0*/  SHF.R.U32.HI R2, RZ, 0x5, R2 ;  /* 0x00000005ff027819 */ /* 0x008fc80000011602 */
[----:B------:R-:W-:-:S04]  /*2a2c0*/  LOP3.LUT R2, R2, 0x3, RZ, 0xc0, !PT ;  /* 0x0000000302027812 */ /* 0x000fc800078ec0ff */
[----:B------:R-:W-:-:S07]  /*2a2d0*/  MOV R13, R2 ;  /* 0x00000002000d7202 */ /* 0x000fce0000000f00 */
[----:B012---:R-:W-:Y:S05]  /*2a2e0*/  WARPSYNC.COLLECTIVE R15, `(.L_x_828) ;  /* 0x000000000f087348 */ /* 0x007fea0003c00000 */
[----:B------:R3:W4:Y:S02]  /*2a2f0*/  SHFL.IDX P6, R14, R13, R12, R11 ;  /* 0x0000000c0d0e7389 */ /* 0x00072400000c000b */
[----:B01234-:R-:W-:Y:S01]  /*2a300*/  ENDCOLLECTIVE ;  /* 0x000000000000791b */ /* 0x01ffe20003800000 */
.L_x_828:
[----:B------:R-:W-:Y:S05]  /*2a310*/  BSYNC B0 ;  /* 0x0000000000007941 */ /* 0x000fea0003800000 */
.L_x_827:
[----:B------:R-:W-:Y:S05]  /*2a320*/  BRA `(.L_x_829) ;  /* 0xffffffb400187947 */ /* 0x000fea000383ffff */
.L_x_648:
[----:B------:R-:W-:Y:S01]  /*2a330*/  BSSY B0, `(.L_x_830) ;  /* 0x0000006000007945 */ /* 0x000fe20003800000 */
[----:B------:R-:W-:-:S07]  /*2a340*/  IMAD.MOV.U32 R15, RZ, RZ, -0x1 ;  /* 0xffffffffff0f7424 */ /* 0x000fce00078e00ff */
[----:B0123--:R-:W-:Y:S05]  /*2a350*/  WARPSYNC.COLLECTIVE R15, `(.L_x_831) ;  /* 0x000000000f0c7348 */ /* 0x00ffea0003c00000 */
[----:B------:R-:W-:Y:S02]  /*2a360*/  ELECT P6, UR62, PT ;  /* 0x00000000003e782f */ /* 0x000fe400038c0000 */
[----:B------:R-:W-:Y:S01]  /*2a370*/  MOV R14, UR62 ;  /* 0x0000003e000e7c02 */ /* 0x000fe20008000f00 */
[----:B0123--:R-:W-:Y:S10]  /*2a380*/  ENDCOLLECTIVE ;  /* 0x000000000000791b */ /* 0x00fff40003800000 */
.L_x_831:
[----:B------:R-:W-:Y:S05]  /*2a390*/  BSYNC B0 ;  /* 0x0000000000007941 */ /* 0x000fea0003800000 */
.L_x_830:
[----:B------:R-:W-:Y:S05]  /*2a3a0*/  BRA `(.L_x_832) ;  /* 0xffffffb4000c7947 */ /* 0x000fea000383ffff */
.L_x_650:
[----:B--2---:R2:W3:Y:S02]  /*2a3b0*/  SYNCS.PHASECHK.TRANS64.TRYWAIT P1, [R6+URZ], R5 ;  /* 0x00000005060075a7 */ /* 0x0044e4000802017f */
[----:B---3--:R-:W-:Y:S05]  /*2a3c0*/  @!P1 NANOSLEEP.SYNCS 0x989680 ;  /* 0x009896800000995d */ /* 0x008fea0003900000 */
[----:B------:R-:W3:Y:S02]  /*2a3d0*/  @!P1 SYNCS.PHASECHK.TRANS64 P1, [R6+URZ], R5 ;  /* 0x00000005060095a7 */ /* 0x000ee4000802007f */
[----:B---3--:R-:W-:Y:S05]  /*2a3e0*/  @!P1 BRA `(.L_x_650) ;  /* 0xfffffffc00f09947 */ /* 0x008fea000383ffff */
[----:B------:R-:W-:Y:S05]  /*2a3f0*/  BRA `(.L_x_833) ;  /* 0xffffffb400487947 */ /* 0x000fea000383ffff */
.L_x_651:
[----:B---3--:R3:W4:Y:S02]  /*2a400*/  SYNCS.PHASECHK.TRANS64.TRYWAIT P1, [R7+URZ], R2 ;  /* 0x00000002070075a7 */ /* 0x008724000802017f */
[----:B----4-:R-:W-:Y:S05]  /*2a410*/  @!P1 NANOSLEEP.SYNCS 0x989680 ;  /* 0x009896800000995d */ /* 0x010fea0003900000 */
[----:B------:R-:W4:Y:S02]  /*2a420*/  @!P1 SYNCS.PHASECHK.TRANS64 P1, [R7+URZ], R2 ;  /* 0x00000002070095a7 */ /* 0x000f24000802007f */
[----:B----4-:R-:W-:Y:S05]  /*2a430*/  @!P1 BRA `(.L_x_651) ;  /* 0xfffffffc00f09947 */ /* 0x010fea000383ffff */
[----:B------:R-:W-:Y:S05]  /*2a440*/  BRA `(.L_x_834) ;  /* 0xffffffb4003c7947 */ /* 0x000fea000383ffff */
.L_x_653:
[----:B----4-:R4:W0:Y:S02]  /*2a450*/  SYNCS.PHASECHK.TRANS64.TRYWAIT P1, [R4+URZ+0x38860], R5 ;  /* 0x03886005040075a7 */ /* 0x010824000802017f */
[----:B0-----:R-:W-:Y:S05]  /*2a460*/  @!P1 NANOSLEEP.SYNCS 0x989680 ;  /* 0x009896800000995d */ /* 0x001fea0003900000 */
[----:B------:R-:W0:Y:S02]  /*2a470*/  @!P1 SYNCS.PHASECHK.TRANS64 P1, [R4+URZ+0x38860], R5 ;  /* 0x03886005040095a7 */ /* 0x000e24000802007f */
[----:B0-----:R-:W-:Y:S05]  /*2a480*/  @!P1 BRA `(.L_x_653) ;  /* 0xfffffffc00f09947 */ /* 0x001fea000383ffff */
[----:B------:R-:W-:Y:S05]  /*2a490*/  BRA `(.L_x_835) ;  /* 0xffffffb400407947 */ /* 0x000fea000383ffff */
.L_x_655:
[----:B------:R0:W0:Y:S02]  /*2a4a0*/  SYNCS.PHASECHK.TRANS64.TRYWAIT P1, [R3+URZ+0x38860], R2 ;  /* 0x03886002030075a7 */ /* 0x000024000802017f */
[----:B0-----:R-:W-:Y:S05]  /*2a4b0*/  @!P1 NANOSLEEP.SYNCS 0x989680 ;  /* 0x009896800000995d */ /* 0x001fea0003900000 */
[----:B------:R-:W0:Y:S02]  /*2a4c0*/  @!P1 SYNCS.PHASECHK.TRANS64 P1, [R3+URZ+0x38860], R2 ;  /* 0x03886002030095a7 */ /* 0x000e24000802007f */
[----:B0-----:R-:W-:Y:S05]  /*2a4d0*/  @!P1 BRA `(.L_x_655) ;  /* 0xfffffffc00f09947 */ /* 0x001fea000383ffff */
[----:B------:R-:W-:Y:S05]  /*2a4e0*/  BRA `(.L_x_836) ;  /* 0xffffffb400407947 */ /* 0x000fea000383ffff */
.L_x_657:
[----:B------:R0:W0:Y:S02]  /*2a4f0*/  SYNCS.PHASECHK.TRANS64.TRYWAIT P0, [R4+URZ+0x38880], R5 ;  /* 0x03888005040075a7 */ /* 0x000024000800017f */
[----:B0-----:R-:W-:Y:S05]  /*2a500*/  @!P0 NANOSLEEP.SYNCS 0x989680 ;  /* 0x009896800000895d */ /* 0x001fea0003900000 */
[----:B------:R-:W0:Y:S02]  /*2a510*/  @!P0 SYNCS.PHASECHK.TRANS64 P0, [R4+URZ+0x38880], R5 ;  /* 0x03888005040085a7 */ /* 0x000e24000800007f */
[----:B0-----:R-:W-:Y:S05]  /*2a520*/  @!P0 BRA `(.L_x_657) ;  /* 0xfffffffc00f08947 */ /* 0x001fea000383ffff */
[----:B------:R-:W-:Y:S05]  /*2a530*/  BRA `(.L_x_658) ;  /* 0xffffffb4003c7947 */ /* 0x000fea000383ffff */
.L_x_837:
        /* <DEDUP_REMOVED lines=12> */
.L_x_2898:


//--------------------- .text._ZN7cutlass13device_kernelIN5flash11enable_sm90INS1_16FlashAttnFwdSm90INS1_25CollectiveMainloopFwdSm90ILi2EN4cute5tupleIJNS5_1CILi1EEES8_S8_EEENS6_IJNS7_ILi128EEENS7_ILi64EEENS7_ILi256EEEEEELi256ENS_12float_e4m3_tEfNS_4arch4Sm90ELb0ELb1ELb1ELb0ELb0ELb0ELb0ELb1ELb1ELb1ELb0ELb0EEENS1_21CollectiveEpilogueFwdINS6_IJSA_SC_SB_EEES9_NS_10bfloat16_tESG_Li256ELb0ELb1ELb0ELb1EEENS1_30DynamicPersistentTileSchedulerILi256ELi128ELb0ELb1ELb1EEEEEEEEEvNT_6ParamsE --------------------------
	.section	.text._ZN7cutlass13device_kernelIN5flash11enable_sm90INS1_16FlashAttnFwdSm90INS1_25CollectiveMainloopFwdSm90ILi2EN4cute5tupleIJNS5_1CILi1EEES8_S8_EEENS6_IJNS7_ILi128EEENS7_ILi64EEENS7_ILi256EEEEEELi256ENS_12float_e4m3_tEfNS_4arch4Sm90ELb0ELb1ELb1ELb0ELb0ELb0ELb0ELb1ELb1ELb1ELb0ELb0EEENS1_21CollectiveEpilogueFwdINS6_IJSA_SC_SB_EEES9_NS_10bfloat16_tESG_Li256ELb0ELb1ELb0ELb1EEENS1_30DynamicPersistentTileSchedulerILi256ELi128ELb0ELb1ELb1EEEEEEEEEvNT_6ParamsE,"ax",@progbits
	.align	128
.text._ZN7cutlass13device_kernelIN5flash11enable_sm90INS1_16FlashAttnFwdSm90INS1_25CollectiveMainloopFwdSm90ILi2EN4cute5tupleIJNS5_1CILi1EEES8_S8_EEENS6_IJNS7_ILi128EEENS7_ILi64EEENS7_ILi256EEEEEELi256ENS_12float_e4m3_tEfNS_4arch4Sm90ELb0ELb1ELb1ELb0ELb0ELb0ELb0ELb1ELb1ELb1ELb0ELb0EEENS1_21CollectiveEpilogueFwdINS6_IJSA_SC_SB_EEES9_NS_10bfloat16_tESG_Li256ELb0ELb1ELb0ELb1EEENS1_30DynamicPersistentTileSchedulerILi256ELi128ELb0ELb1ELb1EEEEEEEEEvNT_6ParamsE:
        .type           _ZN7cutlass13device_kernelIN5flash11enable_sm90INS1_16FlashAttnFwdSm90INS1_25CollectiveMainloopFwdSm90ILi2EN4cute5tupleIJNS5_1CILi1EEES8_S8_EEENS6_IJNS7_ILi128EEENS7_ILi64EEENS7_ILi256EEEEEELi256ENS_12float_e4m3_tEfNS_4arch4Sm90ELb0ELb1ELb1ELb0ELb0ELb0ELb0ELb1ELb1ELb1ELb0ELb0EEENS1_21CollectiveEpilogueFwdINS6_IJSA_SC_SB_EEES9_NS_10bfloat16_tESG_Li256ELb0ELb1ELb0ELb1EEENS1_30DynamicPersistentTileSchedulerILi256ELi128ELb0ELb1ELb1EEEEEEEEEvNT_6ParamsE,@function
        .size           _ZN7cutlass13device_kernelIN5flash11enable_sm90INS1_16FlashAttnFwdSm90INS1_25CollectiveMainloopFwdSm90ILi2EN4cute5tupleIJNS5_1CILi1EEES8_S8_EEENS6_IJNS7_ILi128EEENS7_ILi64EEENS7_ILi256EEEEEELi256ENS_12float_e4m3_tEfNS_4arch4Sm90ELb0ELb1ELb1ELb0ELb0ELb0ELb0ELb1ELb1ELb1ELb0ELb0EEENS1_21CollectiveEpilogueFwdINS6_IJSA_SC_SB_EEES9_NS_10bfloat16_tESG_Li256ELb0ELb1ELb0ELb1EEENS1_30DynamicPersistentTileSchedulerILi256ELi128ELb0ELb1ELb1EEEEEEEEEvNT_6ParamsE,(.L_x_2899 - _ZN7cutlass13device_kernelIN5flash11enable_sm90INS1_16FlashAttnFwdSm90INS1_25CollectiveMainloopFwdSm90ILi2EN4cute5tupleIJNS5_1CILi1EEES8_S8_EEENS6_IJNS7_ILi128EEENS7_ILi64EEENS7_ILi256EEEEEELi256ENS_12float_e4m3_tEfNS_4arch4Sm90ELb0ELb1ELb1ELb0ELb0ELb0ELb0ELb1ELb1ELb1ELb0ELb0EEENS1_21CollectiveEpilogueFwdINS6_IJSA_SC_SB_EEES9_NS_10bfloat16_tESG_Li256ELb0ELb1ELb0ELb1EEENS1_30DynamicPersistentTileSchedulerILi256ELi128ELb0ELb1ELb1EEEEEEEEEvNT_6ParamsE)
        .other          _ZN7cutlass13device_kernelIN5flash11enable_sm90INS1_16FlashAttnFwdSm90INS1_25CollectiveMainloopFwdSm90ILi2EN4cute5tupleIJNS5_1CILi1EEES8_S8_EEENS6_IJNS7_ILi128EEENS7_ILi64EEENS7_ILi256EEEEEELi256ENS_12float_e4m3_tEfNS_4arch4Sm90ELb0ELb1ELb1ELb0ELb0ELb0ELb0ELb1ELb1ELb1ELb0ELb0EEENS1_21CollectiveEpilogueFwdINS6_IJSA_SC_SB_EEES9_NS_10bfloat16_tESG_Li256ELb0ELb1ELb0ELb1EEENS1_30DynamicPersistentTileSchedulerILi256ELi128ELb0ELb1ELb1EEEEEEEEEvNT_6ParamsE,@"STO_CUDA_ENTRY STV_DEFAULT"
_ZN7cutlass13device_kernelIN5flash11enable_sm90INS1_16FlashAttnFwdSm90INS1_25CollectiveMainloopFwdSm90ILi2EN4cute5tupleIJNS5_1CILi1EEES8_S8_EEENS6_IJNS7_ILi128EEENS7_ILi64EEENS7_ILi256EEEEEELi256ENS_12float_e4m3_tEfNS_4arch4Sm90ELb0ELb1ELb1ELb0ELb0ELb0ELb0ELb1ELb1ELb1ELb0ELb0EEENS1_21CollectiveEpilogueFwdINS6_IJSA_SC_SB_EEES9_NS_10bfloat16_tESG_Li256ELb0ELb1ELb0ELb1EEENS1_30DynamicPersistentTileSchedulerILi256ELi128ELb0ELb1ELb1EEEEEEEEEvNT_6ParamsE:
        /* <DEDUP_REMOVED lines=18> */
.L_x_839:
[----:B------:R-:W-:Y:S05]  /*0120*/  BSYNC B0 ;  /* 0x0000000000007941 */ /* 0x000fea0003800000 */
.L_x_838:
        /* <DEDUP_REMOVED lines=41> */
.L_x_840:
        /* <DEDUP_REMOVED lines=22> */
.L_x_841:
        /* <DEDUP_REMOVED lines=18> */
.L_x_842:
        /* <DEDUP_REMOVED lines=22> */
.L_x_843:
        /* <DEDUP_REMOVED lines=22> */
.L_x_844:
[----:B------:R-:W-:Y:S01]  /*0900*/  PLOP3.LUT P0, PT, PT, PT, UP0, 0x80, 0x0 ;  /* 0x000000000000781c */ /* 0x000fe20003f0f008 */
[----:B------:R-:W-:Y:S01]  /*0910*/  UMOV UR38, 0x1 ;  /* 0x0000000100267882 */ /* 0x000fe20000000000 */
[----:B------:R-:W-:Y:S01]  /*0920*/  NOP ;  /* 0x0000000000007918 */ /* 0x000fe20000000000 */
[----:B------:R-:W-:Y:S01]  /*0930*/  USEL UR38, UR38, 0x2, !UP0 ;  /* 0x0000000226267887 */ /* 0x000fe2000c000000 */
[----:B------:R-:W-:Y:S01]  /*0940*/  ULDC.64 UR50, c[0x0][0x208] ;  /* 0x0000820000327ab9 */ /* 0x000fe20000000a00 */
[----:B012-4-:R-:W-:Y:S08]  /*0950*/  BAR.SYNC.DEFER_BLOCKING 0x0 ;  /* 0x0000000000007b1d */ /* 0x017ff00000010000 */
[----:B------:R-:W-:Y:S05]  /*0960*/  @!P0 BRA `(.L_x_845) ;  /* 0x000000f000688947 */ /* 0x000fea0003800000 */
.L_x_846:
[----:B------:R-:W-:-:S08]  /*0970*/  NOP ;  /* 0x0000000000007918 */ /* 0x000fd00000000000 */
[----:B------:R-:W0:Y:S02]  /*0980*/  USETMAXREG.TRY_ALLOC.CTAPOOL UP0, 0xf0 ;  /* 0x000000f0000079c8 */ /* 0x000e240008000600 */
[----:B0-----:R-:W-:-:S13]  /*0990*/  PLOP3.LUT P0, PT, PT, PT, UP0, 0x80, 0x0 ;  /* 0x000000000000781c */ /* 0x001fda0003f0f008 */
[----:B------:R-:W-:Y:S05]  /*09a0*/  @!P0 BRA `(.L_x_846) ;  /* 0xfffffffc00f08947 */ /* 0x000fea000383ffff */
[----:B------:R-:W0:Y:S01]  /*09b0*/  S2R R2, SR_TID.X ;  /* 0x0000000000027919 */ /* 0x000e220000002100 */
[----:B------:R-:W1:Y:S08]  /*09c0*/  S2UR UR4, SR_CTAID.X ;  /* 0x00000000000479c3 */ /* 0x000e700000002500 */
[----:B------:R-:W-:Y:S08]  /*09d0*/  BAR.ARV 0x4, 0x180 ;  /* 0x0106000000007b1d */ /* 0x000ff00000002000 */
        /* <DEDUP_REMOVED lines=9> */
[----:B------:R-:W-:Y:S01]  /*0a70*/  UMOV UR46, URZ ;  /* 0x0000003f002e7c82 */ /* 0x000fe20008000000 */
[----:B------:R-:W-:Y:S02]  /*0a80*/  UMOV UR45, URZ ;  /* 0x0000003f002d7c82 */ /* 0x000fe40008000000 */
[----:B------:R-:W-:Y:S01]  /*0a90*/  SHF.R.S32.HI R0, RZ, 0x1f, R201 ;  /* 0x0000001fff007819 */ /* 0x000fe200000114c9 */
[----:B------:R-:W-:-:S03]  /*0aa0*/  UMOV UR52, URZ ;  /* 0x0000003f00347c82 */ /* 0x000fc60008000000 */
[CC--:B------:R-:W-:Y:S02]  /*0ab0*/  LEA.HI R3, R0.reuse, R201.reuse, RZ, 0x7 ;  /* 0x000000c900037211 */ /* 0x0c0fe400078f38ff */
[-C--:B------:R-:W-:Y:S02]  /*0ac0*/  LEA.HI R4, R0, R201.reuse, RZ, 0x5 ;  /* 0x000000c900047211 */ /* 0x080fe400078f28ff */
[----:B------:R-:W-:Y:S02]  /*0ad0*/  LOP3.LUT R2, R3, 0xffffff80, RZ, 0xc0, !PT ;  /* 0xffffff8003027812 */ /* 0x000fe400078ec0ff */
[----:B------:R-:W-:Y:S01]  /*0ae0*/  SHF.R.S32.HI R194, RZ, 0x7, R3 ;  /* 0x00000007ffc27819 */ /* 0x000fe20000011403 */
[----:B------:R-:W-:Y:S02]  /*0af0*/  IMAD.SHL.U32 R6, R4, 0x20, RZ ;  /* 0x0000002004067824 */ /* 0x000fe400078e00ff */
[----:B------:R-:W-:Y:S01]  /*0b00*/  IMAD.IADD R193, R201, 0x1, -R2 ;  /* 0x00000001c9c17824 */ /* 0x000fe200078e0a02 */
[----:B------:R-:W-:-:S02]  /*0b10*/  LEA.HI R2, R0, R201, RZ, 0x4 ;  /* 0x000000c900027211 */ /* 0x000fc400078f20ff */
[----:B------:R-:W-:Y:S02]  /*0b20*/  LOP3.LUT R7, R6, 0xfffffc00, RZ, 0xc0, !PT ;  /* 0xfffffc0006077812 */ /* 0x000fe400078ec0ff */
[----:B------:R-:W-:Y:S02]  /*0b30*/  SHF.R.S32.HI R8, RZ, 0x1f, R193 ;  /* 0x0000001fff087819 */ /* 0x000fe400000114c1 */
[----:B------:R-:W-:Y:S02]  /*0b40*/  SHF.R.S32.HI R5, RZ, 0x4, R2 ;  /* 0x00000004ff057819 */ /* 0x000fe40000011402 */
[----:B------:R-:W-:Y:S02]  /*0b50*/  LEA.HI R9, R8, R193, RZ, 0x2 ;  /* 0x000000c108097211 */ /* 0x000fe400078f10ff */
[C---:B------:R-:W-:Y:S02]  /*0b60*/  LOP3.LUT R4, R2.reuse, 0x3fffff0, RZ, 0xc0, !PT ;  /* 0x03fffff002047812 */ /* 0x040fe400078ec0ff */
[----:B------:R-:W-:-:S02]  /*0b70*/  LEA.HI R2, R2, R5, RZ, 0x1 ;  /* 0x0000000502027211 */ /* 0x000fc400078f08ff */
[-C--:B------:R-:W-:Y:S01]  /*0b80*/  LEA.HI R6, R0, R201.reuse, RZ, 0x2 ;  /* 0x000000c900067211 */ /* 0x080fe200078f10ff */
[----:B------:R-:W-:Y:S01]  /*0b90*/  IMAD.IADD R4, R201, 0x1, -R4 ;  /* 0x00000001c9047824 */ /* 0x000fe200078e0a04 */
[--C-:B------:R-:W-:Y:S02]  /*0ba0*/  SHF.R.S32.HI R10, RZ, 0x2, R9.reuse ;  /* 0x00000002ff0a7819 */ /* 0x100fe40000011409 */
[----:B------:R-:W-:Y:S01]  /*0bb0*/  SHF.R.S32.HI R11, RZ, 0x1f, R9 ;  /* 0x0000001fff0b7819 */ /* 0x000fe20000011409 */
[----:B------:R-:W-:Y:S01]  /*0bc0*/  IMAD R7, R4, 0x40, R7 ;  /* 0x0000004004077824 */ /* 0x000fe200078e0207 */
[----:B------:R-:W-:Y:S02]  /*0bd0*/  LOP3.LUT R2, R2, 0x1ffffffe, RZ, 0xc0, !PT ;  /* 0x1ffffffe02027812 */ /* 0x000fe400078ec0ff */
[----:B------:R-:W-:Y:S02]  /*0be0*/  LOP3.LUT R6, R6, 0xfffffffc, RZ, 0xc0, !PT ;  /* 0xfffffffc06067812 */ /* 0x000fe400078ec0ff */
[----:B------:R-:W-:Y:S01]  /*0bf0*/  LEA.HI R0, R0, R201, RZ, 0x3 ;  /* 0x000000c900007211 */ /* 0x000fe200078f18ff */
[----:B------:R-:W-:Y:S01]  /*0c00*/  IMAD.IADD R196, R5, 0x1, -R2 ;  /* 0x0000000105c47824 */ /* 0x000fe200078e0a02 */
[----:B------:R-:W-:Y:S01]  /*0c10*/  LEA.HI R11, R11, R10, RZ, 0x3 ;  /* 0x0000000a0b0b7211 */ /* 0x000fe200078f18ff */
[----:B------:R-:W-:Y:S01]  /*0c20*/  IMAD.IADD R6, R201, 0x1, -R6 ;  /* 0x00000001c9067824 */ /* 0x000fe200078e0a06 */
[----:B------:R-:W-:Y:S01]  /*0c30*/  LOP3.LUT R2, R0, 0xfffffff8, RZ, 0xc0, !PT ;  /* 0xfffffff800027812 */ /* 0x000fe200078ec0ff */
[----:B------:R-:W-:Y:S01]  /*0c40*/  IMAD R196, R196, 0x8, R7 ;  /* 0x00000008c4c47824 */ /* 0x000fe200078e0207 */
[----:B------:R-:W-:-:S02]  /*0c50*/  LOP3.LUT R11, R11, 0xfffffff8, RZ, 0xc0, !PT ;  /* 0xfffffff80b0b7812 */ /* 0x000fc400078ec0ff */
[----:B------:R-:W-:Y:S01]  /*0c60*/  LEA.HI R8, R8, R193, RZ, 0x5 ;  /* 0x000000c108087211 */ /* 0x000fe200078f28ff */
[----:B------:R-:W-:Y:S01]  /*0c70*/  IMAD.IADD R23, R201, 0x1, -R2 ;  /* 0x00000001c9177824 */ /* 0x000fe200078e0a02 */
[----:B------:R-:W-:Y:S01]  /*0c80*/  LEA.HI R3, R3, R194, RZ, 0x1 ;  /* 0x000000c203037211 */ /* 0x000fe200078f08ff */
[----:B------:R-:W-:Y:S01]  /*0c90*/  IMAD.IADD R11, R10, 0x1, -R11 ;  /* 0x000000010a0b7824 */ /* 0x000fe200078e0a0b */
[----:B------:R-:W-:Y:S01]  /*0ca0*/  SHF.R.S32.HI R8, RZ, 0x5, R8 ;  /* 0x00000005ff087819 */ /* 0x000fe20000011408 */
[----:B------:R-:W-:Y:S01]  /*0cb0*/  IMAD.SHL.U32 R16, R23, 0x8, RZ ;  /* 0x0000000817107824 */ /* 0x000fe200078e00ff */
[----:B------:R-:W-:Y:S02]  /*0cc0*/  LEA.HI R4, R6, R6, RZ, 0x1 ;  /* 0x0000000606047211 */ /* 0x000fe400078f08ff */
[----:B------:R-:W-:Y:S01]  /*0cd0*/  LOP3.LUT R3, R3, 0x3fffffe, RZ, 0xc0, !PT ;  /* 0x03fffffe03037812 */ /* 0x000fe200078ec0ff */
[----:B------:R-:W-:Y:S01]  /*0ce0*/  IMAD R8, R8, 0x10, R11 ;  /* 0x0000001008087824 */ /* 0x000fe200078e020b */
[----:B------:R-:W-:Y:S01]  /*0cf0*/  LOP3.LUT R5, R4, 0x1ffffffe, RZ, 0xc0, !PT ;  /* 0x1ffffffe04057812 */ /* 0x000fe200078ec0ff */
[----:B------:R-:W-:Y:S01]  /*0d00*/  VIADD R19, R16, 0x40 ;  /* 0x0000004010137836 */ /* 0x000fe20000000000 */
[----:B------:R-:W-:Y:S01]  /*0d10*/  LOP3.LUT R2, R9, 0x7ffffffc, RZ, 0xc0, !PT ;  /* 0x7ffffffc09027812 */ /* 0x000fe200078ec0ff */
[----:B------:R-:W-:Y:S01]  /*0d20*/  IMAD.IADD R3, R194, 0x1, -R3 ;  /* 0x00000001c2037824 */ /* 0x000fe200078e0a03 */
[----:B------:R-:W-:Y:S01]  /*0d30*/  SHF.R.S32.HI R192, RZ, 0x3, R0 ;  /* 0x00000003ffc07819 */ /* 0x000fe20000011400 */
[C---:B------:R-:W-:Y:S01]  /*0d40*/  VIADD R18, R16.reuse, 0x80 ;  /* 0x0000008010127836 */ /* 0x040fe20000000000 */
[----:B------:R-:W-:Y:S01]  /*0d50*/  SHF.R.S32.HI R200, RZ, 0x1f, R16 ;  /* 0x0000001fffc87819 */ /* 0x000fe20000011410 */
[----:B------:R-:W-:Y:S01]  /*0d60*/  VIADD R22, R16, 0xc0 ;  /* 0x000000c010167836 */ /* 0x000fe20000000000 */
[----:B------:R-:W-:Y:S01]  /*0d70*/  SHF.R.S32.HI R199, RZ, 0x1f, R19 ;  /* 0x0000001fffc77819 */ /* 0x000fe20000011413 */
[----:B------:R-:W-:Y:S01]  /*0d80*/  IMAD.IADD R6, R6, 0x1, -R5 ;  /* 0x0000000106067824 */ /* 0x000fe200078e0a05 */
[----:B------:R-:W-:Y:S01]  /*0d90*/  SHF.R.S32.HI R198, RZ, 0x1f, R18 ;  /* 0x0000001fffc67819 */ /* 0x000fe20000011412 */
[----:B------:R-:W-:Y:S01]  /*0da0*/  IMAD R195, R3, 0x40, R8 ;  /* 0x0000004003c37824 */ /* 0x000fe200078e0208 */
[----:B------:R-:W-:Y:S01]  /*0db0*/  SHF.R.S32.HI R197, RZ, 0x1f, R22 ;  /* 0x0000001fffc57819 */ /* 0x000fe20000011416 */
[----:B------:R-:W-:-:S02]  /*0dc0*/  IMAD.IADD R2, R193, 0x1, -R2 ;  /* 0x00000001c1027824 */ /* 0x000fc400078e0a02 */
[----:B------:R-:W-:-:S07]  /*0dd0*/  IMAD R17, R6, 0x8, R195 ;  /* 0x0000000806117824 */ /* 0x000fce00078e02c3 */
.L_x_947:
[----:B------:R-:W-:Y:S01]  /*0de0*/  ULDC UR5, c[0x0][0xc60] ;  /* 0x0003180000057ab9 */ /* 0x000fe20000000800 */
[----:B------:R-:W-:Y:S01]  /*0df0*/  UMOV UR8, UR4 ;  /* 0x0000000400087c82 */ /* 0x000fe20008000000 */
[----:B------:R-:W-:-:S11]  /*0e00*/  UISETP.NE.AND UP0, UPT, UR5, 0x1, UPT ;  /* 0x000000010500788c */ /* 0x000fd6000bf05270 */
[----:B------:R-:W-:Y:S01]  /*0e10*/  @UP0 ULDC UR6, c[0x0][0xc64] ;  /* 0x0003190000060ab9 */ /* 0x000fe20000000800 */
[----:B------:R-:W-:Y:S01]  /*0e20*/  @UP0 ULDC UR9, c[0x0][0xc68] ;  /* 0x00031a0000090ab9 */ /* 0x000fe20000000800 */
[----:B------:R-:W-:-:S04]  /*0e30*/  UIMAD.WIDE.U32 UR6, UR4, UR6, URZ ;  /* 0x00000006040672a5 */ /* 0x000fc8000f8e003f */
[----:B------:R-:W-:-:S03]  /*0e40*/  @UP0 USHF.R.U32.HI UR8, URZ, UR9, UR7 ;  /* 0x000000093f080299 */ /* 0x000fc60008011607 */
[----:B------:R-:W-:Y:S02]  /*0e50*/  ULDC UR6, c[0x0][0xc78] ;  /* 0x00031e0000067ab9 */ /* 0x000fe40000000800 */
[----:B------:R-:W-:Y:S02]  /*0e60*/  UISETP.GE.AND UP0, UPT, UR8, UR6, UPT ;  /* 0x000000060800728c */ /* 0x000fe4000bf06270 */
[----:B------:R-:W-:-:S04]  /*0e70*/  UIADD3 UR6, -UR8, URZ, URZ ;  /* 0x0000003f08067290 */ /* 0x000fc8000fffe13f */
[----:B------:R-:W-:Y:S01]  /*0e80*/  PLOP3.LUT P0, PT, PT, PT, UP0, 0x80, 0x0 ;  /* 0x000000000000781c */ /* 0x000fe20003f0f008 */
[----:B------:R-:W-:-:S12]  /*0e90*/  UIMAD UR9, UR5, UR6, UR4 ;  /* 0x00000006050972a4 */ /* 0x000fd8000f8e0204 */
[----:B012345:R-:W-:Y:S05]  /*0ea0*/  @!P0 BRA `(.L_x_847) ;  /* 0x0000000000208947 */ /* 0x03ffea0003800000 */
[----:B------:R-:W-:Y:S01]  /*0eb0*/  ULDC UR7, c[0x0][0xc6c] ;  /* 0x00031b0000077ab9 */ /* 0x000fe20000000800 */
[----:B------:R-:W-:Y:S01]  /*0ec0*/  UMOV UR6, UR9 ;  /* 0x0000000900067c82 */ /* 0x000fe20008000000 */
[----:B------:R-:W-:-:S11]  /*0ed0*/  UISETP.NE.AND UP0, UPT, UR7, 0x1, UPT ;  /* 0x000000010700788c */ /* 0x000fd6000bf05270 */
[----:B------:R-:W-:Y:S02]  /*0ee0*/  @UP0 ULDC.64 UR10, c[0x0][0xc70] ;  /* 0x00031c00000a0ab9 */ /* 0x000fe40000000a00 */
[----:B------:R-:W-:-:S04]  /*0ef0*/  UIMAD.WIDE.U32 UR4, UR9, UR10, URZ ;  /* 0x0000000a090472a5 */ /* 0x000fc8000f8e003f */
[----:B------:R-:W-:-:S04]  /*0f00*/  @UP0 USHF.R.U32.HI UR6, URZ, UR11, UR5 ;  /* 0x0000000b3f060299 */ /* 0x000fc80008011605 */
[----:B------:R-:W-:Y:S01]  /*0f10*/  UIMAD UR4, UR6, UR7, URZ ;  /* 0x00000007060472a4 */ /* 0x000fe2000f8e023f */
[----:B------:R-:W-:Y:S11]  /*0f20*/  BRA `(.L_x_848) ;  /* 0x00000000001c7947 */ /* 0x000ff60003800000 */
.L_x_847:
[----:B------:R-:W-:Y:S01]  /*0f30*/  ULDC UR7, c[0x0][0xc54] ;  /* 0x0003150000077ab9 */ /* 0x000fe20000000800 */
[----:B------:R-:W-:Y:S01]  /*0f40*/  UMOV UR6, UR9 ;  /* 0x0000000900067c82 */ /* 0x000fe20008000000 */
[----:B------:R-:W-:-:S11]  /*0f50*/  UISETP.NE.AND UP0, UPT, UR7, 0x1, UPT ;  /* 0x000000010700788c */ /* 0x000fd6000bf05270 */
[----:B------:R-:W-:Y:S02]  /*0f60*/  @UP0 ULDC.64 UR10, c[0x0][0xc58] ;  /* 0x00031600000a0ab9 */ /* 0x000fe40000000a00 */
[----:B------:R-:W-:-:S04]  /*0f70*/  UIMAD.WIDE.U32 UR4, UR9, UR10, URZ ;  /* 0x0000000a090472a5 */ /* 0x000fc8000f8e003f */
[----:B------:R-:W-:-:S04]  /*0f80*/  @UP0 USHF.R.U32.HI UR6, URZ, UR11, UR5 ;  /* 0x0000000b3f060299 */ /* 0x000fc80008011605 */
[----:B------:R-:W-:-:S12]  /*0f90*/  UIMAD UR4, UR6, UR7, URZ ;  /* 0x00000007060472a4 */ /* 0x000fd8000f8e023f */
.L_x_848:
[----:B------:R-:W-:Y:S01]  /*0fa0*/  ULOP3.LUT UR6, URZ, UR6, URZ, 0x33, !UPT ;  /* 0x000000063f067292 */ /* 0x000fe2000f8e333f */
[----:B------:R-:W-:Y:S01]  /*0fb0*/  ULDC UR7, c[0x0][0x448] ;  /* 0x0001120000077ab9 */ /* 0x000fe20000000800 */
[----:B------:R-:W-:Y:S01]  /*0fc0*/  ULDC UR5, c[0x0][0xc3c] ;  /* 0x00030f0000057ab9 */ /* 0x000fe20000000800 */
[----:B------:R-:W-:Y:S02]  /*0fd0*/  UISETP.NE.AND UP1, UPT, UR7, 0x1, UPT ;  /* 0x000000010700788c */ /* 0x000fe4000bf25270 */
[----:B------:R-:W-:Y:S01]  /*0fe0*/  UIADD3 UR6, UR6, UR5, URZ ;  /* 0x0000000506067290 */ /* 0x000fe2000fffe03f */
[----:B------:R-:W-:Y:S01]  /*0ff0*/  ULDC.64 UR10, c[0x0][0x418] ;  /* 0x00010600000a7ab9 */ /* 0x000fe20000000a00 */
[----:B------:R-:W-:Y:S01]  /*1000*/  UIADD3 UR4, UR9, -UR4, URZ ;  /* 0x8000000409047290 */ /* 0x000fe2000fffe03f */
[----:B------:R-:W-:Y:S01]  /*1010*/  ULDC UR37, c[0x0][0xc48] ;  /* 0x0003120000257ab9 */ /* 0x000fe20000000800 */
[----:B------:R-:W-:Y:S02]  /*1020*/  UISETP.NE.U32.AND UP0, UPT, UR10, URZ, UPT ;  /* 0x0000003f0a00728c */ /* 0x000fe4000bf05070 */
[----:B------:R-:W-:-:S02]  /*1030*/  USHF.L.U32 UR36, UR6, 0x7, URZ ;  /* 0x0000000706247899 */ /* 0x000fc4000800063f */
[----:B------:R-:W-:Y:S01]  /*1040*/  UISETP.NE.AND UP2, UPT, UR37, 0x1, UPT ;  /* 0x000000012500788c */ /* 0x000fe2000bf45270 */
[----:B------:R-:W-:Y:S01]  /*1050*/  ULDC UR13, c[0x0][0xc54] ;  /* 0x00031500000d7ab9 */ /* 0x000fe20000000800 */
[----:B------:R-:W-:Y:S02]  /*1060*/  UISETP.NE.AND.EX UP0, UPT, UR11, URZ, UPT, UP0 ;  /* 0x0000003f0b00728c */ /* 0x000fe4000bf05300 */
[----:B------:R-:W-:Y:S02]  /*1070*/  UIADD3 UR10, UR36, 0x7f, URZ ;  /* 0x0000007f240a7890 */ /* 0x000fe4000fffe03f */
[----:B------:R-:W-:Y:S01]  /*1080*/  UIMAD UR13, UR8, UR13, UR4 ;  /* 0x0000000d080d72a4 */ /* 0x000fe2000f8e0204 */
[----:B------:R-:W-:Y:S01]  /*1090*/  ULDC UR43, c[0x0][0x424] ;  /* 0x00010900002b7ab9 */ /* 0x000fe20000000800 */
[----:B------:R-:W-:Y:S01]  /*10a0*/  ULDC UR53, c[0x0][0x288] ;  /* 0x0000a20000357ab9 */ /* 0x000fe20000000800 */
[----:B------:R-:W-:Y:S01]  /*10b0*/  ULDC.64 UR4, c[0x0][0x9e0] ;  /* 0x0002780000047ab9 */ /* 0x000fe20000000a00 */
[----:B------:R-:W-:Y:S01]  /*10c0*/  @UP1 ULDC UR8, c[0x0][0x44c] ;  /* 0x0001130000081ab9 */ /* 0x000fe20000000800 */
[----:B------:R-:W-:-:S02]  /*10d0*/  UIADD3 UR11, -UR53, 0x1, URZ ;  /* 0x00000001350b7890 */ /* 0x000fc4000fffe13f */
[----:B------:R-:W-:Y:S02]  /*10e0*/  UISETP.GE.AND UP3, UPT, UR5, 0x1, UPT ;  /* 0x000000010500788c */ /* 0x000fe4000bf66270 */
[----:B------:R-:W-:Y:S02]  /*10f0*/  USEL UR43, UR43, 0x1, UP0 ;  /* 0x000000012b2b7887 */ /* 0x000fe40008000000 */
[----:B------:R-:W-:Y:S01]  /*1100*/  UIMAD.WIDE.U32 UR8, UR10, UR8, URZ ;  /* 0x000000080a0872a5 */ /* 0x000fe2000f8e003f */
[----:B------:R-:W-:Y:S01]  /*1110*/  ULDC UR12, c[0x0][0x2f0] ;  /* 0x0000bc00000c7ab9 */ /* 0x000fe20000000800 */
[----:B------:R-:W-:Y:S01]  /*1120*/  @UP1 ULDC UR15, c[0x0][0x450] ;  /* 0x00011400000f1ab9 */ /* 0x000fe20000000800 */
[----:B------:R-:W-:Y:S01]  /*1130*/  @UP2 ULDC UR6, c[0x0][0xc4c] ;  /* 0x0003130000062ab9 */ /* 0x000fe20000000800 */
[----:B------:R-:W-:Y:S01]  /*1140*/  UIMAD UR11, UR43, UR12, UR11 ;  /* 0x0000000c2b0b72a4 */ /* 0x000fe2000f8e020b */
[----:B------:R-:W-:Y:S01]  /*1150*/  PLOP3.LUT P1, PT, PT, PT, UP3, 0x80, 0x0 ;  /* 0x000000000000781c */ /* 0x000fe20003f2f038 */
[----:B------:R-:W-:-:S02]  /*1160*/  @UP1 USHF.R.U32.HI UR10, URZ, UR15, UR9 ;  /* 0x0000000f3f0a1299 */ /* 0x000fc40008011609 */
[----:B------:R-:W-:Y:S01]  /*1170*/  UIMAD.WIDE.U32 UR6, UR13, UR6, URZ ;  /* 0x000000060d0672a5 */ /* 0x000fe2000f8e003f */
[----:B------:R-:W-:Y:S01]  /*1180*/  @UP2 ULDC UR14, c[0x0][0xc50] ;  /* 0x00031400000e2ab9 */ /* 0x000fe20000000800 */
[----:B------:R-:W-:Y:S01]  /*1190*/  UIADD3 UR10, UR11, UR10, URZ ;  /* 0x0000000a0b0a7290 */ /* 0x000fe2000fffe03f */
[----:B------:R-:W-:Y:S01]  /*11a0*/  UMOV UR44, UR13 ;  /* 0x0000000d002c7c82 */ /* 0x000fe20008000000 */
[----:B------:R-:W-:Y:S02]  /*11b0*/  @UP2 USHF.R.U32.HI UR44, URZ, UR14, UR7 ;  /* 0x0000000e3f2c2299 */ /* 0x000fe40008011607 */
[----:B------:R-:W-:Y:S02]  /*11c0*/  UIADD3 UR4, UR10, UR4, URZ ;  /* 0x000000040a047290 */ /* 0x000fe4000fffe03f */
[----:B------:R-:W-:-:S04]  /*11d0*/  UIADD3 UR6, -UR44, URZ, URZ ;  /* 0x0000003f2c067290 */ /* 0x000fc8000fffe13f */
[----:B------:R-:W-:Y:S01]  /*11e0*/  UIMAD UR37, UR37, UR6, UR13 ;  /* 0x00000006252572a4 */ /* 0x000fe2000f8e020d */
[----:B------:R-:W-:Y:S01]  /*11f0*/  IMAD.U32 R0, RZ, RZ, UR4 ;  /* 0x00000004ff007e24 */ /* 0x000fe2000f8e00ff */
[----:B------:R-:W-:Y:S10]  /*1200*/  @!P1 BRA `(.L_x_849) ;  /* 0x0000000000409947 */ /* 0x000ff40003800000 */
[----:B------:R-:W-:Y:S01]  /*1210*/  ISETP.LT.AND P0, PT, RZ, UR10, PT ;  /* 0x0000000aff007c0c */ /* 0x000fe2000bf01270 */
[----:B------:R-:W-:-:S12]  /*1220*/  UIADD3 UR4, UR10, -0x1, URZ ;  /* 0xffffffff0a047890 */ /* 0x000fd8000fffe03f */
[----:B------:R-:W-:Y:S05]  /*1230*/  @P0 BRA `(.L_x_850) ;  /* 0x00000000001c0947 */ /* 0x000fea0003800000 */
[----:B------:R-:W-:Y:S02]  /*1240*/  UISETP.NE.AND UP0, UPT, UR5, 0x1, UPT ;  /* 0x000000010500788c */ /* 0x000fe4000bf05270 */
[----:B------:R-:W-:-:S09]  /*1250*/  UIADD3 UR4, -UR10, URZ, URZ ;  /* 0x0000003f0a047290 */ /* 0x000fd2000fffe13f */
[----:B------:R-:W-:Y:S02]  /*1260*/  @UP0 ULDC.64 UR8, c[0x0][0x9e8] ;  /* 0x00027a0000080ab9 */ /* 0x000fe40000000a00 */
[----:B------:R-:W-:-:S04]  /*1270*/  UIMAD.WIDE.U32 UR6, UR4, UR8, URZ ;  /* 0x00000008040672a5 */ /* 0x000fc8000f8e003f */
[----:B------:R-:W-:-:S04]  /*1280*/  @UP0 USHF.R.U32.HI UR4, URZ, UR9, UR7 ;  /* 0x000000093f040299 */ /* 0x000fc80008011607 */
[----:B------:R-:W-:Y:S01]  /*1290*/  ULOP3.LUT UR4, URZ, UR4, URZ, 0x33, !UPT ;  /* 0x000000043f047292 */ /* 0x000fe2000f8e333f */
[----:B------:R-:W-:Y:S11]  /*12a0*/  BRA `(.L_x_851) ;  /* 0x0000000000107947 */ /* 0x000ff60003800000 */
.L_x_850:
[----:B------:R-:W-:-:S11]  /*12b0*/  UISETP.NE.AND UP0, UPT, UR5, 0x1, UPT ;  /* 0x000000010500788c */ /* 0x000fd6000bf05270 */
[----:B------:R-:W-:Y:S02]  /*12c0*/  @UP0 ULDC.64 UR8, c[0x0][0x9e8] ;  /* 0x00027a0000080ab9 */ /* 0x000fe40000000a00 */
[----:B------:R-:W-:-:S04]  /*12d0*/  UIMAD.WIDE.U32 UR6, UR4, UR8, URZ ;  /* 0x00000008040672a5 */ /* 0x000fc8000f8e003f */
[----:B------:R-:W-:-:S12]  /*12e0*/  @UP0 USHF.R.U32.HI UR4, URZ, UR9, UR7 ;  /* 0x000000093f040299 */ /* 0x000fd80008011607 */
.L_x_851:
[----:B------:R-:W-:-:S06]  /*12f0*/  UIMAD UR4, UR4, UR5, UR5 ;  /* 0x00000005040472a4 */ /* 0x000fcc000f8e0205 */
[----:B------:R-:W-:-:S07]  /*1300*/  VIMNMX R0, R0, UR4, PT ;  /* 0x0000000400007c48 */ /* 0x000fce000bfe0100 */
.L_x_849:
[----:B------:R-:W-:Y:S01]  /*1310*/  UIMAD UR4, UR43, UR12, 0x3f ;  /* 0x0000003f2b0474a4 */ /* 0x000fe2000f8e020c */
[----:B------:R-:W-:Y:S01]  /*1320*/  VIADD R0, R0, 0x3f ;  /* 0x0000003f00007836 */ /* 0x000fe20000000000 */
[----:B------:R-:W-:Y:S01]  /*1330*/  @UP1 ULDC UR6, c[0x0][0x44c] ;  /* 0x0001130000061ab9 */ /* 0x000fe20000000800 */
[----:B------:R-:W-:Y:S01]  /*1340*/  @UP1 ULDC UR10, c[0x0][0x450] ;  /* 0x00011400000a1ab9 */ /* 0x000fe20000000800 */
[----:B------:R-:W-:Y:S02]  /*1350*/  USHF.R.S32.HI UR8, URZ, 0x1f, UR4 ;  /* 0x0000001f3f087899 */ /* 0x000fe40008011404 */
[----:B------:R-:W-:Y:S01]  /*1360*/  UIMAD.WIDE.U32 UR6, UR36, UR6, URZ ;  /* 0x00000006240672a5 */ /* 0x000fe2000f8e003f */
[----:B------:R-:W-:Y:S01]  /*1370*/  SHF.R.S32.HI R3, RZ, 0x1f, R0 ;  /* 0x0000001fff037819 */ /* 0x000fe20000011400 */
[----:B------:R-:W-:Y:S01]  /*1380*/  UMOV UR9, UR36 ;  /* 0x0000002400097c82 */ /* 0x000fe20008000000 */
[----:B------:R-:W-:Y:S02]  /*1390*/  ULEA.HI UR8, UR8, UR4, URZ, 0x6 ;  /* 0x0000000408087291 */ /* 0x000fe4000f8f303f */
[----:B------:R-:W-:Y:S01]  /*13a0*/  @UP1 USHF.R.U32.HI UR9, URZ, UR10, UR7 ;  /* 0x0000000a3f091299 */ /* 0x000fe20008011607 */
[----:B------:R-:W-:Y:S01]  /*13b0*/  LEA.HI R3, R3, R0, RZ, 0x6 ;  /* 0x0000000003037211 */ /* 0x000fe200078f30ff */
[----:B------:R-:W-:-:S02]  /*13c0*/  UIMAD UR53, UR43, UR12, -UR53 ;  /* 0x0000000c2b3572a4 */ /* 0x000fc4000f8e0a35 */
[----:B------:R-:W-:Y:S01]  /*13d0*/  USHF.R.S32.HI UR8, URZ, 0x6, UR8 ;  /* 0x000000063f087899 */ /* 0x000fe20008011408 */
[----:B------:R-:W-:Y:S01]  /*13e0*/  SHF.R.S32.HI R3, RZ, 0x6, R3 ;  /* 0x00000006ff037819 */ /* 0x000fe20000011403 */
[----:B------:R-:W-:-:S03]  /*13f0*/  UIADD3 UR4, UR53, UR9, URZ ;  /* 0x0000000935047290 */ /* 0x000fc6000fffe03f */
[----:B------:R-:W-:Y:S01]  /*1400*/  ULDC UR9, c[0x0][0x9dc] ;  /* 0x0002770000097ab9 */ /* 0x000fe20000000800 */
[----:B------:R-:W-:Y:S01]  /*1410*/  VIMNMX R58, R3, UR8, PT ;  /* 0x00000008033a7c48 */ /* 0x000fe2000bfe0100 */
[----:B------:R-:W-:Y:S01]  /*1420*/  UIADD3 UR9, UR4, -UR9, URZ ;  /* 0x8000000904097290 */ /* 0x000fe2000fffe03f */
[----:B------:R-:W-:Y:S11]  /*1430*/  @!P1 BRA `(.L_x_852) ;  /* 0x0000000000449947 */ /* 0x000ff60003800000 */
[----:B------:R-:W-:-:S06]  /*1440*/  UISETP.GT.AND UP0, UPT, UR4, -0x1, UPT ;  /* 0xffffffff0400788c */ /* 0x000fcc000bf04270 */
[----:B------:R-:W-:-:S13]  /*1450*/  PLOP3.LUT P0, PT, PT, PT, UP0, 0x80, 0x0 ;  /* 0x000000000000781c */ /* 0x000fda0003f0f008 */
[----:B------:R-:W-:Y:S05]  /*1460*/  @P0 BRA `(.L_x_853) ;  /* 0x00000000001c0947 */ /* 0x000fea0003800000 */
[----:B------:R-:W-:Y:S02]  /*1470*/  UISETP.NE.AND UP0, UPT, UR5, 0x1, UPT ;  /* 0x000000010500788c */ /* 0x000fe4000bf05270 */
[----:B------:R-:W-:-:S09]  /*1480*/  ULOP3.LUT UR4, URZ, UR4, URZ, 0x33, !UPT ;  /* 0x000000043f047292 */ /* 0x000fd2000f8e333f */
[----:B------:R-:W-:Y:S02]  /*1490*/  @UP0 ULDC.64 UR10, c[0x0][0x9e8] ;  /* 0x00027a00000a0ab9 */ /* 0x000fe40000000a00 */
[----:B------:R-:W-:-:S04]  /*14a0*/  UIMAD.WIDE.U32 UR6, UR4, UR10, URZ ;  /* 0x0000000a040672a5 */ /* 0x000fc8000f8e003f */
[----:B------:R-:W-:-:S04]  /*14b0*/  @UP0 USHF.R.U32.HI UR4, URZ, UR11, UR7 ;  /* 0x0000000b3f040299 */ /* 0x000fc80008011607 */
[----:B------:R-:W-:Y:S01]  /*14c0*/  ULOP3.LUT UR4, URZ, UR4, URZ, 0x33, !UPT ;  /* 0x000000043f047292 */ /* 0x000fe2000f8e333f */
[----:B------:R-:W-:Y:S11]  /*14d0*/  BRA `(.L_x_854) ;  /* 0x0000000000107947 */ /* 0x000ff60003800000 */
.L_x_853:
[----:B------:R-:W-:-:S11]  /*14e0*/  UISETP.NE.AND UP0, UPT, UR5, 0x1, UPT ;  /* 0x000000010500788c */ /* 0x000fd6000bf05270 */
[----:B------:R-:W-:Y:S02]  /*14f0*/  @UP0 ULDC.64 UR10, c[0x0][0x9e8] ;  /* 0x00027a00000a0ab9 */ /* 0x000fe40000000a00 */
[----:B------:R-:W-:-:S04]  /*1500*/  UIMAD.WIDE.U32 UR6, UR4, UR10, URZ ;  /* 0x0000000a040672a5 */ /* 0x000fc8000f8e003f */
[----:B------:R-:W-:-:S12]  /*1510*/  @UP0 USHF.R.U32.HI UR4, URZ, UR11, UR7 ;  /* 0x0000000b3f040299 */ /* 0x000fd80008011607 */
.L_x_854:
[----:B------:R-:W-:-:S04]  /*1520*/  UIMAD UR4, UR4, UR5, URZ ;  /* 0x00000005040472a4 */ /* 0x000fc8000f8e023f */
[----:B------:R-:W-:-:S04]  /*1530*/  UISETP.LT.AND UP0, UPT, UR9, UR4, UPT ;  /* 0x000000040900728c */ /* 0x000fc8000bf01270 */
[----:B------:R-:W-:-:S12]  /*1540*/  USEL UR9, UR9, UR4, !UP0 ;  /* 0x0000000409097287 */ /* 0x000fd8000c000000 */
.L_x_852:
[----:B------:R-:W-:Y:S01]  /*1550*/  USHF.R.S32.HI UR4, URZ, 0x1f, UR9 ;  /* 0x0000001f3f047899 */ /* 0x000fe20008011409 */
[----:B------:R-:W-:Y:S01]  /*1560*/  PLOP3.LUT P0, PT, PT, PT, PT, 0x80, 0x0 ;  /* 0x000000000000781c */ /* 0x000fe20003f0f070 */
[----:B------:R-:W-:Y:S01]  /*1570*/  IMAD.MOV.U32 R0, RZ, RZ, RZ ;  /* 0x000000ffff007224 */ /* 0x000fe200078e00ff */
[----:B------:R-:W-:Y:S01]  /*1580*/  CS2R R150, SRZ ;  /* 0x0000000000967805 */ /* 0x000fe2000001ff00 */
[----:B------:R-:W-:Y:S01]  /*1590*/  ULEA.HI UR4, UR4, UR9, URZ, 0x6 ;  /* 0x0000000904047291 */ /* 0x000fe2000f8f303f */
[----:B------:R-:W-:Y:S01]  /*15a0*/  IMAD.MOV.U32 R3, RZ, RZ, RZ ;  /* 0x000000ffff037224 */ /* 0x000fe200078e00ff */
[----:B------:R-:W-:Y:S02]  /*15b0*/  CS2R R26, SRZ ;  /* 0x00000000001a7805 */ /* 0x000fe4000001ff00 */
[----:B------:R-:W-:Y:S01]  /*15c0*/  CS2R R108, SRZ ;  /* 0x00000000006c7805 */ /* 0x000fe2000001ff00 */
[----:B------:R-:W-:Y:S01]  /*15d0*/  USHF.R.S32.HI UR4, URZ, 0x6, UR4 ;  /* 0x000000063f047899 */ /* 0x000fe20008011404 */
[----:B------:R-:W-:-:S02]  /*15e0*/  CS2R R144, SRZ ;  /* 0x0000000000907805 */ /* 0x000fc4000001ff00 */
[----:B------:R-:W-:Y:S02]  /*15f0*/  CS2R R100, SRZ ;  /* 0x0000000000647805 */ /* 0x000fe4000001ff00 */
[----:B------:R-:W-:Y:S01]  /*1600*/  CS2R R142, SRZ ;  /* 0x00000000008e7805 */ /* 0x000fe2000001ff00 */
[----:B------:R-:W-:Y:S01]  /*1610*/  UISETP.LT.AND UP0, UPT, URZ, UR4, UPT ;  /* 0x000000043f00728c */ /* 0x000fe2000bf01270 */
[----:B------:R-:W-:Y:S02]  /*1620*/  CS2R R30, SRZ ;  /* 0x00000000001e7805 */ /* 0x000fe4000001ff00 */
[----:B------:R-:W-:Y:S02]  /*1630*/  CS2R R136, SRZ ;  /* 0x0000000000887805 */ /* 0x000fe4000001ff00 */
[----:B------:R-:W-:Y:S01]  /*1640*/  CS2R R92, SRZ ;  /* 0x00000000005c7805 */ /* 0x000fe2000001ff00 */
[----:B------:R-:W-:Y:S01]  /*1650*/  USEL UR39, URZ, UR4, !UP0 ;  /* 0x000000043f277287 */ /* 0x000fe2000c000000 */
[----:B------:R-:W-:-:S02]  /*1660*/  CS2R R134, SRZ ;  /* 0x0000000000867805 */ /* 0x000fc4000001ff00 */
[----:B------:R-:W-:Y:S02]  /*1670*/  CS2R R34, SRZ ;  /* 0x0000000000227805 */ /* 0x000fe4000001ff00 */
[----:B------:R-:W-:Y:S02]  /*1680*/  CS2R R128, SRZ ;  /* 0x0000000000807805 */ /* 0x000fe4000001ff00 */
[----:B------:R-:W-:Y:S02]  /*1690*/  CS2R R84, SRZ ;  /* 0x0000000000547805 */ /* 0x000fe4000001ff00 */
[----:B------:R-:W-:Y:S02]  /*16a0*/  CS2R R126, SRZ ;  /* 0x00000000007e7805 */ /* 0x000fe4000001ff00 */
[----:B------:R-:W-:Y:S02]  /*16b0*/  ISETP.GT.AND P1, PT, R58, UR39, PT ;  /* 0x000000273a007c0c */ /* 0x000fe4000bf24270 */
        /* <DEDUP_REMOVED lines=14> */
[----:B------:R-:W-:Y:S01]  /*17a0*/  CS2R R44, SRZ ;  /* 0x00000000002c7805 */ /* 0x000fe2000001ff00 */
[----:B------:R-:W-:Y:S01]  /*17b0*/  IMAD.MOV.U32 R95, RZ, RZ, RZ ;  /* 0x000000ffff5f7224 */ /* 0x000fe200078e00ff */
[----:B------:R-:W-:Y:S02]  /*17c0*/  CS2R R54, SRZ ;  /* 0x0000000000367805 */ /* 0x000fe4000001ff00 */
[----:B------:R-:W-:Y:S01]  /*17d0*/  CS2R R88, SRZ ;  /* 0x0000000000587805 */ /* 0x000fe2000001ff00 */
[----:B------:R-:W-:Y:S01]  /*17e0*/  IMAD.MOV.U32 R90, RZ, RZ, RZ ;  /* 0x000000ffff5a7224 */ /* 0x000fe200078e00ff */
        /* <DEDUP_REMOVED lines=32> */
[----:B------:R-:W-:Y:S02]  /*19f0*/  IMAD.MOV.U32 R160, RZ, RZ, RZ ;  /* 0x000000ffffa07224 */ /* 0x000fe400078e00ff */
[----:B------:R-:W-:Y:S01]  /*1a00*/  IMAD.MOV.U32 R5, RZ, RZ, RZ ;  /* 0x000000ffff057224 */ /* 0x000fe200078e00ff */
[----:B------:R-:W-:Y:S06]  /*1a10*/  @!P1 BRA `(.L_x_855) ;  /* 0x000000a800c09947 */ /* 0x000fec0003800000 */
[----:B------:R-:W0:Y:S01]  /*1a20*/  SHFL.IDX PT, R0, R194, RZ, 0x1f ;  /* 0x00001fffc2007589 */ /* 0x000e2200000e0000 */
[----:B------:R-:W1:Y:S01]  /*1a30*/  S2UR UR40, SR_CgaCtaId ;  /* 0x00000000002879c3 */ /* 0x000e620000008800 */
[----:B------:R-:W-:Y:S01]  /*1a40*/  UMOV UR41, 0x400 ;  /* 0x0000040000297882 */ /* 0x000fe20000000000 */
        /* <DEDUP_REMOVED lines=28> */
.L_x_856:
        /* <DEDUP_REMOVED lines=11> */
[----:B------:R-:W-:Y:S01]  /*1cc0*/  @UP1 USHF.R.S32.HI UR12, URZ, 0x1f, UR44 ;  /* 0x0000001f3f0c1899 */ /* 0x000fe2000801142c */
[----:B------:R-:W-:Y:S01]  /*1cd0*/  @UP0 ULDC.64 UR16, c[0x0][0x9a8] ;  /* 0x00026a0000100ab9 */ /* 0x000fe20000000a00 */
[----:B------:R-:W-:Y:S01]  /*1ce0*/  @UP1 ULDC.64 UR14, c[0x0][0x9b8] ;  /* 0x00026e00000e1ab9 */ /* 0x000fe20000000a00 */
[----:B------:R-:W-:Y:S02]  /*1cf0*/  @UP0 UIMAD UR10, UR10, UR16, URZ ;  /* 0x000000100a0a02a4 */ /* 0x000fe4000f8e023f */
[----:B------:R-:W-:Y:S02]  /*1d00*/  @UP1 UIMAD UR12, UR12, UR14, URZ ;  /* 0x0000000e0c0c12a4 */ /* 0x000fe4000f8e023f */
[----:B------:R-:W-:Y:S02]  /*1d10*/  @UP0 UIMAD.WIDE.U32 UR8, UR44, UR16, URZ ;  /* 0x000000102c0802a5 */ /* 0x000fe4000f8e003f */
[----:B------:R-:W-:-:S02]  /*1d20*/  @UP0 UIMAD UR17, UR44, UR17, UR10 ;  /* 0x000000112c1102a4 */ /* 0x000fc4000f8e020a */
[----:B------:R-:W-:Y:S02]  /*1d30*/  @UP0 USHF.R.S32.HI UR16, URZ, 0x1f, UR37 ;  /* 0x0000001f3f100899 */ /* 0x000fe40008011425 */
[----:B------:R-:W-:Y:S02]  /*1d40*/  @UP1 UIMAD.WIDE.U32 UR10, UR44, UR14, URZ ;  /* 0x0000000e2c0a12a5 */ /* 0x000fe4000f8e003f */
[----:B------:R-:W-:Y:S02]  /*1d50*/  @UP1 UIMAD UR18, UR44, UR15, UR12 ;  /* 0x0000000f2c1212a4 */ /* 0x000fe4000f8e020c */
[----:B------:R-:W-:Y:S01]  /*1d60*/  @UP1 USHF.R.S32.HI UR19, URZ, 0x1f, UR37 ;  /* 0x0000001f3f131899 */ /* 0x000fe20008011425 */
[----:B------:R-:W-:Y:S01]  /*1d70*/  @UP0 ULDC.64 UR14, c[0x0][0x9b0] ;  /* 0x00026c00000e0ab9 */ /* 0x000fe20000000a00 */
[----:B------:R-:W-:Y:S01]  /*1d80*/  @UP1 ULDC.64 UR12, c[0x0][0x9c0] ;  /* 0x00027000000c1ab9 */ /* 0x000fe20000000a00 */
[----:B------:R-:W-:Y:S02]  /*1d90*/  @UP0 UIMAD UR16, UR16, UR14, URZ ;  /* 0x0000000e101002a4 */ /* 0x000fe4000f8e023f */
[----:B------:R-:W-:-:S02]  /*1da0*/  @UP0 UIADD3 UR9, UR9, UR17, URZ ;  /* 0x0000001109090290 */ /* 0x000fc4000fffe03f */
[----:B------:R-:W-:Y:S02]  /*1db0*/  @UP1 UIMAD UR17, UR19, UR12, URZ ;  /* 0x0000000c131112a4 */ /* 0x000fe4000f8e023f */
[----:B------:R-:W-:Y:S02]  /*1dc0*/  @UP1 UIADD3 UR11, UR11, UR18, URZ ;  /* 0x000000120b0b1290 */ /* 0x000fe4000fffe03f */
[----:B------:R-:W-:Y:S02]  /*1dd0*/  @UP0 UIMAD UR16, UR37, UR15, UR16 ;  /* 0x0000000f251002a4 */ /* 0x000fe4000f8e0210 */
[----:B------:R-:W-:Y:S02]  /*1de0*/  @UP0 UIMAD.WIDE.U32 UR14, UR37, UR14, UR8 ;  /* 0x0000000e250e02a5 */ /* 0x000fe4000f8e0008 */
[----:B------:R-:W-:Y:S02]  /*1df0*/  @UP1 UIMAD UR8, UR37, UR13, UR17 ;  /* 0x0000000d250812a4 */ /* 0x000fe4000f8e0211 */
[----:B------:R-:W-:-:S02]  /*1e00*/  @UP1 UIMAD.WIDE.U32 UR12, UR37, UR12, UR10 ;  /* 0x0000000c250c12a5 */ /* 0x000fc4000f8e000a */
[----:B------:R-:W-:Y:S02]  /*1e10*/  @UP0 UIADD3 UR9, UR15, UR16, URZ ;  /* 0x000000100f090290 */ /* 0x000fe4000fffe03f */
[----:B------:R-:W-:Y:S02]  /*1e20*/  @UP0 ULEA UR6, UP2, UR14, UR6, 0x2 ;  /* 0x000000060e060291 */ /* 0x000fe4000f84103f */
[----:B------:R-:W-:Y:S02]  /*1e30*/  @UP1 UIADD3 UR8, UR13, UR8, URZ ;  /* 0x000000080d081290 */ /* 0x000fe4000fffe03f */
[----:B------:R-:W-:Y:S02]  /*1e40*/  @UP1 ULEA UR4, UP3, UR12, UR4, 0x2 ;  /* 0x000000040c041291 */ /* 0x000fe4000f86103f */
[----:B------:R-:W-:Y:S01]  /*1e50*/  @UP0 ULEA.HI.X UR7, UR14, UR7, UR9, 0x2, UP2 ;  /* 0x000000070e070291 */ /* 0x000fe200090f1409 */
[----:B------:R-:W-:Y:S01]  /*1e60*/  IMAD.U32 R4, RZ, RZ, UR6 ;  /* 0x00000006ff047e24 */ /* 0x000fe2000f8e00ff */
[----:B------:R-:W-:-:S02]  /*1e70*/  @UP1 ULEA.HI.X UR5, UR12, UR5, UR8, 0x2, UP3 ;  /* 0x000000050c051291 */ /* 0x000fc400098f1408 */
[----:B------:R-:W-:Y:S02]  /*1e80*/  IMAD.U32 R6, RZ, RZ, UR4 ;  /* 0x00000004ff067e24 */ /* 0x000fe4000f8e00ff */
[----:B------:R-:W-:Y:S02]  /*1e90*/  IMAD.U32 R5, RZ, RZ, UR7 ;  /* 0x00000007ff057e24 */ /* 0x000fe4000f8e00ff */
[----:B------:R-:W-:-:S03]  /*1ea0*/  IMAD.U32 R7, RZ, RZ, UR5 ;  /* 0x00000005ff077e24 */ /* 0x000fc6000f8e00ff */
[----:B------:R-:W2:Y:S04]  /*1eb0*/  @P0 LDG.E R3, desc[UR50][R4.64] ;  /* 0x0000003204030981 */ /* 0x000ea8000c1e1900 */
[----:B------:R-:W2:Y:S01]  /*1ec0*/  @P1 LDG.E R0, desc[UR50][R6.64] ;  /* 0x0000003206001981 */ /* 0x000ea2000c1e1900 */
[----:B------:R-:W-:Y:S01]  /*1ed0*/  ULEA.HI UR4, UR46, UR46, URZ, 0x1 ;  /* 0x0000002e2e047291 */ /* 0x000fe2000f8f083f */
[----:B------:R-:W-:-:S03]  /*1ee0*/  IMAD.U32 R9, RZ, RZ, UR47 ;  /* 0x0000002fff097e24 */ /* 0x000fc6000f8e00ff */
[----:B------:R-:W-:Y:S02]  /*1ef0*/  ULOP3.LUT UR4, UR4, 0xfffffffe, URZ, 0xc0, !UPT ;  /* 0xfffffffe04047892 */ /* 0x000fe4000f8ec03f */
[----:B------:R-:W-:Y:S02]  /*1f00*/  ISETP.NE.AND P0, PT, R9, 0x3, PT ;  /* 0x000000030900780c */ /* 0x000fe40003f05270 */
[----:B------:R-:W-:-:S06]  /*1f10*/  UIADD3 UR4, UR46, -UR4, URZ ;  /* 0x800000042e047290 */ /* 0x000fcc000fffe03f */
[----:B------:R-:W-:Y:S01]  /*1f20*/  IMAD.U32 R8, RZ, RZ, UR4 ;  /* 0x00000004ff087e24 */ /* 0x000fe2000f8e00ff */
[----:B------:R-:W-:-:S04]  /*1f30*/  ULDC UR4, c[0x0][0x9d8] ;  /* 0x0002760000047ab9 */ /* 0x000fc80000000800 */
[----:B------:R-:W-:-:S04]  /*1f40*/  SHF.L.U32 R8, R8, 0x1f, RZ ;  /* 0x0000001f08087819 */ /* 0x000fc800000006ff */
[----:B------:R-:W0:Y:S01]  /*1f50*/  SYNCS.PHASECHK.TRANS64.TRYWAIT P1, [UR41+0x28400], R8 ;  /* 0x02840008ff0075a7 */ /* 0x000e220008020169 */
[----:B--2---:R-:W-:-:S04]  /*1f60*/  FMUL.FTZ R0, R3, R0 ;  /* 0x0000000003007220 */ /* 0x004fc80000410000 */
[----:B------:R-:W-:Y:S01]  /*1f70*/  FMUL.FTZ R0, R0, UR4 ;  /* 0x0000000400007c20 */ /* 0x000fe20008410000 */
[----:B0-----:R-:W-:Y:S06]  /*1f80*/  @!P1 BRA `(.L_x_857) ;  /* 0x0000012000089947 */ /* 0x001fec0003800000 */
.L_x_1034:
[----:B------:R-:W-:Y:S05]  /*1f90*/  @!P0 BRA `(.L_x_858) ;  /* 0x0000000000048947 */ /* 0x000fea0003800000 */
[----:B------:R-:W-:Y:S01]  /*1fa0*/  BPT.TRAP 0x1 ;  /* 0x000000040000795c */ /* 0x000fe20000300000 */
.L_x_858:
[----:B------:R-:W-:Y:S02]  /*1fb0*/  IMAD.U32 R6, RZ, RZ, UR52 ;  /* 0x00000034ff067e24 */ /* 0x000fe4000f8e00ff */
[----:B0-----:R-:W-:-:S03]  /*1fc0*/  IMAD.U32 R3, RZ, RZ, UR45 ;  /* 0x0000002dff037e24 */ /* 0x001fc6000f8e00ff */
[----:B------:R-:W-:Y:S02]  /*1fd0*/  LEA R6, R6, UR41, 0x3 ;  /* 0x0000002906067c11 */ /* 0x000fe4000f8e18ff */
[----:B------:R-:W-:-:S04]  /*1fe0*/  SHF.L.U32 R3, R3, 0x1f, RZ ;  /* 0x0000001f03037819 */ /* 0x000fc800000006ff */
[----:B------:R0:W1:Y:S01]  /*1ff0*/  SYNCS.PHASECHK.TRANS64.TRYWAIT P2, [R6+URZ+0x28430], R3 ;  /* 0x02843003060075a7 */ /* 0x000062000804017f */
[----:B------:R-:W-:Y:S05]  /*2000*/  @!P0 BRA `(.L_x_859) ;  /* 0x0000000000048947 */ /* 0x000fea0003800000 */
[----:B------:R-:W-:Y:S01]  /*2010*/  BPT.TRAP 0x1 ;  /* 0x000000040000795c */ /* 0x000fe20000300000 */
.L_x_859:
[----:B------:R-:W2:Y:S02]  /*2020*/  S2R R4, SR_TID.X ;  /* 0x0000000000047919 */ /* 0x000ea40000002100 */
[----:B--2---:R-:W-:Y:S01]  /*2030*/  LOP3.LUT P1, RZ, R4, 0x7f, RZ, 0xc0, !PT ;  /* 0x0000007f04ff7812 */ /* 0x004fe2000782c0ff */
[----:B-1----:R-:W-:-:S12]  /*2040*/  @P2 BRA `(.L_x_860) ;  /* 0x0000000000082947 */ /* 0x002fd80003800000 */
[----:B------:R-:W1:Y:S02]  /*2050*/  SYNCS.PHASECHK.TRANS64.TRYWAIT P2, [R6+URZ+0x28430], R3 ;  /* 0x02843003060075a7 */ /* 0x000e64000804017f */
[----:B-1----:R-:W-:Y:S05]  /*2060*/  @!P2 BRA `(.L_x_861) ;  /* 0x0000011c00e8a947 */ /* 0x002fea0003800000 */
.L_x_860:
[----:B------:R-:W-:Y:S05]  /*2070*/  WARPSYNC.ALL ;  /* 0x0000000000007948 */ /* 0x000fea0003800000 */
[----:B------:R-:W-:Y:S01]  /*2080*/  UIADD3 UR4, UR41, 0x20000, URZ ;  /* 0x0002000029047890 */ /* 0x000fe2000fffe03f */
[----:B------:R-:W-:Y:S01]  /*2090*/  WARPGROUP.ARRIVE ;  /* 0x00000000000079c5 */ /* 0x000fe20000000000 */
[----:B------:R-:W-:Y:S01]  /*20a0*/  ULOP3.LUT UR32, UR49, 0x10000, URZ, 0xfc, !UPT ;  /* 0x0001000031207892 */ /* 0x000fe2000f8efc3f */
[----:B01----:R-:W-:Y:S01]  /*20b0*/  VIADD R3, R17, UR36 ;  /* 0x0000002411037c36 */ /* 0x003fe20008000000 */
[----:B------:R-:W-:Y:S01]  /*20c0*/  USHF.R.U32.HI UR4, URZ, 0x4, UR4 ;  /* 0x000000043f047899 */ /* 0x000fe20008011604 */
[----:B------:R-:W0:Y:S01]  /*20d0*/  LDC R13, c[0x0][0x2f0] ;  /* 0x0000bc00ff0d7b82 */ /* 0x000e220000000800 */
[----:B------:R-:W-:Y:S01]  /*20e0*/  UMOV UR33, 0x40000040 ;  /* 0x4000004000217882 */ /* 0x000fe20000000000 */
[----:B------:R-:W-:Y:S01]  /*20f0*/  UMOV UR35, 0x40000040 ;  /* 0x4000004000237882 */ /* 0x000fe20000000000 */
[----:B------:R-:W-:Y:S01]  /*2100*/  ULOP3.LUT UR4, UR4, 0x3fff, URZ, 0xc0, !UPT ;  /* 0x00003fff04047892 */ /* 0x000fe2000f8ec03f */
[----:B------:R-:W-:Y:S01]  /*2110*/  IMAD.MOV.U32 R4, RZ, RZ, R3 ;  /* 0x000000ffff047224 */ /* 0x000fe200078e0003 */
[----:B------:R-:W-:Y:S01]  /*2120*/  UMOV UR5, 0x40000040 ;  /* 0x4000004000057882 */ /* 0x000fe20000000000 */
[----:B------:R-:W-:Y:S01]  /*2130*/  UMOV UR7, 0x40000040 ;  /* 0x4000004000077882 */ /* 0x000fe20000000000 */
[----:B------:R-:W-:Y:S01]  /*2140*/  ULOP3.LUT UR48, UR4, 0x10000, URZ, 0xfc, !UPT ;  /* 0x0001000004307892 */ /* 0x000fe2000f8efc3f */
[----:B------:R-:W1:Y:S01]  /*2150*/  LDC R14, c[0x0][0x288] ;  /* 0x0000a200ff0e7b82 */ /* 0x000e620000000800 */
[----:B------:R-:W-:Y:S01]  /*2160*/  UIADD3 UR4, UR32, 0x2, URZ ;  /* 0x0000000220047890 */ /* 0x000fe2000fffe03f */
[----:B------:R-:W-:Y:S01]  /*2170*/  IMAD.MOV.U32 R7, RZ, RZ, -0x40 ;  /* 0xffffffc0ff077424 */ /* 0x000fe200078e00ff */
[----:B------:R-:W-:-:S02]  /*2180*/  ULEA UR34, UR52, UR48, 0xa ;  /* 0x0000003034227291 */ /* 0x000fc4000f8e503f */
[----:B------:R-:W-:Y:S02]  /*2190*/  UIADD3 UR8, UR32, 0x4, URZ ;  /* 0x0000000420087890 */ /* 0x000fe4000fffe03f */
[----:B------:R-:W-:Y:S02]  /*21a0*/  UIADD3 UR6, UR34, 0x2, URZ ;  /* 0x0000000222067890 */ /* 0x000fe4000fffe03f */
[----:B------:R-:W-:Y:S01]  /*21b0*/  UIADD3 UR10, UR34, 0x4, URZ ;  /* 0x00000004220a7890 */ /* 0x000fe2000fffe03f */
[----:B------:R-:W-:Y:S02]  /*21c0*/  UMOV UR9, 0x40000040 ;  /* 0x4000004000097882 */ /* 0x000fe40000000000 */
[----:B------:R-:W-:Y:S01]  /*21d0*/  QGMMA.64x64x32.F32.E4M3.E4M3 R24, gdesc[UR32], RZ, !UPT, gsb0 ;  /* 0x00e00000201879f3 */ /* 0x000fe2000c0008ff */
[----:B------:R-:W-:Y:S01]  /*21e0*/  UMOV UR11, 0x40000040 ;  /* 0x40000040000b7882 */ /* 0x000fe20000000000 */
[----:B------:R-:W-:Y:S02]  /*21f0*/  UIADD3 UR12, UR32, 0x6, URZ ;  /* 0x00000006200c7890 */ /* 0x000fe4000fffe03f */
[----:B------:R-:W-:Y:S01]  /*2200*/  UIADD3 UR14, UR34, 0x6, URZ ;  /* 0x00000006220e7890 */ /* 0x000fe2000fffe03f */
[----:B------:R-:W-:Y:S01]  /*2210*/  UMOV UR13, 0x40000040 ;  /* 0x40000040000d7882 */ /* 0x000fe20000000000 */
[----:B------:R-:W-:Y:S01]  /*2220*/  UMOV UR15, 0x40000040 ;  /* 0x40000040000f7882 */ /* 0x000fe20000000000 */
[----:B------:R-:W-:-:S02]  /*2230*/  UIADD3 UR16, UR32, 0x400, URZ ;  /* 0x0000040020107890 */ /* 0x000fc4000fffe03f */
[----:B------:R-:W-:Y:S01]  /*2240*/  UIADD3 UR18, UR34, 0x200, URZ ;  /* 0x0000020022127890 */ /* 0x000fe2000fffe03f */
[----:B------:R-:W-:Y:S01]  /*2250*/  UMOV UR17, 0x40000040 ;  /* 0x4000004000117882 */ /* 0x000fe20000000000 */
[----:B------:R-:W-:Y:S01]  /*2260*/  UMOV UR19, 0x40000040 ;  /* 0x4000004000137882 */ /* 0x000fe20000000000 */
[----:B------:R-:W-:Y:S02]  /*2270*/  UIADD3 UR20, UR32, 0x402, URZ ;  /* 0x0000040220147890 */ /* 0x000fe4000fffe03f */
[----:B------:R-:W-:Y:S01]  /*2280*/  UIADD3 UR22, UR34, 0x202, URZ ;  /* 0x0000020222167890 */ /* 0x000fe2000fffe03f */
[----:B------:R-:W-:Y:S01]  /*2290*/  UMOV UR21, 0x40000040 ;  /* 0x4000004000157882 */ /* 0x000fe20000000000 */
        /* <DEDUP_REMOVED lines=9> */
[----:B------:R-:W-:Y:S02]  /*2330*/  ULDC UR49, c[0x0][0x9dc] ;  /* 0x0002770000317ab9 */ /* 0x000fe40000000800 */
[----:B------:R-:W-:Y:S01]  /*2340*/  ULOP3.LUT UR49, URZ, UR49, URZ, 0x33, !UPT ;  /* 0x000000313f317292 */ /* 0x000fe2000f8e333f */
[----:B------:R-:W-:Y:S02]  /*2350*/  WARPGROUP.DEPBAR.LE gsb0, 0x0 ;  /* 0x00008000000079c5 */ /* 0x000fe40000010000 */
[----:B------:R-:W-:-:S06]  /*2360*/  WARPGROUP.ARRIVE ;  /* 0x00000000000079c5 */ /* 0x000fcc0000000000 */
[----:B------:R-:W-:Y:S01]  /*2370*/  QGMMA.64x64x32.F32.E4M3.E4M3 R24, gdesc[UR4], R24, gsb0 ;  /* 0x00e00000041879f3 */ /* 0x000fe20008000818 */
[----:B------:R-:W-:Y:S02]  /*2380*/  ULDC UR6, c[0x0][0x448] ;  /* 0x0001120000067ab9 */ /* 0x000fe40000000800 */
[----:B------:R-:W-:-:S06]  /*2390*/  UISETP.NE.AND UP0, UPT, UR6, 0x1, UPT ;  /* 0x000000010600788c */ /* 0x000fcc000bf05270 */
[----:B------:R-:W-:Y:S02]  /*23a0*/  PLOP3.LUT P2, PT, PT, PT, UP0, 0x80, 0x0 ;  /* 0x000000000000781c */ /* 0x000fe40003f4f008 */
[----:B------:R-:W-:-:S03]  /*23b0*/  PLOP3.LUT P3, PT, PT, PT, UP0, 0x80, 0x0 ;  /* 0x000000000000781c */ /* 0x000fc60003f6f008 */
[----:B------:R-:W-:-:S08]  /*23c0*/  @UP0 ULDC UR6, c[0x0][0x44c] ;  /* 0x0001130000060ab9 */ /* 0x000fd00000000800 */
[----:B------:R-:W-:Y:S01]  /*23d0*/  @P2 IMAD.HI.U32 R5, R3, UR6, RZ ;  /* 0x0000000603052c27 */ /* 0x000fe2000f8e00ff */
[----:B------:R-:W-:-:S03]  /*23e0*/  @UP0 ULDC UR6, c[0x0][0x450] ;  /* 0x0001140000060ab9 */ /* 0x000fc60000000800 */
[----:B------:R-:W-:Y:S01]  /*23f0*/  @!P1 VIADD R3, R6, 0x28440 ;  /* 0x0002844006039836 */ /* 0x000fe20000000000 */
[----:B------:R-:W-:Y:S01]  /*2400*/  @P3 SHF.R.U32.HI R4, RZ, UR6, R5 ;  /* 0x00000006ff043c19 */ /* 0x000fe20008011605 */
[----:B------:R-:W-:Y:S02]  /*2410*/  ULDC.64 UR6, c[0x0][0x9e0] ;  /* 0x0002780000067ab9 */ /* 0x000fe40000000a00 */
[----:B------:R-:W-:Y:S01]  /*2420*/  UISETP.GE.AND UP1, UPT, UR7, 0x1, UPT ;  /* 0x000000010700788c */ /* 0x000fe2000bf26270 */
[----:B------:R-:W-:-:S05]  /*2430*/  @!P1 PRMT R3, RZ, 0x654, R3 ;  /* 0x00000654ff039816 */ /* 0x000fca0000000003 */
[----:B------:R-:W-:Y:S01]  /*2440*/  PLOP3.LUT P2, PT, PT, PT, UP1, 0x40, 0x0 ;  /* 0x000000000000781c */ /* 0x000fe20003f4e818 */
[----:B------:R-:W-:Y:S02]  /*2450*/  WARPGROUP.DEPBAR.LE gsb0, 0x0 ;  /* 0x00008000000079c5 */ /* 0x000fe40000010000 */
[----:B------:R-:W-:-:S06]  /*2460*/  WARPGROUP.ARRIVE ;  /* 0x00000000000079c5 */ /* 0x000fcc0000000000 */
[----:B------:R-:W-:Y:S03]  /*2470*/  QGMMA.64x64x32.F32.E4M3.E4M3 R24, gdesc[UR8], R24, gsb0 ;  /* 0x00e00000081879f3 */ /* 0x000fe60008000818 */
        /* <DEDUP_REMOVED lines=16> */
[C---:B------:R-:W-:Y:S01]  /*2580*/  FMUL.FTZ R34, R0.reuse, R34 ;  /* 0x0000002200227220 */ /* 0x040fe20000410000 */
[C---:B------:R-:W-:Y:S01]  /*2590*/  FMUL.FTZ R42, R0.reuse, R42 ;  /* 0x0000002a002a7220 */ /* 0x040fe20000410000 */
[C---:B------:R-:W-:Y:S01]  /*25a0*/  FMUL.FTZ R24, R0.reuse, R24 ;  /* 0x0000001800187220 */ /* 0x040fe20000410000 */
[C---:B------:R-:W-:Y:S01]  /*25b0*/  FMUL.FTZ R25, R0.reuse, R25 ;  /* 0x0000001900197220 */ /* 0x040fe20000410000 */
[----:B------:R2:W3:Y:S01]  /*25c0*/  MUFU.TANH R11, R34 ;  /* 0x00000022000b7308 */ /* 0x0004e20000002400 */
[C---:B------:R-:W-:Y:S01]  /*25d0*/  FMUL.FTZ R26, R0.reuse, R26 ;  /* 0x0000001a001a7220 */ /* 0x040fe20000410000 */
[C---:B------:R-:W-:Y:S01]  /*25e0*/  FMUL.FTZ R28, R0.reuse, R28 ;  /* 0x0000001c001c7220 */ /* 0x040fe20000410000 */
[C---:B------:R-:W-:Y:S01]  /*25f0*/  FMUL.FTZ R29, R0.reuse, R29 ;  /* 0x0000001d001d7220 */ /* 0x040fe20000410000 */
[C---:B------:R-:W-:Y:S01]  /*2600*/  FMUL.FTZ R32, R0.reuse, R32 ;  /* 0x0000002000207220 */ /* 0x040fe20000410000 */
[C---:B------:R-:W-:Y:S01]  /*2610*/  FMUL.FTZ R33, R0.reuse, R33 ;  /* 0x0000002100217220 */ /* 0x040fe20000410000 */
[C---:B------:R-:W-:Y:S01]  /*2620*/  FMUL.FTZ R36, R0.reuse, R36 ;  /* 0x0000002400247220 */ /* 0x040fe20000410000 */
[----:B------:R-:W-:Y:S01]  /*2630*/  FMUL.FTZ R37, R0, R37 ;  /* 0x0000002500257220 */ /* 0x000fe20000410000 */
[----:B------:R4:W0:Y:S01]  /*2640*/  MUFU.TANH R21, R42 ;  /* 0x0000002a00157308 */ /* 0x0008220000002400 */
[----:B--2---:R-:W-:-:S02]  /*2650*/  IMAD R34, R58, R7, 0x40 ;  /* 0x000000403a227424 */ /* 0x004fc400078e0207 */
[C---:B------:R-:W-:Y:S01]  /*2660*/  FMUL.FTZ R40, R0.reuse, R40 ;  /* 0x0000002800287220 */ /* 0x040fe20000410000 */
[C---:B------:R-:W-:Y:S01]  /*2670*/  FMUL.FTZ R41, R0.reuse, R41 ;  /* 0x0000002900297220 */ /* 0x040fe20000410000 */
[----:B------:R-:W-:Y:S01]  /*2680*/  FMUL.FTZ R43, R0, R43 ;  /* 0x0000002b002b7220 */ /* 0x000fe20000410000 */
[----:B------:R-:W-:Y:S02]  /*2690*/  VIADD R5, R34, 0x1 ;  /* 0x0000000122057836 */ /* 0x000fe40000000000 */
[C---:B------:R-:W-:Y:S01]  /*26a0*/  FMUL.FTZ R44, R0.reuse, R44 ;  /* 0x0000002c002c7220 */ /* 0x040fe20000410000 */
[C---:B------:R-:W-:Y:S01]  /*26b0*/  FMUL.FTZ R45, R0.reuse, R45 ;  /* 0x0000002d002d7220 */ /* 0x040fe20000410000 */
[C---:B------:R-:W-:Y:S01]  /*26c0*/  FMUL.FTZ R46, R0.reuse, R46 ;  /* 0x0000002e002e7220 */ /* 0x040fe20000410000 */
[----:B----4-:R-:W2:Y:S01]  /*26d0*/  SHFL.IDX PT, R42, R4, RZ, 0x1c1f ;  /* 0x001c1fff042a7589 */ /* 0x010ea200000e0000 */
[C---:B------:R-:W-:Y:S01]  /*26e0*/  FMUL.FTZ R47, R0.reuse, R47 ;  /* 0x0000002f002f7220 */ /* 0x040fe20000410000 */
[C---:B------:R-:W-:Y:S01]  /*26f0*/  FMUL.FTZ R48, R0.reuse, R48 ;  /* 0x0000003000307220 */ /* 0x040fe20000410000 */
[C---:B------:R-:W-:Y:S01]  /*2700*/  FMUL.FTZ R49, R0.reuse, R49 ;  /* 0x0000003100317220 */ /* 0x040fe20000410000 */
[C---:B------:R-:W-:Y:S01]  /*2710*/  FMUL.FTZ R50, R0.reuse, R50 ;  /* 0x0000003200327220 */ /* 0x040fe20000410000 */
[C---:B------:R-:W-:Y:S01]  /*2720*/  FMUL.FTZ R51, R0.reuse, R51 ;  /* 0x0000003300337220 */ /* 0x040fe20000410000 */
[C---:B------:R-:W-:Y:S01]  /*2730*/  FMUL.FTZ R52, R0.reuse, R52 ;  /* 0x0000003400347220 */ /* 0x040fe20000410000 */
[C---:B------:R-:W-:Y:S01]  /*2740*/  FMUL.FTZ R53, R0.reuse, R53 ;  /* 0x0000003500357220 */ /* 0x040fe20000410000 */
[C---:B------:R-:W-:Y:S01]  /*2750*/  FMUL.FTZ R54, R0.reuse, R54 ;  /* 0x0000003600367220 */ /* 0x040fe20000410000 */
[----:B------:R-:W-:Y:S01]  /*2760*/  FMUL.FTZ R55, R0, R55 ;  /* 0x0000003700377220 */ /* 0x000fe20000410000 */
[----:B------:R-:W-:-:S02]  /*2770*/  IMAD R6, R2, -0x2, R5 ;  /* 0xfffffffe02067824 */ /* 0x000fc400078e0205 */
[C---:B------:R-:W-:Y:S01]  /*2780*/  FMUL.FTZ R35, R0.reuse, R35 ;  /* 0x0000002300237220 */ /* 0x040fe20000410000 */
[C---:B------:R-:W-:Y:S01]  /*2790*/  FMUL.FTZ R39, R0.reuse, R39 ;  /* 0x0000002700277220 */ /* 0x040fe20000410000 */
[----:B------:R-:W4:Y:S01]  /*27a0*/  MUFU.TANH R24, R24 ;  /* 0x0000001800187308 */ /* 0x000f220000002400 */
[----:B0-----:R-:W-:Y:S02]  /*27b0*/  IMAD R5, R13, UR43, R6 ;  /* 0x0000002b0d057c24 */ /* 0x001fe4000f8e0206 */
[C---:B------:R-:W-:Y:S01]  /*27c0*/  FMUL.FTZ R27, R0.reuse, R27 ;  /* 0x0000001b001b7220 */ /* 0x040fe20000410000 */
[C---:B------:R-:W-:Y:S01]  /*27d0*/  FMUL.FTZ R38, R0.reuse, R38 ;  /* 0x0000002600267220 */ /* 0x040fe20000410000 */
[----:B------:R0:W-:Y:S01]  /*27e0*/  @!P1 SYNCS.ARRIVE.TRANS64.RED.A1T0 RZ, [R3+URZ], RZ ;  /* 0x000000ff03ff99a7 */ /* 0x0001e2000810043f */
[C---:B------:R-:W-:Y:S01]  /*27f0*/  FMUL.FTZ R31, R0.reuse, R31 ;  /* 0x0000001f001f7220 */ /* 0x040fe20000410000 */
[----:B-1----:R-:W-:Y:S02]  /*2800*/  IMAD.IADD R5, R5, 0x1, -R14 ;  /* 0x0000000105057824 */ /* 0x002fe400078e0a0e */
[----:B------:R-:W-:Y:S01]  /*2810*/  FMUL.FTZ R30, R0, R30 ;  /* 0x0000001e001e7220 */ /* 0x000fe20000410000 */
[----:B------:R-:W1:Y:S01]  /*2820*/  MUFU.TANH R25, R25 ;  /* 0x0000001900197308 */ /* 0x000e620000002400 */
[----:B0-----:R-:W-:-:S07]  /*2830*/  IMAD R3, R13, UR43, R34 ;  /* 0x0000002b0d037c24 */ /* 0x001fce000f8e0222 */
[----:B------:R-:W0:Y:S08]  /*2840*/  MUFU.TANH R26, R26 ;  /* 0x0000001a001a7308 */ /* 0x000e300000002400 */
        /* <DEDUP_REMOVED lines=23> */
[----:B------:R5:W0:Y:S08]  /*29c0*/  MUFU.TANH R9, R27 ;  /* 0x0000001b00097308 */ /* 0x000a300000002400 */
[----:B------:R3:W0:Y:S01]  /*29d0*/  MUFU.TANH R15, R38 ;  /* 0x00000026000f7308 */ /* 0x0006220000002400 */
[----:B-----5:R-:W-:-:S07]  /*29e0*/  IMAD R27, R2, -0x2, R3 ;  /* 0xfffffffe021b7824 */ /* 0x020fce00078e0203 */
[----:B------:R5:W0:Y:S01]  /*29f0*/  MUFU.TANH R10, R31 ;  /* 0x0000001f000a7308 */ /* 0x000a220000002400 */
[----:B---3--:R-:W-:-:S05]  /*2a00*/  VIADD R38, R5, UR6 ;  /* 0x0000000605267c36 */ /* 0x008fca0008000000 */
[----:B--2---:R-:W-:Y:S02]  /*2a10*/  VIADDMNMX R3, R42, R38, R27, PT ;  /* 0x000000262a037246 */ /* 0x004fe4000380011b */
[----:B------:R2:W3:Y:S01]  /*2a20*/  MUFU.TANH R8, R30 ;  /* 0x0000001e00087308 */ /* 0x0004e20000002400 */
[----:B-----5:R-:W-:-:S04]  /*2a30*/  VIADD R31, R5, UR49 ;  /* 0x00000031051f7c36 */ /* 0x020fc80008000000 */
[----:B------:R-:W-:Y:S01]  /*2a40*/  IMAD.IADD R5, R31, 0x1, R42 ;  /* 0x000000011f057824 */ /* 0x000fe200078e022a */
[----:B--2---:R-:W-:Y:S01]  /*2a50*/  LEA R30, R58, 0xffffffc0, 0x6 ;  /* 0xffffffc03a1e7811 */ /* 0x004fe200078e30ff */
[----:B01--4-:R-:W-:Y:S06]  /*2a60*/  @P2 BRA `(.L_x_862) ;  /* 0x00000000005c2947 */ /* 0x013fec0003800000 */
[----:B------:R-:W-:Y:S01]  /*2a70*/  IMAD R7, R13, UR43, R42 ;  /* 0x0000002b0d077c24 */ /* 0x000fe2000f8e022a */
[----:B------:R-:W-:Y:S03]  /*2a80*/  BSSY B0, `(.L_x_863) ;  /* 0x0000011000007945 */ /* 0x000fe60003800000 */
[----:B------:R-:W-:-:S05]  /*2a90*/  IMAD.IADD R7, R7, 0x1, -R14 ;  /* 0x0000000107077824 */ /* 0x000fca00078e0a0e */
[----:B------:R-:W-:-:S13]  /*2aa0*/  ISETP.GT.AND P2, PT, R7, -0x1, PT ;  /* 0xffffffff0700780c */ /* 0x000fda0003f44270 */
[----:B------:R-:W-:Y:S05]  /*2ab0*/  @P2 BRA `(.L_x_864) ;  /* 0x0000000000202947 */ /* 0x000fea0003800000 */
[----:B------:R-:W-:Y:S01]  /*2ac0*/  UISETP.NE.AND UP2, UPT, UR7, 0x1, UPT ;  /* 0x000000010700788c */ /* 0x000fe2000bf45270 */
[----:B------:R-:W-:-:S05]  /*2ad0*/  LOP3.LUT R7, RZ, R7, RZ, 0x33, !PT ;  /* 0x00000007ff077212 */ /* 0x000fca00078e33ff */
[----:B------:R-:W-:-:S05]  /*2ae0*/  PLOP3.LUT P2, PT, PT, PT, UP2, 0x80, 0x0 ;  /* 0x000000000000781c */ /* 0x000fca0003f4f028 */
[----:B------:R-:W-:-:S08]  /*2af0*/  @UP2 ULDC.64 UR10, c[0x0][0x9e8] ;  /* 0x00027a00000a2ab9 */ /* 0x000fd00000000a00 */
[----:B------:R-:W-:-:S05]  /*2b00*/  @P2 IMAD.HI.U32 R6, R7, UR10, RZ ;  /* 0x0000000a07062c27 */ /* 0x000fca000f8e00ff */
[----:B------:R-:W-:-:S04]  /*2b10*/  @P2 SHF.R.U32.HI R7, RZ, UR11, R6 ;  /* 0x0000000bff072c19 */ /* 0x000fc80008011606 */
[----:B------:R-:W-:Y:S01]  /*2b20*/  LOP3.LUT R7, RZ, R7, RZ, 0x33, !PT ;  /* 0x00000007ff077212 */ /* 0x000fe200078e33ff */
[----:B------:R-:W-:Y:S06]  /*2b30*/  BRA `(.L_x_865) ;  /* 0x0000000000147947 */ /* 0x000fec0003800000 */
.L_x_864:
[----:B------:R-:W-:-:S06]  /*2b40*/  UISETP.NE.AND UP2, UPT, UR7, 0x1, UPT ;  /* 0x000000010700788c */ /* 0x000fcc000bf45270 */
[----:B------:R-:W-:-:S05]  /*2b50*/  PLOP3.LUT P2, PT, PT, PT, UP2, 0x80, 0x0 ;  /* 0x000000000000781c */ /* 0x000fca0003f4f028 */
[----:B------:R-:W-:-:S08]  /*2b60*/  @UP2 ULDC.64 UR10, c[0x0][0x9e8] ;  /* 0x00027a00000a2ab9 */ /* 0x000fd00000000a00 */
[----:B------:R-:W-:-:S05]  /*2b70*/  @P2 IMAD.HI.U32 R6, R7, UR10, RZ ;  /* 0x0000000a07062c27 */ /* 0x000fca000f8e00ff */
[----:B------:R-:W-:-:S07]  /*2b80*/  @P2 SHF.R.U32.HI R7, RZ, UR11, R6 ;  /* 0x0000000bff072c19 */ /* 0x000fce0008011606 */
.L_x_865:
[----:B------:R-:W-:Y:S05]  /*2b90*/  BSYNC B0 ;  /* 0x0000000000007941 */ /* 0x000fea0003800000 */
.L_x_863:
[----:B------:R-:W-:-:S04]  /*2ba0*/  IMAD R7, R7, UR7, -R30 ;  /* 0x0000000707077c24 */ /* 0x000fc8000f8e0a1e */
[----:B------:R-:W-:-:S05]  /*2bb0*/  IMAD R6, R2, -0x2, R7 ;  /* 0xfffffffe02067824 */ /* 0x000fca00078e0207 */
[----:B------:R-:W-:Y:S02]  /*2bc0*/  VIMNMX R5, R5, R6, !PT ;  /* 0x0000000605057248 */ /* 0x000fe40007fe0100 */
[----:B------:R-:W-:-:S07]  /*2bd0*/  VIADDMNMX R3, R6, UR7, R3, PT ;  /* 0x0000000706037c46 */ /* 0x000fce000b800103 */
.L_x_862:
[C---:B------:R-:W-:Y:S01]  /*2be0*/  ISETP.GE.AND P2, PT, R34.reuse, 0x2, PT ;  /* 0x000000022200780c */ /* 0x040fe20003f46270 */
[----:B------:R-:W0:Y:S01]  /*2bf0*/  SHFL.IDX PT, R4, R4, 0x1, 0x1c1f ;  /* 0x003c1f0004047f89 */ /* 0x000e2200000e0000 */
[C---:B------:R-:W-:Y:S02]  /*2c00*/  ISETP.GE.AND P6, PT, R34.reuse, 0xa, PT ;  /* 0x0000000a2200780c */ /* 0x040fe40003fc6270 */
[----:B------:R-:W-:Y:S02]  /*2c10*/  ISETP.GT.AND P4, PT, R5, 0x1, !P2 ;  /* 0x000000010500780c */ /* 0x000fe40005784270 */
[----:B------:R-:W-:Y:S02]  /*2c20*/  ISETP.GE.AND P3, PT, R34, 0x9, PT ;  /* 0x000000092200780c */ /* 0x000fe40003f66270 */
[----:B------:R-:W-:Y:S02]  /*2c30*/  ISETP.LT.OR P4, PT, R3, 0x2, P4 ;  /* 0x000000020300780c */ /* 0x000fe40002781670 */
[----:B------:R-:W-:-:S02]  /*2c40*/  ISETP.GT.AND P5, PT, R5, 0x8, !P3 ;  /* 0x000000080500780c */ /* 0x000fc40005fa4270 */
[----:B------:R-:W-:Y:S02]  /*2c50*/  FSEL R42, R25, -INF , !P4 ;  /* 0xff800000192a7808 */ /* 0x000fe40006000000 */
[----:B------:R-:W-:Y:S02]  /*2c60*/  ISETP.GT.AND P4, PT, R5, 0x9, !P6 ;  /* 0x000000090500780c */ /* 0x000fe40007784270 */
[----:B------:R-:W-:Y:S02]  /*2c70*/  P2R R25, PR, RZ, 0x40 ;  /* 0x00000040ff197803 */ /* 0x000fe40000000000 */
[----:B------:R-:W-:Y:S02]  /*2c80*/  ISETP.LT.OR P4, PT, R3, 0xa, P4 ;  /* 0x0000000a0300780c */ /* 0x000fe40002781670 */
[----:B------:R-:W-:Y:S02]  /*2c90*/  ISETP.GE.AND P6, PT, R34, 0x11, PT ;  /* 0x000000112200780c */ /* 0x000fe40003fc6270 */
[----:B------:R-:W-:-:S02]  /*2ca0*/  FSEL R60, R29, -INF , !P4 ;  /* 0xff8000001d3c7808 */ /* 0x000fc40006000000 */
[----:B------:R-:W-:Y:S02]  /*2cb0*/  ISETP.LT.OR P5, PT, R3, 0x9, P5 ;  /* 0x000000090300780c */ /* 0x000fe40002fa1670 */
[----:B------:R-:W-:Y:S02]  /*2cc0*/  ISETP.GT.AND P4, PT, R5, 0x10, !P6 ;  /* 0x000000100500780c */ /* 0x000fe40007784270 */
[----:B------:R-:W-:Y:S02]  /*2cd0*/  FSEL R56, R28, -INF , !P5 ;  /* 0xff8000001c387808 */ /* 0x000fe40006800000 */
[----:B------:R-:W-:Y:S02]  /*2ce0*/  ISETP.LT.OR P4, PT, R3, 0x11, P4 ;  /* 0x000000110300780c */ /* 0x000fe40002781670 */
[----:B------:R-:W-:Y:S02]  /*2cf0*/  ISETP.GE.AND P5, PT, R34, 0x12, PT ;  /* 0x000000122200780c */ /* 0x000fe40003fa6270 */
[----:B------:R-:W-:-:S02]  /*2d00*/  FSEL R62, R32, -INF , !P4 ;  /* 0xff800000203e7808 */ /* 0x000fc40006000000 */
[----:B------:R-:W-:Y:S02]  /*2d10*/  ISETP.GT.AND P4, PT, R5, 0x11, !P5 ;  /* 0x000000110500780c */ /* 0x000fe40006f84270 */
[----:B------:R-:W-:Y:S02]  /*2d20*/  P2R R29, PR, RZ, 0x20 ;  /* 0x00000020ff1d7803 */ /* 0x000fe40000000000 */
[----:B------:R-:W-:Y:S02]  /*2d30*/  ISETP.LT.OR P4, PT, R3, 0x12, P4 ;  /* 0x000000120300780c */ /* 0x000fe40002781670 */
[----:B------:R-:W-:Y:S02]  /*2d40*/  ISETP.GE.AND P5, PT, R34, 0x19, PT ;  /* 0x000000192200780c */ /* 0x000fe40003fa6270 */
[----:B------:R-:W-:Y:S02]  /*2d50*/  FSEL R64, R33, -INF , !P4 ;  /* 0xff80000021407808 */ /* 0x000fe40006000000 */
[----:B------:R-:W-:-:S02]  /*2d60*/  ISETP.GT.AND P4, PT, R5, 0x18, !P5 ;  /* 0x000000180500780c */ /* 0x000fc40006f84270 */
[----:B------:R-:W-:Y:S02]  /*2d70*/  P2R R33, PR, RZ, 0x20 ;  /* 0x00000020ff217803 */ /* 0x000fe40000000000 */
[----:B------:R-:W-:Y:S02]  /*2d80*/  ISETP.LT.OR P4, PT, R3, 0x19, P4 ;  /* 0x000000190300780c */ /* 0x000fe40002781670 */
[----:B------:R-:W-:Y:S02]  /*2d90*/  ISETP.GE.AND P5, PT, R34, 0x1a, PT ;  /* 0x0000001a2200780c */ /* 0x000fe40003fa6270 */
[----:B------:R-:W-:Y:S02]  /*2da0*/  FSEL R66, R36, -INF , !P4 ;  /* 0xff80000024427808 */ /* 0x000fe40006000000 */
[----:B------:R-:W-:Y:S02]  /*2db0*/  ISETP.GT.AND P4, PT, R5, 0x19, !P5 ;  /* 0x000000190500780c */ /* 0x000fe40006f84270 */
[----:B------:R-:W-:-:S02]  /*2dc0*/  P2R R35, PR, RZ, 0x20 ;  /* 0x00000020ff237803 */ /* 0x000fc40000000000 */
[----:B------:R-:W-:Y:S02]  /*2dd0*/  ISETP.LT.OR P4, PT, R3, 0x1a, P4 ;  /* 0x0000001a0300780c */ /* 0x000fe40002781670 */
[----:B------:R-:W-:Y:S02]  /*2de0*/  ISETP.GE.AND P5, PT, R34, 0x21, PT ;  /* 0x000000212200780c */ /* 0x000fe40003fa6270 */
[----:B------:R-:W-:Y:S02]  /*2df0*/  FSEL R68, R37, -INF , !P4 ;  /* 0xff80000025447808 */ /* 0x000fe40006000000 */
[----:B------:R-:W-:Y:S02]  /*2e00*/  ISETP.GT.AND P4, PT, R5, 0x20, !P5 ;  /* 0x000000200500780c */ /* 0x000fe40006f84270 */
[----:B------:R-:W-:Y:S02]  /*2e10*/  P2R R36, PR, RZ, 0x20 ;  /* 0x00000020ff247803 */ /* 0x000fe40000000000 */
[----:B------:R-:W-:-:S02]  /*2e20*/  ISETP.LT.OR P4, PT, R3, 0x21, P4 ;  /* 0x000000210300780c */ /* 0x000fc40002781670 */
[----:B------:R-:W-:Y:S02]  /*2e30*/  ISETP.GE.AND P5, PT, R34, 0x22, PT ;  /* 0x000000222200780c */ /* 0x000fe40003fa6270 */
[----:B------:R-:W-:Y:S02]  /*2e40*/  FSEL R40, R40, -INF , !P4 ;  /* 0xff80000028287808 */ /* 0x000fe40006000000 */
[----:B------:R-:W-:Y:S02]  /*2e50*/  ISETP.GT.AND P4, PT, R5, 0x21, !P5 ;  /* 0x000000210500780c */ /* 0x000fe40006f84270 */
[----:B------:R-:W-:Y:S02]  /*2e60*/  P2R R37, PR, RZ, 0x20 ;  /* 0x00000020ff257803 */ /* 0x000fe40000000000 */
[----:B------:R-:W-:Y:S02]  /*2e70*/  ISETP.LT.OR P4, PT, R3, 0x22, P4 ;  /* 0x000000220300780c */ /* 0x000fe40002781670 */
[----:B------:R-:W-:-:S02]  /*2e80*/  ISETP.GE.AND P5, PT, R34, 0x29, PT ;  /* 0x000000292200780c */ /* 0x000fc40003fa6270 */
[----:B------:R-:W-:Y:S02]  /*2e90*/  FSEL R70, R41, -INF , !P4 ;  /* 0xff80000029467808 */ /* 0x000fe40006000000 */
[----:B------:R-:W-:Y:S02]  /*2ea0*/  ISETP.GT.AND P4, PT, R5, 0x28, !P5 ;  /* 0x000000280500780c */ /* 0x000fe40006f84270 */
[----:B------:R-:W-:Y:S02]  /*2eb0*/  P2R R39, PR, RZ, 0x20 ;  /* 0x00000020ff277803 */ /* 0x000fe40000000000 */
        /* <DEDUP_REMOVED lines=11> */
[----:B------:R-:W-:Y:S02]  /*2f70*/  P2R R28, PR, RZ, 0x40 ;  /* 0x00000040ff1c7803 */ /* 0x000fe40000000000 */
[----:B------:R-:W-:Y:S02]  /*2f80*/  FSEL R48, R48, -INF , !P4 ;  /* 0xff80000030307808 */ /* 0x000fe40006000000 */
[----:B------:R-:W-:-:S04]  /*2f90*/  ISETP.GE.AND P4, PT, R34, 0x32, PT ;  /* 0x000000322200780c */ /* 0x000fc80003f86270 */
[----:B------:R-:W-:-:S04]  /*2fa0*/  ISETP.GT.AND P5, PT, R5, 0x31, !P4 ;  /* 0x000000310500780c */ /* 0x000fc800067a4270 */
[----:B------:R-:W-:-:S04]  /*2fb0*/  ISETP.LT.OR P5, PT, R3, 0x32, P5 ;  /* 0x000000320300780c */ /* 0x000fc80002fa1670 */
[----:B------:R-:W-:Y:S02]  /*2fc0*/  FSEL R74, R49, -INF , !P5 ;  /* 0xff800000314a7808 */ /* 0x000fe40006800000 */
[----:B------:R-:W-:-:S04]  /*2fd0*/  ISETP.GE.AND P5, PT, R34, 0x39, PT ;  /* 0x000000392200780c */ /* 0x000fc80003fa6270 */
[----:B------:R-:W-:-:S04]  /*2fe0*/  ISETP.GT.AND P6, PT, R5, 0x38, !P5 ;  /* 0x000000380500780c */ /* 0x000fc80006fc4270 */
[----:B------:R-:W-:-:S04]  /*2ff0*/  ISETP.LT.OR P6, PT, R3, 0x39, P6 ;  /* 0x000000390300780c */ /* 0x000fc800037c1670 */
[----:B------:R-:W-:Y:S02]  /*3000*/  FSEL R52, R52, -INF , !P6 ;  /* 0xff80000034347808 */ /* 0x000fe40007000000 */
[----:B------:R-:W-:-:S04]  /*3010*/  ISETP.GE.AND P6, PT, R34, 0x1, PT ;  /* 0x000000012200780c */ /* 0x000fc80003fc6270 */
[----:B------:R-:W-:Y:S02]  /*3020*/  P2R R6, PR, RZ, 0x40 ;  /* 0x00000040ff067803 */ /* 0x000fe40000000000 */
[----:B------:R-:W-:-:S04]  /*3030*/  ISETP.GT.AND P6, PT, R5, RZ, !P6 ;  /* 0x000000ff0500720c */ /* 0x000fc800077c4270 */
[----:B------:R-:W-:-:S04]  /*3040*/  ISETP.LT.OR P6, PT, R3, 0x1, P6 ;  /* 0x000000010300780c */ /* 0x000fc800037c1670 */
[----:B------:R-:W-:Y:S02]  /*3050*/  FSEL R32, R24, -INF , !P6 ;  /* 0xff80000018207808 */ /* 0x000fe40007000000 */
[----:B------:R-:W-:-:S04]  /*3060*/  ISETP.GE.AND P6, PT, R34, 0x3a, PT ;  /* 0x0000003a2200780c */ /* 0x000fc80003fc6270 */
[----:B------:R-:W-:Y:S02]  /*3070*/  P2R R34, PR, RZ, 0x40 ;  /* 0x00000040ff227803 */ /* 0x000fe40000000000 */
[----:B------:R-:W-:Y:S01]  /*3080*/  ISETP.GT.AND P6, PT, R5, 0x39, !P6 ;  /* 0x000000390500780c */ /* 0x000fe200077c4270 */
[----:B0-----:R-:W-:-:S03]  /*3090*/  IMAD.IADD R5, R31, 0x1, R4 ;  /* 0x000000011f057824 */ /* 0x001fc600078e0204 */
[----:B------:R-:W-:Y:S02]  /*30a0*/  ISETP.LT.OR P6, PT, R3, 0x3a, P6 ;  /* 0x0000003a0300780c */ /* 0x000fe400037c1670 */
[----:B------:R-:W-:Y:S02]  /*30b0*/  VIADDMNMX R3, R4, R38, R27, PT ;  /* 0x0000002604037246 */ /* 0x000fe4000380011b */
[----:B------:R-:W-:Y:S02]  /*30c0*/  FSEL R76, R53, -INF , !P6 ;  /* 0xff800000354c7808 */ /* 0x000fe40007000000 */
[----:B------:R-:W-:-:S13]  /*30d0*/  PLOP3.LUT P6, PT, PT, PT, UP1, 0x40, 0x0 ;  /* 0x000000000000781c */ /* 0x000fda0003fce818 */
[----:B------:R-:W-:Y:S05]  /*30e0*/  @P6 BRA `(.L_x_866) ;  /* 0x0000000000646947 */ /* 0x000fea0003800000 */
        /* <DEDUP_REMOVED lines=9> */
[----:B------:R-:W-:Y:S01]  /*3180*/  @P6 IMAD.HI.U32 R4, R7, UR10, RZ ;  /* 0x0000000a07046c27 */ /* 0x000fe2000f8e00ff */
[----:B------:R-:W-:-:S13]  /*3190*/  PLOP3.LUT P6, PT, PT, PT, UP2, 0x80, 0x0 ;  /* 0x000000000000781c */ /* 0x000fda0003fcf028 */
[----:B------:R-:W-:-:S04]  /*31a0*/  @P6 SHF.R.U32.HI R7, RZ, UR11, R4 ;  /* 0x0000000bff076c19 */ /* 0x000fc80008011604 */
[----:B------:R-:W-:Y:S01]  /*31b0*/  LOP3.LUT R7, RZ, R7, RZ, 0x33, !PT ;  /* 0x00000007ff077212 */ /* 0x000fe200078e33ff */
[----:B------:R-:W-:Y:S06]  /*31c0*/  BRA `(.L_x_869) ;  /* 0x0000000000187947 */ /* 0x000fec0003800000 */
.L_x_868:
[----:B------:R-:W-:-:S06]  /*31d0*/  UISETP.NE.AND UP2, UPT, UR7, 0x1, UPT ;  /* 0x000000010700788c */ /* 0x000fcc000bf45270 */
[----:B------:R-:W-:-:S05]  /*31e0*/  PLOP3.LUT P6, PT, PT, PT, UP2, 0x80, 0x0 ;  /* 0x000000000000781c */ /* 0x000fca0003fcf028 */
[----:B------:R-:W-:-:S08]  /*31f0*/  @UP2 ULDC.64 UR10, c[0x0][0x9e8] ;  /* 0x00027a00000a2ab9 */ /* 0x000fd00000000a00 */
[----:B------:R-:W-:Y:S01]  /*3200*/  @P6 IMAD.HI.U32 R4, R7, UR10, RZ ;  /* 0x0000000a07046c27 */ /* 0x000fe2000f8e00ff */
[----:B------:R-:W-:-:S13]  /*3210*/  PLOP3.LUT P6, PT, PT, PT, UP2, 0x80, 0x0 ;  /* 0x000000000000781c */ /* 0x000fda0003fcf028 */
[----:B------:R-:W-:-:S07]  /*3220*/  @P6 SHF.R.U32.HI R7, RZ, UR11, R4 ;  /* 0x0000000bff076c19 */ /* 0x000fce0008011604 */
.L_x_869:
[----:B------:R-:W-:Y:S05]  /*3230*/  BSYNC B0 ;  /* 0x0000000000007941 */ /* 0x000fea0003800000 */
.L_x_867:
[----:B------:R-:W-:-:S04]  /*3240*/  IMAD R7, R7, UR7, -R30 ;  /* 0x0000000707077c24 */ /* 0x000fc8000f8e0a1e */
[----:B------:R-:W-:-:S05]  /*3250*/  IMAD R4, R2, -0x2, R7 ;  /* 0xfffffffe02047824 */ /* 0x000fca00078e0207 */
[----:B------:R-:W-:Y:S02]  /*3260*/  VIMNMX R5, R5, R4, !PT ;  /* 0x0000000405057248 */ /* 0x000fe40007fe0100 */
[----:B------:R-:W-:-:S07]  /*3270*/  VIADDMNMX R3, R4, UR7, R3, PT ;  /* 0x0000000704037c46 */ /* 0x000fce000b800103 */
.L_x_866:
[----:B------:R-:W-:Y:S01]  /*3280*/  ISETP.GT.AND P2, PT, R5, 0x1, !P2 ;  /* 0x000000010500780c */ /* 0x000fe20005744270 */
[----:B------:R-:W-:Y:S01]  /*3290*/  ULDC UR10, c[0x0][0x988] ;  /* 0x00026200000a7ab9 */ /* 0x000fe20000000800 */
[----:B------:R-:W-:Y:S01]  /*32a0*/  ISETP.NE.AND P6, PT, R6, RZ, PT ;  /* 0x000000ff0600720c */ /* 0x000fe20003fc5270 */
[----:B------:R-:W-:Y:S01]  /*32b0*/  IMAD.U32 R30, RZ, RZ, UR10 ;  /* 0x0000000aff1e7e24 */ /* 0x000fe2000f8e00ff */
[----:B------:R-:W-:Y:S01]  /*32c0*/  ISETP.LT.OR P2, PT, R3, 0x2, P2 ;  /* 0x000000020300780c */ /* 0x000fe20001741670 */
[----:B------:R-:W-:Y:S01]  /*32d0*/  @UP0 ULDC UR14, c[0x0][0x44c] ;  /* 0x00011300000e0ab9 */ /* 0x000fe20000000800 */
[----:B------:R-:W-:Y:S01]  /*32e0*/  FMNMX.FTZ R6, R32, R42, !PT ;  /* 0x0000002a20067209 */ /* 0x000fe20007810000 */
[----:B------:R-:W-:Y:S01]  /*32f0*/  UIMAD.WIDE.U32 UR14, UR36, UR14, URZ ;  /* 0x0000000e240e72a5 */ /* 0x000fe2000f8e003f */
[----:B------:R-:W-:Y:S01]  /*3300*/  FSEL R9, R9, -INF , !P2 ;  /* 0xff80000009097808 */ /* 0x000fe20005000000 */
[----:B------:R-:W-:Y:S01]  /*3310*/  @UP0 ULDC UR18, c[0x0][0x450] ;  /* 0x0001140000120ab9 */ /* 0x000fe20000000800 */
[----:B------:R-:W-:Y:S01]  /*3320*/  ISETP.NE.AND P2, PT, R25, RZ, PT ;  /* 0x000000ff1900720c */ /* 0x000fe20003f45270 */
[----:B------:R-:W-:Y:S01]  /*3330*/  UMOV UR11, UR36 ;  /* 0x00000024000b7c82 */ /* 0x000fe20008000000 */
[----:B------:R-:W-:Y:S01]  /*3340*/  FMNMX.FTZ R6, R56, R6, !PT ;  /* 0x0000000638067209 */ /* 0x000fe20007810000 */
[----:B------:R-:W-:Y:S01]  /*3350*/  @UP0 USHF.R.U32.HI UR11, URZ, UR18, UR15 ;  /* 0x000000123f0b0299 */ /* 0x000fe2000801160f */
[----:B------:R-:W-:-:S02]  /*3360*/  ISETP.GT.AND P2, PT, R5, 0x9, !P2 ;  /* 0x000000090500780c */ /* 0x000fc40005744270 */
[----:B------:R-:W-:Y:S01]  /*3370*/  FMNMX.FTZ R6, R60, R6, !PT ;  /* 0x000000063c067209 */ /* 0x000fe20007810000 */
[----:B------:R-:W-:Y:S01]  /*3380*/  UIADD3 UR53, UR53, UR11, URZ ;  /* 0x0000000b35357290 */ /* 0x000fe2000fffe03f */
[----:B------:R-:W-:Y:S02]  /*3390*/  ISETP.LT.OR P2, PT, R3, 0xa, P2 ;  /* 0x0000000a0300780c */ /* 0x000fe40001741670 */
[----:B------:R-:W-:Y:S01]  /*33a0*/  FMNMX.FTZ R6, R62, R6, !PT ;  /* 0x000000063e067209 */ /* 0x000fe20007810000 */
[----:B------:R-:W-:Y:S01]  /*33b0*/  UIADD3 UR6, UR53, UR6, URZ ;  /* 0x0000000635067290 */ /* 0x000fe2000fffe03f */
[----:B------:R-:W-:Y:S02]  /*33c0*/  FSEL R10, R10, -INF , !P2 ;  /* 0xff8000000a0a7808 */ /* 0x000fe40005000000 */
[----:B------:R-:W-:Y:S02]  /*33d0*/  ISETP.NE.AND P2, PT, R28, RZ, PT ;  /* 0x000000ff1c00720c */ /* 0x000fe40003f45270 */
[----:B------:R-:W-:-:S02]  /*33e0*/  FMNMX.FTZ R6, R64, R6, !PT ;  /* 0x0000000640067209 */ /* 0x000fc40007810000 */
[----:B------:R-:W-:Y:S02]  /*33f0*/  ISETP.GT.AND P2, PT, R5, 0x10, !P2 ;  /* 0x000000100500780c */ /* 0x000fe40005744270 */
[----:B------:R-:W-:Y:S02]  /*3400*/  FMNMX.FTZ R6, R66, R6, !PT ;  /* 0x0000000642067209 */ /* 0x000fe40007810000 */
[----:B------:R-:W-:Y:S02]  /*3410*/  ISETP.LT.OR P2, PT, R3, 0x11, P2 ;  /* 0x000000110300780c */ /* 0x000fe40001741670 */
[----:B------:R-:W-:Y:S02]  /*3420*/  FMNMX.FTZ R6, R68, R6, !PT ;  /* 0x0000000644067209 */ /* 0x000fe40007810000 */
[----:B------:R-:W-:Y:S02]  /*3430*/  FSEL R11, R11, -INF , !P2 ;  /* 0xff8000000b0b7808 */ /* 0x000fe40005000000 */
[----:B------:R-:W-:-:S02]  /*3440*/  ISETP.NE.AND P2, PT, R29, RZ, PT ;  /* 0x000000ff1d00720c */ /* 0x000fc40003f45270 */
[C---:B------:R-:W-:Y:S02]  /*3450*/  ISETP.GT.AND P3, PT, R5.reuse, 0x8, !P3 ;  /* 0x000000080500780c */ /* 0x040fe40005f64270 */
[----:B------:R-:W-:Y:S02]  /*3460*/  ISETP.GT.AND P2, PT, R5, 0x11, !P2 ;  /* 0x000000110500780c */ /* 0x000fe40005744270 */
[----:B------:R-:W-:Y:S02]  /*3470*/  FMNMX.FTZ R6, R40, R6, !PT ;  /* 0x0000000628067209 */ /* 0x000fe40007810000 */
[C---:B------:R-:W-:Y:S02]  /*3480*/  ISETP.LT.OR P2, PT, R3.reuse, 0x12, P2 ;  /* 0x000000120300780c */ /* 0x040fe40001741670 */
[----:B------:R-:W-:Y:S02]  /*3490*/  ISETP.LT.OR P3, PT, R3, 0x9, P3 ;  /* 0x000000090300780c */ /* 0x000fe40001f61670 */
[----:B------:R-:W-:-:S02]  /*34a0*/  FSEL R12, R12, -INF , !P2 ;  /* 0xff8000000c0c7808 */ /* 0x000fc40005000000 */
[----:B------:R-:W-:Y:S02]  /*34b0*/  ISETP.NE.AND P2, PT, R33, RZ, PT ;  /* 0x000000ff2100720c */ /* 0x000fe40003f45270 */
[----:B------:R-:W-:Y:S02]  /*34c0*/  FMNMX.FTZ R6, R70, R6, !PT ;  /* 0x0000000646067209 */ /* 0x000fe40007810000 */
[----:B------:R-:W-:Y:S02]  /*34d0*/  ISETP.GT.AND P2, PT, R5, 0x18, !P2 ;  /* 0x000000180500780c */ /* 0x000fe40005744270 */
[----:B---3--:R-:W-:Y:S02]  /*34e0*/  FSEL R8, R8, -INF , !P3 ;  /* 0xff80000008087808 */ /* 0x008fe40005800000 */
[----:B------:R-:W-:Y:S02]  /*34f0*/  ISETP.LT.OR P2, PT, R3, 0x19, P2 ;  /* 0x000000190300780c */ /* 0x000fe40001741670 */
[----:B------:R-:W-:-:S02]  /*3500*/  ISETP.NE.AND P3, PT, R39, RZ, PT ;  /* 0x000000ff2700720c */ /* 0x000fc40003f65270 */
[----:B------:R-:W-:Y:S02]  /*3510*/  FSEL R15, R15, -INF , !P2 ;  /* 0xff8000000f0f7808 */ /* 0x000fe40005000000 */
[----:B------:R-:W-:Y:S02]  /*3520*/  ISETP.NE.AND P2, PT, R35, RZ, PT ;  /* 0x000000ff2300720c */ /* 0x000fe40003f45270 */
[----:B------:R-:W-:Y:S02]  /*3530*/  FMNMX.FTZ R6, R44, R6, !PT ;  /* 0x000000062c067209 */ /* 0x000fe40007810000 */
[----:B------:R-:W-:Y:S02]  /*3540*/  ISETP.GT.AND P2, PT, R5, 0x19, !P2 ;  /* 0x000000190500780c */ /* 0x000fe40005744270 */
[----:B------:R-:W-:Y:S02]  /*3550*/  FMNMX.FTZ R6, R72, R6, !PT ;  /* 0x0000000648067209 */ /* 0x000fe40007810000 */
[----:B------:R-:W-:-:S02]  /*3560*/  ISETP.LT.OR P2, PT, R3, 0x1a, P2 ;  /* 0x0000001a0300780c */ /* 0x000fc40001741670 */
[----:B------:R-:W-:Y:S02]  /*3570*/  FMNMX.FTZ R6, R48, R6, !PT ;  /* 0x0000000630067209 */ /* 0x000fe40007810000 */
[----:B------:R-:W-:Y:S02]  /*3580*/  FSEL R20, R20, -INF , !P2 ;  /* 0xff80000014147808 */ /* 0x000fe40005000000 */
[----:B------:R-:W-:Y:S02]  /*3590*/  ISETP.NE.AND P2, PT, R36, RZ, PT ;  /* 0x000000ff2400720c */ /* 0x000fe40003f45270 */
[----:B------:R-:W-:Y:S02]  /*35a0*/  FMNMX.FTZ R6, R74, R6, !PT ;  /* 0x000000064a067209 */ /* 0x000fe40007810000 */
[----:B------:R-:W-:Y:S02]  /*35b0*/  ISETP.GT.AND P2, PT, R5, 0x20, !P2 ;  /* 0x000000200500780c */ /* 0x000fe40005744270 */
[----:B------:R-:W-:-:S02]  /*35c0*/  FMNMX.FTZ R6, R52, R6, !PT ;  /* 0x0000000634067209 */ /* 0x000fc40007810000 */
[----:B------:R-:W-:Y:S02]  /*35d0*/  ISETP.LT.OR P2, PT, R3, 0x21, P2 ;  /* 0x000000210300780c */ /* 0x000fe40001741670 */
[----:B------:R-:W-:Y:S02]  /*35e0*/  ISETP.GT.AND P4, PT, R5, 0x31, !P4 ;  /* 0x000000310500780c */ /* 0x000fe40006784270 */
[----:B------:R-:W-:Y:S02]  /*35f0*/  FSEL R21, R21, -INF , !P2 ;  /* 0xff80000015157808 */ /* 0x000fe40005000000 */
[----:B------:R-:W-:Y:S02]  /*3600*/  ISETP.NE.AND P2, PT, R37, RZ, PT ;  /* 0x000000ff2500720c */ /* 0x000fe40003f45270 */
[C---:B------:R-:W-:Y:S02]  /*3610*/  ISETP.GT.AND P5, PT, R5.reuse, 0x38, !P5 ;  /* 0x000000380500780c */ /* 0x040fe40006fa4270 */
[----:B------:R-:W-:-:S02]  /*3620*/  ISETP.GT.AND P2, PT, R5, 0x21, !P2 ;  /* 0x000000210500780c */ /* 0x000fc40005744270 */
[C---:B------:R-:W-:Y:S02]  /*3630*/  ISETP.LT.OR P4, PT, R3.reuse, 0x32, P4 ;  /* 0x000000320300780c */ /* 0x040fe40002781670 */
[C---:B------:R-:W-:Y:S02]  /*3640*/  ISETP.LT.OR P2, PT, R3.reuse, 0x22, P2 ;  /* 0x000000220300780c */ /* 0x040fe40001741670 */
[----:B------:R-:W-:Y:S02]  /*3650*/  ISETP.LT.OR P5, PT, R3, 0x39, P5 ;  /* 0x000000390300780c */ /* 0x000fe40002fa1670 */
[----:B------:R-:W-:Y:S02]  /*3660*/  FSEL R24, R43, -INF , !P2 ;  /* 0xff8000002b187808 */ /* 0x000fe40005000000 */
[----:B------:R-:W-:Y:S02]  /*3670*/  ISETP.GT.AND P2, PT, R5, 0x28, !P3 ;  /* 0x000000280500780c */ /* 0x000fe40005f44270 */
[----:B------:R-:W-:-:S02]  /*3680*/  ISETP.NE.AND P3, PT, R45, RZ, PT ;  /* 0x000000ff2d00720c */ /* 0x000fc40003f65270 */
[----:B------:R-:W-:Y:S02]  /*3690*/  ISETP.LT.OR P2, PT, R3, 0x29, P2 ;  /* 0x000000290300780c */ /* 0x000fe40001741670 */
[C---:B------:R-:W-:Y:S02]  /*36a0*/  ISETP.GT.AND P3, PT, R5.reuse, 0x30, !P3 ;  /* 0x000000300500780c */ /* 0x040fe40005f64270 */
[----:B------:R-:W-:Y:S02]  /*36b0*/  FSEL R25, R46, -INF , !P2 ;  /* 0xff8000002e197808 */ /* 0x000fe40005000000 */
[----:B------:R-:W-:Y:S02]  /*36c0*/  ISETP.GT.AND P2, PT, R5, RZ, !P6 ;  /* 0x000000ff0500720c */ /* 0x000fe40007744270 */
[----:B------:R-:W-:Y:S02]  /*36d0*/  ISETP.NE.AND P6, PT, R34, RZ, PT ;  /* 0x000000ff2200720c */ /* 0x000fe40003fc5270 */
[----:B------:R-:W-:-:S02]  /*36e0*/  ISETP.LT.OR P2, PT, R3, 0x1, P2 ;  /* 0x000000010300780c */ /* 0x000fc40001741670 */
[----:B------:R-:W-:Y:S02]  /*36f0*/  ISETP.LT.OR P3, PT, R3, 0x31, P3 ;  /* 0x000000310300780c */ /* 0x000fe40001f61670 */
[----:B------:R-:W-:Y:S02]  /*3700*/  FSEL R4, R26, -INF , !P2 ;  /* 0xff8000001a047808 */ /* 0x000fe40005000000 */
[----:B------:R-:W-:Y:S02]  /*3710*/  FMNMX.FTZ R26, R76, R6, !PT ;  /* 0x000000064c1a7209 */ /* 0x000fe40007810000 */
[----:B------:R-:W-:-:S03]  /*3720*/  ISETP.NE.AND P2, PT, R41, RZ, PT ;  /* 0x000000ff2900720c */ /* 0x000fc60003f45270 */
[----:B------:R-:W0:Y:S01]  /*3730*/  SHFL.BFLY PT, R7, R26, 0x2, 0x1f ;  /* 0x0c401f001a077f89 */ /* 0x000e2200000e0000 */
[----:B------:R-:W-:-:S04]  /*3740*/  ISETP.GT.AND P2, PT, R5, 0x29, !P2 ;  /* 0x000000290500780c */ /* 0x000fc80005744270 */
[----:B------:R-:W-:Y:S02]  /*3750*/  ISETP.LT.OR P2, PT, R3, 0x2a, P2 ;  /* 0x0000002a0300780c */ /* 0x000fe40001741670 */
[----:B0-----:R-:W-:Y:S02]  /*3760*/  FMNMX.FTZ R28, R26, R7, !PT ;  /* 0x000000071a1c7209 */ /* 0x001fe40007810000 */
[----:B------:R-:W-:Y:S02]  /*3770*/  FMNMX.FTZ R7, R4, R9, !PT ;  /* 0x0000000904077209 */ /* 0x000fe40007810000 */
[----:B------:R-:W-:Y:S01]  /*3780*/  FSEL R26, R47, -INF , !P2 ;  /* 0xff8000002f1a7808 */ /* 0x000fe20005000000 */
[----:B------:R-:W0:Y:S01]  /*3790*/  SHFL.BFLY PT, R29, R28, 0x1, 0x1f ;  /* 0x0c201f001c1d7f89 */ /* 0x000e2200000e0000 */
[----:B------:R-:W-:Y:S01]  /*37a0*/  FMNMX.FTZ R7, R8, R7, !PT ;  /* 0x0000000708077209 */ /* 0x000fe20007810000 */
[----:B------:R-:W-:-:S03]  /*37b0*/  IMAD.U32 R47, RZ, RZ, UR10 ;  /* 0x0000000aff2f7e24 */ /* 0x000fc6000f8e00ff */
[----:B------:R-:W-:-:S04]  /*37c0*/  FMNMX.FTZ R6, R10, R7, !PT ;  /* 0x000000070a067209 */ /* 0x000fc80007810000 */
[----:B------:R-:W-:-:S04]  /*37d0*/  FMNMX.FTZ R27, R11, R6, !PT ;  /* 0x000000060b1b7209 */ /* 0x000fc80007810000 */
[----:B------:R-:W-:-:S04]  /*37e0*/  FMNMX.FTZ R6, R12, R27, !PT ;  /* 0x0000001b0c067209 */ /* 0x000fc80007810000 */
[----:B------:R-:W-:-:S04]  /*37f0*/  FMNMX.FTZ R27, R15, R6, !PT ;  /* 0x000000060f1b7209 */ /* 0x000fc80007810000 */
[----:B------:R-:W-:Y:S02]  /*3800*/  FMNMX.FTZ R6, R20, R27, !PT ;  /* 0x0000001b14067209 */ /* 0x000fe40007810000 */
[----:B0-----:R-:W-:Y:S02]  /*3810*/  FMNMX.FTZ R7, R28, R29, !PT ;  /* 0x0000001d1c077209 */ /* 0x001fe40007810000 */
[----:B------:R-:W-:Y:S02]  /*3820*/  FMNMX.FTZ R27, R21, R6, !PT ;  /* 0x00000006151b7209 */ /* 0x000fe40007810000 */
[C---:B------:R-:W-:Y:S01]  /*3830*/  FSETP.NEU.FTZ.AND P2, PT, R7.reuse, -INF , PT ;  /* 0xff8000000700780b */ /* 0x040fe20003f5d000 */
[----:B------:R-:W-:-:S01]  /*3840*/  FFMA.FTZ R28, R7, R30, -8 ;  /* 0xc1000000071c7423 */ /* 0x000fc2000001001e */
[----:B------:R-:W-:-:S04]  /*3850*/  FMNMX.FTZ R6, R24, R27, !PT ;  /* 0x0000001b18067209 */ /* 0x000fc80007810000 */
[----:B------:R-:W-:Y:S02]  /*3860*/  FMNMX.FTZ R27, R25, R6, !PT ;  /* 0x00000006191b7209 */ /* 0x000fe40007810000 */
[----:B------:R-:W-:Y:S02]  /*3870*/  FSEL R31, R28, RZ, P2 ;  /* 0x000000ff1c1f7208 */ /* 0x000fe40001000000 */
[----:B------:R-:W-:Y:S02]  /*3880*/  ISETP.GT.AND P2, PT, R5, 0x39, !P6 ;  /* 0x000000390500780c */ /* 0x000fe40007744270 */
[----:B------:R-:W-:Y:S01]  /*3890*/  FSEL R5, R50, -INF , !P3 ;  /* 0xff80000032057808 */ /* 0x000fe20005800000 */
[--C-:B------:R-:W-:Y:S01]  /*38a0*/  FFMA.FTZ R29, R32, UR10, -R31.reuse ;  /* 0x0000000a201d7c23 */ /* 0x100fe2000801081f */
[----:B------:R-:W-:Y:S01]  /*38b0*/  FMNMX.FTZ R6, R26, R27, !PT ;  /* 0x0000001b1a067209 */ /* 0x000fe20007810000 */
[--C-:B------:R-:W-:Y:S01]  /*38c0*/  FFMA.FTZ R30, R42, UR10, -R31.reuse ;  /* 0x0000000a2a1e7c23 */ /* 0x100fe2000801081f */
[----:B------:R-:W-:Y:S01]  /*38d0*/  FSEL R27, R51, -INF , !P4 ;  /* 0xff800000331b7808 */ /* 0x000fe20006000000 */
[----:B------:R0:W-:Y:S01]  /*38e0*/  MUFU.EX2 R32, R29 ;  /* 0x0000001d00207308 */ /* 0x0001e20000000800 */
[----:B------:R-:W-:Y:S01]  /*38f0*/  FMNMX.FTZ R6, R5, R6, !PT ;  /* 0x0000000605067209 */ /* 0x000fe20007810000 */
[--C-:B------:R-:W-:Y:S01]  /*3900*/  FFMA.FTZ R34, R56, UR10, -R31.reuse ;  /* 0x0000000a38227c23 */ /* 0x100fe2000801081f */
[----:B------:R-:W-:Y:S01]  /*3910*/  ISETP.LT.OR P2, PT, R3, 0x3a, P2 ;  /* 0x0000003a0300780c */ /* 0x000fe20001741670 */
[--C-:B------:R-:W-:Y:S01]  /*3920*/  FFMA.FTZ R35, R60, UR10, -R31.reuse ;  /* 0x0000000a3c237c23 */ /* 0x100fe2000801081f */
[----:B------:R-:W-:Y:S01]  /*3930*/  FSEL R3, R54, -INF , !P5 ;  /* 0xff80000036037808 */ /* 0x000fe20006800000 */
[--C-:B------:R-:W-:Y:S01]  /*3940*/  FFMA.FTZ R36, R62, UR10, -R31.reuse ;  /* 0x0000000a3e247c23 */ /* 0x100fe2000801081f */
[----:B------:R-:W-:Y:S01]  /*3950*/  FMNMX.FTZ R6, R27, R6, !PT ;  /* 0x000000061b067209 */ /* 0x000fe20007810000 */
[----:B------:R1:W2:Y:S01]  /*3960*/  MUFU.EX2 R33, R30 ;  /* 0x0000001e00217308 */ /* 0x0002a20000000800 */
[----:B------:R-:W-:Y:S01]  /*3970*/  FSEL R28, R55, -INF , !P2 ;  /* 0xff800000371c7808 */ /* 0x000fe20005000000 */
[--C-:B------:R-:W-:Y:S01]  /*3980*/  FFMA.FTZ R37, R64, UR10, -R31.reuse ;  /* 0x0000000a40257c23 */ /* 0x100fe2000801081f */
[----:B0-----:R-:W-:Y:S01]  /*3990*/  FMNMX.FTZ R29, R3, R6, !PT ;  /* 0x00000006031d7209 */ /* 0x001fe20007810000 */
[--C-:B------:R-:W-:Y:S01]  /*39a0*/  FFMA.FTZ R42, R44, UR10, -R31.reuse ;  /* 0x0000000a2c2a7c23 */ /* 0x100fe2000801081f */
[----:B------:R-:W-:-:S01]  /*39b0*/  FFMA.FTZ R38, R66, UR10, -R31 ;  /* 0x0000000a42267c23 */ /* 0x000fc2000801081f */
[--C-:B------:R-:W-:Y:S01]  /*39c0*/  FFMA.FTZ R39, R68, UR10, -R31.reuse ;  /* 0x0000000a44277c23 */ /* 0x100fe2000801081f */
[----:B------:R-:W-:Y:S01]  /*39d0*/  FMNMX.FTZ R29, R28, R29, !PT ;  /* 0x0000001d1c1d7209 */ /* 0x000fe20007810000 */
[----:B------:R-:W0:Y:S01]  /*39e0*/  MUFU.EX2 R34, R34 ;  /* 0x0000002200227308 */ /* 0x000e220000000800 */
[----:B------:R-:W-:-:S01]  /*39f0*/  FFMA.FTZ R40, R40, UR10, -R31 ;  /* 0x0000000a28287c23 */ /* 0x000fc2000801081f */
[--C-:B------:R-:W-:Y:S01]  /*3a00*/  FFMA.FTZ R41, R70, UR10, -R31.reuse ;  /* 0x0000000a46297c23 */ /* 0x100fe2000801081f */
[----:B------:R-:W-:-:S01]  /*3a10*/  FFMA.FTZ R43, R72, UR10, -R31 ;  /* 0x0000000a482b7c23 */ /* 0x000fc2000801081f */
[----:B------:R-:W1:Y:S01]  /*3a20*/  SHFL.BFLY PT, R6, R29, 0x2, 0x1f ;  /* 0x0c401f001d067f89 */ /* 0x000e6200000e0000 */
[----:B------:R-:W-:-:S01]  /*3a30*/  FFMA.FTZ R44, R48, UR10, -R31 ;  /* 0x0000000a302c7c23 */ /* 0x000fc2000801081f */
[----:B------:R-:W-:-:S02]  /*3a40*/  FFMA.FTZ R45, R74, UR10, -R31 ;  /* 0x0000000a4a2d7c23 */ /* 0x000fc4000801081f */
[----:B------:R-:W-:Y:S08]  /*3a50*/  MUFU.EX2 R35, R35 ;  /* 0x0000002300237308 */ /* 0x000ff00000000800 */
[----:B------:R-:W-:Y:S08]  /*3a60*/  MUFU.EX2 R36, R36 ;  /* 0x0000002400247308 */ /* 0x000ff00000000800 */
[----:B------:R-:W-:Y:S01]  /*3a70*/  MUFU.EX2 R37, R37 ;  /* 0x0000002500257308 */ /* 0x000fe20000000800 */
[----:B-1----:R-:W-:-:S07]  /*3a80*/  FMNMX.FTZ R30, R29, R6, !PT ;  /* 0x000000061d1e7209 */ /* 0x002fce0007810000 */
[----:B------:R-:W-:Y:S01]  /*3a90*/  MUFU.EX2 R38, R38 ;  /* 0x0000002600267308 */ /* 0x000fe20000000800 */
[----:B------:R-:W1:Y:S07]  /*3aa0*/  SHFL.BFLY PT, R29, R30, 0x1, 0x1f ;  /* 0x0c201f001e1d7f89 */ /* 0x000e6e00000e0000 */
[----:B------:R-:W-:Y:S08]  /*3ab0*/  MUFU.EX2 R39, R39 ;  /* 0x0000002700277308 */ /* 0x000ff00000000800 */
[----:B------:R-:W-:Y:S08]  /*3ac0*/  MUFU.EX2 R42, R42 ;  /* 0x0000002a002a7308 */ /* 0x000ff00000000800 */
[----:B------:R-:W-:Y:S01]  /*3ad0*/  MUFU.EX2 R43, R43 ;  /* 0x0000002b002b7308 */ /* 0x000fe20000000800 */
[----:B-1----:R-:W-:Y:S01]  /*3ae0*/  FMNMX.FTZ R6, R30, R29, !PT ;  /* 0x0000001d1e067209 */ /* 0x002fe20007810000 */
[--C-:B------:R-:W-:Y:S01]  /*3af0*/  FFMA.FTZ R29, R52, UR10, -R31.reuse ;  /* 0x0000000a341d7c23 */ /* 0x100fe2000801081f */
[----:B------:R-:W-:-:S02]  /*3b00*/  FFMA.FTZ R31, R76, UR10, -R31 ;  /* 0x0000000a4c1f7c23 */ /* 0x000fc4000801081f */
[C---:B------:R-:W-:Y:S01]  /*3b10*/  FSETP.NEU.FTZ.AND P2, PT, R6.reuse, -INF , PT ;  /* 0xff8000000600780b */ /* 0x040fe20003f5d000 */
[----:B------:R-:W-:-:S02]  /*3b20*/  FFMA.FTZ R30, R6, R47, -8 ;  /* 0xc1000000061e7423 */ /* 0x000fc4000001002f */
[----:B------:R-:W-:Y:S03]  /*3b30*/  MUFU.EX2 R40, R40 ;  /* 0x0000002800287308 */ /* 0x000fe60000000800 */
[----:B------:R-:W-:Y:S02]  /*3b40*/  FSEL R46, R30, RZ, P2 ;  /* 0x000000ff1e2e7208 */ /* 0x000fe40001000000 */
[----:B------:R-:W-:-:S03]  /*3b50*/  PLOP3.LUT P2, PT, PT, PT, UP1, 0x40, 0x0 ;  /* 0x000000000000781c */ /* 0x000fc60003f4e818 */
[--C-:B------:R-:W-:Y:S01]  /*3b60*/  FFMA.FTZ R4, R4, UR10, -R46.reuse ;  /* 0x0000000a04047c23 */ /* 0x100fe2000801082e */
[----:B------:R-:W-:-:S01]  /*3b70*/  FFMA.FTZ R9, R9, UR10, -R46 ;  /* 0x0000000a09097c23 */ /* 0x000fc2000801082e */
[--C-:B------:R-:W-:Y:S01]  /*3b80*/  FFMA.FTZ R8, R8, UR10, -R46.reuse ;  /* 0x0000000a08087c23 */ /* 0x100fe2000801082e */
[----:B------:R-:W-:-:S01]  /*3b90*/  FFMA.FTZ R10, R10, UR10, -R46 ;  /* 0x0000000a0a0a7c23 */ /* 0x000fc2000801082e */
[--C-:B------:R-:W-:Y:S01]  /*3ba0*/  FFMA.FTZ R11, R11, UR10, -R46.reuse ;  /* 0x0000000a0b0b7c23 */ /* 0x100fe2000801082e */
[----:B------:R2:W-:Y:S01]  /*3bb0*/  MUFU.EX2 R30, R31 ;  /* 0x0000001f001e7308 */ /* 0x0005e20000000800 */
[----:B------:R-:W-:-:S01]  /*3bc0*/  FFMA.FTZ R12, R12, UR10, -R46 ;  /* 0x0000000a0c0c7c23 */ /* 0x000fc2000801082e */
[--C-:B------:R-:W-:Y:S01]  /*3bd0*/  FFMA.FTZ R15, R15, UR10, -R46.reuse ;  /* 0x0000000a0f0f7c23 */ /* 0x100fe2000801082e */
[----:B------:R-:W-:-:S01]  /*3be0*/  FFMA.FTZ R20, R20, UR10, -R46 ;  /* 0x0000000a14147c23 */ /* 0x000fc2000801082e */
[--C-:B------:R-:W-:Y:S01]  /*3bf0*/  FFMA.FTZ R21, R21, UR10, -R46.reuse ;  /* 0x0000000a15157c23 */ /* 0x100fe2000801082e */
[----:B------:R-:W-:-:S01]  /*3c00*/  FFMA.FTZ R24, R24, UR10, -R46 ;  /* 0x0000000a18187c23 */ /* 0x000fc2000801082e */
[--C-:B------:R-:W-:Y:S01]  /*3c10*/  FFMA.FTZ R25, R25, UR10, -R46.reuse ;  /* 0x0000000a19197c23 */ /* 0x100fe2000801082e */
[----:B------:R-:W-:-:S01]  /*3c20*/  FFMA.FTZ R26, R26, UR10, -R46 ;  /* 0x0000000a1a1a7c23 */ /* 0x000fc2000801082e */
[----:B------:R-:W-:Y:S01]  /*3c30*/  MUFU.EX2 R4, R4 ;  /* 0x0000000400047308 */ /* 0x000fe20000000800 */
[----:B--2---:R-:W-:-:S01]  /*3c40*/  FADD.FTZ R31, R32, R33 ;  /* 0x00000021201f7221 */ /* 0x004fc20000010000 */
[--C-:B------:R-:W-:Y:S01]  /*3c50*/  FFMA.FTZ R5, R5, UR10, -R46.reuse ;  /* 0x0000000a05057c23 */ /* 0x100fe2000801082e */
[----:B------:R-:W-:-:S01]  /*3c60*/  FFMA.FTZ R27, R27, UR10, -R46 ;  /* 0x0000000a1b1b7c23 */ /* 0x000fc2000801082e */
[--C-:B------:R-:W-:Y:S01]  /*3c70*/  FFMA.FTZ R3, R3, UR10, -R46.reuse ;  /* 0x0000000a03037c23 */ /* 0x100fe2000801082e */
[----:B------:R-:W-:-:S03]  /*3c80*/  FFMA.FTZ R28, R28, UR10, -R46 ;  /* 0x0000000a1c1c7c23 */ /* 0x000fc6000801082e */
[----:B------:R-:W1:Y:S08]  /*3c90*/  MUFU.EX2 R9, R9 ;  /* 0x0000000900097308 */ /* 0x000e700000000800 */
[----:B------:R-:W2:Y:S08]  /*3ca0*/  MUFU.EX2 R8, R8 ;  /* 0x0000000800087308 */ /* 0x000eb00000000800 */
[----:B------:R0:W3:Y:S08]  /*3cb0*/  MUFU.EX2 R47, R10 ;  /* 0x0000000a002f7308 */ /* 0x0000f00000000800 */
[----:B------:R-:W4:Y:S01]  /*3cc0*/  MUFU.EX2 R11, R11 ;  /* 0x0000000b000b7308 */ /* 0x000f220000000800 */
[----:B0-----:R-:W-:-:S01]  /*3cd0*/  FADD.FTZ R10, R34, R31 ;  /* 0x0000001f220a7221 */ /* 0x001fc20000010000 */
[----:B-1----:R-:W-:-:S03]  /*3ce0*/  FADD.FTZ R31, R4, R9 ;  /* 0x00000009041f7221 */ /* 0x002fc60000010000 */
[C---:B------:R-:W-:Y:S01]  /*3cf0*/  FADD.FTZ R49, R35.reuse, R10 ;  /* 0x0000000a23317221 */ /* 0x040fe20000010000 */
[----:B------:R-:W-:Y:S01]  /*3d00*/  F2FP.SATFINITE.E4M3.F32.PACK_AB_MERGE_C R35, R35, R34, RZ ;  /* 0x000000222323723e */ /* 0x000fe200048070ff */
[----:B--2---:R-:W-:Y:S01]  /*3d10*/  FADD.FTZ R10, R8, R31 ;  /* 0x0000001f080a7221 */ /* 0x004fe20000010000 */
[----:B------:R-:W0:Y:S01]  /*3d20*/  MUFU.EX2 R12, R12 ;  /* 0x0000000c000c7308 */ /* 0x000e220000000800 */
[----:B------:R-:W-:-:S01]  /*3d30*/  FADD.FTZ R34, R36, R49 ;  /* 0x0000003124227221 */ /* 0x000fc20000010000 */
[----:B------:R-:W-:Y:S01]  /*3d40*/  F2FP.SATFINITE.E4M3.F32.PACK_AB_MERGE_C R188, R33, R32, R35 ;  /* 0x0000002021bc723e */ /* 0x000fe20004807023 */
[----:B---3--:R-:W-:-:S01]  /*3d50*/  FADD.FTZ R10, R47, R10 ;  /* 0x0000000a2f0a7221 */ /* 0x008fc20000010000 */
[----:B------:R-:W-:Y:S01]  /*3d60*/  F2FP.SATFINITE.E4M3.F32.PACK_AB_MERGE_C R32, R39, R38, RZ ;  /* 0x000000262720723e */ /* 0x000fe200048070ff */
[----:B------:R-:W-:-:S01]  /*3d70*/  FADD.FTZ R31, R37, R34 ;  /* 0x00000022251f7221 */ /* 0x000fc20000010000 */
[----:B------:R-:W-:Y:S02]  /*3d80*/  F2FP.SATFINITE.E4M3.F32.PACK_AB_MERGE_C R33, R43, R42, RZ ;  /* 0x0000002a2b21723e */ /* 0x000fe400048070ff */
[----:B------:R-:W1:Y:S01]  /*3d90*/  MUFU.EX2 R15, R15 ;  /* 0x0000000f000f7308 */ /* 0x000e620000000800 */
[----:B------:R-:W-:-:S01]  /*3da0*/  FADD.FTZ R38, R38, R31 ;  /* 0x0000001f26267221 */ /* 0x000fc20000010000 */
[----:B----4-:R-:W-:Y:S01]  /*3db0*/  FADD.FTZ R31, R11, R10 ;  /* 0x0000000a0b1f7221 */ /* 0x010fe20000010000 */
[----:B------:R-:W-:-:S02]  /*3dc0*/  F2FP.SATFINITE.E4M3.F32.PACK_AB_MERGE_C R190, R37, R36, R32 ;  /* 0x0000002425be723e */ /* 0x000fc40004807020 */
[----:B------:R-:W-:Y:S01]  /*3dd0*/  FADD.FTZ R39, R39, R38 ;  /* 0x0000002627277221 */ /* 0x000fe20000010000 */
[----:B------:R-:W-:Y:S02]  /*3de0*/  F2FP.SATFINITE.E4M3.F32.PACK_AB_MERGE_C R47, R47, R8, RZ ;  /* 0x000000082f2f723e */ /* 0x000fe400048070ff */
[----:B------:R-:W2:Y:S01]  /*3df0*/  MUFU.EX2 R20, R20 ;  /* 0x0000001400147308 */ /* 0x000ea20000000800 */
[----:B0-----:R-:W-:-:S01]  /*3e00*/  FADD.FTZ R32, R12, R31 ;  /* 0x0000001f0c207221 */ /* 0x001fc20000010000 */
[----:B------:R-:W-:Y:S01]  /*3e10*/  FADD.FTZ R34, R40, R39 ;  /* 0x0000002728227221 */ /* 0x000fe20000010000 */
[----:B------:R-:W-:-:S05]  /*3e20*/  F2FP.SATFINITE.E4M3.F32.PACK_AB_MERGE_C R189, R9, R4, R47 ;  /* 0x0000000409bd723e */ /* 0x000fca000480702f */
[----:B------:R-:W0:Y:S01]  /*3e30*/  MUFU.EX2 R21, R21 ;  /* 0x0000001500157308 */ /* 0x000e220000000800 */
[----:B-1----:R-:W-:-:S07]  /*3e40*/  FADD.FTZ R31, R15, R32 ;  /* 0x000000200f1f7221 */ /* 0x002fce0000010000 */
[----:B------:R-:W1:Y:S01]  /*3e50*/  MUFU.EX2 R41, R41 ;  /* 0x0000002900297308 */ /* 0x000e620000000800 */
[----:B--2---:R-:W-:-:S01]  /*3e60*/  FADD.FTZ R32, R20, R31 ;  /* 0x0000001f14207221 */ /* 0x004fc20000010000 */
[----:B------:R-:W-:-:S04]  /*3e70*/  F2FP.SATFINITE.E4M3.F32.PACK_AB_MERGE_C R20, R20, R15, RZ ;  /* 0x0000000f1414723e */ /* 0x000fc800048070ff */
[----:B------:R-:W-:Y:S02]  /*3e80*/  F2FP.SATFINITE.E4M3.F32.PACK_AB_MERGE_C R191, R12, R11, R20 ;  /* 0x0000000b0cbf723e */ /* 0x000fe40004807014 */
[----:B------:R-:W2:Y:S01]  /*3e90*/  MUFU.EX2 R24, R24 ;  /* 0x0000001800187308 */ /* 0x000ea20000000800 */
[----:B0-----:R-:W-:-:S07]  /*3ea0*/  FADD.FTZ R15, R21, R32 ;  /* 0x00000020150f7221 */ /* 0x001fce0000010000 */
[----:B------:R-:W0:Y:S01]  /*3eb0*/  MUFU.EX2 R25, R25 ;  /* 0x0000001900197308 */ /* 0x000e220000000800 */
[C---:B-1----:R-:W-:Y:S01]  /*3ec0*/  F2FP.SATFINITE.E4M3.F32.PACK_AB_MERGE_C R184, R41.reuse, R40, R33 ;  /* 0x0000002829b8723e */ /* 0x042fe20004807021 */
[----:B------:R-:W-:-:S04]  /*3ed0*/  FADD.FTZ R41, R41, R34 ;  /* 0x0000002229297221 */ /* 0x000fc80000010000 */
[----:B------:R-:W-:Y:S02]  /*3ee0*/  FADD.FTZ R42, R42, R41 ;  /* 0x000000292a2a7221 */ /* 0x000fe40000010000 */
[----:B------:R-:W-:Y:S01]  /*3ef0*/  MUFU.EX2 R29, R29 ;  /* 0x0000001d001d7308 */ /* 0x000fe20000000800 */
[----:B--2---:R-:W-:-:S01]  /*3f00*/  FADD.FTZ R8, R24, R15 ;  /* 0x0000000f18087221 */ /* 0x004fc20000010000 */
[----:B------:R-:W-:-:S06]  /*3f10*/  FADD.FTZ R43, R43, R42 ;  /* 0x0000002a2b2b7221 */ /* 0x000fcc0000010000 */
[----:B------:R-:W1:Y:S01]  /*3f20*/  MUFU.EX2 R26, R26 ;  /* 0x0000001a001a7308 */ /* 0x000e620000000800 */
[----:B0-----:R-:W-:-:S07]  /*3f30*/  FADD.FTZ R9, R25, R8 ;  /* 0x0000000819097221 */ /* 0x001fce0000010000 */
[----:B------:R-:W-:Y:S08]  /*3f40*/  MUFU.EX2 R44, R44 ;  /* 0x0000002c002c7308 */ /* 0x000ff00000000800 */
[----:B------:R-:W-:Y:S01]  /*3f50*/  MUFU.EX2 R45, R45 ;  /* 0x0000002d002d7308 */ /* 0x000fe20000000800 */
[C---:B-1----:R-:W-:Y:S01]  /*3f60*/  F2FP.SATFINITE.E4M3.F32.PACK_AB_MERGE_C R25, R26.reuse, R25, RZ ;  /* 0x000000191a19723e */ /* 0x042fe200048070ff */
[----:B------:R-:W-:-:S03]  /*3f70*/  FADD.FTZ R26, R26, R9 ;  /* 0x000000091a1a7221 */ /* 0x000fc60000010000 */
[----:B------:R-:W-:-:S03]  /*3f80*/  F2FP.SATFINITE.E4M3.F32.PACK_AB_MERGE_C R185, R24, R21, R25 ;  /* 0x0000001518b9723e */ /* 0x000fc60004807019 */
[----:B------:R-:W0:Y:S08]  /*3f90*/  MUFU.EX2 R5, R5 ;  /* 0x0000000500057308 */ /* 0x000e300000000800 */
[----:B------:R1:W2:Y:S08]  /*3fa0*/  MUFU.EX2 R10, R27 ;  /* 0x0000001b000a7308 */ /* 0x0002b00000000800 */
[----:B------:R-:W3:Y:S01]  /*3fb0*/  MUFU.EX2 R3, R3 ;  /* 0x0000000300037308 */ /* 0x000ee20000000800 */
[----:B-1----:R-:W-:Y:S01]  /*3fc0*/  F2FP.SATFINITE.E4M3.F32.PACK_AB_MERGE_C R27, R30, R29, RZ ;  /* 0x0000001d1e1b723e */ /* 0x002fe200048070ff */
[----:B0-----:R-:W-:-:S03]  /*3fd0*/  FADD.FTZ R9, R5, R26 ;  /* 0x0000001a05097221 */ /* 0x001fc60000010000 */
[----:B------:R-:W-:Y:S01]  /*3fe0*/  F2FP.SATFINITE.E4M3.F32.PACK_AB_MERGE_C R186, R45, R44, R27 ;  /* 0x0000002c2dba723e */ /* 0x000fe2000480701b */
[----:B------:R-:W-:-:S02]  /*3ff0*/  FADD.FTZ R44, R44, R43 ;  /* 0x0000002b2c2c7221 */ /* 0x000fc40000010000 */
[----:B------:R-:W0:Y:S01]  /*4000*/  MUFU.EX2 R28, R28 ;  /* 0x0000001c001c7308 */ /* 0x000e220000000800 */
[----:B--2---:R-:W-:-:S01]  /*4010*/  FADD.FTZ R4, R10, R9 ;  /* 0x000000090a047221 */ /* 0x004fc20000010000 */
[----:B------:R-:W-:-:S04]  /*4020*/  FADD.FTZ R44, R45, R44 ;  /* 0x0000002c2d2c7221 */ /* 0x000fc80000010000 */
[----:B------:R-:W-:Y:S01]  /*4030*/  FADD.FTZ R29, R29, R44 ;  /* 0x0000002c1d1d7221 */ /* 0x000fe20000010000 */
[----:B---3--:R-:W-:-:S01]  /*4040*/  FADD.FTZ R9, R3, R4 ;  /* 0x0000000403097221 */ /* 0x008fc20000010000 */
[----:B0-----:R-:W-:Y:S02]  /*4050*/  F2FP.SATFINITE.E4M3.F32.PACK_AB_MERGE_C R8, R28, R3, RZ ;  /* 0x000000031c08723e */ /* 0x001fe400048070ff */
[----:B------:R-:W-:-:S01]  /*4060*/  FADD.FTZ R3, R30, R29 ;  /* 0x0000001d1e037221 */ /* 0x000fc20000010000 */
[----:B------:R-:W-:Y:S01]  /*4070*/  FADD.FTZ R4, R28, R9 ;  /* 0x000000091c047221 */ /* 0x000fe20000010000 */
[----:B------:R-:W-:Y:S01]  /*4080*/  F2FP.SATFINITE.E4M3.F32.PACK_AB_MERGE_C R187, R10, R5, R8 ;  /* 0x000000050abb723e */ /* 0x000fe20004807008 */
[----:B------:R-:W-:Y:S01]  /*4090*/  VIADD R5, R58, 0xfffffffe ;  /* 0xfffffffe3a057836 */ /* 0x000fe20000000000 */
[----:B------:R-:W-:Y:S06]  /*40a0*/  @P2 BRA `(.L_x_870) ;  /* 0x0000000000442947 */ /* 0x000fec0003800000 */
        /* <DEDUP_REMOVED lines=10> */
.L_x_871:
[----:B------:R-:W-:-:S11]  /*4150*/  UISETP.NE.AND UP2, UPT, UR7, 0x1, UPT ;  /* 0x000000010700788c */ /* 0x000fd6000bf45270 */
[----:B------:R-:W-:Y:S02]  /*4160*/  @UP2 ULDC.64 UR14, c[0x0][0x9e8] ;  /* 0x00027a00000e2ab9 */ /* 0x000fe40000000a00 */
[----:B------:R-:W-:-:S04]  /*4170*/  UIMAD.WIDE.U32 UR18, UR11, UR14, URZ ;  /* 0x0000000e0b1272a5 */ /* 0x000fc8000f8e003f */
[----:B------:R-:W-:-:S12]  /*4180*/  @UP2 USHF.R.U32.HI UR11, URZ, UR15, UR19 ;  /* 0x0000000f3f0b2299 */ /* 0x000fd80008011613 */
.L_x_872:
[----:B------:R-:W-:-:S04]  /*4190*/  UIMAD UR7, UR11, UR7, UR7 ;  /* 0x000000070b0772a4 */ /* 0x000fc8000f8e0207 */
[----:B------:R-:W-:-:S04]  /*41a0*/  UISETP.LT.AND UP2, UPT, UR6, UR7, UPT ;  /* 0x000000070600728c */ /* 0x000fc8000bf41270 */
[----:B------:R-:W-:-:S12]  /*41b0*/  USEL UR6, UR6, UR7, UP2 ;  /* 0x0000000706067287 */ /* 0x000fd80009000000 */
.L_x_870:
[----:B------:R-:W-:Y:S01]  /*41c0*/  USHF.R.S32.HI UR7, URZ, 0x1f, UR6 ;  /* 0x0000001f3f077899 */ /* 0x000fe20008011406 */
[----:B------:R-:W-:Y:S02]  /*41d0*/  CS2R R150, SRZ ;  /* 0x0000000000967805 */ /* 0x000fe4000001ff00 */
[----:B------:R-:W-:Y:S02]  /*41e0*/  CS2R R148, SRZ ;  /* 0x0000000000947805 */ /* 0x000fe4000001ff00 */
[----:B------:R-:W-:Y:S01]  /*41f0*/  CS2R R146, SRZ ;  /* 0x0000000000927805 */ /* 0x000fe2000001ff00 */
[----:B------:R-:W-:Y:S01]  /*4200*/  ULEA.HI UR7, UR7, UR6, URZ, 0x6 ;  /* 0x0000000607077291 */ /* 0x000fe2000f8f303f */
[----:B------:R-:W-:Y:S02]  /*4210*/  CS2R R144, SRZ ;  /* 0x0000000000907805 */ /* 0x000fe4000001ff00 */
[----:B------:R-:W-:Y:S02]  /*4220*/  CS2R R142, SRZ ;  /* 0x00000000008e7805 */ /* 0x000fe4000001ff00 */
[----:B------:R-:W-:Y:S01]  /*4230*/  CS2R R140, SRZ ;  /* 0x00000000008c7805 */ /* 0x000fe2000001ff00 */
[----:B------:R-:W-:Y:S01]  /*4240*/  USHF.R.S32.HI UR7, URZ, 0x6, UR7 ;  /* 0x000000063f077899 */ /* 0x000fe20008011407 */
[----:B------:R-:W-:-:S02]  /*4250*/  CS2R R138, SRZ ;  /* 0x00000000008a7805 */ /* 0x000fc4000001ff00 */
[----:B------:R-:W-:Y:S02]  /*4260*/  CS2R R136, SRZ ;  /* 0x0000000000887805 */ /* 0x000fe4000001ff00 */
[----:B------:R-:W-:Y:S01]  /*4270*/  CS2R R134, SRZ ;  /* 0x0000000000867805 */ /* 0x000fe2000001ff00 */
[----:B------:R-:W-:Y:S01]  /*4280*/  UISETP.LT.AND UP2, UPT, UR39, UR7, UPT ;  /* 0x000000072700728c */ /* 0x000fe2000bf41270 */
[----:B------:R-:W-:Y:S02]  /*4290*/  CS2R R132, SRZ ;  /* 0x0000000000847805 */ /* 0x000fe4000001ff00 */
[----:B------:R-:W-:Y:S02]  /*42a0*/  CS2R R130, SRZ ;  /* 0x0000000000827805 */ /* 0x000fe4000001ff00 */
[----:B------:R-:W-:Y:S01]  /*42b0*/  CS2R R128, SRZ ;  /* 0x0000000000807805 */ /* 0x000fe2000001ff00 */
[----:B------:R-:W-:Y:S01]  /*42c0*/  USEL UR58, UR39, UR7, !UP2 ;  /* 0x00000007273a7287 */ /* 0x000fe2000d000000 */
[----:B------:R-:W-:-:S02]  /*42d0*/  CS2R R126, SRZ ;  /* 0x00000000007e7805 */ /* 0x000fc4000001ff00 */
[----:B------:R-:W-:Y:S02]  /*42e0*/  CS2R R124, SRZ ;  /* 0x00000000007c7805 */ /* 0x000fe4000001ff00 */
[----:B------:R-:W-:Y:S02]  /*42f0*/  CS2R R122, SRZ ;  /* 0x00000000007a7805 */ /* 0x000fe4000001ff00 */
[----:B------:R-:W-:Y:S02]  /*4300*/  CS2R R120, SRZ ;  /* 0x0000000000787805 */ /* 0x000fe4000001ff00 */
[----:B------:R-:W-:Y:S02]  /*4310*/  CS2R R118, SRZ ;  /* 0x0000000000767805 */ /* 0x000fe4000001ff00 */
[----:B------:R-:W-:Y:S02]  /*4320*/  ISETP.GE.AND P2, PT, R5, UR58, PT ;  /* 0x0000003a05007c0c */ /* 0x000fe4000bf46270 */
        /* <DEDUP_REMOVED lines=47> */
[----:B------:R-:W-:Y:S06]  /*4620*/  @!P2 BRA `(.L_x_873) ;  /* 0x000000280020a947 */ /* 0x000fec0003800000 */
[----:B------:R-:W-:Y:S01]  /*4630*/  IMAD.MOV.U32 R151, RZ, RZ, RZ ;  /* 0x000000ffff977224 */ /* 0x000fe200078e00ff */
[----:B------:R-:W-:Y:S01]  /*4640*/  ULDC UR54, c[0x0][0x9e4] ;  /* 0x0002790000367ab9 */ /* 0x000fe20000000800 */
[----:B------:R-:W-:Y:S01]  /*4650*/  ULDC UR53, c[0x0][0x988] ;  /* 0x0002620000357ab9 */ /* 0x000fe20000000800 */
[----:B------:R-:W-:-:S05]  /*4660*/  ULDC UR55, c[0x0][0x9e0] ;  /* 0x0002780000377ab9 */ /* 0x000fca0000000800 */
.L_x_891:
[----:B------:R-:W-:Y:S01]  /*4670*/  UIADD3 UR57, UR52, 0x1, URZ ;  /* 0x0000000134397890 */ /* 0x000fe2000fffe03f */
[----:B------:R-:W-:-:S03]  /*4680*/  ISETP.NE.AND P3, PT, RZ, UR42, PT ;  /* 0x0000002aff007c0c */ /* 0x000fc6000bf65270 */
[----:B------:R-:W-:-:S04]  /*4690*/  UISETP.NE.AND UP2, UPT, UR57, 0x2, UPT ;  /* 0x000000023900788c */ /* 0x000fc8000bf45270 */
[----:B------:R-:W-:Y:S02]  /*46a0*/  USEL UR56, URZ, 0x1, UP2 ;  /* 0x000000013f387887 */ /* 0x000fe40009000000 */
[----:B------:R-:W-:Y:S02]  /*46b0*/  USEL UR57, UR57, URZ, UP2 ;  /* 0x0000003f39397287 */ /* 0x000fe40009000000 */
[----:B------:R-:W-:Y:S02]  /*46c0*/  ULOP3.LUT UR56, UR45, UR56, URZ, 0x3c, !UPT ;  /* 0x000000382d387292 */ /* 0x000fe4000f8e3c3f */
[----:B------:R-:W-:Y:S10]  /*46d0*/  @P3 BRA `(.L_x_874) ;  /* 0x00000000002c3947 */ /* 0x000ff40003800000 */
[----:B------:R-:W-:Y:S05]  /*46e0*/  @!P0 BRA `(.L_x_875) ;  /* 0x0000000000048947 */ /* 0x000fea0003800000 */
[----:B------:R-:W-:Y:S01]  /*46f0*/  BPT.TRAP 0x1 ;  /* 0x000000040000795c */ /* 0x000fe20000300000 */
.L_x_875:
[----:B------:R-:W-:Y:S01]  /*4700*/  ULEA UR6, UR57, UR41, 0x3 ;  /* 0x0000002939067291 */ /* 0x000fe2000f8e183f */
[----:B------:R-:W-:-:S05]  /*4710*/  IMAD.U32 R8, RZ, RZ, UR56 ;  /* 0x00000038ff087e24 */ /* 0x000fca000f8e00ff */
[----:B------:R-:W-:-:S04]  /*4720*/  SHF.L.U32 R8, R8, 0x1f, RZ ;  /* 0x0000001f08087819 */ /* 0x000fc800000006ff */
[----:B------:R0:W1:Y:S01]  /*4730*/  SYNCS.PHASECHK.TRANS64.TRYWAIT P2, [UR6+0x28430], R8 ;  /* 0x02843008ff0075a7 */ /* 0x0000620008040146 */
[----:B------:R-:W-:Y:S05]  /*4740*/  @!P0 BRA `(.L_x_876) ;  /* 0x0000000000048947 */ /* 0x000fea0003800000 */
[----:B------:R-:W-:Y:S01]  /*4750*/  BPT.TRAP 0x1 ;  /* 0x000000040000795c */ /* 0x000fe20000300000 */
.L_x_876:
[----:B-1----:R-:W-:Y:S05]  /*4760*/  @P2 BRA `(.L_x_874) ;  /* 0x0000000000082947 */ /* 0x002fea0003800000 */
[----:B------:R-:W1:Y:S02]  /*4770*/  SYNCS.PHASECHK.TRANS64.TRYWAIT P2, [UR6+0x28430], R8 ;  /* 0x02843008ff0075a7 */ /* 0x000e640008040146 */
[----:B-1----:R-:W-:Y:S05]  /*4780*/  @!P2 BRA `(.L_x_877) ;  /* 0x000000f80034a947 */ /* 0x002fea0003800000 */
.L_x_874:
[----:B-1----:R-:W1:Y:S01]  /*4790*/  S2R R9, SR_TID.X ;  /* 0x0000000000097919 */ /* 0x002e620000002100 */
[----:B------:R-:W-:Y:S01]  /*47a0*/  ULEA UR34, UR57, UR48, 0xa ;  /* 0x0000003039227291 */ /* 0x000fe2000f8e503f */
[----:B------:R-:W-:Y:S01]  /*47b0*/  UMOV UR35, 0x40000040 ;  /* 0x4000004000237882 */ /* 0x000fe20000000000 */
[----:B------:R-:W-:Y:S02]  /*47c0*/  UMOV UR7, 0x40000040 ;  /* 0x4000004000077882 */ /* 0x000fe40000000000 */
[----:B------:R-:W-:Y:S02]  /*47d0*/  UIADD3 UR6, UR34, 0x2, URZ ;  /* 0x0000000222067890 */ /* 0x000fe4000fffe03f */
[----:B------:R-:W-:Y:S01]  /*47e0*/  UIADD3 UR10, UR34, 0x4, URZ ;  /* 0x00000004220a7890 */ /* 0x000fe2000fffe03f */
[----:B------:R-:W-:Y:S01]  /*47f0*/  UMOV UR11, 0x40000040 ;  /* 0x40000040000b7882 */ /* 0x000fe20000000000 */
        /* <DEDUP_REMOVED lines=10> */
[----:B-1----:R-:W-:-:S05]  /*48a0*/  SHF.R.U32.HI R9, RZ, 0x7, R9 ;  /* 0x00000007ff097819 */ /* 0x002fca0000011609 */
[----:B0-----:R-:W-:-:S05]  /*48b0*/  VIADD R8, R9, 0x8 ;  /* 0x0000000809087836 */ /* 0x001fca0000000000 */
[----:B------:R0:W-:Y:S06]  /*48c0*/  BAR.SYNC.DEFER_BLOCKING R8, 0x100 ;  /* 0x000400080000751d */ /* 0x0001ec0000010000 */
[----:B------:R-:W-:-:S06]  /*48d0*/  WARPGROUP.ARRIVE ;  /* 0x00000000000079c5 */ /* 0x000fcc0000000000 */
[----:B------:R-:W-:Y:S03]  /*48e0*/  QGMMA.64x64x32.F32.E4M3.E4M3 R152, gdesc[UR32], RZ, !UPT, gsb0 ;  /* 0x00e00000209879f3 */ /* 0x000fe6000c0008ff */
        /* <DEDUP_REMOVED lines=22> */
[----:B0-----:R-:W-:Y:S05]  /*4a50*/  @P3 BRA `(.L_x_878) ;  /* 0x00000000002c3947 */ /* 0x001fea0003800000 */
[----:B------:R-:W-:Y:S05]  /*4a60*/  @!P0 BRA `(.L_x_879) ;  /* 0x0000000000048947 */ /* 0x000fea0003800000 */
[----:B------:R-:W-:Y:S01]  /*4a70*/  BPT.TRAP 0x1 ;  /* 0x000000040000795c */ /* 0x000fe20000300000 */
.L_x_879:
[----:B------:R-:W-:Y:S01]  /*4a80*/  ULEA UR6, UR52, UR41, 0x3 ;  /* 0x0000002934067291 */ /* 0x000fe2000f8e183f */
[----:B------:R-:W-:-:S05]  /*4a90*/  IMAD.U32 R8, RZ, RZ, UR45 ;  /* 0x0000002dff087e24 */ /* 0x000fca000f8e00ff */
[----:B------:R-:W-:-:S04]  /*4aa0*/  SHF.L.U32 R8, R8, 0x1f, RZ ;  /* 0x0000001f08087819 */ /* 0x000fc800000006ff */
[----:B------:R0:W1:Y:S01]  /*4ab0*/  SYNCS.PHASECHK.TRANS64.TRYWAIT P2, [UR6+0x28450], R8 ;  /* 0x02845008ff0075a7 */ /* 0x0000620008040146 */
[----:B------:R-:W-:Y:S05]  /*4ac0*/  @!P0 BRA `(.L_x_880) ;  /* 0x0000000000048947 */ /* 0x000fea0003800000 */
[----:B------:R-:W-:Y:S01]  /*4ad0*/  BPT.TRAP 0x1 ;  /* 0x000000040000795c */ /* 0x000fe20000300000 */
.L_x_880:
[----:B-1----:R-:W-:Y:S05]  /*4ae0*/  @P2 BRA `(.L_x_878) ;  /* 0x0000000000082947 */ /* 0x002fea0003800000 */
[----:B------:R-:W1:Y:S02]  /*4af0*/  SYNCS.PHASECHK.TRANS64.TRYWAIT P2, [UR6+0x28450], R8 ;  /* 0x02845008ff0075a7 */ /* 0x000e640008040146 */
[----:B-1----:R-:W-:Y:S05]  /*4b00*/  @!P2 BRA `(.L_x_881) ;  /* 0x000000f4006ca947 */ /* 0x002fea0003800000 */
.L_x_878:
[----:B------:R-:W-:Y:S01]  /*4b10*/  UIADD3 UR6, UR41, 0x8000, URZ ;  /* 0x0000800029067890 */ /* 0x000fe2000fffe03f */
[----:B------:R-:W-:Y:S01]  /*4b20*/  WARPGROUP.ARRIVE ;  /* 0x00000000000079c5 */ /* 0x000fe20000000000 */
[----:B------:R-:W-:-:S05]  /*4b30*/  UMOV UR7, 0x80000020 ;  /* 0x8000002000077882 */ /* 0x000fca0000000000 */
[----:B------:R-:W2:Y:S01]  /*4b40*/  S2R R14, SR_TID.X ;  /* 0x00000000000e7919 */ /* 0x000ea20000002100 */
[----:B------:R-:W-:Y:S01]  /*4b50*/  USHF.R.U32.HI UR6, URZ, 0x4, UR6 ;  /* 0x000000043f067899 */ /* 0x000fe20008011606 */
[----:B------:R-:W-:Y:S01]  /*4b60*/  PLOP3.LUT P2, PT, PT, PT, UP0, 0x80, 0x0 ;  /* 0x000000000000781c */ /* 0x000fe20003f4f008 */
[----:B------:R-:W3:Y:S01]  /*4b70*/  LDC R13, c[0x0][0x2f0] ;  /* 0x0000bc00ff0d7b82 */ /* 0x000ee20000000800 */
[----:B------:R-:W-:Y:S01]  /*4b80*/  PLOP3.LUT P3, PT, PT, PT, UP0, 0x80, 0x0 ;  /* 0x000000000000781c */ /* 0x000fe20003f6f008 */
[----:B------:R-:W-:Y:S01]  /*4b90*/  ULOP3.LUT UR6, UR6, 0x3fff, URZ, 0xc0, !UPT ;  /* 0x00003fff06067892 */ /* 0x000fe2000f8ec03f */
[----:B-1----:R-:W-:Y:S02]  /*4ba0*/  IMAD.U32 R9, RZ, RZ, UR57 ;  /* 0x00000039ff097e24 */ /* 0x002fe4000f8e00ff */
[C---:B------:R-:W-:Y:S01]  /*4bb0*/  FMUL.FTZ R11, R0.reuse, R155 ;  /* 0x0000009b000b7220 */ /* 0x040fe20000410000 */
[C---:B------:R-:W-:Y:S01]  /*4bc0*/  FMUL.FTZ R155, R0.reuse, R171 ;  /* 0x000000ab009b7220 */ /* 0x040fe20000410000 */
[----:B------:R-:W-:Y:S01]  /*4bd0*/  ULOP3.LUT UR6, UR6, 0x10000, URZ, 0xfc, !UPT ;  /* 0x0001000006067892 */ /* 0x000fe2000f8efc3f */
[----:B------:R-:W-:Y:S01]  /*4be0*/  IMAD.SHL.U32 R171, R5, 0x40, RZ ;  /* 0x0000004005ab7824 */ /* 0x000fe200078e00ff */
[----:B------:R-:W-:Y:S01]  /*4bf0*/  @!P1 LEA R9, R9, UR41, 0x3 ;  /* 0x0000002909099c11 */ /* 0x000fe2000f8e18ff */
[C---:B------:R-:W-:Y:S01]  /*4c00*/  FMUL.FTZ R21, R0.reuse, R162 ;  /* 0x000000a200157220 */ /* 0x040fe20000410000 */
[----:B------:R-:W-:Y:S01]  /*4c10*/  ULEA UR6, UR52, UR6, 0xa ;  /* 0x0000000634067291 */ /* 0x000fe2000f8e503f */
[C---:B------:R-:W-:Y:S01]  /*4c20*/  FMUL.FTZ R162, R0.reuse, R179 ;  /* 0x000000b300a27220 */ /* 0x040fe20000410000 */
[C---:B------:R-:W-:Y:S01]  /*4c30*/  FMUL.FTZ R10, R0.reuse, R154 ;  /* 0x0000009a000a7220 */ /* 0x040fe20000410000 */
[----:B------:R-:W-:Y:S01]  /*4c40*/  FMUL.FTZ R154, R0, R170 ;  /* 0x000000aa009a7220 */ /* 0x000fe20000410000 */
[----:B------:R-:W-:-:S02]  /*4c50*/  @!P1 VIADD R9, R9, 0x28440 ;  /* 0x0002844009099836 */ /* 0x000fc40000000000 */
[C---:B------:R-:W-:Y:S01]  /*4c60*/  FMUL.FTZ R15, R0.reuse, R159 ;  /* 0x0000009f000f7220 */ /* 0x040fe20000410000 */
[C---:B------:R-:W-:Y:S01]  /*4c70*/  FMUL.FTZ R20, R0.reuse, R163 ;  /* 0x000000a300147220 */ /* 0x040fe20000410000 */
[C---:B------:R-:W-:Y:S01]  /*4c80*/  FMUL.FTZ R170, R0.reuse, R173 ;  /* 0x000000ad00aa7220 */ /* 0x040fe20000410000 */
[C---:B------:R-:W-:Y:S01]  /*4c90*/  FMUL.FTZ R12, R0.reuse, R158 ;  /* 0x0000009e000c7220 */ /* 0x040fe20000410000 */
[----:B------:R-:W-:Y:S01]  /*4ca0*/  QGMMA.64x256x32.F32.E4M3.E4M3 R24, R188, gdesc[UR4], R24, gsb0 ;  /* 0x03e00004bc187df3 */ /* 0x000fe20008000818 */
[----:B------:R-:W-:Y:S01]  /*4cb0*/  UIADD3 UR6, UR6, 0x2, URZ ;  /* 0x0000000206067890 */ /* 0x000fe2000fffe03f */
[C---:B------:R-:W-:Y:S01]  /*4cc0*/  FMUL.FTZ R159, R0.reuse, R160 ;  /* 0x000000a0009f7220 */ /* 0x040fe20000410000 */
[----:B------:R-:W-:Y:S01]  /*4cd0*/  UMOV UR7, 0x80000020 ;  /* 0x8000002000077882 */ /* 0x000fe20000000000 */
[C---:B------:R-:W-:Y:S01]  /*4ce0*/  FMUL.FTZ R163, R0.reuse, R164 ;  /* 0x000000a400a37220 */ /* 0x040fe20000410000 */
[C---:B------:R-:W-:Y:S01]  /*4cf0*/  FMUL.FTZ R173, R0.reuse, R176 ;  /* 0x000000b000ad7220 */ /* 0x040fe20000410000 */
[C---:B------:R-:W-:Y:S01]  /*4d00*/  FMUL.FTZ R160, R0.reuse, R161 ;  /* 0x000000a100a07220 */ /* 0x040fe20000410000 */
[C---:B------:R-:W-:Y:S01]  /*4d10*/  FMUL.FTZ R164, R0.reuse, R165 ;  /* 0x000000a500a47220 */ /* 0x040fe20000410000 */
[C---:B------:R-:W-:Y:S01]  /*4d20*/  FMUL.FTZ R158, R0.reuse, R174 ;  /* 0x000000ae009e7220 */ /* 0x040fe20000410000 */
[C---:B------:R-:W-:Y:S01]  /*4d30*/  FMUL.FTZ R157, R0.reuse, R157 ;  /* 0x0000009d009d7220 */ /* 0x040fe20000410000 */
[----:B--2---:R-:W-:Y:S01]  /*4d40*/  SHF.R.U32.HI R202, RZ, 0x7, R14 ;  /* 0x00000007ffca7819 */ /* 0x004fe2000001160e */
[C---:B------:R-:W-:Y:S01]  /*4d50*/  FMUL.FTZ R174, R0.reuse, R177 ;  /* 0x000000b100ae7220 */ /* 0x040fe20000410000 */
[----:B------:R-:W1:Y:S01]  /*4d60*/  LDC R14, c[0x0][0x288] ;  /* 0x0000a200ff0e7b82 */ /* 0x000e620000000800 */
[C---:B------:R-:W-:Y:S01]  /*4d70*/  FMUL.FTZ R161, R0.reuse, R178 ;  /* 0x000000b200a17220 */ /* 0x040fe20000410000 */
[C---:B------:R-:W-:Y:S01]  /*4d80*/  FMUL.FTZ R181, R0.reuse, R181 ;  /* 0x000000b500b57220 */ /* 0x040fe20000410000 */
[----:B------:R-:W-:Y:S01]  /*4d90*/  FMUL.FTZ R165, R0, R182 ;  /* 0x000000b600a57220 */ /* 0x000fe20000410000 */
[----:B------:R-:W-:Y:S01]  /*4da0*/  @!P1 PRMT R9, RZ, 0x654, R9 ;  /* 0x00000654ff099816 */ /* 0x000fe20000000009 */
[----:B------:R-:W2:Y:S08]  /*4db0*/  MUFU.TANH R10, R10 ;  /* 0x0000000a000a7308 */ /* 0x000eb00000002400 */
[----:B------:R-:W4:Y:S08]  /*4dc0*/  MUFU.TANH R11, R11 ;  /* 0x0000000b000b7308 */ /* 0x000f300000002400 */
        /* <DEDUP_REMOVED lines=18> */
[----:B------:R-:W1:Y:S01]  /*4ef0*/  MUFU.TANH R165, R165 ;  /* 0x000000a500a57308 */ /* 0x000e620000002400 */
[----:B------:R-:W-:-:S02]  /*4f00*/  WARPGROUP.DEPBAR.LE gsb0, 0x0 ;  /* 0x00008000000079c5 */ /* 0x000fc40000010000 */
[----:B------:R-:W-:Y:S01]  /*4f10*/  WARPGROUP.ARRIVE ;  /* 0x00000000000079c5 */ /* 0x000fe20000000000 */
[C---:B------:R-:W-:Y:S01]  /*4f20*/  FMUL.FTZ R188, R0.reuse, R152 ;  /* 0x0000009800bc7220 */ /* 0x040fe20000410000 */
[C---:B------:R-:W-:Y:S01]  /*4f30*/  FMUL.FTZ R152, R0.reuse, R166 ;  /* 0x000000a600987220 */ /* 0x040fe20000410000 */
[C---:B------:R-:W-:Y:S01]  /*4f40*/  FMUL.FTZ R166, R0.reuse, R168 ;  /* 0x000000a800a67220 */ /* 0x040fe20000410000 */
[C---:B------:R-:W-:Y:S01]  /*4f50*/  FMUL.FTZ R168, R0.reuse, R169 ;  /* 0x000000a900a87220 */ /* 0x040fe20000410000 */
[C---:B------:R-:W-:Y:S01]  /*4f60*/  FMUL.FTZ R169, R0.reuse, R172 ;  /* 0x000000ac00a97220 */ /* 0x040fe20000410000 */
[----:B------:R-:W-:Y:S01]  /*4f70*/  QGMMA.64x256x32.F32.E4M3.E4M3 R24, R184, gdesc[UR4], R24, gsb0 ;  /* 0x03e00004b8187df3 */ /* 0x000fe20008000818 */
[----:B------:R-:W-:Y:S01]  /*4f80*/  VIADD R172, R17, UR36 ;  /* 0x0000002411ac7c36 */ /* 0x000fe20008000000 */
[----:B------:R-:W-:Y:S01]  /*4f90*/  @UP0 ULDC UR6, c[0x0][0x44c] ;  /* 0x0001130000060ab9 */ /* 0x000fe20000000800 */
[C---:B------:R-:W-:Y:S01]  /*4fa0*/  FMUL.FTZ R189, R0.reuse, R153 ;  /* 0x0000009900bd7220 */ /* 0x040fe20000410000 */
[----:B------:R-:W-:Y:S01]  /*4fb0*/  FMUL.FTZ R153, R0, R167 ;  /* 0x000000a700997220 */ /* 0x000fe20000410000 */
[----:B0-----:R-:W-:Y:S01]  /*4fc0*/  @P2 IMAD.HI.U32 R8, R172, UR6, RZ ;  /* 0x00000006ac082c27 */ /* 0x001fe2000f8e00ff */
[----:B------:R-:W-:Y:S01]  /*4fd0*/  @UP0 ULDC UR6, c[0x0][0x450] ;  /* 0x0001140000060ab9 */ /* 0x000fe20000000800 */
[----:B------:R-:W-:-:S02]  /*4fe0*/  IADD3 R167, -R171, 0x1, RZ ;  /* 0x00000001aba77810 */ /* 0x000fc40007ffe1ff */
[C---:B------:R-:W-:Y:S01]  /*4ff0*/  FMUL.FTZ R190, R0.reuse, R156 ;  /* 0x0000009c00be7220 */ /* 0x040fe20000410000 */
[C---:B------:R-:W-:Y:S01]  /*5000*/  FMUL.FTZ R156, R0.reuse, R175 ;  /* 0x000000af009c7220 */ /* 0x040fe20000410000 */
[----:B------:R-:W-:Y:S01]  /*5010*/  @P3 SHF.R.U32.HI R172, RZ, UR6, R8 ;  /* 0x00000006ffac3c19 */ /* 0x000fe20008011608 */
[----:B------:R-:W-:Y:S01]  /*5020*/  FMUL.FTZ R175, R0, R180 ;  /* 0x000000b400af7220 */ /* 0x000fe20000410000 */
[----:B------:R-:W-:Y:S01]  /*5030*/  IADD3 R8, -R202, 0xb, RZ ;  /* 0x0000000bca087810 */ /* 0x000fe20007ffe1ff */
[----:B------:R-:W-:Y:S02]  /*5040*/  IMAD R176, R2, -0x2, R167 ;  /* 0xfffffffe02b07824 */ /* 0x000fe400078e02a7 */
[----:B------:R-:W-:Y:S01]  /*5050*/  FMUL.FTZ R167, R0, R183 ;  /* 0x000000b700a77220 */ /* 0x000fe20000410000 */
[----:B------:R-:W0:Y:S01]  /*5060*/  SHFL.IDX PT, R179, R172, RZ, 0x1c1f ;  /* 0x001c1fffacb37589 */ /* 0x000e2200000e0000 */
[----:B------:R-:W-:Y:S01]  /*5070*/  PLOP3.LUT P2, PT, PT, PT, UP1, 0x40, 0x0 ;  /* 0x000000000000781c */ /* 0x000fe20003f4e818 */
        /* <DEDUP_REMOVED lines=10> */
[----:B------:R-:W0:Y:S01]  /*5120*/  MUFU.TANH R167, R167 ;  /* 0x000000a700a77308 */ /* 0x000e220000002400 */
[----:B------:R-:W-:-:S02]  /*5130*/  WARPGROUP.DEPBAR.LE gsb0, 0x0 ;  /* 0x00008000000079c5 */ /* 0x000fc40000010000 */
[----:B------:R0:W-:Y:S06]  /*5140*/  BAR.ARV R8, 0x100 ;  /* 0x000400080000751d */ /* 0x0001ec0000002000 */
[----:B------:R3:W-:Y:S02]  /*5150*/  @!P1 SYNCS.ARRIVE.TRANS64.RED.A1T0 RZ, [R9+URZ], RZ ;  /* 0x000000ff09ff99a7 */ /* 0x0007e4000810043f */
[----:B---3--:R-:W-:-:S04]  /*5160*/  IMAD R9, R13, UR43, R176 ;  /* 0x0000002b0d097c24 */ /* 0x008fc8000f8e02b0 */
[----:B-1----:R-:W-:-:S04]  /*5170*/  IMAD.IADD R9, R9, 0x1, -R14 ;  /* 0x0000000109097824 */ /* 0x002fc800078e0a0e */
[C---:B------:R-:W-:Y:S02]  /*5180*/  VIADD R180, R9.reuse, UR55 ;  /* 0x0000003709b47c36 */ /* 0x040fe40008000000 */
[----:B------:R-:W-:Y:S02]  /*5190*/  VIADD R182, R9, UR49 ;  /* 0x0000003109b67c36 */ /* 0x000fe40008000000 */
[--C-:B0-----:R-:W-:Y:S02]  /*51a0*/  IMAD.IADD R176, R180, 0x1, R179.reuse ;  /* 0x00000001b4b07824 */ /* 0x101fe400078e02b3 */
[----:B------:R-:W-:Y:S01]  /*51b0*/  IMAD.IADD R177, R182, 0x1, R179 ;  /* 0x00000001b6b17824 */ /* 0x000fe200078e02b3 */
[----:B--2-4-:R-:W-:Y:S06]  /*51c0*/  @P2 BRA `(.L_x_882) ;  /* 0x00000000005c2947 */ /* 0x014fec0003800000 */
[----:B------:R-:W-:Y:S01]  /*51d0*/  IMAD R9, R13, UR43, R179 ;  /* 0x0000002b0d097c24 */ /* 0x000fe2000f8e02b3 */
[----:B------:R-:W-:Y:S03]  /*51e0*/  BSSY B0, `(.L_x_883) ;  /* 0x0000011000007945 */ /* 0x000fe60003800000 */
[----:B------:R-:W-:-:S05]  /*51f0*/  IMAD.IADD R178, R9, 0x1, -R14 ;  /* 0x0000000109b27824 */ /* 0x000fca00078e0a0e */
[----:B------:R-:W-:-:S13]  /*5200*/  ISETP.GT.AND P2, PT, R178, -0x1, PT ;  /* 0xffffffffb200780c */ /* 0x000fda0003f44270 */
[----:B------:R-:W-:Y:S05]  /*5210*/  @P2 BRA `(.L_x_884) ;  /* 0x0000000000202947 */ /* 0x000fea0003800000 */
[----:B------:R-:W-:Y:S01]  /*5220*/  IMAD.U32 R183, RZ, RZ, UR54 ;  /* 0x00000036ffb77e24 */ /* 0x000fe2000f8e00ff */
[----:B------:R-:W-:-:S04]  /*5230*/  LOP3.LUT R179, RZ, R178, RZ, 0x33, !PT ;  /* 0x000000b2ffb37212 */ /* 0x000fc800078e33ff */
[----:B------:R-:W-:-:S13]  /*5240*/  ISETP.NE.AND P2, PT, R183, 0x1, PT ;  /* 0x00000001b700780c */ /* 0x000fda0003f45270 */
[----:B------:R-:W0:Y:S02]  /*5250*/  @P2 LDC.64 R8, c[0x0][0x9e8] ;  /* 0x00027a00ff082b82 */ /* 0x000e240000000a00 */
[----:B0-----:R-:W-:-:S05]  /*5260*/  @P2 IMAD.HI.U32 R8, R179, R8, RZ ;  /* 0x00000008b3082227 */ /* 0x001fca00078e00ff */
[----:B------:R-:W-:-:S04]  /*5270*/  @P2 SHF.R.U32.HI R179, RZ, R9, R8 ;  /* 0x00000009ffb32219 */ /* 0x000fc80000011608 */
[----:B------:R-:W-:Y:S01]  /*5280*/  LOP3.LUT R178, RZ, R179, RZ, 0x33, !PT ;  /* 0x000000b3ffb27212 */ /* 0x000fe200078e33ff */
[----:B------:R-:W-:Y:S06]  /*5290*/  BRA `(.L_x_885) ;  /* 0x0000000000147947 */ /* 0x000fec0003800000 */
.L_x_884:
[----:B------:R-:W-:-:S05]  /*52a0*/  IMAD.U32 R183, RZ, RZ, UR54 ;  /* 0x00000036ffb77e24 */ /* 0x000fca000f8e00ff */
[----:B------:R-:W-:-:S13]  /*52b0*/  ISETP.NE.AND P2, PT, R183, 0x1, PT ;  /* 0x00000001b700780c */ /* 0x000fda0003f45270 */
[----:B------:R-:W0:Y:S02]  /*52c0*/  @P2 LDC.64 R8, c[0x0][0x9e8] ;  /* 0x00027a00ff082b82 */ /* 0x000e240000000a00 */
[----:B0-----:R-:W-:-:S05]  /*52d0*/  @P2 IMAD.HI.U32 R8, R178, R8, RZ ;  /* 0x00000008b2082227 */ /* 0x001fca00078e00ff */
[----:B------:R-:W-:-:S07]  /*52e0*/  @P2 SHF.R.U32.HI R178, RZ, R9, R8 ;  /* 0x00000009ffb22219 */ /* 0x000fce0000011608 */
.L_x_885:
[----:B------:R-:W-:Y:S05]  /*52f0*/  BSYNC B0 ;  /* 0x0000000000007941 */ /* 0x000fea0003800000 */
.L_x_883:
[----:B------:R-:W-:-:S04]  /*5300*/  IMAD R9, R178, R183, -R171 ;  /* 0x000000b7b2097224 */ /* 0x000fc800078e0aab */
[----:B------:R-:W-:-:S05]  /*5310*/  IMAD R9, R2, -0x2, R9 ;  /* 0xfffffffe02097824 */ /* 0x000fca00078e0209 */
[----:B------:R-:W-:Y:S02]  /*5320*/  VIADDMNMX R176, R9, R183, R176, PT ;  /* 0x000000b709b07246 */ /* 0x000fe400038001b0 */
[----:B------:R-:W-:-:S07]  /*5330*/  VIMNMX R177, R177, R9, !PT ;  /* 0x00000009b1b17248 */ /* 0x000fce0007fe0100 */
.L_x_882:
[----:B------:R-:W-:Y:S01]  /*5340*/  ISETP.GT.AND P2, PT, R5, -0x1, PT ;  /* 0xffffffff0500780c */ /* 0x000fe20003f44270 */
[----:B------:R0:W1:Y:S03]  /*5350*/  SHFL.IDX PT, R9, R172, 0x1, 0x1c1f ;  /* 0x003c1f00ac097f89 */ /* 0x00006600000e0000 */
[C---:B------:R-:W-:Y:S02]  /*5360*/  ISETP.GT.AND P5, PT, R177.reuse, RZ, P2 ;  /* 0x000000ffb100720c */ /* 0x040fe400017a4270 */
[C---:B------:R-:W-:Y:S02]  /*5370*/  ISETP.GT.AND P4, PT, R177.reuse, 0x1, P2 ;  /* 0x00000001b100780c */ /* 0x040fe40001784270 */
[----:B------:R-:W-:Y:S02]  /*5380*/  ISETP.LT.OR P5, PT, R176, 0x1, P5 ;  /* 0x00000001b000780c */ /* 0x000fe40002fa1670 */
[----:B------:R-:W-:-:S02]  /*5390*/  ISETP.GT.AND P6, PT, R177, 0x8, P2 ;  /* 0x00000008b100780c */ /* 0x000fc400017c4270 */
[----:B------:R-:W-:Y:S02]  /*53a0*/  FSEL R188, R188, -INF , !P5 ;  /* 0xff800000bcbc7808 */ /* 0x000fe40006800000 */
[C---:B------:R-:W-:Y:S02]  /*53b0*/  ISETP.GT.AND P5, PT, R177.reuse, 0x10, P2 ;  /* 0x00000010b100780c */ /* 0x040fe400017a4270 */
[----:B------:R-:W-:Y:S02]  /*53c0*/  ISETP.GT.AND P3, PT, R177, 0x9, P2 ;  /* 0x00000009b100780c */ /* 0x000fe40001764270 */
[C---:B------:R-:W-:Y:S02]  /*53d0*/  ISETP.LT.OR P5, PT, R176.reuse, 0x11, P5 ;  /* 0x00000011b000780c */ /* 0x040fe40002fa1670 */
[----:B------:R-:W-:Y:S02]  /*53e0*/  ISETP.LT.OR P4, PT, R176, 0x2, P4 ;  /* 0x00000002b000780c */ /* 0x000fe40002781670 */
[----:B------:R-:W-:-:S02]  /*53f0*/  FSEL R159, R159, -INF , !P5 ;  /* 0xff8000009f9f7808 */ /* 0x000fc40006800000 */
[----:B------:R-:W-:Y:S02]  /*5400*/  ISETP.GT.AND P5, PT, R177, 0x20, P2 ;  /* 0x00000020b100780c */ /* 0x000fe400017a4270 */
[C---:B------:R-:W-:Y:S02]  /*5410*/  ISETP.LT.OR P6, PT, R176.reuse, 0x9, P6 ;  /* 0x00000009b000780c */ /* 0x040fe400037c1670 */
[C---:B------:R-:W-:Y:S02]  /*5420*/  ISETP.LT.OR P3, PT, R176.reuse, 0xa, P3 ;  /* 0x0000000ab000780c */ /* 0x040fe40001f61670 */
[----:B------:R-:W-:Y:S02]  /*5430*/  ISETP.LT.OR P5, PT, R176, 0x21, P5 ;  /* 0x00000021b000780c */ /* 0x000fe40002fa1670 */
[----:B------:R-:W-:Y:S02]  /*5440*/  FSEL R189, R189, -INF , !P4 ;  /* 0xff800000bdbd7808 */ /* 0x000fe40006000000 */
[----:B------:R-:W-:-:S02]  /*5450*/  FSEL R190, R190, -INF , !P6 ;  /* 0xff800000bebe7808 */ /* 0x000fc40007000000 */
[----:B0-----:R-:W-:Y:S02]  /*5460*/  FSEL R172, R157, -INF , !P3 ;  /* 0xff8000009dac7808 */ /* 0x001fe40005800000 */
[C---:B------:R-:W-:Y:S02]  /*5470*/  ISETP.GT.AND P4, PT, R177.reuse, 0x11, P2 ;  /* 0x00000011b100780c */ /* 0x040fe40001784270 */
[C---:B------:R-:W-:Y:S02]  /*5480*/  ISETP.GT.AND P6, PT, R177.reuse, 0x18, P2 ;  /* 0x00000018b100780c */ /* 0x040fe400017c4270 */
[C---:B------:R-:W-:Y:S02]  /*5490*/  ISETP.GT.AND P3, PT, R177.reuse, 0x19, P2 ;  /* 0x00000019b100780c */ /* 0x040fe40001764270 */
[----:B------:R-:W-:Y:S02]  /*54a0*/  FSEL R166, R166, -INF , !P5 ;  /* 0xff800000a6a67808 */ /* 0x000fe40006800000 */
[----:B------:R-:W-:-:S02]  /*54b0*/  ISETP.GT.AND P5, PT, R177, 0x30, P2 ;  /* 0x00000030b100780c */ /* 0x000fc400017a4270 */
[C---:B------:R-:W-:Y:S02]  /*54c0*/  ISETP.LT.OR P4, PT, R176.reuse, 0x12, P4 ;  /* 0x00000012b000780c */ /* 0x040fe40002781670 */
[C---:B------:R-:W-:Y:S02]  /*54d0*/  ISETP.LT.OR P6, PT, R176.reuse, 0x19, P6 ;  /* 0x00000019b000780c */ /* 0x040fe400037c1670 */
[C---:B------:R-:W-:Y:S02]  /*54e0*/  ISETP.LT.OR P3, PT, R176.reuse, 0x1a, P3 ;  /* 0x0000001ab000780c */ /* 0x040fe40001f61670 */
[----:B------:R-:W-:Y:S02]  /*54f0*/  ISETP.LT.OR P5, PT, R176, 0x31, P5 ;  /* 0x00000031b000780c */ /* 0x000fe40002fa1670 */
[----:B------:R-:W-:Y:S02]  /*5500*/  FSEL R160, R160, -INF , !P4 ;  /* 0xff800000a0a07808 */ /* 0x000fe40006000000 */
[----:B------:R-:W-:-:S02]  /*5510*/  FSEL R163, R163, -INF , !P6 ;  /* 0xff800000a3a37808 */ /* 0x000fc40007000000 */
[----:B------:R-:W-:Y:S02]  /*5520*/  FSEL R164, R164, -INF , !P3 ;  /* 0xff800000a4a47808 */ /* 0x000fe40005800000 */
[C---:B------:R-:W-:Y:S02]  /*5530*/  ISETP.GT.AND P4, PT, R177.reuse, 0x21, P2 ;  /* 0x00000021b100780c */ /* 0x040fe40001784270 */
[C---:B------:R-:W-:Y:S02]  /*5540*/  ISETP.GT.AND P6, PT, R177.reuse, 0x28, P2 ;  /* 0x00000028b100780c */ /* 0x040fe400017c4270 */
[----:B------:R-:W-:Y:S02]  /*5550*/  ISETP.GT.AND P3, PT, R177, 0x29, P2 ;  /* 0x00000029b100780c */ /* 0x000fe40001764270 */
[----:B------:R-:W-:Y:S02]  /*5560*/  FSEL R173, R173, -INF , !P5 ;  /* 0xff800000adad7808 */ /* 0x000fe40006800000 */
[----:B------:R-:W-:-:S02]  /*5570*/  PLOP3.LUT P5, PT, PT, PT, UP1, 0x40, 0x0 ;  /* 0x000000000000781c */ /* 0x000fc40003fae818 */
[C---:B------:R-:W-:Y:S02]  /*5580*/  ISETP.LT.OR P4, PT, R176.reuse, 0x22, P4 ;  /* 0x00000022b000780c */ /* 0x040fe40002781670 */
[C---:B------:R-:W-:Y:S02]  /*5590*/  ISETP.LT.OR P6, PT, R176.reuse, 0x29, P6 ;  /* 0x00000029b000780c */ /* 0x040fe400037c1670 */
[----:B------:R-:W-:Y:S02]  /*55a0*/  ISETP.LT.OR P3, PT, R176, 0x2a, P3 ;  /* 0x0000002ab000780c */ /* 0x000fe40001f61670 */
[----:B------:R-:W-:Y:S02]  /*55b0*/  FSEL R168, R168, -INF , !P4 ;  /* 0xff800000a8a87808 */ /* 0x000fe40006000000 */
[----:B------:R-:W-:Y:S02]  /*55c0*/  FSEL R169, R169, -INF , !P6 ;  /* 0xff800000a9a97808 */ /* 0x000fe40007000000 */
[----:B------:R-:W-:-:S02]  /*55d0*/  FSEL R170, R170, -INF , !P3 ;  /* 0xff800000aaaa7808 */ /* 0x000fc40005800000 */
[C---:B------:R-:W-:Y:S02]  /*55e0*/  ISETP.GT.AND P4, PT, R177.reuse, 0x31, P2 ;  /* 0x00000031b100780c */ /* 0x040fe40001784270 */
[C---:B------:R-:W-:Y:S02]  /*55f0*/  ISETP.GT.AND P6, PT, R177.reuse, 0x38, P2 ;  /* 0x00000038b100780c */ /* 0x040fe400017c4270 */
[----:B------:R-:W-:Y:S01]  /*5600*/  ISETP.GT.AND P3, PT, R177, 0x39, P2 ;  /* 0x00000039b100780c */ /* 0x000fe20001764270 */
[--C-:B-1----:R-:W-:Y:S01]  /*5610*/  IMAD.IADD R177, R182, 0x1, R9.reuse ;  /* 0x00000001b6b17824 */ /* 0x102fe200078e0209 */
[C---:B------:R-:W-:Y:S02]  /*5620*/  ISETP.LT.OR P4, PT, R176.reuse, 0x32, P4 ;  /* 0x00000032b000780c */ /* 0x040fe40002781670 */
[C---:B------:R-:W-:Y:S02]  /*5630*/  ISETP.LT.OR P6, PT, R176.reuse, 0x39, P6 ;  /* 0x00000039b000780c */ /* 0x040fe400037c1670 */
[----:B------:R-:W-:Y:S01]  /*5640*/  ISETP.LT.OR P3, PT, R176, 0x3a, P3 ;  /* 0x0000003ab000780c */ /* 0x000fe20001f61670 */
[----:B------:R-:W-:Y:S01]  /*5650*/  IMAD.IADD R176, R180, 0x1, R9 ;  /* 0x00000001b4b07824 */ /* 0x000fe200078e0209 */
[----:B------:R-:W-:-:S02]  /*5660*/  FSEL R174, R174, -INF , !P4 ;  /* 0xff800000aeae7808 */ /* 0x000fc40006000000 */
[----:B------:R-:W-:Y:S02]  /*5670*/  FSEL R175, R175, -INF , !P6 ;  /* 0xff800000afaf7808 */ /* 0x000fe40007000000 */
[----:B------:R-:W-:Y:S01]  /*5680*/  FSEL R157, R181, -INF , !P3 ;  /* 0xff800000b59d7808 */ /* 0x000fe20005800000 */
[----:B------:R-:W-:Y:S06]  /*5690*/  @P5 BRA `(.L_x_886) ;  /* 0x00000000005c5947 */ /* 0x000fec0003800000 */
        /* <DEDUP_REMOVED lines=13> */
.L_x_888:
[----:B------:R-:W-:-:S05]  /*5770*/  IMAD.U32 R180, RZ, RZ, UR54 ;  /* 0x00000036ffb47e24 */ /* 0x000fca000f8e00ff */
[----:B------:R-:W-:-:S13]  /*5780*/  ISETP.NE.AND P3, PT, R180, 0x1, PT ;  /* 0x00000001b400780c */ /* 0x000fda0003f65270 */
[----:B------:R-:W0:Y:S02]  /*5790*/  @P3 LDC.64 R8, c[0x0][0x9e8] ;  /* 0x00027a00ff083b82 */ /* 0x000e240000000a00 */
[----:B0-----:R-:W-:-:S05]  /*57a0*/  @P3 IMAD.HI.U32 R8, R178, R8, RZ ;  /* 0x00000008b2083227 */ /* 0x001fca00078e00ff */
[----:B------:R-:W-:-:S07]  /*57b0*/  @P3 SHF.R.U32.HI R178, RZ, R9, R8 ;  /* 0x00000009ffb23219 */ /* 0x000fce0000011608 */
.L_x_889:
[----:B------:R-:W-:Y:S05]  /*57c0*/  BSYNC B0 ;  /* 0x0000000000007941 */ /* 0x000fea0003800000 */
.L_x_887:
[----:B------:R-:W-:-:S04]  /*57d0*/  IMAD R171, R178, R180, -R171 ;  /* 0x000000b4b2ab7224 */ /* 0x000fc800078e0aab */
[----:B------:R-:W-:-:S05]  /*57e0*/  IMAD R171, R2, -0x2, R171 ;  /* 0xfffffffe02ab7824 */ /* 0x000fca00078e02ab */
[----:B------:R-:W-:Y:S02]  /*57f0*/  VIADDMNMX R176, R171, R180, R176, PT ;  /* 0x000000b4abb07246 */ /* 0x000fe400038001b0 */
[----:B------:R-:W-:-:S07]  /*5800*/  VIMNMX R177, R177, R171, !PT ;  /* 0x000000abb1b17248 */ /* 0x000fce0007fe0100 */
.L_x_886:
[----:B------:R-:W-:Y:S01]  /*5810*/  FMNMX.FTZ R8, R188, R7, !PT ;  /* 0x00000007bc087209 */ /* 0x000fe20007810000 */
[----:B------:R-:W-:Y:S01]  /*5820*/  UMOV UR10, UR53 ;  /* 0x00000035000a7c82 */ /* 0x000fe20008000000 */
[----:B------:R-:W-:Y:S01]  /*5830*/  ISETP.GT.AND P3, PT, R177, 0x1, P2 ;  /* 0x00000001b100780c */ /* 0x000fe20001764270 */
[----:B------:R-:W-:Y:S01]  /*5840*/  IMAD.U32 R179, RZ, RZ, UR10 ;  /* 0x0000000affb37e24 */ /* 0x000fe2000f8e00ff */
[----:B------:R-:W-:Y:S02]  /*5850*/  FMNMX.FTZ R9, R189, R8, !PT ;  /* 0x00000008bd097209 */ /* 0x000fe40007810000 */
[----:B------:R-:W-:Y:S02]  /*5860*/  ISETP.LT.OR P3, PT, R176, 0x2, P3 ;  /* 0x00000002b000780c */ /* 0x000fe40001f61670 */
[----:B------:R-:W-:Y:S02]  /*5870*/  FMNMX.FTZ R9, R190, R9, !PT ;  /* 0x00000009be097209 */ /* 0x000fe40007810000 */
[----:B------:R-:W-:-:S02]  /*5880*/  FSEL R11, R11, -INF , !P3 ;  /* 0xff8000000b0b7808 */ /* 0x000fc40005800000 */
[----:B------:R-:W-:Y:S02]  /*5890*/  FMNMX.FTZ R8, R172, R9, !PT ;  /* 0x00000009ac087209 */ /* 0x000fe40007810000 */
[----:B------:R-:W-:Y:S02]  /*58a0*/  ISETP.GT.AND P3, PT, R177, RZ, P2 ;  /* 0x000000ffb100720c */ /* 0x000fe40001764270 */
[----:B------:R-:W-:Y:S02]  /*58b0*/  FMNMX.FTZ R9, R159, R8, !PT ;  /* 0x000000089f097209 */ /* 0x000fe40007810000 */
[----:B------:R-:W-:Y:S02]  /*58c0*/  ISETP.LT.OR P3, PT, R176, 0x1, P3 ;  /* 0x00000001b000780c */ /* 0x000fe40001f61670 */
[----:B------:R-:W-:Y:S02]  /*58d0*/  FMNMX.FTZ R8, R160, R9, !PT ;  /* 0x00000009a0087209 */ /* 0x000fe40007810000 */
[----:B------:R-:W-:-:S02]  /*58e0*/  ISETP.GT.AND P5, PT, R177, 0x8, P2 ;  /* 0x00000008b100780c */ /* 0x000fc400017a4270 */
[----:B------:R-:W-:Y:S02]  /*58f0*/  FMNMX.FTZ R9, R163, R8, !PT ;  /* 0x00000008a3097209 */ /* 0x000fe40007810000 */
[C---:B------:R-:W-:Y:S02]  /*5900*/  ISETP.GT.AND P6, PT, R177.reuse, 0x9, P2 ;  /* 0x00000009b100780c */ /* 0x040fe400017c4270 */
[----:B------:R-:W-:Y:S02]  /*5910*/  FMNMX.FTZ R9, R164, R9, !PT ;  /* 0x00000009a4097209 */ /* 0x000fe40007810000 */
[----:B------:R-:W-:Y:S02]  /*5920*/  ISETP.LT.OR P5, PT, R176, 0x9, P5 ;  /* 0x00000009b000780c */ /* 0x000fe40002fa1670 */
[----:B------:R-:W-:Y:S02]  /*5930*/  FMNMX.FTZ R9, R166, R9, !PT ;  /* 0x00000009a6097209 */ /* 0x000fe40007810000 */
[----:B------:R-:W-:-:S02]  /*5940*/  ISETP.GT.AND P4, PT, R177, 0x10, P2 ;  /* 0x00000010b100780c */ /* 0x000fc40001784270 */
[----:B------:R-:W-:Y:S02]  /*5950*/  FMNMX.FTZ R8, R168, R9, !PT ;  /* 0x00000009a8087209 */ /* 0x000fe40007810000 */
[----:B------:R-:W-:Y:S02]  /*5960*/  ISETP.LT.OR P6, PT, R176, 0xa, P6 ;  /* 0x0000000ab000780c */ /* 0x000fe400037c1670 */
[----:B------:R-:W-:Y:S02]  /*5970*/  FMNMX.FTZ R9, R169, R8, !PT ;  /* 0x00000008a9097209 */ /* 0x000fe40007810000 */
[----:B------:R-:W-:Y:S02]  /*5980*/  FSEL R12, R12, -INF , !P5 ;  /* 0xff8000000c0c7808 */ /* 0x000fe40006800000 */
        /* <DEDUP_REMOVED lines=9> */
[----:B------:R-:W-:Y:S02]  /*5a20*/  FSEL R21, R21, -INF , !P4 ;  /* 0xff80000015157808 */ /* 0x000fe40006000000 */
[C---:B------:R-:W-:Y:S01]  /*5a30*/  ISETP.LT.OR P5, PT, R176.reuse, 0x12, P5 ;  /* 0x00000012b000780c */ /* 0x040fe20002fa1670 */
[----:B------:R-:W0:Y:S01]  /*5a40*/  SHFL.BFLY PT, R8, R9, 0x2, 0x1f ;  /* 0x0c401f0009087f89 */ /* 0x000e2200000e0000 */
[----:B------:R-:W-:Y:S02]  /*5a50*/  ISETP.GT.AND P4, PT, R177, 0x19, P2 ;  /* 0x00000019b100780c */ /* 0x000fe40001784270 */
[----:B------:R-:W-:Y:S02]  /*5a60*/  ISETP.LT.OR P6, PT, R176, 0x19, P6 ;  /* 0x00000019b000780c */ /* 0x000fe400037c1670 */
[----:B------:R-:W-:-:S02]  /*5a70*/  FSEL R20, R20, -INF , !P5 ;  /* 0xff80000014147808 */ /* 0x000fc40006800000 */
[----:B------:R-:W-:Y:S02]  /*5a80*/  FSEL R152, R152, -INF , !P6 ;  /* 0xff80000098987808 */ /* 0x000fe40007000000 */
[C---:B------:R-:W-:Y:S02]  /*5a90*/  ISETP.LT.OR P4, PT, R176.reuse, 0x1a, P4 ;  /* 0x0000001ab000780c */ /* 0x040fe40002781670 */
[----:B------:R-:W-:Y:S02]  /*5aa0*/  ISETP.GT.AND P5, PT, R177, 0x21, P2 ;  /* 0x00000021b100780c */ /* 0x000fe400017a4270 */
[----:B------:R-:W-:Y:S02]  /*5ab0*/  FSEL R153, R153, -INF , !P4 ;  /* 0xff80000099997808 */ /* 0x000fe40006000000 */
[----:B------:R-:W-:Y:S02]  /*5ac0*/  ISETP.GT.AND P6, PT, R177, 0x28, P2 ;  /* 0x00000028b100780c */ /* 0x000fe400017c4270 */
[----:B------:R-:W-:-:S02]  /*5ad0*/  ISETP.LT.OR P5, PT, R176, 0x22, P5 ;  /* 0x00000022b000780c */ /* 0x000fc40002fa1670 */
[----:B------:R-:W-:Y:S02]  /*5ae0*/  ISETP.LT.OR P6, PT, R176, 0x29, P6 ;  /* 0x00000029b000780c */ /* 0x000fe400037c1670 */
[----:B------:R-:W-:Y:S02]  /*5af0*/  FSEL R155, R155, -INF , !P5 ;  /* 0xff8000009b9b7808 */ /* 0x000fe40006800000 */
[----:B------:R-:W-:Y:S02]  /*5b00*/  ISETP.GT.AND P5, PT, R177, 0x30, P2 ;  /* 0x00000030b100780c */ /* 0x000fe400017a4270 */
[----:B0-----:R-:W-:Y:S02]  /*5b10*/  FMNMX.FTZ R171, R9, R8, !PT ;  /* 0x0000000809ab7209 */ /* 0x001fe40007810000 */
[----:B------:R-:W-:Y:S02]  /*5b20*/  FSEL R9, R10, -INF , !P3 ;  /* 0xff8000000a097808 */ /* 0x000fe40005800000 */
[----:B------:R-:W-:Y:S01]  /*5b30*/  ISETP.GT.AND P3, PT, R177, 0x20, P2 ;  /* 0x00000020b100780c */ /* 0x000fe20001764270 */
[----:B------:R-:W0:Y:S01]  /*5b40*/  SHFL.BFLY PT, R8, R171, 0x1, 0x1f ;  /* 0x0c201f00ab087f89 */ /* 0x000e2200000e0000 */
[----:B------:R-:W-:-:S02]  /*5b50*/  FMNMX.FTZ R10, R9, R6, !PT ;  /* 0x00000006090a7209 */ /* 0x000fc40007810000 */
[----:B------:R-:W-:Y:S02]  /*5b60*/  ISETP.LT.OR P3, PT, R176, 0x21, P3 ;  /* 0x00000021b000780c */ /* 0x000fe40001f61670 */
[----:B------:R-:W-:Y:S02]  /*5b70*/  FSEL R158, R158, -INF , !P6 ;  /* 0xff8000009e9e7808 */ /* 0x000fe40007000000 */
[----:B------:R-:W-:Y:S02]  /*5b80*/  FSEL R154, R154, -INF , !P3 ;  /* 0xff8000009a9a7808 */ /* 0x000fe40005800000 */
[C---:B------:R-:W-:Y:S02]  /*5b90*/  ISETP.GT.AND P3, PT, R177.reuse, 0x29, P2 ;  /* 0x00000029b100780c */ /* 0x040fe40001764270 */
[----:B------:R-:W-:Y:S02]  /*5ba0*/  ISETP.GT.AND P6, PT, R177, 0x31, P2 ;  /* 0x00000031b100780c */ /* 0x000fe400017c4270 */
[----:B------:R-:W-:-:S02]  /*5bb0*/  ISETP.LT.OR P3, PT, R176, 0x2a, P3 ;  /* 0x0000002ab000780c */ /* 0x000fc40001f61670 */
[----:B------:R-:W-:Y:S02]  /*5bc0*/  ISETP.LT.OR P5, PT, R176, 0x31, P5 ;  /* 0x00000031b000780c */ /* 0x000fe40002fa1670 */
[----:B------:R-:W-:Y:S02]  /*5bd0*/  FSEL R156, R156, -INF , !P3 ;  /* 0xff8000009c9c7808 */ /* 0x000fe40005800000 */
[----:B------:R-:W-:Y:S02]  /*5be0*/  ISETP.GT.AND P3, PT, R177, 0x38, P2 ;  /* 0x00000038b100780c */ /* 0x000fe40001764270 */
[----:B------:R-:W-:Y:S02]  /*5bf0*/  ISETP.LT.OR P6, PT, R176, 0x32, P6 ;  /* 0x00000032b000780c */ /* 0x000fe400037c1670 */
[----:B------:R-:W-:Y:S02]  /*5c00*/  FSEL R161, R161, -INF , !P5 ;  /* 0xff800000a1a17808 */ /* 0x000fe40006800000 */
[----:B0-----:R-:W-:-:S02]  /*5c10*/  FMNMX.FTZ R8, R171, R8, !PT ;  /* 0x00000008ab087209 */ /* 0x001fc40007810000 */
[----:B------:R-:W-:Y:S02]  /*5c20*/  FMNMX.FTZ R171, R11, R10, !PT ;  /* 0x0000000a0bab7209 */ /* 0x000fe40007810000 */
[----:B------:R-:W-:Y:S01]  /*5c30*/  ISETP.GT.AND P2, PT, R177, 0x39, P2 ;  /* 0x00000039b100780c */ /* 0x000fe20001744270 */
[----:B------:R-:W-:-:S01]  /*5c40*/  FFMA.FTZ R179, R8, R179, -8 ;  /* 0xc100000008b37423 */ /* 0x000fc200000100b3 */
[----:B------:R-:W-:Y:S02]  /*5c50*/  FMNMX.FTZ R10, R12, R171, !PT ;  /* 0x000000ab0c0a7209 */ /* 0x000fe40007810000 */
[----:B------:R-:W-:Y:S02]  /*5c60*/  ISETP.LT.OR P3, PT, R176, 0x39, P3 ;  /* 0x00000039b000780c */ /* 0x000fe40001f61670 */
[----:B------:R-:W-:Y:S02]  /*5c70*/  FMNMX.FTZ R10, R15, R10, !PT ;  /* 0x0000000a0f0a7209 */ /* 0x000fe40007810000 */
[----:B------:R-:W-:-:S02]  /*5c80*/  FSEL R162, R162, -INF , !P6 ;  /* 0xff800000a2a27808 */ /* 0x000fc40007000000 */
[----:B------:R-:W-:Y:S02]  /*5c90*/  FMNMX.FTZ R171, R21, R10, !PT ;  /* 0x0000000a15ab7209 */ /* 0x000fe40007810000 */
[----:B------:R-:W-:Y:S02]  /*5ca0*/  ISETP.LT.OR P2, PT, R176, 0x3a, P2 ;  /* 0x0000003ab000780c */ /* 0x000fe40001741670 */
[----:B------:R-:W-:Y:S02]  /*5cb0*/  FMNMX.FTZ R171, R20, R171, !PT ;  /* 0x000000ab14ab7209 */ /* 0x000fe40007810000 */
[----:B------:R-:W-:Y:S02]  /*5cc0*/  FSEL R165, R165, -INF , !P3 ;  /* 0xff800000a5a57808 */ /* 0x000fe40005800000 */
[----:B------:R-:W-:Y:S02]  /*5cd0*/  FMNMX.FTZ R10, R152, R171, !PT ;  /* 0x000000ab980a7209 */ /* 0x000fe40007810000 */
[----:B------:R-:W-:-:S02]  /*5ce0*/  FSEL R167, R167, -INF , !P2 ;  /* 0xff800000a7a77808 */ /* 0x000fc40005000000 */
[----:B------:R-:W-:Y:S02]  /*5cf0*/  FMNMX.FTZ R171, R153, R10, !PT ;  /* 0x0000000a99ab7209 */ /* 0x000fe40007810000 */
[----:B------:R-:W-:Y:S02]  /*5d00*/  FSETP.NEU.FTZ.AND P4, PT, R8, -INF , PT ;  /* 0xff8000000800780b */ /* 0x000fe40003f9d000 */
[----:B------:R-:W-:Y:S02]  /*5d10*/  FMNMX.FTZ R178, R154, R171, !PT ;  /* 0x000000ab9ab27209 */ /* 0x000fe40007810000 */
[----:B------:R-:W-:Y:S02]  /*5d20*/  FSEL R179, R179, RZ, P4 ;  /* 0x000000ffb3b37208 */ /* 0x000fe40002000000 */
[----:B------:R-:W-:-:S03]  /*5d30*/  FMNMX.FTZ R181, R155, R178, !PT ;  /* 0x000000b29bb57209 */ /* 0x000fc60007810000 */
        /* <DEDUP_REMOVED lines=12> */
[----:B------:R-:W-:Y:S01]  /*5e00*/  FSEL R178, R8, RZ, P4 ;  /* 0x000000ff08b27208 */ /* 0x000fe20002000000 */
        /* <DEDUP_REMOVED lines=10> */
[----:B------:R-:W-:Y:S01]  /*5eb0*/  FFMA.FTZ R179, R157, UR10, -R179 ;  /* 0x0000000a9db37c23 */ /* 0x000fe200080108b3 */
[----:B------:R-:W-:-:S01]  /*5ec0*/  FADD.FTZ R178, -R178, R7 ;  /* 0x00000007b2b27221 */ /* 0x000fc20000010100 */
[----:B------:R-:W-:Y:S02]  /*5ed0*/  MUFU.EX2 R171, R171 ;  /* 0x000000ab00ab7308 */ /* 0x000fe40000000800 */
[----:B------:R-:W0:Y:S01]  /*5ee0*/  SHFL.BFLY PT, R183, R176, 0x2, 0x1f ;  /* 0x0c401f00b0b77f89 */ /* 0x000e2200000e0000 */
[----:B------:R-:W-:-:S05]  /*5ef0*/  FMUL.FTZ R175, R178, UR10 ;  /* 0x0000000ab2af7c20 */ /* 0x000fca0008410000 */
[----:B------:R-:W-:Y:S08]  /*5f00*/  MUFU.EX2 R177, R177 ;  /* 0x000000b100b17308 */ /* 0x000ff00000000800 */
[----:B------:R-:W1:Y:S08]  /*5f10*/  MUFU.EX2 R175, R175 ;  /* 0x000000af00af7308 */ /* 0x000e700000000800 */
[----:B------:R-:W-:Y:S01]  /*5f20*/  MUFU.EX2 R172, R172 ;  /* 0x000000ac00ac7308 */ /* 0x000fe20000000800 */
[----:B0-----:R-:W-:-:S05]  /*5f30*/  FMNMX.FTZ R183, R176, R183, !PT ;  /* 0x000000b7b0b77209 */ /* 0x001fca0007810000 */
[----:B------:R-:W0:Y:S02]  /*5f40*/  SHFL.BFLY PT, R176, R183, 0x1, 0x1f ;  /* 0x0c201f00b7b07f89 */ /* 0x000e2400000e0000 */
[----:B------:R-:W-:Y:S08]  /*5f50*/  MUFU.EX2 R159, R159 ;  /* 0x0000009f009f7308 */ /* 0x000ff00000000800 */
[----:B------:R2:W-:Y:S08]  /*5f60*/  MUFU.EX2 R7, R179 ;  /* 0x000000b300077308 */ /* 0x0005f00000000800 */
[----:B------:R-:W-:Y:S01]  /*5f70*/  MUFU.EX2 R160, R160 ;  /* 0x000000a000a07308 */ /* 0x000fe20000000800 */
[----:B0-----:R-:W-:Y:S01]  /*5f80*/  FMNMX.FTZ R157, R183, R176, !PT ;  /* 0x000000b0b79d7209 */ /* 0x001fe20007810000 */
[----:B------:R-:W-:-:S06]  /*5f90*/  IMAD.U32 R176, RZ, RZ, UR10 ;  /* 0x0000000affb07e24 */ /* 0x000fcc000f8e00ff */
[----:B------:R-:W-:Y:S01]  /*5fa0*/  MUFU.EX2 R163, R163 ;  /* 0x000000a300a37308 */ /* 0x000fe20000000800 */
[C---:B------:R-:W-:Y:S01]  /*5fb0*/  FSETP.NEU.FTZ.AND P2, PT, R157.reuse, -INF , PT ;  /* 0xff8000009d00780b */ /* 0x040fe20003f5d000 */
[----:B------:R-:W-:-:S05]  /*5fc0*/  FFMA.FTZ R176, R157, R176, -8 ;  /* 0xc10000009db07423 */ /* 0x000fca00000100b0 */
[----:B------:R-:W-:Y:S01]  /*5fd0*/  FSEL R176, R176, RZ, P2 ;  /* 0x000000ffb0b07208 */ /* 0x000fe20001000000 */
[----:B------:R-:W-:Y:S04]  /*5fe0*/  MUFU.EX2 R164, R164 ;  /* 0x000000a400a47308 */ /* 0x000fe80000000800 */
[----:B------:R-:W-:-:S01]  /*5ff0*/  FFMA.FTZ R178, R11, UR10, -R176 ;  /* 0x0000000a0bb27c23 */ /* 0x000fc200080108b0 */
[--C-:B------:R-:W-:Y:S01]  /*6000*/  FFMA.FTZ R11, R12, UR10, -R176.reuse ;  /* 0x0000000a0c0b7c23 */ /* 0x100fe200080108b0 */
[----:B------:R-:W-:-:S01]  /*6010*/  FFMA.FTZ R12, R15, UR10, -R176 ;  /* 0x0000000a0f0c7c23 */ /* 0x000fc200080108b0 */
[--C-:B------:R-:W-:Y:S01]  /*6020*/  FFMA.FTZ R15, R21, UR10, -R176.reuse ;  /* 0x0000000a150f7c23 */ /* 0x100fe200080108b0 */
[----:B------:R-:W-:Y:S01]  /*6030*/  FSEL R21, R157, RZ, P2 ;  /* 0x000000ff9d157208 */ /* 0x000fe20001000000 */
[--C-:B------:R-:W-:Y:S01]  /*6040*/  FFMA.FTZ R9, R9, UR10, -R176.reuse ;  /* 0x0000000a09097c23 */ /* 0x100fe200080108b0 */
[----:B------:R-:W-:Y:S01]  /*6050*/  MUFU.EX2 R178, R178 ;  /* 0x000000b200b27308 */ /* 0x000fe20000000800 */
[----:B------:R-:W-:-:S01]  /*6060*/  FFMA.FTZ R20, R20, UR10, -R176 ;  /* 0x0000000a14147c23 */ /* 0x000fc200080108b0 */
[----:B--2---:R-:W-:Y:S01]  /*6070*/  FFMA.FTZ R179, R152, UR10, -R176 ;  /* 0x0000000a98b37c23 */ /* 0x004fe200080108b0 */
[----:B------:R-:W-:-:S01]  /*6080*/  FADD.FTZ R21, -R21, R6 ;  /* 0x0000000615157221 */ /* 0x000fc20000010100 */
[--C-:B------:R-:W-:Y:S01]  /*6090*/  FFMA.FTZ R180, R153, UR10, -R176.reuse ;  /* 0x0000000a99b47c23 */ /* 0x100fe200080108b0 */
[----:B------:R-:W-:-:S01]  /*60a0*/  FFMA.FTZ R152, R155, UR10, -R176 ;  /* 0x0000000a9b987c23 */ /* 0x000fc200080108b0 */
[--C-:B------:R-:W-:Y:S01]  /*60b0*/  FFMA.FTZ R158, R158, UR10, -R176.reuse ;  /* 0x0000000a9e9e7c23 */ /* 0x100fe200080108b0 */
[----:B------:R-:W-:Y:S01]  /*60c0*/  FMUL.FTZ R6, R21, UR10 ;  /* 0x0000000a15067c20 */ /* 0x000fe20008410000 */
[----:B------:R-:W-:Y:S01]  /*60d0*/  MUFU.EX2 R9, R9 ;  /* 0x0000000900097308 */ /* 0x000fe20000000800 */
[----:B------:R-:W-:-:S01]  /*60e0*/  FFMA.FTZ R21, R154, UR10, -R176 ;  /* 0x0000000a9a157c23 */ /* 0x000fc200080108b0 */
[----:B-1----:R-:W-:Y:S01]  /*60f0*/  FFMA.FTZ R154, R175, R3, R10 ;  /* 0x00000003af9a7223 */ /* 0x002fe2000001000a */
[----:B------:R-:W-:-:S01]  /*6100*/  FFMA.FTZ R156, R156, UR10, -R176 ;  /* 0x0000000a9c9c7c23 */ /* 0x000fc200080108b0 */
[--C-:B------:R-:W-:Y:S01]  /*6110*/  FFMA.FTZ R161, R161, UR10, -R176.reuse ;  /* 0x0000000aa1a17c23 */ /* 0x100fe200080108b0 */
[----:B------:R-:W-:-:S01]  /*6120*/  FFMA.FTZ R162, R162, UR10, -R176 ;  /* 0x0000000aa2a27c23 */ /* 0x000fc200080108b0 */
[----:B------:R-:W-:Y:S01]  /*6130*/  FADD.FTZ R154, R171, R154 ;  /* 0x0000009aab9a7221 */ /* 0x000fe20000010000 */
[----:B------:R-:W-:-:S01]  /*6140*/  FFMA.FTZ R165, R165, UR10, -R176 ;  /* 0x0000000aa5a57c23 */ /* 0x000fc200080108b0 */
[----:B------:R-:W0:Y:S01]  /*6150*/  MUFU.EX2 R6, R6 ;  /* 0x0000000600067308 */ /* 0x000e220000000800 */
[----:B------:R-:W-:-:S07]  /*6160*/  FFMA.FTZ R167, R167, UR10, -R176 ;  /* 0x0000000aa7a77c23 */ /* 0x000fce00080108b0 */
[----:B------:R-:W1:Y:S08]  /*6170*/  MUFU.EX2 R11, R11 ;  /* 0x0000000b000b7308 */ /* 0x000e700000000800 */
[----:B------:R-:W2:Y:S01]  /*6180*/  MUFU.EX2 R12, R12 ;  /* 0x0000000c000c7308 */ /* 0x000ea20000000800 */
[----:B0-----:R-:W-:-:S04]  /*6190*/  FFMA.FTZ R3, R6, R4, R9 ;  /* 0x0000000406037223 */ /* 0x001fc80000010009 */
[----:B------:R-:W-:Y:S01]  /*61a0*/  FADD.FTZ R4, R178, R3 ;  /* 0x00000003b2047221 */ /* 0x000fe20000010000 */
[----:B------:R-:W-:-:S02]  /*61b0*/  FADD.FTZ R3, R177, R154 ;  /* 0x0000009ab1037221 */ /* 0x000fc40000010000 */
[----:B------:R-:W0:Y:S01]  /*61c0*/  MUFU.EX2 R15, R15 ;  /* 0x0000000f000f7308 */ /* 0x000e220000000800 */
[----:B-1----:R-:W-:-:S01]  /*61d0*/  FADD.FTZ R153, R11, R4 ;  /* 0x000000040b997221 */ /* 0x002fc20000010000 */
[----:B------:R-:W-:-:S04]  /*61e0*/  FADD.FTZ R4, R172, R3 ;  /* 0x00000003ac047221 */ /* 0x000fc80000010000 */
[----:B------:R-:W-:Y:S02]  /*61f0*/  FADD.FTZ R3, R159, R4 ;  /* 0x000000049f037221 */ /* 0x000fe40000010000 */
[----:B------:R-:W1:Y:S01]  /*6200*/  MUFU.EX2 R20, R20 ;  /* 0x0000001400147308 */ /* 0x000e620000000800 */
[----:B--2---:R-:W-:-:S01]  /*6210*/  FADD.FTZ R154, R12, R153 ;  /* 0x000000990c9a7221 */ /* 0x004fc20000010000 */
[----:B------:R-:W-:-:S04]  /*6220*/  FADD.FTZ R4, R160, R3 ;  /* 0x00000003a0047221 */ /* 0x000fc80000010000 */
[----:B------:R-:W-:Y:S02]  /*6230*/  FADD.FTZ R3, R163, R4 ;  /* 0x00000004a3037221 */ /* 0x000fe40000010000 */
[----:B------:R-:W2:Y:S01]  /*6240*/  MUFU.EX2 R179, R179 ;  /* 0x000000b300b37308 */ /* 0x000ea20000000800 */
[----:B0-----:R-:W-:-:S01]  /*6250*/  FADD.FTZ R153, R15, R154 ;  /* 0x0000009a0f997221 */ /* 0x001fc20000010000 */
[----:B------:R-:W-:-:S06]  /*6260*/  FADD.FTZ R3, R164, R3 ;  /* 0x00000003a4037221 */ /* 0x000fcc0000010000 */
        /* <DEDUP_REMOVED lines=32> */
[----:B--2---:R-:W-:-:S03]  /*6470*/  FADD.FTZ R153, R184, R3 ;  /* 0x00000003b8997221 */ /* 0x004fc60000010000 */
[----:B------:R-:W-:Y:S01]  /*6480*/  FADD.FTZ R3, R7, R4 ;  /* 0x0000000407037221 */ /* 0x000fe20000010000 */
[----:B0-----:R-:W-:-:S01]  /*6490*/  FADD.FTZ R4, R167, R153 ;  /* 0x00000099a7047221 */ /* 0x001fc20000010000 */
[----:B------:R-:W-:Y:S06]  /*64a0*/  @!P0 BRA `(.L_x_890) ;  /* 0x0000000000048947 */ /* 0x000fec0003800000 */
[----:B------:R-:W-:Y:S01]  /*64b0*/  BPT.TRAP 0x1 ;  /* 0x000000040000795c */ /* 0x000fe20000300000 */
.L_x_890:
[----:B------:R-:W-:Y:S01]  /*64c0*/  ULEA UR6, UR52, UR41, 0x3 ;  /* 0x0000002934067291 */ /* 0x000fe2000f8e183f */
[----:B------:R-:W-:Y:S01]  /*64d0*/  ISETP.GT.AND P2, PT, R5, UR58, PT ;  /* 0x0000003a05007c0c */ /* 0x000fe2000bf44270 */
[----:B------:R-:W-:Y:S01]  /*64e0*/  UMOV UR45, UR56 ;  /* 0x00000038002d7c82 */ /* 0x000fe20008000000 */
[----:B------:R-:W-:Y:S01]  /*64f0*/  F2FP.SATFINITE.E4M3.F32.PACK_AB_MERGE_C R11, R12, R11, RZ ;  /* 0x0000000b0c0b723e */ /* 0x000fe200048070ff */
[----:B------:R-:W-:Y:S01]  /*6500*/  UIADD3 UR6, UR6, 0x28460, URZ ;  /* 0x0002846006067890 */ /* 0x000fe2000fffe03f */
[----:B------:R-:W-:Y:S01]  /*6510*/  F2FP.SATFINITE.E4M3.F32.PACK_AB_MERGE_C R7, R7, R174, RZ ;  /* 0x000000ae0707723e */ /* 0x000fe200048070ff */
[----:B------:R-:W-:Y:S01]  /*6520*/  UMOV UR52, UR57 ;  /* 0x0000003900347c82 */ /* 0x000fe20008000000 */
[----:B------:R-:W-:Y:S01]  /*6530*/  F2FP.SATFINITE.E4M3.F32.PACK_AB_MERGE_C R172, R172, R177, RZ ;  /* 0x000000b1acac723e */ /* 0x000fe200048070ff */
[----:B------:R-:W-:Y:S01]  /*6540*/  UPRMT UR6, UR40, 0x654, UR6 ;  /* 0x0000065428067896 */ /* 0x000fe20008000006 */
        /* <DEDUP_REMOVED lines=8> */
[----:B------:R-:W-:Y:S01]  /*65d0*/  F2FP.SATFINITE.E4M3.F32.PACK_AB_MERGE_C R153, R167, R184, RZ ;  /* 0x000000b8a799723e */ /* 0x000fe200048070ff */
[----:B------:R-:W-:Y:S01]  /*65e0*/  SYNCS.ARRIVE.TRANS64.RED.A1T0 RZ, [UR6], RZ ;  /* 0x000000ffffff79a7 */ /* 0x000fe20008100406 */
        /* <DEDUP_REMOVED lines=62> */
[----:B------:R-:W-:Y:S01]  /*69d0*/  FMUL.FTZ R24, R24, R175 ;  /* 0x000000af18187220 */ /* 0x000fe20000410000 */
[----:B------:R-:W-:Y:S01]  /*69e0*/  F2FP.SATFINITE.E4M3.F32.PACK_AB_MERGE_C R189, R178, R9, R11 ;  /* 0x00000009b2bd723e */ /* 0x000fe2000480700b */
[----:B------:R-:W-:Y:S01]  /*69f0*/  FMUL.FTZ R25, R25, R175 ;  /* 0x000000af19197220 */ /* 0x000fe20000410000 */
[----:B------:R-:W-:Y:S01]  /*6a00*/  F2FP.SATFINITE.E4M3.F32.PACK_AB_MERGE_C R190, R160, R159, R163 ;  /* 0x0000009fa0be723e */ /* 0x000fe200048070a3 */
[----:B------:R-:W-:Y:S01]  /*6a10*/  FMUL.FTZ R28, R28, R175 ;  /* 0x000000af1c1c7220 */ /* 0x000fe20000410000 */
[----:B------:R-:W-:Y:S01]  /*6a20*/  F2FP.SATFINITE.E4M3.F32.PACK_AB_MERGE_C R191, R20, R15, R179 ;  /* 0x0000000f14bf723e */ /* 0x000fe200048070b3 */
[-C--:B------:R-:W-:Y:S01]  /*6a30*/  FMUL.FTZ R29, R29, R175.reuse ;  /* 0x000000af1d1d7220 */ /* 0x080fe20000410000 */
[----:B------:R-:W-:Y:S01]  /*6a40*/  F2FP.SATFINITE.E4M3.F32.PACK_AB_MERGE_C R184, R181, R166, R168 ;  /* 0x000000a6b5b8723e */ /* 0x000fe200048070a8 */
[----:B------:R-:W-:Y:S01]  /*6a50*/  FMUL.FTZ R32, R32, R175 ;  /* 0x000000af20207220 */ /* 0x000fe20000410000 */
[----:B------:R-:W-:Y:S01]  /*6a60*/  F2FP.SATFINITE.E4M3.F32.PACK_AB_MERGE_C R185, R152, R21, R12 ;  /* 0x0000001598b9723e */ /* 0x000fe2000480700c */
[-C--:B------:R-:W-:Y:S01]  /*6a70*/  FMUL.FTZ R33, R33, R175.reuse ;  /* 0x000000af21217220 */ /* 0x080fe20000410000 */
        /* <DEDUP_REMOVED lines=59> */
[----:B------:R-:W-:-:S02]  /*6e30*/  VIADD R5, R5, 0xffffffff ;  /* 0xffffffff05057836 */ /* 0x000fc40000000000 */
[----:B------:R-:W-:Y:S02]  /*6e40*/  IMAD.MOV.U32 R6, RZ, RZ, R157 ;  /* 0x000000ffff067224 */ /* 0x000fe400078e009d */
[----:B------:R-:W-:Y:S01]  /*6e50*/  IMAD.MOV.U32 R7, RZ, RZ, R8 ;  /* 0x000000ffff077224 */ /* 0x000fe200078e0008 */
[----:B------:R-:W-:Y:S06]  /*6e60*/  @P2 BRA `(.L_x_891) ;  /* 0xffffffd800002947 */ /* 0x000fec000383ffff */
[----:B------:R-:W-:Y:S01]  /*6e70*/  IMAD.MOV.U32 R6, RZ, RZ, R157 ;  /* 0x000000ffff067224 */ /* 0x000fe200078e009d */
[----:B------:R-:W-:Y:S01]  /*6e80*/  UMOV UR52, UR57 ;  /* 0x0000003900347c82 */ /* 0x000fe20008000000 */
[----:B------:R-:W-:Y:S01]  /*6e90*/  IMAD.MOV.U32 R7, RZ, RZ, R8 ;  /* 0x000000ffff077224 */ /* 0x000fe200078e0008 */
[----:B------:R-:W-:-:S06]  /*6ea0*/  UMOV UR45, UR56 ;  /* 0x00000038002d7c82 */ /* 0x000fcc0008000000 */
.L_x_873:
[----:B------:R-:W0:Y:S01]  /*6eb0*/  LDC R8, c[0x0][0x448] ;  /* 0x00011200ff087b82 */ /* 0x000e220000000800 */
[----:B------:R-:W-:Y:S01]  /*6ec0*/  UIADD3 UR6, UR36, 0x7f, URZ ;  /* 0x0000007f24067890 */ /* 0x000fe2000fffe03f */
[----:B------:R-:W-:-:S05]  /*6ed0*/  IADD3 R14, -R14, 0x1, RZ ;  /* 0x000000010e0e7810 */ /* 0x000fca0007ffe1ff */
[----:B------:R-:W-:Y:S01]  /*6ee0*/  IMAD R13, R13, UR43, R14 ;  /* 0x0000002b0d0d7c24 */ /* 0x000fe2000f8e020e */
[----:B------:R-:W1:Y:S01]  /*6ef0*/  LDC R15, c[0x0][0x9e4] ;  /* 0x00027900ff0f7b82 */ /* 0x000e620000000800 */
[----:B0-----:R-:W-:Y:S02]  /*6f00*/  ISETP.NE.AND P5, PT, R8, 0x1, PT ;  /* 0x000000010800780c */ /* 0x001fe40003fa5270 */
[----:B-1----:R-:W-:-:S11]  /*6f10*/  ISETP.GE.AND P6, PT, R15, 0x1, PT ;  /* 0x000000010f00780c */ /* 0x002fd60003fc6270 */
[----:B------:R-:W0:Y:S08]  /*6f20*/  @P5 LDC R8, c[0x0][0x44c] ;  /* 0x00011300ff085b82 */ /* 0x000e300000000800 */
[----:B------:R-:W1:Y:S01]  /*6f30*/  @P5 LDC R10, c[0x0][0x450] ;  /* 0x00011400ff0a5b82 */ /* 0x000e620000000800 */
[----:B0-----:R-:W-:-:S04]  /*6f40*/  @P5 IMAD.HI.U32 R9, R8, UR6, RZ ;  /* 0x0000000608095c27 */ /* 0x001fc8000f8e00ff */
[----:B------:R-:W-:Y:S01]  /*6f50*/  IMAD.U32 R8, RZ, RZ, UR6 ;  /* 0x00000006ff087e24 */ /* 0x000fe2000f8e00ff */
[----:B------:R-:W-:Y:S01]  /*6f60*/  ULDC UR6, c[0x0][0x9dc] ;  /* 0x0002770000067ab9 */ /* 0x000fe20000000800 */
[----:B-1----:R-:W-:-:S05]  /*6f70*/  @P5 SHF.R.U32.HI R8, RZ, R10, R9 ;  /* 0x0000000aff085219 */ /* 0x002fca0000011609 */
[----:B------:R-:W-:-:S04]  /*6f80*/  IMAD.IADD R8, R13, 0x1, R8 ;  /* 0x000000010d087824 */ /* 0x000fc800078e0208 */
[----:B------:R-:W-:Y:S01]  /*6f90*/  VIADD R9, R8, -UR6 ;  /* 0x8000000608097c36 */ /* 0x000fe20008000000 */
[----:B------:R-:W-:Y:S06]  /*6fa0*/  @!P6 BRA `(.L_x_892) ;  /* 0x00000000003ce947 */ /* 0x000fec0003800000 */
[----:B------:R-:W-:-:S13]  /*6fb0*/  ISETP.GT.AND P2, PT, R8, -0x1, PT ;  /* 0xffffffff0800780c */ /* 0x000fda0003f44270 */
[----:B------:R-:W-:Y:S05]  /*6fc0*/  @P2 BRA `(.L_x_893) ;  /* 0x00000000001c2947 */ /* 0x000fea0003800000 */
[----:B------:R-:W-:Y:S02]  /*6fd0*/  ISETP.NE.AND P2, PT, R15, 0x1, PT ;  /* 0x000000010f00780c */ /* 0x000fe40003f45270 */
[----:B------:R-:W-:-:S11]  /*6fe0*/  LOP3.LUT R11, RZ, R8, RZ, 0x33, !PT ;  /* 0x00000008ff0b7212 */ /* 0x000fd600078e33ff */
[----:B------:R-:W0:Y:S02]  /*6ff0*/  @P2 LDC.64 R12, c[0x0][0x9e8] ;  /* 0x00027a00ff0c2b82 */ /* 0x000e240000000a00 */
[----:B0-----:R-:W-:-:S05]  /*7000*/  @P2 IMAD.HI.U32 R8, R11, R12, RZ ;  /* 0x0000000c0b082227 */ /* 0x001fca00078e00ff */
[----:B------:R-:W-:-:S04]  /*7010*/  @P2 SHF.R.U32.HI R11, RZ, R13, R8 ;  /* 0x0000000dff0b2219 */ /* 0x000fc80000011608 */
[----:B------:R-:W-:Y:S01]  /*7020*/  LOP3.LUT R8, RZ, R11, RZ, 0x33, !PT ;  /* 0x0000000bff087212 */ /* 0x000fe200078e33ff */
[----:B------:R-:W-:Y:S06]  /*7030*/  BRA `(.L_x_894) ;  /* 0x0000000000107947 */ /* 0x000fec0003800000 */
.L_x_893:
[----:B------:R-:W-:-:S13]  /*7040*/  ISETP.NE.AND P2, PT, R15, 0x1, PT ;  /* 0x000000010f00780c */ /* 0x000fda0003f45270 */
[----:B------:R-:W0:Y:S02]  /*7050*/  @P2 LDC.64 R10, c[0x0][0x9e8] ;  /* 0x00027a00ff0a2b82 */ /* 0x000e240000000a00 */
[----:B0-----:R-:W-:-:S05]  /*7060*/  @P2 IMAD.HI.U32 R10, R8, R10, RZ ;  /* 0x0000000a080a2227 */ /* 0x001fca00078e00ff */
[----:B------:R-:W-:-:S07]  /*7070*/  @P2 SHF.R.U32.HI R8, RZ, R11, R10 ;  /* 0x0000000bff082219 */ /* 0x000fce000001160a */
.L_x_894:
[----:B------:R-:W-:-:S05]  /*7080*/  IMAD R8, R8, R15, RZ ;  /* 0x0000000f08087224 */ /* 0x000fca00078e02ff */
[----:B------:R-:W-:-:S07]  /*7090*/  VIMNMX R9, R9, R8, !PT ;  /* 0x0000000809097248 */ /* 0x000fce0007fe0100 */
.L_x_892:
[----:B------:R-:W-:-:S05]  /*70a0*/  VIADD R9, R9, 0x3f ;  /* 0x0000003f09097836 */ /* 0x000fca0000000000 */
[----:B------:R-:W-:-:S04]  /*70b0*/  SHF.R.S32.HI R8, RZ, 0x1f, R9 ;  /* 0x0000001fff087819 */ /* 0x000fc80000011409 */
[----:B------:R-:W-:-:S04]  /*70c0*/  LEA.HI R8, R8, R9, RZ, 0x6 ;  /* 0x0000000908087211 */ /* 0x000fc800078f30ff */
[----:B------:R-:W-:-:S04]  /*70d0*/  SHF.R.S32.HI R8, RZ, 0x6, R8 ;  /* 0x00000006ff087819 */ /* 0x000fc80000011408 */
[----:B------:R-:W-:-:S04]  /*70e0*/  VIMNMX R8, R8, UR39, !PT ;  /* 0x0000002708087c48 */ /* 0x000fc8000ffe0100 */
[----:B------:R-:W-:-:S13]  /*70f0*/  ISETP.GE.AND P2, PT, R5, R8, PT ;  /* 0x000000080500720c */ /* 0x000fda0003f46270 */
[----:B------:R-:W-:Y:S05]  /*7100*/  @!P2 BRA `(.L_x_895) ;  /* 0x0000001c006ca947 */ /* 0x000fea0003800000 */
[----:B------:R-:W-:Y:S01]  /*7110*/  IMAD.MOV.U32 R21, RZ, RZ, R6 ;  /* 0x000000ffff157224 */ /* 0x000fe200078e0006 */
[----:B------:R-:W-:Y:S01]  /*7120*/  UMOV UR54, UR52 ;  /* 0x0000003400367c82 */ /* 0x000fe20008000000 */
[----:B------:R-:W-:Y:S01]  /*7130*/  IMAD.MOV.U32 R202, RZ, RZ, R7 ;  /* 0x000000ffffca7224 */ /* 0x000fe200078e0007 */
[----:B------:R-:W-:Y:S01]  /*7140*/  UMOV UR55, UR45 ;  /* 0x0000002d00377c82 */ /* 0x000fe20008000000 */
[----:B------:R-:W-:-:S05]  /*7150*/  ULDC UR52, c[0x0][0x988] ;  /* 0x0002620000347ab9 */ /* 0x000fca0000000800 */
.L_x_905:
[----:B------:R-:W-:Y:S01]  /*7160*/  ISETP.NE.AND P2, PT, RZ, UR42, PT ;  /* 0x0000002aff007c0c */ /* 0x000fe2000bf45270 */
[----:B------:R-:W-:-:S04]  /*7170*/  UISETP.NE.AND UP0, UPT, UR54, 0x1, UPT ;  /* 0x000000013600788c */ /* 0x000fc8000bf05270 */
[----:B------:R-:W-:-:S04]  /*7180*/  USEL UR45, URZ, 0x1, UP0 ;  /* 0x000000013f2d7887 */ /* 0x000fc80008000000 */
[----:B------:R-:W-:-:S04]  /*7190*/  ULOP3.LUT UR45, UR55, UR45, URZ, 0x3c, !UPT ;  /* 0x0000002d372d7292 */ /* 0x000fc8000f8e3c3f */
[----:B------:R-:W-:Y:S08]  /*71a0*/  @P2 BRA `(.L_x_896) ;  /* 0x0000000000382947 */ /* 0x000ff00003800000 */
[----:B------:R-:W-:Y:S05]  /*71b0*/  @!P0 BRA `(.L_x_897) ;  /* 0x0000000000048947 */ /* 0x000fea0003800000 */
[----:B------:R-:W-:Y:S01]  /*71c0*/  BPT.TRAP 0x1 ;  /* 0x000000040000795c */ /* 0x000fe20000300000 */
.L_x_897:
        /* <DEDUP_REMOVED lines=9> */
.L_x_898:
[----:B-1----:R-:W-:Y:S05]  /*7260*/  @P3 BRA `(.L_x_896) ;  /* 0x0000000000083947 */ /* 0x002fea0003800000 */
[----:B------:R-:W1:Y:S02]  /*7270*/  SYNCS.PHASECHK.TRANS64.TRYWAIT P3, [UR6+0x28430], R6 ;  /* 0x02843006ff0075a7 */ /* 0x000e640008060146 */
[----:B-1----:R-:W-:Y:S05]  /*7280*/  @!P3 BRA `(.L_x_899) ;  /* 0x000000cc00a4b947 */ /* 0x002fea0003800000 */
.L_x_896:
        /* <DEDUP_REMOVED lines=50> */
.L_x_901:
[----:B------:R-:W-:Y:S01]  /*75b0*/  ULEA UR6, UR54, UR41, 0x3 ;  /* 0x0000002936067291 */ /* 0x000fe2000f8e183f */
[----:B------:R-:W-:-:S05]  /*75c0*/  IMAD.U32 R6, RZ, RZ, UR55 ;  /* 0x00000037ff067e24 */ /* 0x000fca000f8e00ff */
[----:B------:R-:W-:-:S04]  /*75d0*/  SHF.L.U32 R6, R6, 0x1f, RZ ;  /* 0x0000001f06067819 */ /* 0x000fc800000006ff */
[----:B------:R0:W1:Y:S01]  /*75e0*/  SYNCS.PHASECHK.TRANS64.TRYWAIT P2, [UR6+0x28450], R6 ;  /* 0x02845006ff0075a7 */ /* 0x0000620008040146 */
[----:B------:R-:W-:Y:S05]  /*75f0*/  @!P0 BRA `(.L_x_902) ;  /* 0x0000000000048947 */ /* 0x000fea0003800000 */
[----:B------:R-:W-:Y:S01]  /*7600*/  BPT.TRAP 0x1 ;  /* 0x000000040000795c */ /* 0x000fe20000300000 */
.L_x_902:
[----:B-1----:R-:W-:Y:S05]  /*7610*/  @P2 BRA `(.L_x_900) ;  /* 0x0000000000082947 */ /* 0x002fea0003800000 */
[----:B------:R-:W1:Y:S02]  /*7620*/  SYNCS.PHASECHK.TRANS64.TRYWAIT P2, [UR6+0x28450], R6 ;  /* 0x02845006ff0075a7 */ /* 0x000e640008040146 */
[----:B-1----:R-:W-:Y:S05]  /*7630*/  @!P2 BRA `(.L_x_903) ;  /* 0x000000c800d0a947 */ /* 0x002fea0003800000 */
.L_x_900:
[----:B------:R-:W-:Y:S01]  /*7640*/  UIADD3 UR6, UR41, 0x8000, URZ ;  /* 0x0000800029067890 */ /* 0x000fe2000fffe03f */
[----:B------:R-:W-:Y:S01]  /*7650*/  WARPGROUP.ARRIVE ;  /* 0x00000000000079c5 */ /* 0x000fe20000000000 */
[----:B------:R-:W-:Y:S01]  /*7660*/  UMOV UR7, 0x80000020 ;  /* 0x8000002000077882 */ /* 0x000fe20000000000 */
[C---:B------:R-:W-:Y:S01]  /*7670*/  FMUL.FTZ R203, R0.reuse, R152 ;  /* 0x0000009800cb7220 */ /* 0x040fe20000410000 */
[----:B------:R-:W-:Y:S01]  /*7680*/  USHF.R.U32.HI UR6, URZ, 0x4, UR6 ;  /* 0x000000043f067899 */ /* 0x000fe20008011606 */
[C---:B------:R-:W-:Y:S01]  /*7690*/  FMUL.FTZ R9, R0.reuse, R154 ;  /* 0x0000009a00097220 */ /* 0x040fe20000410000 */
[C---:B------:R-:W-:Y:S01]  /*76a0*/  FMUL.FTZ R152, R0.reuse, R153 ;  /* 0x0000009900987220 */ /* 0x040fe20000410000 */
[C---:B------:R-:W-:Y:S01]  /*76b0*/  FMUL.FTZ R10, R0.reuse, R155 ;  /* 0x0000009b000a7220 */ /* 0x040fe20000410000 */
[----:B------:R-:W-:Y:S01]  /*76c0*/  ULOP3.LUT UR6, UR6, 0x3fff, URZ, 0xc0, !UPT ;  /* 0x00003fff06067892 */ /* 0x000fe2000f8ec03f */
[----:B------:R-:W1:Y:S01]  /*76d0*/  MUFU.TANH R203, R203 ;  /* 0x000000cb00cb7308 */ /* 0x000e620000002400 */
[C---:B------:R-:W-:Y:S01]  /*76e0*/  FMUL.FTZ R153, R0.reuse, R156 ;  /* 0x0000009c00997220 */ /* 0x040fe20000410000 */
[C---:B------:R-:W-:Y:S01]  /*76f0*/  FMUL.FTZ R11, R0.reuse, R158 ;  /* 0x0000009e000b7220 */ /* 0x040fe20000410000 */
[----:B------:R-:W-:Y:S01]  /*7700*/  ULOP3.LUT UR6, UR6, 0x10000, URZ, 0xfc, !UPT ;  /* 0x0001000006067892 */ /* 0x000fe2000f8efc3f */
[C---:B------:R-:W-:Y:S01]  /*7710*/  FMUL.FTZ R154, R0.reuse, R157 ;  /* 0x0000009d009a7220 */ /* 0x040fe20000410000 */
[C---:B------:R-:W-:Y:S01]  /*7720*/  FMUL.FTZ R12, R0.reuse, R159 ;  /* 0x0000009f000c7220 */ /* 0x040fe20000410000 */
[C---:B------:R-:W-:Y:S01]  /*7730*/  FMUL.FTZ R157, R0.reuse, R160 ;  /* 0x000000a0009d7220 */ /* 0x040fe20000410000 */
[----:B------:R-:W-:Y:S01]  /*7740*/  ULEA UR6, UR54, UR6, 0xa ;  /* 0x0000000636067291 */ /* 0x000fe2000f8e503f */
[----:B------:R-:W2:Y:S01]  /*7750*/  MUFU.TANH R9, R9 ;  /* 0x0000000900097308 */ /* 0x000ea20000002400 */
[C---:B------:R-:W-:Y:S01]  /*7760*/  FMUL.FTZ R13, R0.reuse, R162 ;  /* 0x000000a2000d7220 */ /* 0x040fe20000410000 */
[C---:B------:R-:W-:Y:S01]  /*7770*/  FMUL.FTZ R158, R0.reuse, R161 ;  /* 0x000000a1009e7220 */ /* 0x040fe20000410000 */
[C---:B------:R-:W-:Y:S01]  /*7780*/  FMUL.FTZ R14, R0.reuse, R163 ;  /* 0x000000a3000e7220 */ /* 0x040fe20000410000 */
[C---:B------:R-:W-:Y:S01]  /*7790*/  FMUL.FTZ R161, R0.reuse, R164 ;  /* 0x000000a400a17220 */ /* 0x040fe20000410000 */
[C---:B------:R-:W-:Y:S01]  /*77a0*/  FMUL.FTZ R20, R0.reuse, R167 ;  /* 0x000000a700147220 */ /* 0x040fe20000410000 */
[C---:B------:R-:W-:Y:S01]  /*77b0*/  FMUL.FTZ R15, R0.reuse, R166 ;  /* 0x000000a6000f7220 */ /* 0x040fe20000410000 */
[C---:B------:R-:W-:Y:S01]  /*77c0*/  FMUL.FTZ R162, R0.reuse, R165 ;  /* 0x000000a500a27220 */ /* 0x040fe20000410000 */
[----:B------:R-:W-:Y:S01]  /*77d0*/  QGMMA.64x256x32.F32.E4M3.E4M3 R24, R188, gdesc[UR4], R24, gsb0 ;  /* 0x03e00004bc187df3 */ /* 0x000fe20008000818 */
        /* <DEDUP_REMOVED lines=11> */
[----:B------:R-:W-:Y:S01]  /*7890*/  UIADD3 UR6, UR6, 0x2, URZ ;  /* 0x0000000206067890 */ /* 0x000fe2000fffe03f */
[C---:B------:R-:W-:Y:S01]  /*78a0*/  FMUL.FTZ R169, R0.reuse, R176 ;  /* 0x000000b000a97220 */ /* 0x040fe20000410000 */
[C---:B------:R-:W-:Y:S01]  /*78b0*/  FMUL.FTZ R160, R0.reuse, R175 ;  /* 0x000000af00a07220 */ /* 0x040fe20000410000 */
[----:B------:R-:W-:Y:S01]  /*78c0*/  UMOV UR7, 0x80000020 ;  /* 0x8000002000077882 */ /* 0x000fe20000000000 */
[----:B------:R-:W-:Y:S01]  /*78d0*/  FMUL.FTZ R170, R0, R177 ;  /* 0x000000b100aa7220 */ /* 0x000fe20000410000 */
[----:B------:R-:W2:Y:S01]  /*78e0*/  MUFU.TANH R153, R153 ;  /* 0x0000009900997308 */ /* 0x000ea20000002400 */
[----:B0-----:R-:W-:Y:S01]  /*78f0*/  FMNMX.FTZ R6, R152, R7, !PT ;  /* 0x0000000798067209 */ /* 0x001fe20007810000 */
[----:B------:R-:W-:Y:S01]  /*7900*/  FMUL.FTZ R165, R0, R178 ;  /* 0x000000b200a57220 */ /* 0x000fe20000410000 */
[----:B------:R-:W-:Y:S01]  /*7910*/  UMOV UR10, UR52 ;  /* 0x00000034000a7c82 */ /* 0x000fe20008000000 */
[----:B------:R-:W0:Y:S04]  /*7920*/  S2R R204, SR_TID.X ;  /* 0x0000000000cc7919 */ /* 0x000e280000002100 */
[----:B------:R-:W3:Y:S01]  /*7930*/  MUFU.TANH R11, R11 ;  /* 0x0000000b000b7308 */ /* 0x000ee20000002400 */
[----:B-1----:R-:W-:Y:S01]  /*7940*/  FMNMX.FTZ R172, R10, R167, !PT ;  /* 0x000000a70aac7209 */ /* 0x002fe20007810000 */
[----:B------:R-:W-:-:S06]  /*7950*/  FMUL.FTZ R167, R0, R179 ;  /* 0x000000b300a77220 */ /* 0x000fcc0000410000 */
[----:B------:R-:W1:Y:S01]  /*7960*/  MUFU.TANH R154, R154 ;  /* 0x0000009a009a7308 */ /* 0x000e620000002400 */
[----:B--2---:R-:W-:-:S07]  /*7970*/  FMNMX.FTZ R7, R153, R6, !PT ;  /* 0x0000000699077209 */ /* 0x004fce0007810000 */
[----:B------:R-:W2:Y:S01]  /*7980*/  MUFU.TANH R12, R12 ;  /* 0x0000000c000c7308 */ /* 0x000ea20000002400 */
[----:B---3--:R-:W-:Y:S01]  /*7990*/  FMNMX.FTZ R171, R11, R172, !PT ;  /* 0x000000ac0bab7209 */ /* 0x008fe20007810000 */
[----:B------:R-:W-:Y:S01]  /*79a0*/  FMUL.FTZ R172, R0, R180 ;  /* 0x000000b400ac7220 */ /* 0x000fe20000410000 */
[----:B------:R-:W-:-:S05]  /*79b0*/  IMAD.U32 R180, RZ, RZ, UR10 ;  /* 0x0000000affb47e24 */ /* 0x000fca000f8e00ff */
[----:B------:R-:W3:Y:S01]  /*79c0*/  MUFU.TANH R157, R157 ;  /* 0x0000009d009d7308 */ /* 0x000ee20000002400 */
[----:B-1----:R-:W-:Y:S02]  /*79d0*/  FMNMX.FTZ R6, R154, R7, !PT ;  /* 0x000000079a067209 */ /* 0x002fe40007810000 */
[----:B0-----:R-:W-:-:S05]  /*79e0*/  SHF.R.U32.HI R204, RZ, 0x7, R204 ;  /* 0x00000007ffcc7819 */ /* 0x001fca00000116cc */
[----:B------:R-:W0:Y:S01]  /*79f0*/  MUFU.TANH R13, R13 ;  /* 0x0000000d000d7308 */ /* 0x000e220000002400 */
[----:B--2---:R-:W-:-:S07]  /*7a00*/  FMNMX.FTZ R174, R12, R171, !PT ;  /* 0x000000ab0cae7209 */ /* 0x004fce0007810000 */
[----:B------:R-:W1:Y:S01]  /*7a10*/  MUFU.TANH R158, R158 ;  /* 0x0000009e009e7308 */ /* 0x000e620000002400 */
[----:B---3--:R-:W-:-:S07]  /*7a20*/  FMNMX.FTZ R7, R157, R6, !PT ;  /* 0x000000069d077209 */ /* 0x008fce0007810000 */
        /* <DEDUP_REMOVED lines=24> */
[----:B------:R-:W-:Y:S01]  /*7bb0*/  FMUL.FTZ R173, R0, R183 ;  /* 0x000000b700ad7220 */ /* 0x000fe20000410000 */
[----:B------:R-:W-:-:S05]  /*7bc0*/  IMAD.U32 R183, RZ, RZ, UR10 ;  /* 0x0000000affb77e24 */ /* 0x000fca000f8e00ff */
        /* <DEDUP_REMOVED lines=19> */
[----:B--2---:R-:W-:-:S05]  /*7d00*/  FMNMX.FTZ R175, R174, R7, !PT ;  /* 0x00000007aeaf7209 */ /* 0x004fca0007810000 */
[----:B------:R-:W2:Y:S01]  /*7d10*/  SHFL.BFLY PT, R6, R175, 0x2, 0x1f ;  /* 0x0c401f00af067f89 */ /* 0x000ea200000e0000 */
[----:B0-----:R-:W-:-:S04]  /*7d20*/  FMNMX.FTZ R176, R171, R176, !PT ;  /* 0x000000b0abb07209 */ /* 0x001fc80007810000 */
[----:B-1----:R-:W-:-:S05]  /*7d30*/  FMNMX.FTZ R176, R173, R176, !PT ;  /* 0x000000b0adb07209 */ /* 0x002fca0007810000 */
[----:B------:R-:W0:Y:S01]  /*7d40*/  SHFL.BFLY PT, R7, R176, 0x2, 0x1f ;  /* 0x0c401f00b0077f89 */ /* 0x000e2200000e0000 */
[----:B--2---:R-:W-:-:S05]  /*7d50*/  FMNMX.FTZ R177, R175, R6, !PT ;  /* 0x00000006afb17209 */ /* 0x004fca0007810000 */
[----:B------:R-:W1:Y:S01]  /*7d60*/  SHFL.BFLY PT, R6, R177, 0x1, 0x1f ;  /* 0x0c201f00b1067f89 */ /* 0x000e6200000e0000 */
[----:B------:R-:W-:Y:S02]  /*7d70*/  WARPGROUP.DEPBAR.LE gsb0, 0x0 ;  /* 0x00008000000079c5 */ /* 0x000fe40000010000 */
[----:B------:R-:W-:-:S06]  /*7d80*/  WARPGROUP.ARRIVE ;  /* 0x00000000000079c5 */ /* 0x000fcc0000000000 */
[----:B------:R-:W-:Y:S01]  /*7d90*/  QGMMA.64x256x32.F32.E4M3.E4M3 R24, R184, gdesc[UR4], R24, gsb0 ;  /* 0x03e00004b8187df3 */ /* 0x000fe20008000818 */
[----:B0-----:R-:W-:-:S05]  /*7da0*/  FMNMX.FTZ R178, R176, R7, !PT ;  /* 0x00000007b0b27209 */ /* 0x001fca0007810000 */
[----:B------:R-:W0:Y:S01]  /*7db0*/  SHFL.BFLY PT, R179, R178, 0x1, 0x1f ;  /* 0x0c201f00b2b37f89 */ /* 0x000e2200000e0000 */
[----:B-1----:R-:W-:-:S05]  /*7dc0*/  FMNMX.FTZ R7, R177, R6, !PT ;  /* 0x00000006b1077209 */ /* 0x002fca0007810000 */
[----:B------:R-:W-:-:S04]  /*7dd0*/  FFMA.FTZ R181, R7, R180, -8 ;  /* 0xc100000007b57423 */ /* 0x000fc800000100b4 */
[--C-:B------:R-:W-:Y:S01]  /*7de0*/  FFMA.FTZ R177, R168, UR10, -R181.reuse ;  /* 0x0000000aa8b17c23 */ /* 0x100fe200080108b5 */
[----:B------:R-:W-:-:S01]  /*7df0*/  FFMA.FTZ R168, R169, UR10, -R181 ;  /* 0x0000000aa9a87c23 */ /* 0x000fc200080108b5 */
[--C-:B------:R-:W-:Y:S01]  /*7e00*/  FFMA.FTZ R169, R170, UR10, -R181.reuse ;  /* 0x0000000aaaa97c23 */ /* 0x100fe200080108b5 */
[----:B------:R-:W-:-:S01]  /*7e10*/  FFMA.FTZ R170, R172, UR10, -R181 ;  /* 0x0000000aacaa7c23 */ /* 0x000fc200080108b5 */
[--C-:B------:R-:W-:Y:S01]  /*7e20*/  FFMA.FTZ R175, R203, UR10, -R181.reuse ;  /* 0x0000000acbaf7c23 */ /* 0x100fe200080108b5 */
[----:B------:R-:W-:-:S01]  /*7e30*/  FFMA.FTZ R152, R152, UR10, -R181 ;  /* 0x0000000a98987c23 */ /* 0x000fc200080108b5 */
[--C-:B------:R-:W-:Y:S01]  /*7e40*/  FFMA.FTZ R153, R153, UR10, -R181.reuse ;  /* 0x0000000a99997c23 */ /* 0x100fe200080108b5 */
[----:B0-----:R-:W-:Y:S01]  /*7e50*/  FMNMX.FTZ R6, R178, R179, !PT ;  /* 0x000000b3b2067209 */ /* 0x001fe20007810000 */
[----:B------:R-:W-:Y:S01]  /*7e60*/  FADD.FTZ R179, -R7, R202 ;  /* 0x000000ca07b37221 */ /* 0x000fe20000010100 */
[----:B------:R-:W-:-:S01]  /*7e70*/  FFMA.FTZ R154, R154, UR10, -R181 ;  /* 0x0000000a9a9a7c23 */ /* 0x000fc200080108b5 */
[----:B------:R-:W-:Y:S01]  /*7e80*/  MUFU.EX2 R175, R175 ;  /* 0x000000af00af7308 */ /* 0x000fe20000000800 */
[----:B------:R-:W-:-:S01]  /*7e90*/  FFMA.FTZ R157, R157, UR10, -R181 ;  /* 0x0000000a9d9d7c23 */ /* 0x000fc200080108b5 */
[----:B------:R-:W-:Y:S01]  /*7ea0*/  FMUL.FTZ R179, R179, UR10 ;  /* 0x0000000ab3b37c20 */ /* 0x000fe20008410000 */
[----:B------:R-:W-:-:S01]  /*7eb0*/  FADD.FTZ R21, -R6, R21 ;  /* 0x0000001506157221 */ /* 0x000fc20000010100 */
[----:B------:R-:W-:Y:S01]  /*7ec0*/  FFMA.FTZ R172, R6, R183, -8 ;  /* 0xc100000006ac7423 */ /* 0x000fe200000100b7 */
[----:B------:R-:W-:-:S01]  /*7ed0*/  FFMA.FTZ R158, R158, UR10, -R181 ;  /* 0x0000000a9e9e7c23 */ /* 0x000fc200080108b5 */
[----:B------:R-:W-:Y:S01]  /*7ee0*/  FFMA.FTZ R161, R161, UR10, -R181 ;  /* 0x0000000aa1a17c23 */ /* 0x000fe200080108b5 */
[----:B------:R-:W-:Y:S01]  /*7ef0*/  FMUL.FTZ R21, R21, UR10 ;  /* 0x0000000a15157c20 */ /* 0x000fe20008410000 */
[----:B------:R0:W1:Y:S01]  /*7f00*/  MUFU.EX2 R176, R179 ;  /* 0x000000b300b07308 */ /* 0x0000620000000800 */
[----:B------:R-:W-:-:S01]  /*7f10*/  FFMA.FTZ R178, R15, UR10, -R172 ;  /* 0x0000000a0fb27c23 */ /* 0x000fc200080108ac */
[----:B------:R-:W-:Y:S01]  /*7f20*/  FFMA.FTZ R15, R156, UR10, -R172 ;  /* 0x0000000a9c0f7c23 */ /* 0x000fe200080108ac */
[----:B------:R-:W-:-:S01]  /*7f30*/  FFMA.FTZ R162, R162, UR10, -R181 ;  /* 0x0000000aa2a27c23 */ /* 0x000fc200080108b5 */
[--C-:B------:R-:W-:Y:S01]  /*7f40*/  FFMA.FTZ R163, R163, UR10, -R181.reuse ;  /* 0x0000000aa3a37c23 */ /* 0x100fe200080108b5 */
[----:B------:R-:W-:-:S01]  /*7f50*/  FFMA.FTZ R164, R164, UR10, -R181 ;  /* 0x0000000aa4a47c23 */ /* 0x000fc200080108b5 */
[----:B------:R-:W-:Y:S01]  /*7f60*/  FFMA.FTZ R166, R166, UR10, -R181 ;  /* 0x0000000aa6a67c23 */ /* 0x000fe200080108b5 */
[----:B------:R-:W-:-:S01]  /*7f70*/  FFMA.FTZ R160, R160, UR10, -R172 ;  /* 0x0000000aa0a07c23 */ /* 0x000fc200080108ac */
[----:B------:R-:W-:Y:S01]  /*7f80*/  MUFU.EX2 R21, R21 ;  /* 0x0000001500157308 */ /* 0x000fe20000000800 */
[----:B0-----:R-:W-:-:S01]  /*7f90*/  FFMA.FTZ R179, R174, UR10, -R181 ;  /* 0x0000000aaeb37c23 */ /* 0x001fc200080108b5 */
[--C-:B------:R-:W-:Y:S01]  /*7fa0*/  FFMA.FTZ R174, R9, UR10, -R172.reuse ;  /* 0x0000000a09ae7c23 */ /* 0x100fe200080108ac */
[----:B------:R-:W-:-:S01]  /*7fb0*/  FFMA.FTZ R9, R10, UR10, -R172 ;  /* 0x0000000a0a097c23 */ /* 0x000fc200080108ac */
[--C-:B------:R-:W-:Y:S01]  /*7fc0*/  FFMA.FTZ R10, R11, UR10, -R172.reuse ;  /* 0x0000000a0b0a7c23 */ /* 0x100fe200080108ac */
[----:B------:R-:W-:-:S01]  /*7fd0*/  FFMA.FTZ R11, R12, UR10, -R172 ;  /* 0x0000000a0c0b7c23 */ /* 0x000fc200080108ac */
[--C-:B------:R-:W-:Y:S01]  /*7fe0*/  FFMA.FTZ R12, R13, UR10, -R172.reuse ;  /* 0x0000000a0d0c7c23 */ /* 0x100fe200080108ac */
[----:B------:R-:W-:-:S01]  /*7ff0*/  FFMA.FTZ R13, R14, UR10, -R172 ;  /* 0x0000000a0e0d7c23 */ /* 0x000fc200080108ac */
[----:B------:R-:W0:Y:S01]  /*8000*/  MUFU.EX2 R174, R174 ;  /* 0x000000ae00ae7308 */ /* 0x000e220000000800 */
[----:B-1----:R-:W-:-:S01]  /*8010*/  FFMA.FTZ R3, R176, R3, R175 ;  /* 0x00000003b0037223 */ /* 0x002fc200000100af */
[--C-:B------:R-:W-:Y:S01]  /*8020*/  FFMA.FTZ R181, R20, UR10, -R172.reuse ;  /* 0x0000000a14b57c23 */ /* 0x100fe200080108ac */
[----:B------:R-:W-:-:S01]  /*8030*/  FFMA.FTZ R14, R155, UR10, -R172 ;  /* 0x0000000a9b0e7c23 */ /* 0x000fc200080108ac */
[--C-:B------:R-:W-:Y:S01]  /*8040*/  FFMA.FTZ R20, R159, UR10, -R172.reuse ;  /* 0x0000000a9f147c23 */ /* 0x100fe200080108ac */
[----:B------:R-:W-:-:S01]  /*8050*/  FFMA.FTZ R165, R165, UR10, -R172 ;  /* 0x0000000aa5a57c23 */ /* 0x000fc200080108ac */
[----:B------:R-:W-:Y:S01]  /*8060*/  IMAD.U32 R183, RZ, RZ, UR53 ;  /* 0x00000035ffb77e24 */ /* 0x000fe2000f8e00ff */
[----:B------:R-:W-:Y:S01]  /*8070*/  IADD3 R159, -R204, 0xb, RZ ;  /* 0x0000000bcc9f7810 */ /* 0x000fe20007ffe1ff */
[----:B------:R-:W1:Y:S01]  /*8080*/  MUFU.EX2 R152, R152 ;  /* 0x0000009800987308 */ /* 0x000e620000000800 */
[----:B------:R-:W-:-:S01]  /*8090*/  FFMA.FTZ R167, R167, UR10, -R172 ;  /* 0x0000000aa7a77c23 */ /* 0x000fc200080108ac */
[--C-:B------:R-:W-:Y:S01]  /*80a0*/  FFMA.FTZ R171, R171, UR10, -R172.reuse ;  /* 0x0000000aabab7c23 */ /* 0x100fe200080108ac */
[----:B------:R-:W-:-:S05]  /*80b0*/  FFMA.FTZ R172, R173, UR10, -R172 ;  /* 0x0000000aadac7c23 */ /* 0x000fca00080108ac */
[----:B------:R-:W2:Y:S01]  /*80c0*/  MUFU.EX2 R9, R9 ;  /* 0x0000000900097308 */ /* 0x000ea20000000800 */
[----:B0-----:R-:W-:-:S07]  /*80d0*/  FFMA.FTZ R4, R21, R4, R174 ;  /* 0x0000000415047223 */ /* 0x001fce00000100ae */
        /* <DEDUP_REMOVED lines=34> */
[----:B------:R-:W2:Y:S08]  /*8300*/  MUFU.EX2 R20, R20 ;  /* 0x0000001400147308 */ /* 0x000eb00000000800 */
[----:B------:R-:W3:Y:S08]  /*8310*/  MUFU.EX2 R177, R177 ;  /* 0x000000b100b17308 */ /* 0x000ef00000000800 */
[----:B------:R-:W4:Y:S08]  /*8320*/  MUFU.EX2 R160, R160 ;  /* 0x000000a000a07308 */ /* 0x000f300000000800 */
[----:B------:R5:W-:Y:S08]  /*8330*/  MUFU.EX2 R180, R165 ;  /* 0x000000a500b47308 */ /* 0x000bf00000000800 */
[----:B------:R-:W4:Y:S01]  /*8340*/  MUFU.EX2 R168, R168 ;  /* 0x000000a800a87308 */ /* 0x000f220000000800 */
[----:B-----5:R-:W-:-:S05]  /*8350*/  @!P1 LEA R165, R183, UR41, 0x3 ;  /* 0x00000029b7a59c11 */ /* 0x020fca000f8e18ff */
[----:B------:R-:W-:Y:S02]  /*8360*/  @!P1 VIADD R3, R165, 0x28440 ;  /* 0x00028440a5039836 */ /* 0x000fe40000000000 */
[----:B------:R-:W5:Y:S03]  /*8370*/  MUFU.EX2 R169, R169 ;  /* 0x000000a900a97308 */ /* 0x000f660000000800 */
[----:B------:R-:W-:-:S05]  /*8380*/  @!P1 PRMT R3, RZ, 0x654, R3 ;  /* 0x00000654ff039816 */ /* 0x000fca0000000003 */
[----:B------:R-:W5:Y:S01]  /*8390*/  MUFU.EX2 R182, R167 ;  /* 0x000000a700b67308 */ /* 0x000f620000000800 */
[----:B------:R-:W-:Y:S02]  /*83a0*/  WARPGROUP.DEPBAR.LE gsb0, 0x0 ;  /* 0x00008000000079c5 */ /* 0x000fe40000010000 */
[----:B------:R0:W-:Y:S06]  /*83b0*/  BAR.ARV R159, 0x100 ;  /* 0x0004009f0000751d */ /* 0x0001ec0000002000 */
[----:B------:R-:W5:Y:S01]  /*83c0*/  MUFU.EX2 R170, R170 ;  /* 0x000000aa00aa7308 */ /* 0x000f620000000800 */
[----:B------:R3:W-:Y:S01]  /*83d0*/  @!P1 SYNCS.ARRIVE.TRANS64.RED.A1T0 RZ, [R3+URZ], RZ ;  /* 0x000000ff03ff99a7 */ /* 0x0007e2000810043f */
[----:B0-----:R-:W-:-:S01]  /*83e0*/  FADD.FTZ R159, R15, R4 ;  /* 0x000000040f9f7221 */ /* 0x001fc20000010000 */
[----:B-1----:R-:W-:-:S03]  /*83f0*/  FADD.FTZ R4, R166, R155 ;  /* 0x0000009ba6047221 */ /* 0x002fc60000010000 */
[----:B--2---:R-:W-:Y:S02]  /*8400*/  FADD.FTZ R159, R20, R159 ;  /* 0x0000009f149f7221 */ /* 0x004fe40000010000 */
[----:B------:R-:W0:Y:S01]  /*8410*/  MUFU.EX2 R156, R171 ;  /* 0x000000ab009c7308 */ /* 0x000e220000000800 */
[----:B---3--:R-:W-:-:S01]  /*8420*/  FADD.FTZ R3, R177, R4 ;  /* 0x00000004b1037221 */ /* 0x008fc20000010000 */
[----:B----4-:R-:W-:-:S03]  /*8430*/  FADD.FTZ R159, R160, R159 ;  /* 0x0000009fa09f7221 */ /* 0x010fc60000010000 */
[----:B------:R-:W-:Y:S01]  /*8440*/  FADD.FTZ R4, R168, R3 ;  /* 0x00000003a8047221 */ /* 0x000fe20000010000 */
[----:B------:R-:W-:-:S02]  /*8450*/  FADD.FTZ R159, R180, R159 ;  /* 0x0000009fb49f7221 */ /* 0x000fc40000010000 */
[----:B------:R-:W1:Y:S01]  /*8460*/  MUFU.EX2 R179, R179 ;  /* 0x000000b300b37308 */ /* 0x000e620000000800 */
[----:B-----5:R-:W-:-:S01]  /*8470*/  FADD.FTZ R3, R169, R4 ;  /* 0x00000004a9037221 */ /* 0x020fc20000010000 */
[----:B------:R-:W-:-:S03]  /*8480*/  FADD.FTZ R159, R182, R159 ;  /* 0x0000009fb69f7221 */ /* 0x000fc60000010000 */
[----:B------:R-:W-:-:S03]  /*8490*/  FADD.FTZ R4, R170, R3 ;  /* 0x00000003aa047221 */ /* 0x000fc60000010000 */
[----:B------:R-:W2:Y:S01]  /*84a0*/  MUFU.EX2 R172, R172 ;  /* 0x000000ac00ac7308 */ /* 0x000ea20000000800 */
[----:B0-----:R-:W-:-:S01]  /*84b0*/  FADD.FTZ R159, R156, R159 ;  /* 0x0000009f9c9f7221 */ /* 0x001fc20000010000 */
[----:B-1----:R-:W-:-:S03]  /*84c0*/  FADD.FTZ R3, R179, R4 ;  /* 0x00000004b3037221 */ /* 0x002fc60000010000 */
[----:B--2---:R-:W-:Y:S01]  /*84d0*/  FADD.FTZ R4, R172, R159 ;  /* 0x0000009fac047221 */ /* 0x004fe20000010000 */
[----:B------:R-:W-:Y:S06]  /*84e0*/  @!P0 BRA `(.L_x_904) ;  /* 0x0000000000048947 */ /* 0x000fec0003800000 */
[----:B------:R-:W-:Y:S01]  /*84f0*/  BPT.TRAP 0x1 ;  /* 0x000000040000795c */ /* 0x000fe20000300000 */
.L_x_904:
[----:B------:R-:W-:Y:S01]  /*8500*/  ULEA UR6, UR54, UR41, 0x3 ;  /* 0x0000002936067291 */ /* 0x000fe2000f8e183f */
[----:B------:R-:W-:Y:S01]  /*8510*/  ISETP.GT.AND P2, PT, R5, R8, PT ;  /* 0x000000080500720c */ /* 0x000fe20003f44270 */
        /* <DEDUP_REMOVED lines=16> */
[----:B------:R-:W-:Y:S01]  /*8620*/  SYNCS.ARRIVE.TRANS64.RED.A1T0 RZ, [UR6], RZ ;  /* 0x000000ffffff79a7 */ /* 0x000fe20008100406 */
        /* <DEDUP_REMOVED lines=136> */
[----:B------:R-:W-:-:S05]  /*8eb0*/  UMOV UR52, UR53 ;  /* 0x0000003500347c82 */ /* 0x000fca0008000000 */
.L_x_895:
[----:B------:R-:W-:-:S13]  /*8ec0*/  ISETP.GE.AND P2, PT, R5, UR39, PT ;  /* 0x0000002705007c0c */ /* 0x000fda000bf46270 */
[----:B------:R-:W-:Y:S05]  /*8ed0*/  @!P2 BRA `(.L_x_906) ;  /* 0x000000280020a947 */ /* 0x000fea0003800000 */
[----:B------:R-:W-:Y:S01]  /*8ee0*/  IMAD.MOV.U32 R9, RZ, RZ, R6 ;  /* 0x000000ffff097224 */ /* 0x000fe200078e0006 */
[----:B------:R-:W-:Y:S01]  /*8ef0*/  UMOV UR57, UR52 ;  /* 0x0000003400397c82 */ /* 0x000fe20008000000 */
[----:B------:R-:W-:Y:S01]  /*8f00*/  IMAD.MOV.U32 R8, RZ, RZ, R7 ;  /* 0x000000ffff087224 */ /* 0x000fe200078e0007 */
[----:B------:R-:W-:Y:S01]  /*8f10*/  UMOV UR58, UR45 ;  /* 0x0000002d003a7c82 */ /* 0x000fe20008000000 */
[----:B------:R-:W-:Y:S01]  /*8f20*/  ULDC UR53, c[0x0][0x9e4] ;  /* 0x0002790000357ab9 */ /* 0x000fe20000000800 */
[----:B------:R-:W-:Y:S01]  /*8f30*/  ULDC UR55, c[0x0][0x288] ;  /* 0x0000a20000377ab9 */ /* 0x000fe20000000800 */
[----:B------:R-:W-:Y:S01]  /*8f40*/  ULDC UR52, c[0x0][0x988] ;  /* 0x0002620000347ab9 */ /* 0x000fe20000000800 */
[----:B------:R-:W-:-:S05]  /*8f50*/  ULDC UR54, c[0x0][0x9e0] ;  /* 0x0002780000367ab9 */ /* 0x000fca0000000800 */
.L_x_924:
[----:B------:R-:W-:Y:S01]  /*8f60*/  ISETP.NE.AND P2, PT, RZ, UR42, PT ;  /* 0x0000002aff007c0c */ /* 0x000fe2000bf45270 */
[----:B------:R-:W-:-:S04]  /*8f70*/  UISETP.NE.AND UP0, UPT, UR57, 0x1, UPT ;  /* 0x000000013900788c */ /* 0x000fc8000bf05270 */
[----:B------:R-:W-:-:S04]  /*8f80*/  USEL UR45, URZ, 0x1, UP0 ;  /* 0x000000013f2d7887 */ /* 0x000fc80008000000 */
[----:B------:R-:W-:-:S04]  /*8f90*/  ULOP3.LUT UR45, UR58, UR45, URZ, 0x3c, !UPT ;  /* 0x0000002d3a2d7292 */ /* 0x000fc8000f8e3c3f */
[----:B------:R-:W-:Y:S08]  /*8fa0*/  @P2 BRA `(.L_x_907) ;  /* 0x0000000000382947 */ /* 0x000ff00003800000 */
[----:B------:R-:W-:Y:S05]  /*8fb0*/  @!P0 BRA `(.L_x_908) ;  /* 0x0000000000048947 */ /* 0x000fea0003800000 */
[----:B------:R-:W-:Y:S01]  /*8fc0*/  BPT.TRAP 0x1 ;  /* 0x000000040000795c */ /* 0x000fe20000300000 */
.L_x_908:
        /* <DEDUP_REMOVED lines=9> */
.L_x_909:
[----:B-1----:R-:W-:Y:S05]  /*9060*/  @P3 BRA `(.L_x_907) ;  /* 0x0000000000083947 */ /* 0x002fea0003800000 */
[----:B------:R-:W1:Y:S02]  /*9070*/  SYNCS.PHASECHK.TRANS64.TRYWAIT P3, [UR6+0x28430], R6 ;  /* 0x02843006ff0075a7 */ /* 0x000e640008060146 */
[----:B-1----:R-:W-:Y:S05]  /*9080*/  @!P3 BRA `(.L_x_910) ;  /* 0x000000b00054b947 */ /* 0x002fea0003800000 */
.L_x_907:
        /* <DEDUP_REMOVED lines=50> */
.L_x_912:
[----:B------:R-:W-:Y:S01]  /*93b0*/  ULEA UR6, UR57, UR41, 0x3 ;  /* 0x0000002939067291 */ /* 0x000fe2000f8e183f */
[----:B------:R-:W-:-:S05]  /*93c0*/  IMAD.U32 R6, RZ, RZ, UR58 ;  /* 0x0000003aff067e24 */ /* 0x000fca000f8e00ff */
[----:B------:R-:W-:-:S04]  /*93d0*/  SHF.L.U32 R6, R6, 0x1f, RZ ;  /* 0x0000001f06067819 */ /* 0x000fc800000006ff */
[----:B------:R0:W1:Y:S01]  /*93e0*/  SYNCS.PHASECHK.TRANS64.TRYWAIT P2, [UR6+0x28450], R6 ;  /* 0x02845006ff0075a7 */ /* 0x0000620008040146 */
[----:B------:R-:W-:Y:S05]  /*93f0*/  @!P0 BRA `(.L_x_913) ;  /* 0x0000000000048947 */ /* 0x000fea0003800000 */
[----:B------:R-:W-:Y:S01]  /*9400*/  BPT.TRAP 0x1 ;  /* 0x000000040000795c */ /* 0x000fe20000300000 */
.L_x_913:
[----:B-1----:R-:W-:Y:S05]  /*9410*/  @P2 BRA `(.L_x_911) ;  /* 0x0000000000082947 */ /* 0x002fea0003800000 */
[----:B------:R-:W1:Y:S02]  /*9420*/  SYNCS.PHASECHK.TRANS64.TRYWAIT P2, [UR6+0x28450], R6 ;  /* 0x02845006ff0075a7 */ /* 0x000e640008040146 */
[----:B-1----:R-:W-:Y:S05]  /*9430*/  @!P2 BRA `(.L_x_914) ;  /* 0x000000ac0080a947 */ /* 0x002fea0003800000 */
.L_x_911:
[----:B------:R-:W-:Y:S01]  /*9440*/  UIADD3 UR6, UR41, 0x8000, URZ ;  /* 0x0000800029067890 */ /* 0x000fe2000fffe03f */
[----:B------:R-:W-:Y:S01]  /*9450*/  WARPGROUP.ARRIVE ;  /* 0x00000000000079c5 */ /* 0x000fe20000000000 */
[----:B------:R-:W-:Y:S01]  /*9460*/  UMOV UR7, 0x80000020 ;  /* 0x8000002000077882 */ /* 0x000fe20000000000 */
[----:B01----:R-:W0:Y:S01]  /*9470*/  @P5 LDC R6, c[0x0][0x44c] ;  /* 0x00011300ff065b82 */ /* 0x003e220000000800 */
[----:B------:R-:W-:-:S03]  /*9480*/  USHF.R.U32.HI UR6, URZ, 0x4, UR6 ;  /* 0x000000043f067899 */ /* 0x000fc60008011606 */
[----:B------:R-:W1:Y:S01]  /*9490*/  S2R R202, SR_TID.X ;  /* 0x0000000000ca7919 */ /* 0x000e620000002100 */
[C---:B------:R-:W-:Y:S01]  /*94a0*/  FMUL.FTZ R13, R0.reuse, R158 ;  /* 0x0000009e000d7220 */ /* 0x040fe20000410000 */
[C---:B------:R-:W-:Y:S01]  /*94b0*/  FMUL.FTZ R158, R0.reuse, R174 ;  /* 0x000000ae009e7220 */ /* 0x040fe20000410000 */
[----:B------:R-:W-:Y:S01]  /*94c0*/  ULOP3.LUT UR6, UR6, 0x3fff, URZ, 0xc0, !UPT ;  /* 0x00003fff06067892 */ /* 0x000fe2000f8ec03f */
[C---:B------:R-:W-:Y:S01]  /*94d0*/  FMUL.FTZ R174, R0.reuse, R176 ;  /* 0x000000b000ae7220 */ /* 0x040fe20000410000 */
[C---:B------:R-:W-:Y:S01]  /*94e0*/  FMUL.FTZ R176, R0.reuse, R177 ;  /* 0x000000b100b07220 */ /* 0x040fe20000410000 */
[----:B------:R-:W2:Y:S01]  /*94f0*/  @P5 LDC R7, c[0x0][0x450] ;  /* 0x00011400ff075b82 */ /* 0x000ea20000000800 */
[----:B------:R-:W-:Y:S01]  /*9500*/  ULOP3.LUT UR6, UR6, 0x10000, URZ, 0xfc, !UPT ;  /* 0x0001000006067892 */ /* 0x000fe2000f8efc3f */
[C---:B------:R-:W-:Y:S01]  /*9510*/  FMUL.FTZ R14, R0.reuse, R162 ;  /* 0x000000a2000e7220 */ /* 0x040fe20000410000 */
[----:B------:R-:W-:Y:S02]  /*9520*/  VIADD R177, R17, UR36 ;  /* 0x0000002411b17c36 */ /* 0x000fe40008000000 */
[C---:B------:R-:W-:Y:S01]  /*9530*/  FMUL.FTZ R162, R0.reuse, R179 ;  /* 0x000000b300a27220 */ /* 0x040fe20000410000 */
[----:B------:R-:W-:Y:S01]  /*9540*/  ULEA UR6, UR57, UR6, 0xa ;  /* 0x0000000639067291 */ /* 0x000fe2000f8e503f */
[C---:B------:R-:W-:Y:S01]  /*9550*/  FMUL.FTZ R15, R0.reuse, R163 ;  /* 0x000000a3000f7220 */ /* 0x040fe20000410000 */
[C---:B------:R-:W-:Y:S01]  /*9560*/  FMUL.FTZ R163, R0.reuse, R178 ;  /* 0x000000b200a37220 */ /* 0x040fe20000410000 */
[----:B------:R-:W3:Y:S01]  /*9570*/  LDC R179, c[0x0][0x2f0] ;  /* 0x0000bc00ffb37b82 */ /* 0x000ee20000000800 */
[----:B------:R-:W-:Y:S01]  /*9580*/  FMUL.FTZ R20, R0, R152 ;  /* 0x0000009800147220 */ /* 0x000fe20000410000 */
[----:B------:R-:W-:-:S02]  /*9590*/  IMAD.SHL.U32 R178, R5, 0x40, RZ ;  /* 0x0000004005b27824 */ /* 0x000fc400078e00ff */
[C---:B------:R-:W-:Y:S01]  /*95a0*/  FMUL.FTZ R152, R0.reuse, R166 ;  /* 0x000000a600987220 */ /* 0x040fe20000410000 */
[----:B------:R-:W-:Y:S02]  /*95b0*/  IMAD.U32 R166, RZ, RZ, UR56 ;  /* 0x00000038ffa67e24 */ /* 0x000fe4000f8e00ff */
[----:B------:R-:W-:Y:S01]  /*95c0*/  FMUL.FTZ R21, R0, R153 ;  /* 0x0000009900157220 */ /* 0x000fe20000410000 */
[----:B------:R-:W-:Y:S01]  /*95d0*/  QGMMA.64x256x32.F32.E4M3.E4M3 R24, R188, gdesc[UR4], R24, gsb0 ;  /* 0x03e00004bc187df3 */ /* 0x000fe20008000818 */
[----:B------:R-:W-:Y:S01]  /*95e0*/  UIADD3 UR6, UR6, 0x2, URZ ;  /* 0x0000000206067890 */ /* 0x000fe2000fffe03f */
[----:B0-----:R-:W-:Y:S01]  /*95f0*/  @P5 IMAD.HI.U32 R6, R177, R6, RZ ;  /* 0x00000006b1065227 */ /* 0x001fe200078e00ff */
[----:B------:R-:W-:-:S03]  /*9600*/  UMOV UR7, 0x80000020 ;  /* 0x8000002000077882 */ /* 0x000fc60000000000 */
[C---:B------:R-:W-:Y:S01]  /*9610*/  FMUL.FTZ R10, R0.reuse, R154 ;  /* 0x0000009a000a7220 */ /* 0x040fe20000410000 */
[C---:B------:R-:W-:Y:S01]  /*9620*/  FMUL.FTZ R11, R0.reuse, R155 ;  /* 0x0000009b000b7220 */ /* 0x040fe20000410000 */
[C---:B------:R-:W-:Y:S01]  /*9630*/  FMUL.FTZ R153, R0.reuse, R156 ;  /* 0x0000009c00997220 */ /* 0x040fe20000410000 */
[C---:B------:R-:W-:Y:S01]  /*9640*/  FMUL.FTZ R155, R0.reuse, R157 ;  /* 0x0000009d009b7220 */ /* 0x040fe20000410000 */
[C---:B------:R-:W-:Y:S01]  /*9650*/  FMUL.FTZ R12, R0.reuse, R159 ;  /* 0x0000009f000c7220 */ /* 0x040fe20000410000 */
[C---:B------:R-:W-:Y:S01]  /*9660*/  FMUL.FTZ R154, R0.reuse, R167 ;  /* 0x000000a7009a7220 */ /* 0x040fe20000410000 */
[----:B--2---:R-:W-:Y:S01]  /*9670*/  @P5 SHF.R.U32.HI R177, RZ, R7, R6 ;  /* 0x00000007ffb15219 */ /* 0x004fe20000011606 */
[----:B------:R-:W-:Y:S01]  /*9680*/  FMUL.FTZ R159, R0, R160 ;  /* 0x000000a0009f7220 */ /* 0x000fe20000410000 */
[----:B------:R-:W-:Y:S01]  /*9690*/  IADD3 R7, -R178, 0x1, RZ ;  /* 0x00000001b2077810 */ /* 0x000fe20007ffe1ff */
[C---:B------:R-:W-:Y:S01]  /*96a0*/  FMUL.FTZ R167, R0.reuse, R168 ;  /* 0x000000a800a77220 */ /* 0x040fe20000410000 */
[C---:B------:R-:W-:Y:S01]  /*96b0*/  FMUL.FTZ R156, R0.reuse, R170 ;  /* 0x000000aa009c7220 */ /* 0x040fe20000410000 */
[----:B------:R-:W-:Y:S01]  /*96c0*/  FMUL.FTZ R157, R0, R171 ;  /* 0x000000ab009d7220 */ /* 0x000fe20000410000 */
[----:B------:R-:W-:Y:S01]  /*96d0*/  @!P1 LEA R6, R166, UR41, 0x3 ;  /* 0x00000029a6069c11 */ /* 0x000fe2000f8e18ff */
        /* <DEDUP_REMOVED lines=10> */
[----:B------:R-:W-:Y:S01]  /*9780*/  IMAD R172, R2, -0x2, R7 ;  /* 0xfffffffe02ac7824 */ /* 0x000fe200078e0207 */
[----:B-1----:R-:W-:Y:S01]  /*9790*/  SHF.R.U32.HI R202, RZ, 0x7, R202 ;  /* 0x00000007ffca7819 */ /* 0x002fe200000116ca */
[----:B------:R-:W0:Y:S01]  /*97a0*/  MUFU.TANH R20, R20 ;  /* 0x0000001400147308 */ /* 0x000e220000002400 */
[----:B------:R-:W-:-:S02]  /*97b0*/  @!P1 VIADD R6, R6, 0x28440 ;  /* 0x0002844006069836 */ /* 0x000fc40000000000 */
[----:B------:R-:W-:Y:S01]  /*97c0*/  FMUL.FTZ R181, R0, R181 ;  /* 0x000000b500b57220 */ /* 0x000fe20000410000 */
[----:B---3--:R-:W-:Y:S01]  /*97d0*/  IMAD R172, R179, UR43, R172 ;  /* 0x0000002bb3ac7c24 */ /* 0x008fe2000f8e02ac */
[----:B------:R-:W-:Y:S02]  /*97e0*/  IADD3 R173, -R202, 0xb, RZ ;  /* 0x0000000bcaad7810 */ /* 0x000fe40007ffe1ff */
[----:B------:R-:W-:Y:S01]  /*97f0*/  @!P1 PRMT R6, RZ, 0x654, R6 ;  /* 0x00000654ff069816 */ /* 0x000fe20000000006 */
[----:B------:R-:W-:Y:S01]  /*9800*/  VIADD R172, R172, -UR55 ;  /* 0x80000037acac7c36 */ /* 0x000fe20008000000 */
[----:B------:R-:W1:Y:S03]  /*9810*/  MUFU.TANH R21, R21 ;  /* 0x0000001500157308 */ /* 0x000e660000002400 */
[----:B------:R-:W-:-:S05]  /*9820*/  VIADD R183, R172, UR54 ;  /* 0x00000036acb77c36 */ /* 0x000fca0008000000 */
[----:B------:R-:W2:Y:S08]  /*9830*/  MUFU.TANH R10, R10 ;  /* 0x0000000a000a7308 */ /* 0x000eb00000002400 */
[----:B------:R-:W3:Y:S08]  /*9840*/  MUFU.TANH R11, R11 ;  /* 0x0000000b000b7308 */ /* 0x000ef00000002400 */
        /* <DEDUP_REMOVED lines=28> */
[----:B------:R-:W-:-:S06]  /*9a10*/  WARPGROUP.ARRIVE ;  /* 0x00000000000079c5 */ /* 0x000fcc0000000000 */
[----:B------:R-:W-:Y:S03]  /*9a20*/  QGMMA.64x256x32.F32.E4M3.E4M3 R24, R184, gdesc[UR4], R24, gsb0 ;  /* 0x03e00004b8187df3 */ /* 0x000fe60008000818 */
[----:B------:R-:W-:Y:S02]  /*9a30*/  WARPGROUP.DEPBAR.LE gsb0, 0x0 ;  /* 0x00008000000079c5 */ /* 0x000fe40000010000 */
[----:B------:R-:W5:Y:S01]  /*9a40*/  SHFL.IDX PT, R186, R177, RZ, 0x1c1f ;  /* 0x001c1fffb1ba7589 */ /* 0x000f6200000e0000 */
[----:B------:R-:W-:Y:S01]  /*9a50*/  VIADD R185, R172, UR49 ;  /* 0x00000031acb97c36 */ /* 0x000fe20008000000 */
[----:B------:R5:W0:Y:S01]  /*9a60*/  MUFU.TANH R184, R181 ;  /* 0x000000b500b87308 */ /* 0x000a220000002400 */
[----:B------:R0:W-:Y:S06]  /*9a70*/  BAR.ARV R173, 0x100 ;  /* 0x000400ad0000751d */ /* 0x0001ec0000002000 */
[----:B------:R0:W-:Y:S01]  /*9a80*/  @!P1 SYNCS.ARRIVE.TRANS64.RED.A1T0 RZ, [R6+URZ], RZ ;  /* 0x000000ff06ff99a7 */ /* 0x0001e2000810043f */
[----:B-----5:R-:W-:-:S02]  /*9a90*/  IMAD.IADD R181, R183, 0x1, R186 ;  /* 0x00000001b7b57824 */ /* 0x020fc400078e02ba */
[----:B------:R-:W-:Y:S01]  /*9aa0*/  IMAD.IADD R182, R185, 0x1, R186 ;  /* 0x00000001b9b67824 */ /* 0x000fe200078e02ba */
[----:B01234-:R-:W-:Y:S06]  /*9ab0*/  @!P6 BRA `(.L_x_915) ;  /* 0x00000000005ce947 */ /* 0x01ffec0003800000 */
[----:B------:R-:W-:Y:S01]  /*9ac0*/  IMAD R6, R179, UR43, R186 ;  /* 0x0000002bb3067c24 */ /* 0x000fe2000f8e02ba */
[----:B------:R-:W-:Y:S03]  /*9ad0*/  BSSY B0, `(.L_x_916) ;  /* 0x0000011000007945 */ /* 0x000fe60003800000 */
[----:B------:R-:W-:-:S05]  /*9ae0*/  VIADD R173, R6, -UR55 ;  /* 0x8000003706ad7c36 */ /* 0x000fca0008000000 */
        /* <DEDUP_REMOVED lines=10> */
.L_x_917:
[----:B------:R-:W-:-:S05]  /*9b90*/  IMAD.U32 R172, RZ, RZ, UR53 ;  /* 0x00000035ffac7e24 */ /* 0x000fca000f8e00ff */
[----:B------:R-:W-:-:S13]  /*9ba0*/  ISETP.NE.AND P2, PT, R172, 0x1, PT ;  /* 0x00000001ac00780c */ /* 0x000fda0003f45270 */
[----:B------:R-:W0:Y:S02]  /*9bb0*/  @P2 LDC.64 R6, c[0x0][0x9e8] ;  /* 0x00027a00ff062b82 */ /* 0x000e240000000a00 */
[----:B0-----:R-:W-:-:S05]  /*9bc0*/  @P2 IMAD.HI.U32 R6, R173, R6, RZ ;  /* 0x00000006ad062227 */ /* 0x001fca00078e00ff */
[----:B------:R-:W-:-:S07]  /*9bd0*/  @P2 SHF.R.U32.HI R173, RZ, R7, R6 ;  /* 0x00000007ffad2219 */ /* 0x000fce0000011606 */
.L_x_918:
[----:B------:R-:W-:Y:S05]  /*9be0*/  BSYNC B0 ;  /* 0x0000000000007941 */ /* 0x000fea0003800000 */
.L_x_916:
[----:B------:R-:W-:-:S04]  /*9bf0*/  IMAD R173, R173, R172, -R178 ;  /* 0x000000acadad7224 */ /* 0x000fc800078e0ab2 */
[----:B------:R-:W-:-:S05]  /*9c00*/  IMAD R173, R2, -0x2, R173 ;  /* 0xfffffffe02ad7824 */ /* 0x000fca00078e02ad */
[----:B------:R-:W-:Y:S02]  /*9c10*/  VIADDMNMX R181, R173, R172, R181, PT ;  /* 0x000000acadb57246 */ /* 0x000fe400038001b5 */
[----:B------:R-:W-:-:S07]  /*9c20*/  VIMNMX R182, R182, R173, !PT ;  /* 0x000000adb6b67248 */ /* 0x000fce0007fe0100 */
.L_x_915:
[----:B------:R-:W-:Y:S01]  /*9c30*/  ISETP.GT.AND P2, PT, R5, -0x1, PT ;  /* 0xffffffff0500780c */ /* 0x000fe20003f44270 */
[----:B------:R-:W0:Y:S03]  /*9c40*/  SHFL.IDX PT, R6, R177, 0x1, 0x1c1f ;  /* 0x003c1f00b1067f89 */ /* 0x000e2600000e0000 */
[C---:B------:R-:W-:Y:S02]  /*9c50*/  ISETP.GT.AND P4, PT, R182.reuse, RZ, P2 ;  /* 0x000000ffb600720c */ /* 0x040fe40001784270 */
[----:B------:R-:W-:Y:S02]  /*9c60*/  ISETP.GT.AND P3, PT, R182, 0x1, P2 ;  /* 0x00000001b600780c */ /* 0x000fe40001764270 */
[C---:B------:R-:W-:Y:S02]  /*9c70*/  ISETP.LT.OR P4, PT, R181.reuse, 0x1, P4 ;  /* 0x00000001b500780c */ /* 0x040fe40002781670 */
[----:B------:R-:W-:-:S02]  /*9c80*/  ISETP.LT.OR P3, PT, R181, 0x2, P3 ;  /* 0x00000002b500780c */ /* 0x000fc40001f61670 */
[----:B------:R-:W-:Y:S02]  /*9c90*/  FSEL R175, R20, -INF , !P4 ;  /* 0xff80000014af7808 */ /* 0x000fe40006000000 */
[----:B------:R-:W-:Y:S02]  /*9ca0*/  FSEL R173, R21, -INF , !P3 ;  /* 0xff80000015ad7808 */ /* 0x000fe40005800000 */
[C---:B------:R-:W-:Y:S02]  /*9cb0*/  ISETP.GT.AND P4, PT, R182.reuse, 0x8, P2 ;  /* 0x00000008b600780c */ /* 0x040fe40001784270 */
[----:B------:R-:W-:Y:S02]  /*9cc0*/  ISETP.GT.AND P3, PT, R182, 0x9, P2 ;  /* 0x00000009b600780c */ /* 0x000fe40001764270 */
[C---:B------:R-:W-:Y:S02]  /*9cd0*/  ISETP.LT.OR P4, PT, R181.reuse, 0x9, P4 ;  /* 0x00000009b500780c */ /* 0x040fe40002781670 */
[----:B------:R-:W-:-:S02]  /*9ce0*/  ISETP.LT.OR P3, PT, R181, 0xa, P3 ;  /* 0x0000000ab500780c */ /* 0x000fc40001f61670 */
[----:B------:R-:W-:Y:S01]  /*9cf0*/  FSEL R172, R153, -INF , !P4 ;  /* 0xff80000099ac7808 */ /* 0x000fe20006000000 */
[----:B0-----:R-:W-:Y:S01]  /*9d00*/  IMAD.IADD R177, R185, 0x1, R6 ;  /* 0x00000001b9b17824 */ /* 0x001fe200078e0206 */
[----:B------:R-:W-:Y:S02]  /*9d10*/  FSEL R155, R155, -INF , !P3 ;  /* 0xff8000009b9b7808 */ /* 0x000fe40005800000 */
[C---:B------:R-:W-:Y:S02]  /*9d20*/  ISETP.GT.AND P4, PT, R182.reuse, 0x10, P2 ;  /* 0x00000010b600780c */ /* 0x040fe40001784270 */
        /* <DEDUP_REMOVED lines=28> */
[----:B------:R-:W-:Y:S01]  /*9ef0*/  FSEL R153, R176, -INF , !P3 ;  /* 0xff800000b0997808 */ /* 0x000fe20005800000 */
[----:B------:R-:W-:Y:S01]  /*9f00*/  IMAD.IADD R176, R183, 0x1, R6 ;  /* 0x00000001b7b07824 */ /* 0x000fe200078e0206 */
[C---:B------:R-:W-:Y:S02]  /*9f10*/  ISETP.GT.AND P4, PT, R182.reuse, 0x38, P2 ;  /* 0x00000038b600780c */ /* 0x040fe40001784270 */
[----:B------:R-:W-:Y:S02]  /*9f20*/  ISETP.GT.AND P3, PT, R182, 0x39, P2 ;  /* 0x00000039b600780c */ /* 0x000fe40001764270 */
[C---:B------:R-:W-:Y:S02]  /*9f30*/  ISETP.LT.OR P4, PT, R181.reuse, 0x39, P4 ;  /* 0x00000039b500780c */ /* 0x040fe40002781670 */
[----:B------:R-:W-:-:S02]  /*9f40*/  ISETP.LT.OR P3, PT, R181, 0x3a, P3 ;  /* 0x0000003ab500780c */ /* 0x000fc40001f61670 */
[----:B------:R-:W-:Y:S02]  /*9f50*/  FSEL R174, R180, -INF , !P4 ;  /* 0xff800000b4ae7808 */ /* 0x000fe40006000000 */
[----:B------:R-:W-:Y:S01]  /*9f60*/  FSEL R171, R184, -INF , !P3 ;  /* 0xff800000b8ab7808 */ /* 0x000fe20005800000 */
[----:B------:R-:W-:Y:S08]  /*9f70*/  @!P6 BRA `(.L_x_919) ;  /* 0x00000000005ce947 */ /* 0x000ff00003800000 */
        /* <DEDUP_REMOVED lines=13> */
.L_x_921:
[----:B------:R-:W-:-:S05]  /*a050*/  IMAD.U32 R180, RZ, RZ, UR53 ;  /* 0x00000035ffb47e24 */ /* 0x000fca000f8e00ff */
[----:B------:R-:W-:-:S13]  /*a060*/  ISETP.NE.AND P3, PT, R180, 0x1, PT ;  /* 0x00000001b400780c */ /* 0x000fda0003f65270 */
[----:B------:R-:W0:Y:S02]  /*a070*/  @P3 LDC.64 R6, c[0x0][0x9e8] ;  /* 0x00027a00ff063b82 */ /* 0x000e240000000a00 */
[----:B0-----:R-:W-:-:S05]  /*a080*/  @P3 IMAD.HI.U32 R6, R179, R6, RZ ;  /* 0x00000006b3063227 */ /* 0x001fca00078e00ff */
[----:B------:R-:W-:-:S07]  /*a090*/  @P3 SHF.R.U32.HI R179, RZ, R7, R6 ;  /* 0x00000007ffb33219 */ /* 0x000fce0000011606 */
.L_x_922:
[----:B------:R-:W-:Y:S05]  /*a0a0*/  BSYNC B0 ;  /* 0x0000000000007941 */ /* 0x000fea0003800000 */
.L_x_920:
[----:B------:R-:W-:-:S04]  /*a0b0*/  IMAD R179, R179, R180, -R178 ;  /* 0x000000b4b3b37224 */ /* 0x000fc800078e0ab2 */
[----:B------:R-:W-:-:S05]  /*a0c0*/  IMAD R179, R2, -0x2, R179 ;  /* 0xfffffffe02b37824 */ /* 0x000fca00078e02b3 */
[----:B------:R-:W-:Y:S02]  /*a0d0*/  VIADDMNMX R176, R179, R180, R176, PT ;  /* 0x000000b4b3b07246 */ /* 0x000fe400038001b0 */
[----:B------:R-:W-:-:S07]  /*a0e0*/  VIMNMX R177, R177, R179, !PT ;  /* 0x000000b3b1b17248 */ /* 0x000fce0007fe0100 */
.L_x_919:
        /* <DEDUP_REMOVED lines=9> */
[----:B------:R-:W-:Y:S02]  /*a180*/  ISETP.GT.AND P4, PT, R177, 0x10, P2 ;  /* 0x00000010b100780c */ /* 0x000fe40001784270 */
[----:B------:R-:W-:Y:S02]  /*a190*/  FMNMX.FTZ R6, R159, R6, !PT ;  /* 0x000000069f067209 */ /* 0x000fe40007810000 */
[----:B------:R-:W-:Y:S02]  /*a1a0*/  ISETP.GT.AND P3, PT, R177, 0x1, P2 ;  /* 0x00000001b100780c */ /* 0x000fe40001764270 */
[----:B------:R-:W-:Y:S02]  /*a1b0*/  FMNMX.FTZ R7, R161, R6, !PT ;  /* 0x00000006a1077209 */ /* 0x000fe40007810000 */
[----:B------:R-:W-:-:S02]  /*a1c0*/  ISETP.LT.OR P4, PT, R176, 0x11, P4 ;  /* 0x00000011b000780c */ /* 0x000fc40002781670 */
        /* <DEDUP_REMOVED lines=17> */
[----:B------:R-:W-:-:S02]  /*a2e0*/  ISETP.GT.AND P4, PT, R177, RZ, P2 ;  /* 0x000000ffb100720c */ /* 0x000fc40001784270 */
[----:B------:R-:W-:Y:S02]  /*a2f0*/  FMNMX.FTZ R6, R171, R6, !PT ;  /* 0x00000006ab067209 */ /* 0x000fe40007810000 */
[----:B------:R-:W-:Y:S02]  /*a300*/  FSEL R12, R12, -INF , !P3 ;  /* 0xff8000000c0c7808 */ /* 0x000fe40005800000 */
[----:B------:R-:W-:Y:S01]  /*a310*/  ISETP.GT.AND P3, PT, R177, 0x11, P2 ;  /* 0x00000011b100780c */ /* 0x000fe20001764270 */
[----:B------:R-:W0:Y:S01]  /*a320*/  SHFL.BFLY PT, R7, R6, 0x2, 0x1f ;  /* 0x0c401f0006077f89 */ /* 0x000e2200000e0000 */
[C---:B------:R-:W-:Y:S02]  /*a330*/  ISETP.LT.OR P4, PT, R176.reuse, 0x1, P4 ;  /* 0x00000001b000780c */ /* 0x040fe40002781670 */
[----:B------:R-:W-:Y:S02]  /*a340*/  ISETP.LT.OR P3, PT, R176, 0x12, P3 ;  /* 0x00000012b000780c */ /* 0x000fe40001f61670 */
[----:B------:R-:W-:-:S02]  /*a350*/  FSEL R10, R10, -INF , !P4 ;  /* 0xff8000000a0a7808 */ /* 0x000fc40006000000 */
[----:B------:R-:W-:Y:S02]  /*a360*/  FSEL R15, R15, -INF , !P3 ;  /* 0xff8000000f0f7808 */ /* 0x000fe40005800000 */
[C---:B------:R-:W-:Y:S02]  /*a370*/  ISETP.GT.AND P3, PT, R177.reuse, 0x19, P2 ;  /* 0x00000019b100780c */ /* 0x040fe40001764270 */
[----:B------:R-:W-:Y:S02]  /*a380*/  ISETP.GT.AND P4, PT, R177, 0x20, P2 ;  /* 0x00000020b100780c */ /* 0x000fe40001784270 */
[C---:B------:R-:W-:Y:S02]  /*a390*/  ISETP.LT.OR P3, PT, R176.reuse, 0x1a, P3 ;  /* 0x0000001ab000780c */ /* 0x040fe40001f61670 */
[----:B------:R-:W-:Y:S02]  /*a3a0*/  ISETP.LT.OR P4, PT, R176, 0x21, P4 ;  /* 0x00000021b000780c */ /* 0x000fe40002781670 */
[----:B------:R-:W-:-:S02]  /*a3b0*/  FSEL R154, R154, -INF , !P3 ;  /* 0xff8000009a9a7808 */ /* 0x000fc40005800000 */
[----:B------:R-:W-:Y:S02]  /*a3c0*/  ISETP.GT.AND P3, PT, R177, 0x21, P2 ;  /* 0x00000021b100780c */ /* 0x000fe40001764270 */
[----:B------:R-:W-:Y:S02]  /*a3d0*/  FSEL R156, R156, -INF , !P4 ;  /* 0xff8000009c9c7808 */ /* 0x000fe40006000000 */
[----:B------:R-:W-:Y:S02]  /*a3e0*/  ISETP.LT.OR P3, PT, R176, 0x22, P3 ;  /* 0x00000022b000780c */ /* 0x000fe40001f61670 */
[----:B0-----:R-:W-:Y:S02]  /*a3f0*/  FMNMX.FTZ R7, R6, R7, !PT ;  /* 0x0000000706077209 */ /* 0x001fe40007810000 */
[----:B------:R-:W-:Y:S02]  /*a400*/  FSEL R157, R157, -INF , !P3 ;  /* 0xff8000009d9d7808 */ /* 0x000fe40005800000 */
[C---:B------:R-:W-:Y:S01]  /*a410*/  ISETP.GT.AND P4, PT, R177.reuse, 0x28, P2 ;  /* 0x00000028b100780c */ /* 0x040fe20001784270 */
[----:B------:R-:W0:Y:S01]  /*a420*/  SHFL.BFLY PT, R6, R7, 0x1, 0x1f ;  /* 0x0c201f0007067f89 */ /* 0x000e2200000e0000 */
[----:B------:R-:W-:-:S02]  /*a430*/  ISETP.GT.AND P3, PT, R177, 0x29, P2 ;  /* 0x00000029b100780c */ /* 0x000fc40001764270 */
[C---:B------:R-:W-:Y:S02]  /*a440*/  ISETP.LT.OR P4, PT, R176.reuse, 0x29, P4 ;  /* 0x00000029b000780c */ /* 0x040fe40002781670 */
[----:B------:R-:W-:Y:S02]  /*a450*/  ISETP.LT.OR P3, PT, R176, 0x2a, P3 ;  /* 0x0000002ab000780c */ /* 0x000fe40001f61670 */
[----:B------:R-:W-:Y:S02]  /*a460*/  FSEL R158, R158, -INF , !P4 ;  /* 0xff8000009e9e7808 */ /* 0x000fe40006000000 */
[----:B------:R-:W-:Y:S02]  /*a470*/  FSEL R160, R160, -INF , !P3 ;  /* 0xff800000a0a07808 */ /* 0x000fe40005800000 */
[----:B------:R-:W-:-:S04]  /*a480*/  ISETP.GT.AND P3, PT, R177, 0x30, P2 ;  /* 0x00000030b100780c */ /* 0x000fc80001764270 */
[----:B------:R-:W-:-:S04]  /*a490*/  ISETP.LT.OR P3, PT, R176, 0x31, P3 ;  /* 0x00000031b000780c */ /* 0x000fc80001f61670 */
[----:B------:R-:W-:Y:S02]  /*a4a0*/  FSEL R163, R163, -INF , !P3 ;  /* 0xff800000a3a37808 */ /* 0x000fe40005800000 */
[----:B------:R-:W-:Y:S02]  /*a4b0*/  ISETP.GT.AND P3, PT, R177, 0x31, P2 ;  /* 0x00000031b100780c */ /* 0x000fe40001764270 */
[----:B0-----:R-:W-:Y:S02]  /*a4c0*/  FMNMX.FTZ R7, R7, R6, !PT ;  /* 0x0000000607077209 */ /* 0x001fe40007810000 */
[----:B------:R-:W-:Y:S02]  /*a4d0*/  FMNMX.FTZ R6, R10, R9, !PT ;  /* 0x000000090a067209 */ /* 0x000fe40007810000 */
[C---:B------:R-:W-:Y:S01]  /*a4e0*/  FSETP.NEU.FTZ.AND P4, PT, R7.reuse, -INF , PT ;  /* 0xff8000000700780b */ /* 0x040fe20003f9d000 */
[----:B------:R-:W-:-:S01]  /*a4f0*/  FFMA.FTZ R178, R7, R178, -8 ;  /* 0xc100000007b27423 */ /* 0x000fc200000100b2 */
[----:B------:R-:W-:-:S02]  /*a500*/  FMNMX.FTZ R6, R11, R6, !PT ;  /* 0x000000060b067209 */ /* 0x000fc40007810000 */
[----:B------:R-:W-:Y:S02]  /*a510*/  ISETP.LT.OR P3, PT, R176, 0x32, P3 ;  /* 0x00000032b000780c */ /* 0x000fe40001f61670 */
[----:B------:R-:W-:Y:S02]  /*a520*/  FMNMX.FTZ R179, R13, R6, !PT ;  /* 0x000000060db37209 */ /* 0x000fe40007810000 */
[----:B------:R-:W-:Y:S02]  /*a530*/  FSEL R182, R178, RZ, P4 ;  /* 0x000000ffb2b67208 */ /* 0x000fe40002000000 */
[----:B------:R-:W-:Y:S02]  /*a540*/  FMNMX.FTZ R179, R12, R179, !PT ;  /* 0x000000b30cb37209 */ /* 0x000fe40007810000 */
[----:B------:R-:W-:Y:S01]  /*a550*/  FSEL R162, R162, -INF , !P3 ;  /* 0xff800000a2a27808 */ /* 0x000fe20005800000 */
[--C-:B------:R-:W-:Y:S01]  /*a560*/  FFMA.FTZ R178, R175, UR10, -R182.reuse ;  /* 0x0000000aafb27c23 */ /* 0x100fe200080108b6 */
[----:B------:R-:W-:Y:S01]  /*a570*/  FMNMX.FTZ R6, R14, R179, !PT ;  /* 0x000000b30e067209 */ /* 0x000fe20007810000 */
[--C-:B------:R-:W-:Y:S01]  /*a580*/  FFMA.FTZ R180, R169, UR10, -R182.reuse ;  /* 0x0000000aa9b47c23 */ /* 0x100fe200080108b6 */
[----:B------:R-:W-:Y:S01]  /*a590*/  ISETP.GT.AND P3, PT, R177, 0x38, P2 ;  /* 0x00000038b100780c */ /* 0x000fe20001764270 */
[--C-:B------:R-:W-:Y:S01]  /*a5a0*/  FFMA.FTZ R173, R173, UR10, -R182.reuse ;  /* 0x0000000aadad7c23 */ /* 0x100fe200080108b6 */
[----:B------:R-:W-:Y:S01]  /*a5b0*/  FMNMX.FTZ R179, R15, R6, !PT ;  /* 0x000000060fb37209 */ /* 0x000fe20007810000 */
[--C-:B------:R-:W-:Y:S01]  /*a5c0*/  FFMA.FTZ R172, R172, UR10, -R182.reuse ;  /* 0x0000000aacac7c23 */ /* 0x100fe200080108b6 */
[----:B------:R-:W-:Y:S01]  /*a5d0*/  ISETP.GT.AND P2, PT, R177, 0x39, P2 ;  /* 0x00000039b100780c */ /* 0x000fe20001744270 */
[--C-:B------:R-:W-:Y:S01]  /*a5e0*/  FFMA.FTZ R155, R155, UR10, -R182.reuse ;  /* 0x0000000a9b9b7c23 */ /* 0x100fe200080108b6 */
[----:B------:R-:W-:Y:S01]  /*a5f0*/  FMNMX.FTZ R179, R152, R179, !PT ;  /* 0x000000b398b37209 */ /* 0x000fe20007810000 */
[--C-:B------:R-:W-:Y:S01]  /*a600*/  FFMA.FTZ R159, R159, UR10, -R182.reuse ;  /* 0x0000000a9f9f7c23 */ /* 0x100fe200080108b6 */
[----:B------:R-:W-:Y:S01]  /*a610*/  ISETP.LT.OR P3, PT, R176, 0x39, P3 ;  /* 0x00000039b000780c */ /* 0x000fe20001f61670 */
[--C-:B------:R-:W-:Y:S01]  /*a620*/  FFMA.FTZ R20, R20, UR10, -R182.reuse ;  /* 0x0000000a14147c23 */ /* 0x100fe200080108b6 */
[----:B------:R-:W-:Y:S01]  /*a630*/  FMNMX.FTZ R179, R154, R179, !PT ;  /* 0x000000b39ab37209 */ /* 0x000fe20007810000 */
[--C-:B------:R-:W-:Y:S01]  /*a640*/  FFMA.FTZ R21, R21, UR10, -R182.reuse ;  /* 0x0000000a15157c23 */ /* 0x100fe200080108b6 */
[----:B------:R-:W-:Y:S01]  /*a650*/  ISETP.LT.OR P2, PT, R176, 0x3a, P2 ;  /* 0x0000003ab000780c */ /* 0x000fe20001741670 */
[--C-:B------:R-:W-:Y:S01]  /*a660*/  FFMA.FTZ R176, R161, UR10, -R182.reuse ;  /* 0x0000000aa1b07c23 */ /* 0x100fe200080108b6 */
[----:B------:R-:W-:Y:S01]  /*a670*/  FMNMX.FTZ R6, R156, R179, !PT ;  /* 0x000000b39c067209 */ /* 0x000fe20007810000 */
[--C-:B------:R-:W-:Y:S01]  /*a680*/  FFMA.FTZ R161, R164, UR10, -R182.reuse ;  /* 0x0000000aa4a17c23 */ /* 0x100fe200080108b6 */
[----:B------:R-:W-:Y:S01]  /*a690*/  FSEL R166, R166, -INF , !P3 ;  /* 0xff800000a6a67808 */ /* 0x000fe20005800000 */
[--C-:B------:R-:W-:Y:S01]  /*a6a0*/  FFMA.FTZ R164, R165, UR10, -R182.reuse ;  /* 0x0000000aa5a47c23 */ /* 0x100fe200080108b6 */
[----:B------:R-:W-:Y:S01]  /*a6b0*/  FMNMX.FTZ R175, R157, R6, !PT ;  /* 0x000000069daf7209 */ /* 0x000fe20007810000 */
[--C-:B------:R-:W-:Y:S01]  /*a6c0*/  FFMA.FTZ R165, R167, UR10, -R182.reuse ;  /* 0x0000000aa7a57c23 */ /* 0x100fe200080108b6 */
[----:B------:R-:W-:Y:S01]  /*a6d0*/  FSEL R168, R168, -INF , !P2 ;  /* 0xff800000a8a87808 */ /* 0x000fe20005000000 */
[--C-:B------:R-:W-:Y:S01]  /*a6e0*/  FFMA.FTZ R167, R170, UR10, -R182.reuse ;  /* 0x0000000aaaa77c23 */ /* 0x100fe200080108b6 */
[----:B------:R-:W-:Y:S01]  /*a6f0*/  FMNMX.FTZ R175, R158, R175, !PT ;  /* 0x000000af9eaf7209 */ /* 0x000fe20007810000 */
[--C-:B------:R-:W-:Y:S01]  /*a700*/  FFMA.FTZ R170, R153, UR10, -R182.reuse ;  /* 0x0000000a99aa7c23 */ /* 0x100fe200080108b6 */
[----:B------:R-:W-:-:S01]  /*a710*/  FFMA.FTZ R153, R174, UR10, -R182 ;  /* 0x0000000aae997c23 */ /* 0x000fc200080108b6 */
[----:B------:R-:W-:Y:S01]  /*a720*/  FFMA.FTZ R182, R171, UR10, -R182 ;  /* 0x0000000aabb67c23 */ /* 0x000fe200080108b6 */
[----:B------:R-:W-:Y:S01]  /*a730*/  FMNMX.FTZ R6, R160, R175, !PT ;  /* 0x000000afa0067209 */ /* 0x000fe20007810000 */
[----:B------:R-:W-:Y:S01]  /*a740*/  MUFU.EX2 R178, R178 ;  /* 0x000000b200b27308 */ /* 0x000fe20000000800 */
[----:B------:R-:W-:-:S02]  /*a750*/  FSEL R171, R7, RZ, P4 ;  /* 0x000000ff07ab7208 */ /* 0x000fc40002000000 */
[----:B------:R-:W-:-:S03]  /*a760*/  FMNMX.FTZ R175, R163, R6, !PT ;  /* 0x00000006a3af7209 */ /* 0x000fc60007810000 */
[----:B------:R-:W-:Y:S01]  /*a770*/  FADD.FTZ R171, -R171, R8 ;  /* 0x00000008abab7221 */ /* 0x000fe20000010100 */
[----:B------:R-:W-:Y:S01]  /*a780*/  FMNMX.FTZ R175, R162, R175, !PT ;  /* 0x000000afa2af7209 */ /* 0x000fe20007810000 */
[----:B------:R-:W-:Y:S03]  /*a790*/  MUFU.EX2 R173, R173 ;  /* 0x000000ad00ad7308 */ /* 0x000fe60000000800 */
[----:B------:R-:W-:-:S04]  /*a7a0*/  FMNMX.FTZ R175, R166, R175, !PT ;  /* 0x000000afa6af7209 */ /* 0x000fc80007810000 */
[----:B------:R-:W-:Y:S01]  /*a7b0*/  FMNMX.FTZ R175, R168, R175, !PT ;  /* 0x000000afa8af7209 */ /* 0x000fe20007810000 */
[----:B------:R-:W-:Y:S04]  /*a7c0*/  MUFU.EX2 R172, R172 ;  /* 0x000000ac00ac7308 */ /* 0x000fe80000000800 */
[----:B------:R-:W0:Y:S04]  /*a7d0*/  SHFL.BFLY PT, R6, R175, 0x2, 0x1f ;  /* 0x0c401f00af067f89 */ /* 0x000e2800000e0000 */
[----:B------:R-:W-:Y:S08]  /*a7e0*/  MUFU.EX2 R155, R155 ;  /* 0x0000009b009b7308 */ /* 0x000ff00000000800 */
[----:B------:R-:W-:Y:S08]  /*a7f0*/  MUFU.EX2 R159, R159 ;  /* 0x0000009f009f7308 */ /* 0x000ff00000000800 */
[----:B------:R-:W-:Y:S01]  /*a800*/  MUFU.EX2 R176, R176 ;  /* 0x000000b000b07308 */ /* 0x000fe20000000800 */
[----:B0-----:R-:W-:Y:S01]  /*a810*/  FMNMX.FTZ R6, R175, R6, !PT ;  /* 0x00000006af067209 */ /* 0x001fe20007810000 */
[----:B------:R-:W-:-:S06]  /*a820*/  IMAD.U32 R175, RZ, RZ, UR10 ;  /* 0x0000000affaf7e24 */ /* 0x000fcc000f8e00ff */
[----:B------:R-:W-:Y:S01]  /*a830*/  MUFU.EX2 R161, R161 ;  /* 0x000000a100a17308 */ /* 0x000fe20000000800 */
[----:B------:R-:W0:Y:S07]  /*a840*/  SHFL.BFLY PT, R169, R6, 0x1, 0x1f ;  /* 0x0c201f0006a97f89 */ /* 0x000e2e00000e0000 */
[----:B------:R-:W-:Y:S08]  /*a850*/  MUFU.EX2 R164, R164 ;  /* 0x000000a400a47308 */ /* 0x000ff00000000800 */
[----:B------:R-:W-:Y:S08]  /*a860*/  MUFU.EX2 R165, R165 ;  /* 0x000000a500a57308 */ /* 0x000ff00000000800 */
[----:B------:R-:W-:Y:S01]  /*a870*/  MUFU.EX2 R180, R180 ;  /* 0x000000b400b47308 */ /* 0x000fe20000000800 */
[----:B0-----:R-:W-:Y:S01]  /*a880*/  FMNMX.FTZ R6, R6, R169, !PT ;  /* 0x000000a906067209 */ /* 0x001fe20007810000 */
[----:B------:R-:W-:-:S03]  /*a890*/  FMUL.FTZ R169, R171, UR10 ;  /* 0x0000000aaba97c20 */ /* 0x000fc60008410000 */
[C---:B------:R-:W-:Y:S01]  /*a8a0*/  FSETP.NEU.FTZ.AND P2, PT, R6.reuse, -INF , PT ;  /* 0xff8000000600780b */ /* 0x040fe20003f5d000 */
[----:B------:R-:W-:-:S02]  /*a8b0*/  FFMA.FTZ R175, R6, R175, -8 ;  /* 0xc100000006af7423 */ /* 0x000fc400000100af */
[----:B------:R-:W0:Y:S01]  /*a8c0*/  MUFU.EX2 R169, R169 ;  /* 0x000000a900a97308 */ /* 0x000e220000000800 */
[----:B------:R-:W-:Y:S02]  /*a8d0*/  FSEL R174, R6, RZ, P2 ;  /* 0x000000ff06ae7208 */ /* 0x000fe40001000000 */
[----:B------:R-:W-:-:S03]  /*a8e0*/  FSEL R175, R175, RZ, P2 ;  /* 0x000000ffafaf7208 */ /* 0x000fc60001000000 */
[----:B------:R-:W-:Y:S02]  /*a8f0*/  FADD.FTZ R174, -R174, R9 ;  /* 0x00000009aeae7221 */ /* 0x000fe40000010100 */
[----:B------:R-:W-:-:S01]  /*a900*/  FFMA.FTZ R171, R10, UR10, -R175 ;  /* 0x0000000a0aab7c23 */ /* 0x000fc200080108af */
[--C-:B------:R-:W-:Y:S01]  /*a910*/  FFMA.FTZ R10, R11, UR10, -R175.reuse ;  /* 0x0000000a0b0a7c23 */ /* 0x100fe200080108af */
[----:B------:R-:W-:-:S01]  /*a920*/  FFMA.FTZ R11, R13, UR10, -R175 ;  /* 0x0000000a0d0b7c23 */ /* 0x000fc200080108af */
[--C-:B------:R-:W-:Y:S01]  /*a930*/  FFMA.FTZ R13, R14, UR10, -R175.reuse ;  /* 0x0000000a0e0d7c23 */ /* 0x100fe200080108af */
[----:B------:R-:W-:-:S01]  /*a940*/  FFMA.FTZ R14, R15, UR10, -R175 ;  /* 0x0000000a0f0e7c23 */ /* 0x000fc200080108af */
[--C-:B------:R-:W-:Y:S01]  /*a950*/  FFMA.FTZ R15, R152, UR10, -R175.reuse ;  /* 0x0000000a980f7c23 */ /* 0x100fe200080108af */
[----:B------:R-:W-:Y:S01]  /*a960*/  FMUL.FTZ R152, R174, UR10 ;  /* 0x0000000aae987c20 */ /* 0x000fe20008410000 */
[----:B------:R-:W-:Y:S01]  /*a970*/  MUFU.EX2 R171, R171 ;  /* 0x000000ab00ab7308 */ /* 0x000fe20000000800 */
[----:B------:R-:W-:-:S01]  /*a980*/  FFMA.FTZ R12, R12, UR10, -R175 ;  /* 0x0000000a0c0c7c23 */ /* 0x000fc200080108af */
[----:B------:R-:W-:Y:S01]  /*a990*/  FFMA.FTZ R9, R156, UR10, -R175 ;  /* 0x0000000a9c097c23 */ /* 0x000fe200080108af */
[----:B0-----:R-:W-:-:S01]  /*a9a0*/  FFMA.FTZ R156, R169, R3, R178 ;  /* 0x00000003a99c7223 */ /* 0x001fc200000100b2 */
[--C-:B------:R-:W-:Y:S01]  /*a9b0*/  FFMA.FTZ R174, R154, UR10, -R175.reuse ;  /* 0x0000000a9aae7c23 */ /* 0x100fe200080108af */
[----:B------:R-:W-:-:S01]  /*a9c0*/  FFMA.FTZ R154, R157, UR10, -R175 ;  /* 0x0000000a9d9a7c23 */ /* 0x000fc200080108af */
[----:B------:R-:W-:Y:S01]  /*a9d0*/  FFMA.FTZ R158, R158, UR10, -R175 ;  /* 0x0000000a9e9e7c23 */ /* 0x000fe200080108af */
[----:B------:R-:W-:-:S01]  /*a9e0*/  FADD.FTZ R157, R173, R156 ;  /* 0x0000009cad9d7221 */ /* 0x000fc20000010000 */
[----:B------:R-:W0:Y:S01]  /*a9f0*/  MUFU.EX2 R152, R152 ;  /* 0x0000009800987308 */ /* 0x000e220000000800 */
[----:B------:R-:W-:-:S01]  /*aa00*/  FFMA.FTZ R160, R160, UR10, -R175 ;  /* 0x0000000aa0a07c23 */ /* 0x000fc200080108af */
[----:B------:R-:W-:Y:S01]  /*aa10*/  FFMA.FTZ R163, R163, UR10, -R175 ;  /* 0x0000000aa3a37c23 */ /* 0x000fe200080108af */
[----:B------:R-:W-:-:S01]  /*aa20*/  FADD.FTZ R156, R172, R157 ;  /* 0x0000009dac9c7221 */ /* 0x000fc20000010000 */
[--C-:B------:R-:W-:Y:S01]  /*aa30*/  FFMA.FTZ R162, R162, UR10, -R175.reuse ;  /* 0x0000000aa2a27c23 */ /* 0x100fe200080108af */
[----:B------:R-:W-:-:S01]  /*aa40*/  FFMA.FTZ R166, R166, UR10, -R175 ;  /* 0x0000000aa6a67c23 */ /* 0x000fc200080108af */
[----:B------:R-:W-:Y:S01]  /*aa50*/  FFMA.FTZ R168, R168, UR10, -R175 ;  /* 0x0000000aa8a87c23 */ /* 0x000fe200080108af */
[----:B------:R-:W-:-:S01]  /*aa60*/  FADD.FTZ R156, R155, R156 ;  /* 0x0000009c9b9c7221 */ /* 0x000fc20000010000 */
[----:B------:R-:W1:Y:S08]  /*aa70*/  MUFU.EX2 R10, R10 ;  /* 0x0000000a000a7308 */ /* 0x000e700000000800 */
[----:B------:R-:W2:Y:S01]  /*aa80*/  MUFU.EX2 R11, R11 ;  /* 0x0000000b000b7308 */ /* 0x000ea20000000800 */
[----:B0-----:R-:W-:-:S07]  /*aa90*/  FFMA.FTZ R3, R152, R4, R171 ;  /* 0x0000000498037223 */ /* 0x001fce00000100ab */
[----:B------:R-:W0:Y:S01]  /*aaa0*/  MUFU.EX2 R12, R12 ;  /* 0x0000000c000c7308 */ /* 0x000e220000000800 */
[----:B-1----:R-:W-:-:S07]  /*aab0*/  FADD.FTZ R4, R10, R3 ;  /* 0x000000030a047221 */ /* 0x002fce0000010000 */
[----:B------:R-:W1:Y:S01]  /*aac0*/  MUFU.EX2 R13, R13 ;  /* 0x0000000d000d7308 */ /* 0x000e620000000800 */
[----:B--2---:R-:W-:-:S07]  /*aad0*/  FADD.FTZ R3, R11, R4 ;  /* 0x000000040b037221 */ /* 0x004fce0000010000 */
[----:B------:R-:W2:Y:S01]  /*aae0*/  MUFU.EX2 R14, R14 ;  /* 0x0000000e000e7308 */ /* 0x000ea20000000800 */
[----:B0-----:R-:W-:-:S01]  /*aaf0*/  FADD.FTZ R4, R12, R3 ;  /* 0x000000030c047221 */ /* 0x001fc20000010000 */
[----:B------:R-:W-:-:S06]  /*ab00*/  FADD.FTZ R3, R159, R156 ;  /* 0x0000009c9f037221 */ /* 0x000fcc0000010000 */
        /* <DEDUP_REMOVED lines=21> */
[----:B------:R-:W-:Y:S01]  /*ac60*/  MUFU.EX2 R8, R182 ;  /* 0x000000b600087308 */ /* 0x000fe20000000800 */
[----:B0-----:R-:W-:-:S07]  /*ac70*/  FADD.FTZ R4, R20, R3 ;  /* 0x0000000314047221 */ /* 0x001fce0000010000 */
[----:B------:R-:W0:Y:S01]  /*ac80*/  MUFU.EX2 R21, R21 ;  /* 0x0000001500157308 */ /* 0x000e220000000800 */
[----:B-1----:R-:W-:-:S07]  /*ac90*/  FADD.FTZ R157, R160, R157 ;  /* 0x0000009da09d7221 */ /* 0x002fce0000010000 */
[----:B------:R-:W1:Y:S08]  /*aca0*/  MUFU.EX2 R182, R163 ;  /* 0x000000a300b67308 */ /* 0x000e700000000800 */
        /* <DEDUP_REMOVED lines=9> */
[----:B-1----:R-:W-:-:S04]  /*ad40*/  FADD.FTZ R3, R153, R4 ;  /* 0x0000000499037221 */ /* 0x002fc80000010000 */
[----:B------:R-:W-:Y:S01]  /*ad50*/  FADD.FTZ R3, R8, R3 ;  /* 0x0000000308037221 */ /* 0x000fe20000010000 */
[----:B--2---:R-:W-:-:S04]  /*ad60*/  FADD.FTZ R157, R166, R157 ;  /* 0x0000009da69d7221 */ /* 0x004fc80000010000 */
[----:B0-----:R-:W-:Y:S01]  /*ad70*/  FADD.FTZ R4, R168, R157 ;  /* 0x0000009da8047221 */ /* 0x001fe20000010000 */
[----:B------:R-:W-:Y:S06]  /*ad80*/  @!P0 BRA `(.L_x_923) ;  /* 0x0000000000048947 */ /* 0x000fec0003800000 */
[----:B------:R-:W-:Y:S01]  /*ad90*/  BPT.TRAP 0x1 ;  /* 0x000000040000795c */ /* 0x000fe20000300000 */
.L_x_923:
        /* <DEDUP_REMOVED lines=152> */
[----:B------:R-:W-:-:S02]  /*b720*/  IMAD.MOV.U32 R9, RZ, RZ, R6 ;  /* 0x000000ffff097224 */ /* 0x000fc400078e0006 */
[----:B------:R-:W-:Y:S01]  /*b730*/  IMAD.MOV.U32 R8, RZ, RZ, R7 ;  /* 0x000000ffff087224 */ /* 0x000fe200078e0007 */
[----:B------:R-:W-:Y:S06]  /*b740*/  @P2 BRA `(.L_x_924) ;  /* 0xffffffd800042947 */ /* 0x000fec000383ffff */
[----:B------:R-:W-:-:S05]  /*b750*/  UMOV UR52, UR56 ;  /* 0x0000003800347c82 */ /* 0x000fca0008000000 */
.L_x_906:
[----:B------:R-:W-:Y:S06]  /*b760*/  BAR.ARV 0x8, 0x180 ;  /* 0x0206000000007b1d */ /* 0x000fec0000002000 */
[----:B------:R-:W-:Y:S05]  /*b770*/  @!P0 BRA `(.L_x_925) ;  /* 0x0000000000048947 */ /* 0x000fea0003800000 */
[----:B------:R-:W-:Y:S01]  /*b780*/  BPT.TRAP 0x1 ;  /* 0x000000040000795c */ /* 0x000fe20000300000 */
.L_x_925:
[----:B------:R-:W-:Y:S01]  /*b790*/  ULEA UR9, UR52, UR41, 0x3 ;  /* 0x0000002934097291 */ /* 0x000fe2000f8e183f */
[----:B------:R-:W-:-:S05]  /*b7a0*/  IMAD.U32 R0, RZ, RZ, UR45 ;  /* 0x0000002dff007e24 */ /* 0x000fca000f8e00ff */
[----:B------:R-:W-:-:S04]  /*b7b0*/  SHF.L.U32 R0, R0, 0x1f, RZ ;  /* 0x0000001f00007819 */ /* 0x000fc800000006ff */
[----:B------:R0:W1:Y:S01]  /*b7c0*/  SYNCS.PHASECHK.TRANS64.TRYWAIT P1, [UR9+0x28450], R0 ;  /* 0x02845000ff0075a7 */ /* 0x0000620008020149 */
[----:B------:R-:W-:Y:S05]  /*b7d0*/  @!P0 BRA `(.L_x_926) ;  /* 0x0000000000048947 */ /* 0x000fea0003800000 */
[----:B------:R-:W-:Y:S01]  /*b7e0*/  BPT.TRAP 0x1 ;  /* 0x000000040000795c */ /* 0x000fe20000300000 */
.L_x_926:
[----:B-1----:R-:W-:Y:S05]  /*b7f0*/  @P1 BRA `(.L_x_927) ;  /* 0x0000000000081947 */ /* 0x002fea0003800000 */
[----:B------:R-:W1:Y:S02]  /*b800*/  SYNCS.PHASECHK.TRANS64.TRYWAIT P1, [UR9+0x28450], R0 ;  /* 0x02845000ff0075a7 */ /* 0x000e640008020149 */
[----:B-1----:R-:W-:Y:S05]  /*b810*/  @!P1 BRA `(.L_x_928) ;  /* 0x0000008800a09947 */ /* 0x002fea0003800000 */
.L_x_927:
[----:B------:R-:W-:Y:S01]  /*b820*/  UIADD3 UR41, UR41, 0x8000, URZ ;  /* 0x0000800029297890 */ /* 0x000fe2000fffe03f */
[----:B------:R-:W-:Y:S01]  /*b830*/  WARPGROUP.ARRIVE ;  /* 0x00000000000079c5 */ /* 0x000fe20000000000 */
[----:B------:R-:W-:Y:S01]  /*b840*/  ULDC.64 UR4, c[0x0][0x9a0] ;  /* 0x0002680000047ab9 */ /* 0x000fe20000000a00 */
[----:B------:R-:W-:Y:S01]  /*b850*/  UMOV UR15, 0x80000020 ;  /* 0x80000020000f7882 */ /* 0x000fe20000000000 */
[----:B------:R-:W-:Y:S01]  /*b860*/  USHF.R.U32.HI UR41, URZ, 0x4, UR41 ;  /* 0x000000043f297899 */ /* 0x000fe20008011629 */
[----:B-1----:R-:W-:Y:S01]  /*b870*/  IMAD.MOV.U32 R5, RZ, RZ, 0x3f800000 ;  /* 0x3f800000ff057424 */ /* 0x002fe200078e00ff */
[----:B------:R-:W-:Y:S02]  /*b880*/  UISETP.NE.U32.AND UP0, UPT, UR4, URZ, UPT ;  /* 0x0000003f0400728c */ /* 0x000fe4000bf05070 */
[----:B------:R-:W-:Y:S02]  /*b890*/  ULOP3.LUT UR41, UR41, 0x3fff, URZ, 0xc0, !UPT ;  /* 0x00003fff29297892 */ /* 0x000fe4000f8ec03f */
[----:B------:R-:W-:-:S02]  /*b8a0*/  UISETP.NE.AND.EX UP0, UPT, UR5, URZ, UPT, UP0 ;  /* 0x0000003f0500728c */ /* 0x000fc4000bf05300 */
[----:B------:R-:W-:-:S04]  /*b8b0*/  ULOP3.LUT UR14, UR41, 0x10000, URZ, 0xfc, !UPT ;  /* 0x00010000290e7892 */ /* 0x000fc8000f8efc3f */
[----:B------:R-:W-:Y:S01]  /*b8c0*/  ULEA UR14, UR52, UR14, 0xa ;  /* 0x0000000e340e7291 */ /* 0x000fe2000f8e503f */
[----:B------:R-:W-:-:S04]  /*b8d0*/  PLOP3.LUT P1, PT, PT, PT, UP0, 0x80, 0x0 ;  /* 0x000000000000781c */ /* 0x000fc80003f2f008 */
[----:B------:R-:W-:Y:S01]  /*b8e0*/  @UP0 USHF.R.S32.HI UR8, URZ, 0x1f, UR44 ;  /* 0x0000001f3f080899 */ /* 0x000fe2000801142c */
[----:B------:R-:W-:Y:S01]  /*b8f0*/  @UP0 ULDC.64 UR12, c[0x0][0x9c8] ;  /* 0x00027200000c0ab9 */ /* 0x000fe20000000a00 */
[----:B------:R-:W-:Y:S02]  /*b900*/  @UP0 USHF.R.S32.HI UR11, URZ, 0x1f, UR37 ;  /* 0x0000001f3f0b0899 */ /* 0x000fe40008011425 */
[----:B------:R-:W-:Y:S01]  /*b910*/  QGMMA.64x256x32.F32.E4M3.E4M3 R24, R188, gdesc[UR12], R24, gsb0 ;  /* 0x03e0000cbc187df3 */ /* 0x000fe20008000818 */
[----:B------:R-:W-:Y:S02]  /*b920*/  @UP0 UIMAD UR8, UR8, UR12, URZ ;  /* 0x0000000c080802a4 */ /* 0x000fe4000f8e023f */
[----:B------:R-:W-:Y:S02]  /*b930*/  @UP0 UIMAD.WIDE.U32 UR6, UR44, UR12, URZ ;  /* 0x0000000c2c0602a5 */ /* 0x000fe4000f8e003f */
[----:B------:R-:W-:-:S03]  /*b940*/  @UP0 UIMAD UR8, UR44, UR13, UR8 ;  /* 0x0000000d2c0802a4 */ /* 0x000fc6000f8e0208 */
[----:B------:R-:W-:Y:S01]  /*b950*/  @UP0 ULDC.64 UR12, c[0x0][0x9d0] ;  /* 0x00027400000c0ab9 */ /* 0x000fe20000000a00 */
[----:B------:R-:W-:Y:S02]  /*b960*/  @UP0 UIADD3 UR7, UR7, UR8, URZ ;  /* 0x0000000807070290 */ /* 0x000fe4000fffe03f */
[----:B------:R-:W-:Y:S02]  /*b970*/  @UP0 UIMAD UR8, UR11, UR12, URZ ;  /* 0x0000000c0b0802a4 */ /* 0x000fe4000f8e023f */
[----:B------:R-:W-:Y:S02]  /*b980*/  @UP0 UIMAD.WIDE.U32 UR6, UR37, UR12, UR6 ;  /* 0x0000000c250602a5 */ /* 0x000fe4000f8e0006 */
[----:B------:R-:W-:Y:S02]  /*b990*/  @UP0 UIMAD UR8, UR37, UR13, UR8 ;  /* 0x0000000d250802a4 */ /* 0x000fe4000f8e0208 */
[----:B------:R-:W-:Y:S02]  /*b9a0*/  @UP0 ULEA UR4, UP1, UR6, UR4, 0x2 ;  /* 0x0000000406040291 */ /* 0x000fe4000f82103f */
[----:B------:R-:W-:-:S04]  /*b9b0*/  @UP0 UIADD3 UR7, UR7, UR8, URZ ;  /* 0x0000000807070290 */ /* 0x000fc8000fffe03f */
[----:B------:R-:W-:Y:S01]  /*b9c0*/  @UP0 ULEA.HI.X UR5, UR6, UR5, UR7, 0x2, UP1 ;  /* 0x0000000506050291 */ /* 0x000fe200088f1407 */
[----:B------:R-:W-:-:S05]  /*b9d0*/  IMAD.U32 R8, RZ, RZ, UR4 ;  /* 0x00000004ff087e24 */ /* 0x000fca000f8e00ff */
[----:B------:R-:W-:-:S05]  /*b9e0*/  IMAD.U32 R9, RZ, RZ, UR5 ;  /* 0x00000005ff097e24 */ /* 0x000fca000f8e00ff */
[----:B------:R1:W2:Y:S01]  /*b9f0*/  @P1 LDG.E R5, desc[UR50][R8.64] ;  /* 0x0000003208051981 */ /* 0x0002a2000c1e1900 */
[----:B------:R-:W-:Y:S01]  /*ba00*/  UIADD3 UR14, UR14, 0x2, URZ ;  /* 0x000000020e0e7890 */ /* 0x000fe2000fffe03f */
[----:B------:R-:W-:Y:S02]  /*ba10*/  UMOV UR15, 0x80000020 ;  /* 0x80000020000f7882 */ /* 0x000fe40000000000 */
[----:B0-----:R-:W0:Y:S04]  /*ba20*/  SHFL.BFLY PT, R0, R3, 0x2, 0x1f ;  /* 0x0c401f0003007f89 */ /* 0x001e2800000e0000 */
[----:B------:R-:W3:Y:S01]  /*ba30*/  SHFL.BFLY PT, R13, R4, 0x2, 0x1f ;  /* 0x0c401f00040d7f89 */ /* 0x000ee200000e0000 */
[----:B0-----:R-:W-:-:S01]  /*ba40*/  FADD.FTZ R0, R0, R3 ;  /* 0x0000000300007221 */ /* 0x001fc20000010000 */
[----:B---3--:R-:W-:-:S04]  /*ba50*/  FADD.FTZ R13, R13, R4 ;  /* 0x000000040d0d7221 */ /* 0x008fc80000010000 */
[----:B------:R-:W0:Y:S04]  /*ba60*/  SHFL.BFLY PT, R11, R0, 0x1, 0x1f ;  /* 0x0c201f00000b7f89 */ /* 0x000e2800000e0000 */
[----:B------:R-:W3:Y:S01]  /*ba70*/  SHFL.BFLY PT, R10, R13, 0x1, 0x1f ;  /* 0x0c201f000d0a7f89 */ /* 0x000ee200000e0000 */
[----:B-1----:R-:W-:Y:S02]  /*ba80*/  IMAD.MOV.U32 R8, RZ, RZ, RZ ;  /* 0x000000ffff087224 */ /* 0x002fe400078e00ff */
[----:B0-----:R-:W-:Y:S01]  /*ba90*/  FADD.FTZ R12, R0, R11 ;  /* 0x0000000b000c7221 */ /* 0x001fe20000010000 */
[----:B---3--:R-:W-:-:S04]  /*baa0*/  FADD.FTZ R14, R13, R10 ;  /* 0x0000000a0d0e7221 */ /* 0x008fc80000010000 */
        /* <DEDUP_REMOVED lines=8> */
[----:B------:R-:W0:Y:S01]  /*bb30*/  @P2 MUFU.LG2 R9, R9 ;  /* 0x0000000900092308 */ /* 0x000e220000000c00 */
[----:B------:R-:W-:Y:S02]  /*bb40*/  WARPGROUP.DEPBAR.LE gsb0, 0x0 ;  /* 0x00008000000079c5 */ /* 0x000fe40000010000 */
[----:B------:R-:W-:-:S06]  /*bb50*/  WARPGROUP.ARRIVE ;  /* 0x00000000000079c5 */ /* 0x000fcc0000000000 */
[----:B------:R-:W-:Y:S01]  /*bb60*/  QGMMA.64x256x32.F32.E4M3.E4M3 R24, R184, gdesc[UR12], R24, gsb0 ;  /* 0x03e0000cb8187df3 */ /* 0x000fe20008000818 */
[----:B------:R-:W1:Y:S08]  /*bb70*/  @P3 MUFU.LG2 R11, R15 ;  /* 0x0000000f000b3308 */ /* 0x000e700000000c00 */
[----:B------:R-:W3:Y:S01]  /*bb80*/  @P1 MUFU.RCP R10, R14 ;  /* 0x0000000e000a1308 */ /* 0x000ee20000001000 */
[----:B------:R-:W-:-:S02]  /*bb90*/  IMAD.U32 R4, RZ, RZ, UR10 ;  /* 0x0000000aff047e24 */ /* 0x000fc4000f8e00ff */
[----:B------:R-:W-:Y:S02]  /*bba0*/  IMAD.U32 R13, RZ, RZ, UR10 ;  /* 0x0000000aff0d7e24 */ /* 0x000fe4000f8e00ff */
[----:B0-----:R-:W-:Y:S01]  /*bbb0*/  @P2 FMUL.FTZ R9, R9, 0.69314718246459960938 ;  /* 0x3f31721809092820 */ /* 0x001fe20000410000 */
[----:B------:R-:W-:Y:S01]  /*bbc0*/  @P2 FMUL.FTZ R4, R4, 0.69314718246459960938 ;  /* 0x3f31721804042820 */ /* 0x000fe20000410000 */
[----:B------:R-:W-:Y:S01]  /*bbd0*/  @P3 FMUL.FTZ R12, R13, 0.69314718246459960938 ;  /* 0x3f3172180d0c3820 */ /* 0x000fe20000410000 */
[----:B-1----:R-:W-:Y:S01]  /*bbe0*/  @P3 FMUL.FTZ R11, R11, 0.69314718246459960938 ;  /* 0x3f3172180b0b3820 */ /* 0x002fe20000410000 */
[----:B------:R-:W-:Y:S02]  /*bbf0*/  IMAD.MOV.U32 R3, RZ, RZ, -0x800000 ;  /* 0xff800000ff037424 */ /* 0x000fe400078e00ff */
[----:B------:R-:W-:Y:S01]  /*bc00*/  @P2 FFMA.FTZ R3, R4, R7, R9 ;  /* 0x0000000704032223 */ /* 0x000fe20000010009 */
[----:B------:R-:W-:Y:S02]  /*bc10*/  IMAD.MOV.U32 R0, RZ, RZ, -0x800000 ;  /* 0xff800000ff007424 */ /* 0x000fe400078e00ff */
[----:B------:R-:W-:Y:S01]  /*bc20*/  @P3 FFMA.FTZ R0, R12, R6, R11 ;  /* 0x000000060c003223 */ /* 0x000fe2000001000b */
[-C--:B--2---:R-:W-:Y:S01]  /*bc30*/  FMUL.FTZ R152, R8, R5.reuse ;  /* 0x0000000508987220 */ /* 0x084fe20000410000 */
[----:B---3--:R-:W-:Y:S01]  /*bc40*/  FMUL.FTZ R4, R10, R5 ;  /* 0x000000050a047220 */ /* 0x008fe20000410000 */
[----:B------:R-:W-:-:S02]  /*bc50*/  WARPGROUP.DEPBAR.LE gsb0, 0x0 ;  /* 0x00008000000079c5 */ /* 0x000fc40000010000 */
[----:B------:R-:W-:Y:S05]  /*bc60*/  @!P0 BRA `(.L_x_929) ;  /* 0x0000000000048947 */ /* 0x000fea0003800000 */
[----:B------:R-:W-:Y:S01]  /*bc70*/  BPT.TRAP 0x1 ;  /* 0x000000040000795c */ /* 0x000fe20000300000 */
.L_x_929:
[----:B------:R-:W-:Y:S01]  /*bc80*/  UIADD3 UR4, UR9, 0x28460, URZ ;  /* 0x0002846009047890 */ /* 0x000fe2000fffe03f */
[-C--:B------:R-:W-:Y:S01]  /*bc90*/  FMUL.FTZ R6, R29, R152.reuse ;  /* 0x000000981d067220 */ /* 0x080fe20000410000 */
[----:B------:R-:W-:Y:S01]  /*bca0*/  UIADD3 UR52, UR52, 0x1, URZ ;  /* 0x0000000134347890 */ /* 0x000fe2000fffe03f */
[-C--:B------:R-:W-:Y:S01]  /*bcb0*/  FMUL.FTZ R7, R36, R152.reuse ;  /* 0x0000009824077220 */ /* 0x080fe20000410000 */
[----:B------:R-:W-:Y:S01]  /*bcc0*/  UPRMT UR4, UR40, 0x654, UR4 ;  /* 0x0000065428047896 */ /* 0x000fe20008000004 */
        /* <DEDUP_REMOVED lines=127> */
[-C--:B------:R-:W-:Y:S01]  /*c4c0*/  FMUL.FTZ R26, R147, R4.reuse ;  /* 0x00000004931a7220 */ /* 0x080fe20000410000 */
[-C--:B------:R-:W-:Y:S01]  /*c4d0*/  FMUL.FTZ R150, R150, R4.reuse ;  /* 0x0000000496967220 */ /* 0x080fe20000410000 */
[----:B------:R-:W-:Y:S01]  /*c4e0*/  FMUL.FTZ R151, R151, R4 ;  /* 0x0000000497977220 */ /* 0x000fe20000410000 */
[----:B------:R-:W-:-:S02]  /*c4f0*/  UIADD3 UR46, UR46, 0x1, URZ ;  /* 0x000000012e2e7890 */ /* 0x000fc4000fffe03f */
[----:B------:R-:W-:Y:S02]  /*c500*/  USEL UR52, UR52, URZ, UP0 ;  /* 0x0000003f34347287 */ /* 0x000fe40008000000 */
[----:B------:R-:W-:-:S12]  /*c510*/  ULOP3.LUT UR45, UR45, UR4, URZ, 0x3c, !UPT ;  /* 0x000000042d2d7292 */ /* 0x000fd8000f8e3c3f */
.L_x_855:
[----:B------:R-:W0:Y:S01]  /*c520*/  S2R R67, SR_CgaCtaId ;  /* 0x0000000000437919 */ /* 0x000e220000008800 */
[----:B------:R-:W-:Y:S01]  /*c530*/  MOV R4, 0x400 ;  /* 0x0000040000047802 */ /* 0x000fe20000000f00 */
[----:B------:R-:W-:Y:S01]  /*c540*/  BSSY B0, `(.L_x_930) ;  /* 0x0000357000007945 */ /* 0x000fe20003800000 */
[----:B------:R-:W-:Y:S02]  /*c550*/  BAR.SYNC.DEFER_BLOCKING 0x5, 0x180 ;  /* 0x0146000000007b1d */ /* 0x000fe40000010000 */
[----:B0-----:R-:W-:-:S05]  /*c560*/  LEA R4, R67, R4, 0x18 ;  /* 0x0000000443047211 */ /* 0x001fca00078ec0ff */
[----:B------:R-:W0:Y:S02]  /*c570*/  LDS R58, [R4+0x284d0] ;  /* 0x0284d000043a7984 */ /* 0x000e240000000800 */
[----:B0-----:R-:W-:Y:S01]  /*c580*/  R2UR UR4, R58 ;  /* 0x000000003a0472ca */ /* 0x001fe200000e0000 */
[----:B------:R-:W-:Y:S06]  /*c590*/  BAR.ARV 0x4, 0x180 ;  /* 0x0106000000007b1d */ /* 0x000fec0000002000 */
[----:B------:R-:W-:Y:S08]  /*c5a0*/  @P0 BRA `(.L_x_931) ;  /* 0x00000028006c0947 */ /* 0x000ff00003800000 */
[----:B------:R-:W0:Y:S01]  /*c5b0*/  S2R R74, SR_TID.X ;  /* 0x00000000004a7919 */ /* 0x000e220000002100 */
[----:B------:R-:W-:Y:S01]  /*c5c0*/  F2FP.BF16.F32.PACK_AB R9, R9, R40 ;  /* 0x000000280909723e */ /* 0x000fe200000010ff */
[----:B------:R-:W-:Y:S01]  /*c5d0*/  ULDC.64 UR6, c[0x4][0x38] ;  /* 0x01000e0000067ab9 */ /* 0x000fe20000000a00 */
        /* <DEDUP_REMOVED lines=14> */
[----:B------:R-:W-:Y:S01]  /*c6c0*/  F2FP.BF16.F32.PACK_AB R32, R7, R32 ;  /* 0x000000200720723e */ /* 0x000fe200000010ff */
[----:B0-----:R-:W-:Y:S01]  /*c6d0*/  IMAD.SHL.U32 R40, R74, 0x4, RZ ;  /* 0x000000044a287824 */ /* 0x001fe200078e00ff */
        /* <DEDUP_REMOVED lines=38> */
[----:B------:R-:W-:Y:S01]  /*c940*/  F2FP.BF16.F32.PACK_AB R54, R95, R54 ;  /* 0x000000365f36723e */ /* 0x000fe200000010ff */
[----:B------:R-:W-:Y:S01]  /*c950*/  USHF.R.S32.HI UR10, URZ, 0x1f, UR37 ;  /* 0x0000001f3f0a7899 */ /* 0x000fe20008011425 */
[----:B------:R-:W-:Y:S01]  /*c960*/  LOP3.LUT R48, R40, 0xc, RZ, 0xc0, !PT ;  /* 0x0000000c28307812 */ /* 0x000fe200078ec0ff */
[----:B------:R-:W-:Y:S01]  /*c970*/  ULDC.64 UR8, c[0x0][0xb90] ;  /* 0x0002e40000087ab9 */ /* 0x000fe20000000a00 */
[----:B------:R-:W-:Y:S02]  /*c980*/  F2FP.BF16.F32.PACK_AB R40, R76, R117 ;  /* 0x000000754c28723e */ /* 0x000fe400000010ff */
[----:B------:R-:W-:Y:S02]  /*c990*/  IADD3 R76, P0, R48, UR6, RZ ;  /* 0x00000006304c7c10 */ /* 0x000fe4000ff1e0ff */
[----:B------:R-:W-:Y:S02]  /*c9a0*/  F2FP.BF16.F32.PACK_AB R42, R84, R121 ;  /* 0x00000079542a723e */ /* 0x000fe400000010ff */
[----:B------:R-:W-:Y:S01]  /*c9b0*/  F2FP.BF16.F32.PACK_AB R43, R92, R129 ;  /* 0x000000815c2b723e */ /* 0x000fe200000010ff */
[----:B------:R-:W-:Y:S01]  /*c9c0*/  IMAD.X R77, RZ, RZ, UR7, P0 ;  /* 0x00000007ff4d7e24 */ /* 0x000fe200080e06ff */
[----:B------:R-:W-:-:S02]  /*c9d0*/  F2FP.BF16.F32.PACK_AB R5, R159, R160 ;  /* 0x000000a09f05723e */ /* 0x000fc400000010ff */
[----:B------:R-:W-:Y:S02]  /*c9e0*/  F2FP.BF16.F32.PACK_AB R6, R157, R158 ;  /* 0x0000009e9d06723e */ /* 0x000fe400000010ff */
[----:B------:R0:W2:Y:S01]  /*c9f0*/  LDG.E.CONSTANT R76, desc[UR50][R76.64] ;  /* 0x000000324c4c7981 */ /* 0x0000a2000c1e9900 */
[----:B------:R-:W-:Y:S02]  /*ca00*/  LOP3.LUT P0, R48, R74, 0x3, RZ, 0xc0, !PT ;  /* 0x000000034a307812 */ /* 0x000fe4000780c0ff */
[----:B------:R-:W-:Y:S02]  /*ca10*/  F2FP.BF16.F32.PACK_AB R7, R155, R156 ;  /* 0x0000009c9b07723e */ /* 0x000fe400000010ff */
[----:B------:R-:W-:Y:S02]  /*ca20*/  ISETP.EQ.OR P0, PT, R48, 0x3, !P0 ;  /* 0x000000033000780c */ /* 0x000fe40004702670 */
[----:B------:R-:W-:Y:S02]  /*ca30*/  F2FP.BF16.F32.PACK_AB R49, R125, R132 ;  /* 0x000000847d31723e */ /* 0x000fe400000010ff */
[----:B------:R-:W-:-:S02]  /*ca40*/  SEL R117, R9, R10, P0 ;  /* 0x0000000a09757207 */ /* 0x000fc40000000000 */
[----:B------:R-:W-:Y:S02]  /*ca50*/  SEL R79, R10, R9, P0 ;  /* 0x000000090a4f7207 */ /* 0x000fe40000000000 */
[----:B------:R-:W1:Y:S01]  /*ca60*/  S2R R9, SR_SWINHI ;  /* 0x0000000000097919 */ /* 0x000e620000002f00 */
        /* <DEDUP_REMOVED lines=8> */
[----:B------:R-:W-:Y:S02]  /*caf0*/  F2FP.BF16.F32.PACK_AB R8, R149, R152 ;  /* 0x000000989508723e */ /* 0x000fe400000010ff */
[----:B------:R-:W-:Y:S02]  /*cb00*/  F2FP.BF16.F32.PACK_AB R41, R141, R148 ;  /* 0x000000948d29723e */ /* 0x000fe400000010ff */
[----:B------:R-:W-:-:S02]  /*cb10*/  MOV R42, R4 ;  /* 0x00000004002a7202 */ /* 0x000fc40000000f00 */
[----:B-1----:R-:W-:-:S03]  /*cb20*/  MOV R43, R9 ;  /* 0x00000009002b7202 */ /* 0x002fc60000000f00 */
[----:B------:R-:W-:-:S03]  /*cb30*/  IMAD.WIDE R74, R196, 0x2, R42 ;  /* 0x00000002c44a7825 */ /* 0x000fc600078e022a */
[----:B------:R-:W-:-:S04]  /*cb40*/  IADD3 R73, P4, R74, 0xc060, RZ ;  /* 0x0000c0604a497810 */ /* 0x000fc80007f9e0ff */
[----:B------:R-:W-:Y:S01]  /*cb50*/  LOP3.LUT R72, R73, 0x380, RZ, 0xc0, !PT ;  /* 0x0000038049487812 */ /* 0x000fe200078ec0ff */
[----:B------:R-:W-:Y:S01]  /*cb60*/  IMAD R5, R192, 0x40, R16 ;  /* 0x00000040c0057824 */ /* 0x000fe200078e0210 */
[----:B------:R-:W-:Y:S02]  /*cb70*/  SEL R171, R35, R34, P0 ;  /* 0x0000002223ab7207 */ /* 0x000fe40000000000 */
[----:B------:R-:W-:Y:S02]  /*cb80*/  SEL R110, R34, R35, P0 ;  /* 0x00000023226e7207 */ /* 0x000fe40000000000 */
[----:B------:R-:W-:Y:S02]  /*cb90*/  SHF.R.U64 R72, R72, 0x3, RZ ;  /* 0x0000000348487819 */ /* 0x000fe400000012ff */
[C---:B------:R-:W-:Y:S02]  /*cba0*/  IADD3 R34, P3, R74.reuse, 0xc040, RZ ;  /* 0x0000c0404a227810 */ /* 0x040fe40007f7e0ff */
[----:B------:R-:W-:Y:S01]  /*cbb0*/  IADD3 R32, P2, R74, 0xc020, RZ ;  /* 0x0000c0204a207810 */ /* 0x000fe20007f5e0ff */
[----:B------:R-:W-:Y:S01]  /*cbc0*/  IMAD.WIDE R42, R5, 0x2, R42 ;  /* 0x00000002052a7825 */ /* 0x000fe200078e022a */
[----:B------:R-:W-:-:S02]  /*cbd0*/  SEL R155, R70, R71, P0 ;  /* 0x00000047469b7207 */ /* 0x000fc40000000000 */
[----:B------:R-:W-:Y:S01]  /*cbe0*/  SEL R97, R71, R70, P0 ;  /* 0x0000004647617207 */ /* 0x000fe20000000000 */
[--C-:B------:R-:W-:Y:S01]  /*cbf0*/  IMAD.X R71, RZ, RZ, R75.reuse, P3 ;  /* 0x000000ffff477224 */ /* 0x100fe200018e064b */
[----:B------:R-:W-:Y:S01]  /*cc00*/  LOP3.LUT R72, R72, R73, RZ, 0x3c, !PT ;  /* 0x0000004948487212 */ /* 0x000fe200078e3cff */
[--C-:B------:R-:W-:Y:S01]  /*cc10*/  IMAD.X R73, RZ, RZ, R75.reuse, P4 ;  /* 0x000000ffff497224 */ /* 0x100fe200020e064b */
[----:B------:R-:W-:Y:S01]  /*cc20*/  SEL R107, R24, R25, P0 ;  /* 0x00000019186b7207 */ /* 0x000fe20000000000 */
[----:B------:R-:W-:Y:S01]  /*cc30*/  IMAD.X R69, RZ, RZ, R75, P2 ;  /* 0x000000ffff457224 */ /* 0x000fe200010e064b */
[----:B0-----:R-:W-:Y:S02]  /*cc40*/  SEL R77, R25, R24, P0 ;  /* 0x00000018194d7207 */ /* 0x001fe40000000000 */
        /* <DEDUP_REMOVED lines=8> */
[C---:B------:R-:W-:Y:S02]  /*ccd0*/  LOP3.LUT R5, R74.reuse, 0x380, RZ, 0xc0, !PT ;  /* 0x000003804a057812 */ /* 0x040fe400078ec0ff */
[C---:B------:R-:W-:Y:S02]  /*cce0*/  IADD3 R30, P1, R74.reuse, 0xc000, RZ ;  /* 0x0000c0004a1e7810 */ /* 0x040fe40007f3e0ff */
[C---:B------:R-:W-:Y:S02]  /*ccf0*/  IADD3 R28, P6, R74.reuse, 0x8060, RZ ;  /* 0x000080604a1c7810 */ /* 0x040fe40007fde0ff */
[C---:B------:R-:W-:Y:S02]  /*cd00*/  IADD3 R6, P5, R74.reuse, 0x20, RZ ;  /* 0x000000204a067810 */ /* 0x040fe40007fbe0ff */
[C---:B------:R-:W-:Y:S02]  /*cd10*/  IADD3 R26, P4, R74.reuse, 0x8040, RZ ;  /* 0x000080404a1a7810 */ /* 0x040fe40007f9e0ff */
[----:B------:R-:W-:-:S02]  /*cd20*/  IADD3 R24, P3, R74, 0x8020, RZ ;  /* 0x000080204a187810 */ /* 0x000fc40007f7e0ff */
[----:B------:R-:W-:Y:S02]  /*cd30*/  IADD3 R20, P2, R74, 0x8000, RZ ;  /* 0x000080004a147810 */ /* 0x000fe40007f5e0ff */
[----:B------:R-:W-:Y:S02]  /*cd40*/  SEL R141, R93, R100, P0 ;  /* 0x000000645d8d7207 */ /* 0x000fe40000000000 */
[----:B------:R-:W-:Y:S02]  /*cd50*/  SEL R91, R100, R93, P0 ;  /* 0x0000005d645b7207 */ /* 0x000fe40000000000 */
[----:B------:R-:W-:Y:S01]  /*cd60*/  SHF.R.U64 R5, R5, 0x3, RZ ;  /* 0x0000000305057819 */ /* 0x000fe200000012ff */
        /* <DEDUP_REMOVED lines=9> */
[--C-:B------:R-:W-:Y:S01]  /*ce00*/  IMAD.X R63, RZ, RZ, R75.reuse, P4 ;  /* 0x000000ffff3f7224 */ /* 0x100fe200020e064b */
[----:B------:R-:W-:Y:S02]  /*ce10*/  SEL R159, R59, R62, P0 ;  /* 0x0000003e3b9f7207 */ /* 0x000fe40000000000 */
[----:B------:R-:W-:Y:S01]  /*ce20*/  SEL R100, R62, R59, P0 ;  /* 0x0000003b3e647207 */ /* 0x000fe20000000000 */
[----:B------:R-:W-:Y:S01]  /*ce30*/  IMAD.X R59, RZ, RZ, R75, P3 ;  /* 0x000000ffff3b7224 */ /* 0x000fe200018e064b */
[----:B------:R-:W-:Y:S02]  /*ce40*/  SEL R119, R11, R12, P0 ;  /* 0x0000000c0b777207 */ /* 0x000fe40000000000 */
[----:B------:R-:W-:Y:S02]  /*ce50*/  SEL R80, R12, R11, P0 ;  /* 0x0000000b0c507207 */ /* 0x000fe40000000000 */
[----:B------:R-:W-:-:S02]  /*ce60*/  SEL R121, R13, R14, P0 ;  /* 0x0000000e0d797207 */ /* 0x000fc40000000000 */
[----:B------:R-:W-:Y:S02]  /*ce70*/  SEL R81, R14, R13, P0 ;  /* 0x0000000d0e517207 */ /* 0x000fe40000000000 */
[----:B------:R-:W-:Y:S02]  /*ce80*/  SEL R94, R94, R7, P0 ;  /* 0x000000075e5e7207 */ /* 0x000fe40000000000 */
[----:B------:R-:W-:Y:S02]  /*ce90*/  SEL R149, R8, R41, P0 ;  /* 0x0000002908957207 */ /* 0x000fe40000000000 */
[----:B------:R-:W-:Y:S02]  /*cea0*/  SEL R93, R41, R8, P0 ;  /* 0x00000008295d7207 */ /* 0x000fe40000000000 */
[C---:B------:R-:W-:Y:S02]  /*ceb0*/  IADD3 R14, P1, R74.reuse, 0x4060, RZ ;  /* 0x000040604a0e7810 */ /* 0x040fe40007f3e0ff */
[----:B------:R-:W-:-:S02]  /*cec0*/  IADD3 R8, P6, R74, 0x40, RZ ;  /* 0x000000404a087810 */ /* 0x000fc40007fde0ff */
[C---:B------:R-:W-:Y:S02]  /*ced0*/  IADD3 R12, P5, R74.reuse, 0x4040, RZ ;  /* 0x000040404a0c7810 */ /* 0x040fe40007fbe0ff */
[C---:B------:R-:W-:Y:S02]  /*cee0*/  IADD3 R9, P4, R74.reuse, 0x4020, RZ ;  /* 0x000040204a097810 */ /* 0x040fe40007f9e0ff */
[C---:B------:R-:W-:Y:S02]  /*cef0*/  IADD3 R7, P3, R74.reuse, 0x4000, RZ ;  /* 0x000040004a077810 */ /* 0x040fe40007f7e0ff */
[----:B------:R-:W-:Y:S02]  /*cf00*/  IADD3 R10, P2, R74, 0x60, RZ ;  /* 0x000000604a0a7810 */ /* 0x000fe40007f5e0ff */
[----:B------:R-:W-:Y:S02]  /*cf10*/  LOP3.LUT R74, R5, R74, RZ, 0x3c, !PT ;  /* 0x0000004a054a7212 */ /* 0x000fe400078e3cff */
[----:B------:R-:W-:-:S02]  /*cf20*/  SEL R163, R102, R103, P0 ;  /* 0x0000006766a37207 */ /* 0x000fc40000000000 */
[----:B------:R-:W-:Y:S02]  /*cf30*/  LOP3.LUT R5, R28, 0x380, RZ, 0xc0, !PT ;  /* 0x000003801c057812 */ /* 0x000fe400078ec0ff */
[----:B------:R-:W-:Y:S02]  /*cf40*/  SEL R102, R103, R102, P0 ;  /* 0x0000006667667207 */ /* 0x000fe40000000000 */
[----:B------:R-:W-:Y:S02]  /*cf50*/  SEL R165, R47, R46, P0 ;  /* 0x0000002e2fa57207 */ /* 0x000fe40000000000 */
[----:B------:R-:W-:Y:S01]  /*cf60*/  SEL R103, R46, R47, P0 ;  /* 0x0000002f2e677207 */ /* 0x000fe20000000000 */
[----:B------:R-:W-:Y:S01]  /*cf70*/  IMAD.X R47, RZ, RZ, R75, P2 ;  /* 0x000000ffff2f7224 */ /* 0x000fe200010e064b */
[----:B------:R-:W-:Y:S02]  /*cf80*/  SEL R129, R37, R44, P0 ;  /* 0x0000002c25817207 */ /* 0x000fe40000000000 */
[----:B------:R-:W-:-:S02]  /*cf90*/  SEL R85, R44, R37, P0 ;  /* 0x000000252c557207 */ /* 0x000fc40000000000 */
[----:B------:R-:W-:Y:S02]  /*cfa0*/  LOP3.LUT R13, R32, 0x380, RZ, 0xc0, !PT ;  /* 0x00000380200d7812 */ /* 0x000fe400078ec0ff */
[----:B------:R-:W-:Y:S02]  /*cfb0*/  SHF.R.U64 R5, R5, 0x3, RZ ;  /* 0x0000000305057819 */ /* 0x000fe400000012ff */
[----:B------:R-:W-:Y:S02]  /*cfc0*/  IADD3 R37, P2, R42, 0x3000, RZ ;  /* 0x000030002a257810 */ /* 0x000fe40007f5e0ff */
[----:B------:R-:W-:Y:S02]  /*cfd0*/  LOP3.LUT R11, R30, 0x380, RZ, 0xc0, !PT ;  /* 0x000003801e0b7812 */ /* 0x000fe400078ec0ff */
[----:B------:R-:W-:Y:S02]  /*cfe0*/  SEL R127, R29, R36, P0 ;  /* 0x000000241d7f7207 */ /* 0x000fe40000000000 */
[----:B------:R-:W-:-:S02]  /*cff0*/  SEL R84, R36, R29, P0 ;  /* 0x0000001d24547207 */ /* 0x000fc40000000000 */
[----:B------:R-:W-:Y:S02]  /*d000*/  SHF.R.U64 R13, R13, 0x3, RZ ;  /* 0x000000030d0d7819 */ /* 0x000fe400000012ff */
[----:B------:R-:W-:Y:S02]  /*d010*/  LOP3.LUT R64, R5, R28, RZ, 0x3c, !PT ;  /* 0x0000001c05407212 */ /* 0x000fe400078e3cff */
[----:B------:R-:W-:Y:S02]  /*d020*/  LOP3.LUT R36, R37, 0x380, RZ, 0xc0, !PT ;  /* 0x0000038025247812 */ /* 0x000fe400078ec0ff */
[----:B------:R-:W-:Y:S02]  /*d030*/  SHF.R.U64 R11, R11, 0x3, RZ ;  /* 0x000000030b0b7819 */ /* 0x000fe400000012ff */
[----:B------:R-:W-:Y:S02]  /*d040*/  LOP3.LUT R5, R6, 0x380, RZ, 0xc0, !PT ;  /* 0x0000038006057812 */ /* 0x000fe400078ec0ff */
[----:B------:R-:W-:-:S02]  /*d050*/  LOP3.LUT R68, R13, R32, RZ, 0x3c, !PT ;  /* 0x000000200d447212 */ /* 0x000fc400078e3cff */
[----:B------:R-:W-:Y:S02]  /*d060*/  SHF.R.U64 R36, R36, 0x3, RZ ;  /* 0x0000000324247819 */ /* 0x000fe400000012ff */
[----:B------:R-:W-:Y:S02]  /*d070*/  LOP3.LUT R66, R11, R30, RZ, 0x3c, !PT ;  /* 0x0000001e0b427212 */ /* 0x000fe400078e3cff */
[----:B------:R-:W-:Y:S02]  /*d080*/  LOP3.LUT R13, R24, 0x380, RZ, 0xc0, !PT ;  /* 0x00000380180d7812 */ /* 0x000fe400078ec0ff */
[----:B------:R-:W-:Y:S02]  /*d090*/  SHF.R.U64 R5, R5, 0x3, RZ ;  /* 0x0000000305057819 */ /* 0x000fe400000012ff */
[----:B------:R-:W-:Y:S02]  /*d0a0*/  LOP3.LUT R11, R20, 0x380, RZ, 0xc0, !PT ;  /* 0x00000380140b7812 */ /* 0x000fe400078ec0ff */
[----:B------:R-:W-:-:S02]  /*d0b0*/  SEL R133, R53, R60, P0 ;  /* 0x0000003c35857207 */ /* 0x000fc40000000000 */
[----:B------:R-:W-:Y:S02]  /*d0c0*/  SEL R87, R60, R53, P0 ;  /* 0x000000353c577207 */ /* 0x000fe40000000000 */
[----:B------:R-:W-:Y:S01]  /*d0d0*/  LOP3.LUT R36, R36, R37, RZ, 0x3c, !PT ;  /* 0x0000002524247212 */ /* 0x000fe200078e3cff */
[----:B------:R-:W-:Y:S01]  /*d0e0*/  IMAD.X R37, RZ, RZ, R43, P2 ;  /* 0x000000ffff257224 */ /* 0x000fe200010e062b */
[----:B------:R-:W-:Y:S02]  /*d0f0*/  SHF.R.U64 R13, R13, 0x3, RZ ;  /* 0x000000030d0d7819 */ /* 0x000fe400000012ff */
[----:B------:R-:W-:Y:S02]  /*d100*/  LOP3.LUT R60, R5, R6, RZ, 0x3c, !PT ;  /* 0x00000006053c7212 */ /* 0x000fe400078e3cff */
[----:B------:R-:W-:Y:S02]  /*d110*/  SHF.R.U64 R11, R11, 0x3, RZ ;  /* 0x000000030b0b7819 */ /* 0x000fe400000012ff */
[----:B------:R-:W-:-:S02]  /*d120*/  LOP3.LUT R5, R8, 0x380, RZ, 0xc0, !PT ;  /* 0x0000038008057812 */ /* 0x000fc400078ec0ff */
[----:B------:R-:W-:Y:S02]  /*d130*/  IADD3 R25, P2, R42, 0x9000, RZ ;  /* 0x000090002a197810 */ /* 0x000fe40007f5e0ff */
[----:B------:R-:W-:Y:S02]  /*d140*/  LOP3.LUT R58, R13, R24, RZ, 0x3c, !PT ;  /* 0x000000180d3a7212 */ /* 0x000fe400078e3cff */
[----:B------:R-:W-:Y:S02]  /*d150*/  LOP3.LUT R56, R11, R20, RZ, 0x3c, !PT ;  /* 0x000000140b387212 */ /* 0x000fe400078e3cff */
[----:B------:R-:W-:Y:S02]  /*d160*/  SHF.R.U64 R5, R5, 0x3, RZ ;  /* 0x0000000305057819 */ /* 0x000fe400000012ff */
[----:B------:R-:W-:Y:S02]  /*d170*/  LOP3.LUT R24, R25, 0x380, RZ, 0xc0, !PT ;  /* 0x0000038019187812 */ /* 0x000fe400078ec0ff */
[----:B------:R-:W-:-:S02]  /*d180*/  LOP3.LUT R11, R12, 0x380, RZ, 0xc0, !PT ;  /* 0x000003800c0b7812 */ /* 0x000fc400078ec0ff */
[----:B------:R-:W-:Y:S02]  /*d190*/  SEL R131, R45, R52, P0 ;  /* 0x000000342d837207 */ /* 0x000fe40000000000 */
[----:B------:R-:W-:Y:S01]  /*d1a0*/  SEL R86, R52, R45, P0 ;  /* 0x0000002d34567207 */ /* 0x000fe20000000000 */
[----:B------:R-:W-:Y:S01]  /*d1b0*/  IMAD.X R45, RZ, RZ, R75, P3 ;  /* 0x000000ffff2d7224 */ /* 0x000fe200018e064b */
[----:B------:R-:W-:Y:S02]  /*d1c0*/  SEL R153, R40, R109, P0 ;  /* 0x0000006d28997207 */ /* 0x000fe40000000000 */
[----:B------:R-:W-:Y:S02]  /*d1d0*/  SEL R96, R109, R40, P0 ;  /* 0x000000286d607207 */ /* 0x000fe40000000000 */
[----:B------:R-:W-:Y:S02]  /*d1e0*/  LOP3.LUT R50, R5, R8, RZ, 0x3c, !PT ;  /* 0x0000000805327212 */ /* 0x000fe400078e3cff */
[----:B------:R-:W-:-:S02]  /*d1f0*/  SHF.R.U64 R24, R24, 0x3, RZ ;  /* 0x0000000318187819 */ /* 0x000fc400000012ff */
[----:B------:R-:W-:Y:S02]  /*d200*/  SEL R169, R39, R38, P0 ;  /* 0x0000002627a97207 */ /* 0x000fe40000000000 */
[----:B------:R-:W-:Y:S02]  /*d210*/  SEL R109, R38, R39, P0 ;  /* 0x00000027266d7207 */ /* 0x000fe40000000000 */
[----:B------:R-:W-:Y:S02]  /*d220*/  SHF.R.U64 R11, R11, 0x3, RZ ;  /* 0x000000030b0b7819 */ /* 0x000fe400000012ff */
[----:B------:R-:W-:Y:S02]  /*d230*/  LOP3.LUT R5, R10, 0x380, RZ, 0xc0, !PT ;  /* 0x000003800a057812 */ /* 0x000fe400078ec0ff */
[----:B------:R-:W-:Y:S02]  /*d240*/  IADD3 R39, P3, R42, 0x2000, RZ ;  /* 0x000020002a277810 */ /* 0x000fe40007f7e0ff */
[----:B------:R-:W-:Y:S01]  /*d250*/  LOP3.LUT R24, R24, R25, RZ, 0x3c, !PT ;  /* 0x0000001918187212 */ /* 0x000fe200078e3cff */
[----:B------:R-:W-:Y:S01]  /*d260*/  IMAD.X R25, RZ, RZ, R43, P2 ;  /* 0x000000ffff197224 */ /* 0x000fe200010e062b */
[----:B------:R-:W-:-:S02]  /*d270*/  LOP3.LUT R52, R11, R12, RZ, 0x3c, !PT ;  /* 0x0000000c0b347212 */ /* 0x000fc400078e3cff */
[----:B------:R-:W-:Y:S02]  /*d280*/  SHF.R.U64 R5, R5, 0x3, RZ ;  /* 0x0000000305057819 */ /* 0x000fe400000012ff */
[----:B------:R-:W-:Y:S02]  /*d290*/  LOP3.LUT R38, R39, 0x380, RZ, 0xc0, !PT ;  /* 0x0000038027267812 */ /* 0x000fe400078ec0ff */
[----:B------:R-:W-:Y:S02]  /*d2a0*/  IADD3 R12, P2, R42, 0xf000, RZ ;  /* 0x0000f0002a0c7810 */ /* 0x000fe40007f5e0ff */
[----:B------:R-:W-:Y:S02]  /*d2b0*/  LOP3.LUT R46, R5, R10, RZ, 0x3c, !PT ;  /* 0x0000000a052e7212 */ /* 0x000fe400078e3cff */
[----:B------:R-:W-:Y:S02]  /*d2c0*/  SHF.R.U64 R38, R38, 0x3, RZ ;  /* 0x0000000326267819 */ /* 0x000fe400000012ff */
[----:B------:R-:W-:-:S02]  /*d2d0*/  LOP3.LUT R5, R12, 0x380, RZ, 0xc0, !PT ;  /* 0x000003800c057812 */ /* 0x000fc400078ec0ff */
[----:B------:R-:W-:Y:S02]  /*d2e0*/  LOP3.LUT R13, R14, 0x380, RZ, 0xc0, !PT ;  /* 0x000003800e0d7812 */ /* 0x000fe400078ec0ff */
[----:B------:R-:W-:Y:S01]  /*d2f0*/  LOP3.LUT R38, R38, R39, RZ, 0x3c, !PT ;  /* 0x0000002726267212 */ /* 0x000fe200078e3cff */
[----:B------:R-:W-:Y:S01]  /*d300*/  IMAD.X R39, RZ, RZ, R43, P3 ;  /* 0x000000ffff277224 */ /* 0x000fe200018e062b */
[----:B------:R-:W-:Y:S02]  /*d310*/  SHF.R.U64 R5, R5, 0x3, RZ ;  /* 0x0000000305057819 */ /* 0x000fe400000012ff */
[----:B------:R-:W-:Y:S02]  /*d320*/  IADD3 R21, P3, R42, 0x8000, RZ ;  /* 0x000080002a157810 */ /* 0x000fe40007f7e0ff */
[----:B------:R-:W-:Y:S02]  /*d330*/  SHF.R.U64 R13, R13, 0x3, RZ ;  /* 0x000000030d0d7819 */ /* 0x000fe400000012ff */
[----:B------:R-:W-:-:S02]  /*d340*/  SEL R143, R101, R108, P0 ;  /* 0x0000006c658f7207 */ /* 0x000fc40000000000 */
[----:B------:R-:W-:Y:S02]  /*d350*/  SEL R92, R108, R101, P0 ;  /* 0x000000656c5c7207 */ /* 0x000fe40000000000 */
[----:B------:R-:W-:Y:S02]  /*d360*/  SEL R161, R55, R54, P0 ;  /* 0x0000003637a17207 */ /* 0x000fe40000000000 */
[----:B------:R-:W-:Y:S01]  /*d370*/  SEL R101, R54, R55, P0 ;  /* 0x0000003736657207 */ /* 0x000fe20000000000 */
[----:B------:R-:W-:Y:S01]  /*d380*/  IMAD.X R55, RZ, RZ, R75, P1 ;  /* 0x000000ffff377224 */ /* 0x000fe200008e064b */
[----:B------:R-:W-:Y:S02]  /*d390*/  LOP3.LUT R12, R5, R12, RZ, 0x3c, !PT ;  /* 0x0000000c050c7212 */ /* 0x000fe400078e3cff */
[----:B------:R-:W-:Y:S01]  /*d3a0*/  LOP3.LUT R20, R21, 0x380, RZ, 0xc0, !PT ;  /* 0x0000038015147812 */ /* 0x000fe200078ec0ff */
[----:B------:R-:W0:Y:S01]  /*d3b0*/  LDC R5, c[0x0][0xbe8] ;  /* 0x0002fa00ff057b82 */ /* 0x000e220000000800 */
[----:B------:R-:W-:-:S02]  /*d3c0*/  LOP3.LUT R54, R13, R14, RZ, 0x3c, !PT ;  /* 0x0000000e0d367212 */ /* 0x000fc400078e3cff */
[----:B------:R-:W-:Y:S02]  /*d3d0*/  SHF.R.U64 R20, R20, 0x3, RZ ;  /* 0x0000000314147819 */ /* 0x000fe400000012ff */
[----:B------:R-:W-:Y:S02]  /*d3e0*/  MOV R106, R54 ;  /* 0x00000036006a7202 */ /* 0x000fe40000000f00 */
[----:B--2---:R-:W-:Y:S02]  /*d3f0*/  LOP3.LUT R54, R76, 0x2, RZ, 0x3c, !PT ;  /* 0x000000024c367812 */ /* 0x004fe400078e3cff */
[----:B------:R-:W-:Y:S01]  /*d400*/  LOP3.LUT R20, R20, R21, RZ, 0x3c, !PT ;  /* 0x0000001514147212 */ /* 0x000fe200078e3cff */
[----:B------:R-:W-:Y:S01]  /*d410*/  IMAD.X R21, RZ, RZ, R43, P3 ;  /* 0x000000ffff157224 */ /* 0x000fe200018e062b */
[----:B------:R-:W-:Y:S01]  /*d420*/  IADD3 R11, P3, R42, 0xe000, RZ ;  /* 0x0000e0002a0b7810 */ /* 0x000fe20007f7e0ff */
[----:B------:R-:W-:Y:S01]  /*d430*/  SHFL.IDX PT, R77, R77, R54, 0x1c1f ;  /* 0x001c1f364d4d7589 */ /* 0x000fe200000e0000 */
[----:B------:R-:W-:-:S03]  /*d440*/  MOV R136, R46 ;  /* 0x0000002e00887202 */ /* 0x000fc60000000f00 */
[----:B------:R-:W1:Y:S01]  /*d450*/  SHFL.IDX PT, R46, R107, R76, 0x1c1f ;  /* 0x001c1f4c6b2e7589 */ /* 0x000e6200000e0000 */
[----:B------:R-:W-:Y:S02]  /*d460*/  LOP3.LUT R6, R9, 0x380, RZ, 0xc0, !PT ;  /* 0x0000038009067812 */ /* 0x000fe400078ec0ff */
[----:B------:R-:W-:Y:S02]  /*d470*/  LOP3.LUT R10, R11, 0x380, RZ, 0xc0, !PT ;  /* 0x000003800b0a7812 */ /* 0x000fe400078ec0ff */
[----:B------:R-:W-:Y:S02]  /*d480*/  LOP3.LUT R15, R34, 0x380, RZ, 0xc0, !PT ;  /* 0x00000380220f7812 */ /* 0x000fe400078ec0ff */
[----:B------:R-:W-:Y:S02]  /*d490*/  SHF.R.U64 R6, R6, 0x3, RZ ;  /* 0x0000000306067819 */ /* 0x000fe400000012ff */
[----:B------:R-:W-:Y:S02]  /*d4a0*/  SHF.R.U64 R10, R10, 0x3, RZ ;  /* 0x000000030a0a7819 */ /* 0x000fe400000012ff */
[----:B------:R-:W-:-:S02]  /*d4b0*/  SHF.R.U64 R15, R15, 0x3, RZ ;  /* 0x000000030f0f7819 */ /* 0x000fc400000012ff */
[----:B------:R-:W-:Y:S02]  /*d4c0*/  LOP3.LUT R48, R6, R9, RZ, 0x3c, !PT ;  /* 0x0000000906307212 */ /* 0x000fe400078e3cff */
[----:B------:R-:W-:Y:S02]  /*d4d0*/  LOP3.LUT R6, R7, 0x380, RZ, 0xc0, !PT ;  /* 0x0000038007067812 */ /* 0x000fe400078ec0ff */
[----:B------:R-:W-:Y:S01]  /*d4e0*/  LOP3.LUT R10, R10, R11, RZ, 0x3c, !PT ;  /* 0x0000000b0a0a7212 */ /* 0x000fe200078e3cff */
[----:B------:R-:W-:Y:S01]  /*d4f0*/  IMAD.X R11, RZ, RZ, R43, P3 ;  /* 0x000000ffff0b7224 */ /* 0x000fe200018e062b */
[----:B------:R-:W-:Y:S02]  /*d500*/  LOP3.LUT R70, R15, R34, RZ, 0x3c, !PT ;  /* 0x000000220f467212 */ /* 0x000fe400078e3cff */
[----:B0-----:R-:W-:Y:S02]  /*d510*/  ISETP.NE.AND P3, PT, R5, 0x1, PT ;  /* 0x000000010500780c */ /* 0x001fe40003f65270 */
[----:B------:R-:W-:-:S02]  /*d520*/  SHF.R.U64 R6, R6, 0x3, RZ ;  /* 0x0000000306067819 */ /* 0x000fc400000012ff */
[----:B------:R-:W-:Y:S02]  /*d530*/  LOP3.LUT R15, R26, 0x380, RZ, 0xc0, !PT ;  /* 0x000003801a0f7812 */ /* 0x000fe400078ec0ff */
[----:B------:R-:W-:Y:S02]  /*d540*/  MOV R70, R70 ;  /* 0x0000004600467202 */ /* 0x000fe40000000f00 */
[----:B------:R-:W-:Y:S02]  /*d550*/  MOV R68, R68 ;  /* 0x0000004400447202 */ /* 0x000fe40000000f00 */
[----:B------:R-:W-:Y:S02]  /*d560*/  MOV R69, R66 ;  /* 0x0000004200457202 */ /* 0x000fe40000000f00 */
[----:B------:R-:W-:Y:S01]  /*d570*/  MOV R71, R64 ;  /* 0x0000004000477202 */ /* 0x000fe20000000f00 */
[--C-:B------:R-:W-:Y:S01]  /*d580*/  IMAD.X R51, RZ, RZ, R75.reuse, P6 ;  /* 0x000000ffff337224 */ /* 0x100fe200030e064b */
[----:B------:R-:W-:Y:S01]  /*d590*/  SEL R151, R140, R49, P0 ;  /* 0x000000318c977207 */ /* 0x000fe20000000000 */
[----:B------:R-:W-:Y:S01]  /*d5a0*/  SHFL.IDX PT, R117, R117, R76, 0x1c1f ;  /* 0x001c1f4c75757589 */ /* 0x000fe200000e0000 */
[----:B------:R-:W-:Y:S01]  /*d5b0*/  SEL R95, R49, R140, P0 ;  /* 0x0000008c315f7207 */ /* 0x000fe20000000000 */
[----:B------:R-:W-:Y:S01]  /*d5c0*/  IMAD.X R49, RZ, RZ, R75, P4 ;  /* 0x000000ffff317224 */ /* 0x000fe200020e064b */
[----:B------:R-:W-:Y:S01]  /*d5d0*/  LOP3.LUT R44, R6, R7, RZ, 0x3c, !PT ;  /* 0x00000007062c7212 */ /* 0x000fe200078e3cff */
[----:B------:R-:W-:Y:S01]  /*d5e0*/  SHFL.IDX PT, R145, R145, R76, 0x1c1f ;  /* 0x001c1f4c91917589 */ /* 0x000fe200000e0000 */
[----:B------:R-:W-:-:S02]  /*d5f0*/  MOV R65, R58 ;  /* 0x0000003a00417202 */ /* 0x000fc40000000f00 */
[----:B------:R-:W-:Y:S01]  /*d600*/  MOV R66, R56 ;  /* 0x0000003800427202 */ /* 0x000fe20000000f00 */
[----:B------:R-:W-:Y:S01]  /*d610*/  SHFL.IDX PT, R149, R149, R76, 0x1c1f ;  /* 0x001c1f4c95957589 */ /* 0x000fe200000e0000 */
[----:B------:R-:W-:-:S03]  /*d620*/  SHF.R.U64 R15, R15, 0x3, RZ ;  /* 0x000000030f0f7819 */ /* 0x000fc600000012ff */
[----:B------:R-:W-:Y:S01]  /*d630*/  SHFL.IDX PT, R56, R79, R54, 0x1c1f ;  /* 0x001c1f364f387589 */ /* 0x000fe200000e0000 */
[----:B------:R-:W-:-:S03]  /*d640*/  MOV R134, R44 ;  /* 0x0000002c00867202 */ /* 0x000fc60000000f00 */
[----:B------:R-:W0:Y:S04]  /*d650*/  SHFL.IDX PT, R98, R98, R54, 0x1c1f ;  /* 0x001c1f3662627589 */ /* 0x000e2800000e0000 */
[----:B------:R-:W2:Y:S01]  /*d660*/  SHFL.IDX PT, R58, R93, R54, 0x1c1f ;  /* 0x001c1f365d3a7589 */ /* 0x000ea200000e0000 */
[----:B------:R-:W-:-:S03]  /*d670*/  LOP3.LUT R62, R15, R26, RZ, 0x3c, !PT ;  /* 0x0000001a0f3e7212 */ /* 0x000fc600078e3cff */
[----:B------:R-:W-:Y:S01]  /*d680*/  SHFL.IDX PT, R119, R119, R76, 0x1c1f ;  /* 0x001c1f4c77777589 */ /* 0x000fe200000e0000 */
[----:B-1----:R-:W-:-:S03]  /*d690*/  SEL R44, R46, R77, P0 ;  /* 0x0000004d2e2c7207 */ /* 0x002fc60000000000 */
[----:B------:R-:W1:Y:S01]  /*d6a0*/  SHFL.IDX PT, R80, R80, R54, 0x1c1f ;  /* 0x001c1f3650507589 */ /* 0x000e6200000e0000 */
[----:B------:R-:W-:Y:S02]  /*d6b0*/  MOV R138, R50 ;  /* 0x00000032008a7202 */ /* 0x000fe40000000f00 */
[----:B------:R-:W-:Y:S01]  /*d6c0*/  MOV R116, R48 ;  /* 0x0000003000747202 */ /* 0x000fe20000000f00 */
[----:B------:R-:W-:Y:S01]  /*d6d0*/  SHFL.IDX PT, R50, R115, R76, 0x1c1f ;  /* 0x001c1f4c73327589 */ /* 0x000fe200000e0000 */
[----:B------:R-:W-:Y:S02]  /*d6e0*/  SEL R46, R77, R46, P0 ;  /* 0x0000002e4d2e7207 */ /* 0x000fe40000000000 */
[----:B------:R-:W3:Y:S01]  /*d6f0*/  @P3 LDC R77, c[0x0][0xbec] ;  /* 0x0002fb00ff4d3b82 */ /* 0x000ee20000000800 */
[----:B------:R-:W4:Y:S01]  /*d700*/  SHFL.IDX PT, R49, R78, R54, 0x1c1f ;  /* 0x001c1f364e317589 */ /* 0x000f2200000e0000 */
[----:B------:R-:W-:Y:S02]  /*d710*/  MOV R140, R60 ;  /* 0x0000003c008c7202 */ /* 0x000fe40000000f00 */
[----:B------:R-:W-:Y:S01]  /*d720*/  MOV R64, R62 ;  /* 0x0000003e00407202 */ /* 0x000fe20000000f00 */
[----:B------:R-:W-:Y:S04]  /*d730*/  SHFL.IDX PT, R147, R147, R76, 0x1c1f ;  /* 0x001c1f4c93937589 */ /* 0x000fe800000e0000 */
[----:B------:R-:W3:Y:S01]  /*d740*/  SHFL.IDX PT, R94, R94, R54, 0x1c1f ;  /* 0x001c1f365e5e7589 */ /* 0x000ee200000e0000 */
[----:B------:R-:W-:-:S03]  /*d750*/  IADD3 R41, P4, R42, 0x1000, RZ ;  /* 0x000010002a297810 */ /* 0x000fc60007f9e0ff */
[----:B------:R-:W-:Y:S04]  /*d760*/  SHFL.IDX PT, R151, R151, R76, 0x1c1f ;  /* 0x001c1f4c97977589 */ /* 0x000fe800000e0000 */
[----:B------:R0:W-:Y:S04]  /*d770*/  SHFL.IDX PT, R62, R81, R54, 0x1c1f ;  /* 0x001c1f36513e7589 */ /* 0x0001e800000e0000 */
[----:B------:R-:W3:Y:S04]  /*d780*/  SHFL.IDX PT, R60, R95, R54, 0x1c1f ;  /* 0x001c1f365f3c7589 */ /* 0x000ee800000e0000 */
[----:B------:R-:W3:Y:S01]  /*d790*/  SHFL.IDX PT, R121, R121, R76, 0x1c1f ;  /* 0x001c1f4c79797589 */ /* 0x000ee200000e0000 */
[----:B0-----:R-:W0:Y:S03]  /*d7a0*/  @P3 LDC R81, c[0x0][0xbf0] ;  /* 0x0002fc00ff513b82 */ /* 0x001e260000000800 */
[----:B------:R-:W-:Y:S01]  /*d7b0*/  SHFL.IDX PT, R153, R153, R76, 0x1c1f ;  /* 0x001c1f4c99997589 */ /* 0x000fe200000e0000 */
[----:B------:R-:W-:-:S03]  /*d7c0*/  SEL R167, R118, R105, P0 ;  /* 0x0000006976a77207 */ /* 0x000fc60000000000 */
[----:B------:R-:W0:Y:S01]  /*d7d0*/  SHFL.IDX PT, R96, R96, R54, 0x1c1f ;  /* 0x001c1f3660607589 */ /* 0x000e2200000e0000 */
[----:B------:R-:W-:-:S03]  /*d7e0*/  LOP3.LUT R40, R41, 0x380, RZ, 0xc0, !PT ;  /* 0x0000038029287812 */ /* 0x000fc600078ec0ff */
[----:B------:R-:W-:Y:S04]  /*d7f0*/  SHFL.IDX PT, R123, R123, R76, 0x1c1f ;  /* 0x001c1f4c7b7b7589 */ /* 0x000fe800000e0000 */
[----:B------:R-:W-:Y:S04]  /*d800*/  SHFL.IDX PT, R155, R155, R76, 0x1c1f ;  /* 0x001c1f4c9b9b7589 */ /* 0x000fe800000e0000 */
[----:B------:R-:W0:Y:S04]  /*d810*/  SHFL.IDX PT, R82, R82, R54, 0x1c1f ;  /* 0x001c1f3652527589 */ /* 0x000e2800000e0000 */
[----:B------:R-:W0:Y:S01]  /*d820*/  SHFL.IDX PT, R78, R97, R54, 0x1c1f ;  /* 0x001c1f36614e7589 */ /* 0x000e2200000e0000 */
[----:B------:R-:W-:-:S03]  /*d830*/  SEL R105, R105, R118, P0 ;  /* 0x0000007669697207 */ /* 0x000fc60000000000 */
[----:B------:R-:W-:Y:S01]  /*d840*/  SHFL.IDX PT, R125, R125, R76, 0x1c1f ;  /* 0x001c1f4c7d7d7589 */ /* 0x000fe200000e0000 */
[----:B------:R-:W-:-:S03]  /*d850*/  IMAD.X R53, RZ, RZ, R75, P5 ;  /* 0x000000ffff357224 */ /* 0x000fc600028e064b */
[----:B------:R-:W-:Y:S04]  /*d860*/  SHFL.IDX PT, R157, R157, R76, 0x1c1f ;  /* 0x001c1f4c9d9d7589 */ /* 0x000fe800000e0000 */
[----:B------:R-:W0:Y:S04]  /*d870*/  SHFL.IDX PT, R120, R83, R54, 0x1c1f ;  /* 0x001c1f3653787589 */ /* 0x000e2800000e0000 */
[----:B------:R-:W0:Y:S01]  /*d880*/  SHFL.IDX PT, R124, R99, R54, 0x1c1f ;  /* 0x001c1f36637c7589 */ /* 0x000e2200000e0000 */
[----:B------:R-:W-:-:S03]  /*d890*/  IADD3 R33, P1, R42, 0x4000, RZ ;  /* 0x000040002a217810 */ /* 0x000fc60007f3e0ff */
[----:B------:R-:W-:Y:S04]  /*d8a0*/  SHFL.IDX PT, R127, R127, R76, 0x1c1f ;  /* 0x001c1f4c7f7f7589 */ /* 0x000fe800000e0000 */
[----:B------:R-:W-:Y:S04]  /*d8b0*/  SHFL.IDX PT, R159, R159, R76, 0x1c1f ;  /* 0x001c1f4c9f9f7589 */ /* 0x000fe800000e0000 */
[----:B------:R-:W0:Y:S04]  /*d8c0*/  SHFL.IDX PT, R84, R84, R54, 0x1c1f ;  /* 0x001c1f3654547589 */ /* 0x000e2800000e0000 */
[----:B------:R-:W0:Y:S01]  /*d8d0*/  SHFL.IDX PT, R100, R100, R54, 0x1c1f ;  /* 0x001c1f3664647589 */ /* 0x000e2200000e0000 */
[----:B------:R-:W-:-:S02]  /*d8e0*/  SHF.R.U64 R40, R40, 0x3, RZ ;  /* 0x0000000328287819 */ /* 0x000fc400000012ff */
[----:B------:R-:W-:Y:S01]  /*d8f0*/  MOV R104, R74 ;  /* 0x0000004a00687202 */ /* 0x000fe20000000f00 */
[----:B------:R-:W-:Y:S01]  /*d900*/  SHFL.IDX PT, R129, R129, R76, 0x1c1f ;  /* 0x001c1f4c81817589 */ /* 0x000fe200000e0000 */
[----:B------:R-:W-:Y:S02]  /*d910*/  MOV R72, R72 ;  /* 0x0000004800487202 */ /* 0x000fe40000000f00 */
[----:B------:R-:W-:Y:S01]  /*d920*/  LOP3.LUT R32, R33, 0x380, RZ, 0xc0, !PT ;  /* 0x0000038021207812 */ /* 0x000fe200078ec0ff */
[----:B------:R-:W-:Y:S01]  /*d930*/  SHFL.IDX PT, R131, R131, R76, 0x1c1f ;  /* 0x001c1f4c83837589 */ /* 0x000fe200000e0000 */
[----:B------:R-:W-:-:S03]  /*d940*/  MOV R111, R52 ;  /* 0x00000034006f7202 */ /* 0x000fc60000000f00 */
[----:B------:R-:W-:Y:S01]  /*d950*/  SHFL.IDX PT, R118, R133, R76, 0x1c1f ;  /* 0x001c1f4c85767589 */ /* 0x000fe200000e0000 */
[----:B------:R-:W-:-:S03]  /*d960*/  LOP3.LUT R40, R40, R41, RZ, 0x3c, !PT ;  /* 0x0000002928287212 */ /* 0x000fc600078e3cff */
[----:B------:R-:W-:Y:S01]  /*d970*/  SHFL.IDX PT, R107, R135, R76, 0x1c1f ;  /* 0x001c1f4c876b7589 */ /* 0x000fe200000e0000 */
[----:B------:R-:W-:-:S03]  /*d980*/  SEL R45, R145, R98, P0 ;  /* 0x00000062912d7207 */ /* 0x000fc60000000000 */
[----:B------:R-:W-:Y:S01]  /*d990*/  SHFL.IDX PT, R67, R137, R76, 0x1c1f ;  /* 0x001c1f4c89437589 */ /* 0x000fe200000e0000 */
[----:B------:R-:W-:Y:S01]  /*d9a0*/  SEL R47, R98, R145, P0 ;  /* 0x00000091622f7207 */ /* 0x000fe20000000000 */
[----:B------:R-:W-:Y:S01]  /*d9b0*/  BAR.SYNC.DEFER_BLOCKING 0x1, 0x100 ;  /* 0x0044000000007b1d */ /* 0x000fe20000010000 */
[----:B------:R-:W-:Y:S01]  /*d9c0*/  SEL R52, R117, R56, P0 ;  /* 0x0000003875347207 */ /* 0x000fe20000000000 */
[----:B------:R-:W-:Y:S01]  /*d9d0*/  IMAD.X R41, RZ, RZ, R43, P4 ;  /* 0x000000ffff297224 */ /* 0x000fe200020e062b */
[----:B--2---:R-:W-:Y:S02]  /*d9e0*/  SEL R53, R149, R58, P0 ;  /* 0x0000003a95357207 */ /* 0x004fe40000000000 */
[----:B------:R-:W-:Y:S01]  /*d9f0*/  SEL R55, R58, R149, P0 ;  /* 0x000000953a377207 */ /* 0x000fe20000000000 */
[----:B------:R-:W-:Y:S01]  /*da00*/  SHFL.IDX PT, R75, R139, R76, 0x1c1f ;  /* 0x001c1f4c8b4b7589 */ /* 0x000fe200000e0000 */
[----:B-1----:R-:W-:-:S03]  /*da10*/  SEL R58, R80, R119, P0 ;  /* 0x00000077503a7207 */ /* 0x002fc60000000000 */
        /* <DEDUP_REMOVED lines=9> */
[----:B------:R-:W-:Y:S01]  /*dab0*/  SHFL.IDX PT, R175, R175, R76, 0x1c1f ;  /* 0x001c1f4cafaf7589 */ /* 0x000fe200000e0000 */
[----:B------:R-:W-:-:S03]  /*dac0*/  IADD3 R29, P4, R42, 0x7000, RZ ;  /* 0x000070002a1d7810 */ /* 0x000fc60007f9e0ff */
        /* <DEDUP_REMOVED lines=8> */
[----:B------:R-:W2:Y:S04]  /*db50*/  SHFL.IDX PT, R126, R101, R54, 0x1c1f ;  /* 0x001c1f36657e7589 */ /* 0x000ea800000e0000 */
[----:B------:R-:W2:Y:S04]  /*db60*/  SHFL.IDX PT, R102, R102, R54, 0x1c1f ;  /* 0x001c1f3666667589 */ /* 0x000ea800000e0000 */
[----:B------:R-:W2:Y:S04]  /*db70*/  SHFL.IDX PT, R128, R103, R54, 0x1c1f ;  /* 0x001c1f3667807589 */ /* 0x000ea800000e0000 */
[----:B------:R-:W2:Y:S04]  /*db80*/  SHFL.IDX PT, R130, R105, R54, 0x1c1f ;  /* 0x001c1f3669827589 */ /* 0x000ea800000e0000 */
[----:B------:R-:W2:Y:S04]  /*db90*/  SHFL.IDX PT, R132, R109, R54, 0x1c1f ;  /* 0x001c1f366d847589 */ /* 0x000ea800000e0000 */
[----:B------:R-:W2:Y:S04]  /*dba0*/  SHFL.IDX PT, R79, R110, R54, 0x1c1f ;  /* 0x001c1f366e4f7589 */ /* 0x000ea800000e0000 */
[----:B------:R-:W2:Y:S04]  /*dbb0*/  SHFL.IDX PT, R113, R113, R54, 0x1c1f ;  /* 0x001c1f3671717589 */ /* 0x000ea800000e0000 */
[----:B------:R4:W2:Y:S01]  /*dbc0*/  SHFL.IDX PT, R114, R114, R54, 0x1c1f ;  /* 0x001c1f3672727589 */ /* 0x0008a200000e0000 */
[----:B------:R-:W-:Y:S01]  /*dbd0*/  SHF.R.U64 R32, R32, 0x3, RZ ;  /* 0x0000000320207819 */ /* 0x000fe200000012ff */
[----:B------:R-:W-:Y:S01]  /*dbe0*/  UIMAD UR5, UR10, UR8, URZ ;  /* 0x000000080a0572a4 */ /* 0x000fe2000f8e023f */
[----:B------:R-:W-:Y:S01]  /*dbf0*/  LOP3.LUT R28, R29, 0x380, RZ, 0xc0, !PT ;  /* 0x000003801d1c7812 */ /* 0x000fe200078ec0ff */
[----:B------:R3:W-:Y:S01]  /*dc00*/  STSM.16.M88.4 [R104], R44 ;  /* 0x0000002c68007844 */ /* 0x0007e20000000200 */
[----:B----4-:R-:W-:-:S02]  /*dc10*/  SEL R54, R56, R117, P0 ;  /* 0x0000007538367207 */ /* 0x010fc40000000000 */
[----:B------:R-:W-:Y:S01]  /*dc20*/  SEL R56, R119, R80, P0 ;  /* 0x0000005077387207 */ /* 0x000fe20000000000 */
[----:B------:R-:W-:Y:S01]  /*dc30*/  VIADD R80, R17, UR36 ;  /* 0x0000002411507c36 */ /* 0x000fe20008000000 */
[----:B------:R-:W-:Y:S01]  /*dc40*/  SEL R48, R50, R49, P0 ;  /* 0x0000003132307207 */ /* 0x000fe20000000000 */
[----:B------:R-:W-:Y:S01]  /*dc50*/  UIMAD.WIDE.U32 UR6, UR37, UR8, URZ ;  /* 0x00000008250672a5 */ /* 0x000fe2000f8e003f */
[----:B------:R-:W-:Y:S01]  /*dc60*/  LOP3.LUT R32, R32, R33, RZ, 0x3c, !PT ;  /* 0x0000002120207212 */ /* 0x000fe200078e3cff */
[----:B------:R-:W-:Y:S01]  /*dc70*/  UIMAD UR5, UR37, UR9, UR5 ;  /* 0x00000009250572a4 */ /* 0x000fe2000f8e0205 */
[----:B------:R-:W-:Y:S01]  /*dc80*/  SEL R50, R49, R50, P0 ;  /* 0x0000003231327207 */ /* 0x000fe20000000000 */
[----:B---3--:R-:W-:Y:S01]  /*dc90*/  @P3 IMAD.HI.U32 R44, R80, R77, RZ ;  /* 0x0000004d502c3227 */ /* 0x008fe200078e00ff */
[----:B------:R-:W-:Y:S01]  /*dca0*/  SEL R49, R147, R94, P0 ;  /* 0x0000005e93317207 */ /* 0x000fe20000000000 */
[----:B------:R-:W-:Y:S01]  /*dcb0*/  USHF.R.S32.HI UR12, URZ, 0x1f, UR44 ;  /* 0x0000001f3f0c7899 */ /* 0x000fe2000801142c */
[----:B------:R-:W-:Y:S01]  /*dcc0*/  SEL R51, R94, R147, P0 ;  /* 0x000000935e337207 */ /* 0x000fe20000000000 */
[----:B------:R-:W-:Y:S01]  /*dcd0*/  IMAD.X R33, RZ, RZ, R43, P1 ;  /* 0x000000ffff217224 */ /* 0x000fe200008e062b */
[----:B------:R-:W-:Y:S01]  /*dce0*/  IADD3 R27, P1, R42, 0xa000, RZ ;  /* 0x0000a0002a1b7810 */ /* 0x000fe20007f3e0ff */
[----:B------:R-:W-:Y:S01]  /*dcf0*/  IMAD.MOV.U32 R77, RZ, RZ, R80 ;  /* 0x000000ffff4d7224 */ /* 0x000fe200078e0050 */
[----:B------:R-:W-:Y:S01]  /*dd00*/  SHF.R.U64 R28, R28, 0x3, RZ ;  /* 0x000000031c1c7819 */ /* 0x000fe200000012ff */
[----:B------:R-:W-:Y:S01]  /*dd10*/  ULDC.64 UR8, c[0x0][0xb98] ;  /* 0x0002e60000087ab9 */ /* 0x000fe20000000a00 */
[----:B------:R-:W-:Y:S01]  /*dd20*/  SEL R57, R151, R60, P0 ;  /* 0x0000003c97397207 */ /* 0x000fe20000000000 */
[----:B------:R-:W-:Y:S01]  /*dd30*/  UIADD3 UR7, UR7, UR5, URZ ;  /* 0x0000000507077290 */ /* 0x000fe2000fffe03f */
[----:B------:R-:W-:Y:S01]  /*dd40*/  SEL R59, R60, R151, P0 ;  /* 0x000000973c3b7207 */ /* 0x000fe20000000000 */
[----:B------:R-:W-:Y:S01]  /*dd50*/  UIMAD UR5, UR12, UR8, URZ ;  /* 0x000000080c0572a4 */ /* 0x000fe2000f8e023f */
[----:B0-----:R-:W-:Y:S01]  /*dd60*/  @P3 SHF.R.U32.HI R77, RZ, R81, R44 ;  /* 0x00000051ff4d3219 */ /* 0x001fe2000001162c */
[----:B------:R0:W-:Y:S01]  /*dd70*/  STSM.16.M88.4 [R140], R48 ;  /* 0x000000308c007844 */ /* 0x0001e20000000200 */
[----:B------:R-:W-:-:S02]  /*dd80*/  SEL R60, R121, R62, P0 ;  /* 0x0000003e793c7207 */ /* 0x000fc40000000000 */
[----:B------:R-:W-:Y:S01]  /*dd90*/  LOP3.LUT R26, R27, 0x380, RZ, 0xc0, !PT ;  /* 0x000003801b1a7812 */ /* 0x000fe200078ec0ff */
[----:B------:R-:W-:Y:S01]  /*dda0*/  STSM.16.M88.4 [R138], R52 ;  /* 0x000000348a007844 */ /* 0x000fe20000000200 */
[----:B------:R-:W-:Y:S02]  /*ddb0*/  SEL R62, R62, R121, P0 ;  /* 0x000000793e3e7207 */ /* 0x000fe40000000000 */
[----:B------:R-:W-:Y:S02]  /*ddc0*/  SEL R61, R153, R96, P0 ;  /* 0x00000060993d7207 */ /* 0x000fe40000000000 */
[----:B------:R-:W-:Y:S01]  /*ddd0*/  SEL R63, R96, R153, P0 ;  /* 0x00000099603f7207 */ /* 0x000fe20000000000 */
[----:B------:R3:W-:Y:S01]  /*dde0*/  STSM.16.M88.4 [R136], R56 ;  /* 0x0000003888007844 */ /* 0x0007e20000000200 */
[----:B------:R-:W-:Y:S01]  /*ddf0*/  LOP3.LUT R28, R28, R29, RZ, 0x3c, !PT ;  /* 0x0000001d1c1c7212 */ /* 0x000fe200078e3cff */
[----:B------:R-:W-:Y:S01]  /*de00*/  IMAD.X R29, RZ, RZ, R43, P4 ;  /* 0x000000ffff1d7224 */ /* 0x000fe200020e062b */
[----:B------:R-:W-:-:S02]  /*de10*/  SEL R44, R123, R82, P0 ;  /* 0x000000527b2c7207 */ /* 0x000fc40000000000 */
[----:B------:R-:W-:Y:S02]  /*de20*/  SEL R46, R82, R123, P0 ;  /* 0x0000007b522e7207 */ /* 0x000fe40000000000 */
[----:B------:R-:W-:Y:S02]  /*de30*/  SEL R45, R155, R78, P0 ;  /* 0x0000004e9b2d7207 */ /* 0x000fe40000000000 */
[----:B------:R-:W-:Y:S01]  /*de40*/  SEL R47, R78, R155, P0 ;  /* 0x0000009b4e2f7207 */ /* 0x000fe20000000000 */
[----:B------:R-:W-:Y:S01]  /*de50*/  UIMAD UR5, UR44, UR9, UR5 ;  /* 0x000000092c0572a4 */ /* 0x000fe2000f8e0205 */
[----:B0-----:R-:W-:Y:S02]  /*de60*/  SEL R48, R125, R120, P0 ;  /* 0x000000787d307207 */ /* 0x001fe40000000000 */
[----:B------:R-:W-:Y:S02]  /*de70*/  SEL R50, R120, R125, P0 ;  /* 0x0000007d78327207 */ /* 0x000fe40000000000 */
[----:B------:R-:W-:Y:S01]  /*de80*/  SEL R49, R157, R124, P0 ;  /* 0x0000007c9d317207 */ /* 0x000fe20000000000 */
[----:B---3--:R-:W-:Y:S01]  /*de90*/  IMAD.MOV R56, RZ, RZ, -R77 ;  /* 0x000000ffff387224 */ /* 0x008fe200078e0a4d */
[----:B------:R-:W-:Y:S01]  /*dea0*/  SEL R51, R124, R157, P0 ;  /* 0x0000009d7c337207 */ /* 0x000fe20000000000 */
[----:B------:R-:W-:Y:S01]  /*deb0*/  UIMAD.WIDE.U32 UR6, UR44, UR8, UR6 ;  /* 0x000000082c0672a5 */ /* 0x000fe2000f8e0006 */
[----:B------:R-:W-:-:S02]  /*dec0*/  IADD3 R9, P4, R42, 0xd000, RZ ;  /* 0x0000d0002a097810 */ /* 0x000fc40007f9e0ff */
[----:B------:R-:W-:Y:S02]  /*ded0*/  SEL R52, R127, R84, P0 ;  /* 0x000000547f347207 */ /* 0x000fe40000000000 */
[----:B------:R-:W-:Y:S02]  /*dee0*/  SEL R54, R84, R127, P0 ;  /* 0x0000007f54367207 */ /* 0x000fe40000000000 */
[----:B------:R-:W-:Y:S02]  /*def0*/  SEL R53, R159, R100, P0 ;  /* 0x000000649f357207 */ /* 0x000fe40000000000 */
[----:B------:R-:W-:Y:S01]  /*df00*/  SEL R55, R100, R159, P0 ;  /* 0x0000009f64377207 */ /* 0x000fe20000000000 */
[----:B------:R0:W-:Y:S01]  /*df10*/  STSM.16.M88.4 [R134], R60 ;  /* 0x0000003c86007844 */ /* 0x0001e20000000200 */
[----:B------:R-:W-:Y:S01]  /*df20*/  SHF.R.U64 R26, R26, 0x3, RZ ;  /* 0x000000031a1a7819 */ /* 0x000fe200000012ff */
[--C-:B------:R-:W-:Y:S01]  /*df30*/  IMAD.X R13, RZ, RZ, R43.reuse, P2 ;  /* 0x000000ffff0d7224 */ /* 0x100fe200010e062b */
[----:B------:R-:W-:Y:S01]  /*df40*/  LOP3.LUT R8, R9, 0x380, RZ, 0xc0, !PT ;  /* 0x0000038009087812 */ /* 0x000fe200078ec0ff */
[----:B------:R-:W-:Y:S01]  /*df50*/  STSM.16.M88.4 [R116], R44 ;  /* 0x0000002c74007844 */ /* 0x000fe20000000200 */
[----:B------:R-:W-:Y:S01]  /*df60*/  LOP3.LUT R26, R26, R27, RZ, 0x3c, !PT ;  /* 0x0000001b1a1a7212 */ /* 0x000fe200078e3cff */
[----:B------:R-:W-:Y:S01]  /*df70*/  IMAD.X R27, RZ, RZ, R43, P1 ;  /* 0x000000ffff1b7224 */ /* 0x000fe200008e062b */
[C---:B------:R-:W-:Y:S01]  /*df80*/  IADD3 R35, P6, R42.reuse, 0x5000, RZ ;  /* 0x000050002a237810 */ /* 0x040fe20007fde0ff */
[----:B------:R3:W-:Y:S01]  /*df90*/  STSM.16.M88.4 [R111], R48 ;  /* 0x000000306f007844 */ /* 0x0007e20000000200 */
[----:B------:R-:W-:Y:S01]  /*dfa0*/  IADD3 R31, P5, R42, 0x6000, RZ ;  /* 0x000060002a1f7810 */ /* 0x000fe20007fbe0ff */
[----:B------:R-:W-:-:S02]  /*dfb0*/  ULDC.64 UR8, c[0x0][0xae8] ;  /* 0x0002ba0000087ab9 */ /* 0x000fc40000000a00 */
[----:B------:R4:W-:Y:S01]  /*dfc0*/  STSM.16.M88.4 [R106], R52 ;  /* 0x000000346a007844 */ /* 0x0009e20000000200 */
[----:B0-----:R-:W-:Y:S01]  /*dfd0*/  IMAD R61, R5, R56, R80 ;  /* 0x00000038053d7224 */ /* 0x001fe200078e0250 */
[----:B------:R-:W-:Y:S02]  /*dfe0*/  SHF.R.U64 R8, R8, 0x3, RZ ;  /* 0x0000000308087819 */ /* 0x000fe400000012ff */
[----:B------:R-:W-:Y:S02]  /*dff0*/  LOP3.LUT R34, R35, 0x380, RZ, 0xc0, !PT ;  /* 0x0000038023227812 */ /* 0x000fe400078ec0ff */
[----:B------:R-:W-:Y:S02]  /*e000*/  LOP3.LUT R30, R31, 0x380, RZ, 0xc0, !PT ;  /* 0x000003801f1e7812 */ /* 0x000fe400078ec0ff */
[----:B---3--:R-:W-:Y:S02]  /*e010*/  SHF.R.S32.HI R49, RZ, 0x1f, R77 ;  /* 0x0000001fff317819 */ /* 0x008fe4000001144d */
[----:B------:R-:W-:Y:S01]  /*e020*/  IADD3 R48, P1, R77, UR6, RZ ;  /* 0x000000064d307c10 */ /* 0x000fe2000ff3e0ff */
[----:B----4-:R-:W-:Y:S01]  /*e030*/  IMAD.U32 R52, RZ, RZ, UR5 ;  /* 0x00000005ff347e24 */ /* 0x010fe2000f8e00ff */
[----:B------:R-:W-:-:S02]  /*e040*/  SHF.R.S32.HI R50, RZ, 0x1f, R61 ;  /* 0x0000001fff327819 */ /* 0x000fc4000001143d */
[----:B-1----:R-:W-:Y:S02]  /*e050*/  SEL R58, R122, R129, P0 ;  /* 0x000000817a3a7207 */ /* 0x002fe40000000000 */
[----:B--2---:R-:W-:Y:S02]  /*e060*/  SEL R57, R161, R126, P0 ;  /* 0x0000007ea1397207 */ /* 0x004fe40000000000 */
[----:B------:R-:W-:Y:S02]  /*e070*/  SEL R59, R126, R161, P0 ;  /* 0x000000a17e3b7207 */ /* 0x000fe40000000000 */
[----:B------:R-:W-:Y:S02]  /*e080*/  SEL R44, R131, R86, P0 ;  /* 0x00000056832c7207 */ /* 0x000fe40000000000 */
[----:B------:R-:W-:Y:S02]  /*e090*/  SEL R46, R86, R131, P0 ;  /* 0x00000083562e7207 */ /* 0x000fe40000000000 */
[----:B------:R-:W-:-:S02]  /*e0a0*/  SEL R45, R163, R102, P0 ;  /* 0x00000066a32d7207 */ /* 0x000fc40000000000 */
[----:B------:R-:W-:Y:S01]  /*e0b0*/  SEL R47, R102, R163, P0 ;  /* 0x000000a3662f7207 */ /* 0x000fe20000000000 */
[----:B------:R-:W-:Y:S01]  /*e0c0*/  VIADD R51, R195, UR36 ;  /* 0x00000024c3337c36 */ /* 0x000fe20008000000 */
[----:B------:R-:W-:Y:S01]  /*e0d0*/  IADD3.X R49, R49, UR7, R52, P1, !PT ;  /* 0x0000000731317c10 */ /* 0x000fe20008ffe434 */
[----:B------:R-:W-:Y:S01]  /*e0e0*/  ULDC.64 UR6, c[0x0][0xb88] ;  /* 0x0002e20000067ab9 */ /* 0x000fe20000000a00 */
[----:B------:R-:W-:Y:S01]  /*e0f0*/  LOP3.LUT R8, R8, R9, RZ, 0x3c, !PT ;  /* 0x0000000908087212 */ /* 0x000fe200078e3cff */
[----:B------:R-:W-:Y:S01]  /*e100*/  IMAD R50, R50, UR6, RZ ;  /* 0x0000000632327c24 */ /* 0x000fe2000f8e02ff */
[----:B------:R-:W-:Y:S02]  /*e110*/  LOP3.LUT R9, R42, 0x380, RZ, 0xc0, !PT ;  /* 0x000003802a097812 */ /* 0x000fe400078ec0ff */
[----:B------:R-:W-:Y:S02]  /*e120*/  SHF.R.U64 R34, R34, 0x3, RZ ;  /* 0x0000000322227819 */ /* 0x000fe400000012ff */
[----:B------:R-:W-:-:S02]  /*e130*/  SHF.R.U64 R30, R30, 0x3, RZ ;  /* 0x000000031e1e7819 */ /* 0x000fc400000012ff */
[----:B------:R-:W-:Y:S01]  /*e140*/  SEL R56, R129, R122, P0 ;  /* 0x0000007a81387207 */ /* 0x000fe20000000000 */
[----:B------:R-:W-:Y:S01]  /*e150*/  IMAD.WIDE.U32 R48, R61, UR6, R48 ;  /* 0x000000063d307c25 */ /* 0x000fe2000f8e0030 */
[----:B------:R-:W-:Y:S01]  /*e160*/  SHF.R.U64 R9, R9, 0x3, RZ ;  /* 0x0000000309097819 */ /* 0x000fe200000012ff */
[----:B------:R-:W-:Y:S01]  /*e170*/  ULDC UR5, c[0x0][0xa88] ;  /* 0x0002a20000057ab9 */ /* 0x000fe20000000800 */
[----:B------:R-:W-:Y:S01]  /*e180*/  LOP3.LUT R34, R34, R35, RZ, 0x3c, !PT ;  /* 0x0000002322227212 */ /* 0x000fe200078e3cff */
[----:B------:R-:W-:Y:S01]  /*e190*/  IMAD R61, R61, UR7, R50 ;  /* 0x000000073d3d7c24 */ /* 0x000fe2000f8e0232 */
[----:B------:R-:W-:Y:S01]  /*e1a0*/  LOP3.LUT R30, R30, R31, RZ, 0x3c, !PT ;  /* 0x0000001f1e1e7212 */ /* 0x000fe200078e3cff */
[--C-:B------:R-:W-:Y:S01]  /*e1b0*/  IMAD.X R35, RZ, RZ, R43.reuse, P6 ;  /* 0x000000ffff237224 */ /* 0x100fe200030e062b */
[C---:B------:R-:W-:Y:S01]  /*e1c0*/  IADD3 R15, P6, R42.reuse, 0xb000, RZ ;  /* 0x0000b0002a0f7810 */ /* 0x040fe20007fde0ff */
[--C-:B------:R-:W-:Y:S01]  /*e1d0*/  IMAD.X R31, RZ, RZ, R43.reuse, P5 ;  /* 0x000000ffff1f7224 */ /* 0x100fe200028e062b */
[----:B------:R-:W-:Y:S01]  /*e1e0*/  IADD3 R7, P5, R42, 0xc000, RZ ;  /* 0x0000c0002a077810 */ /* 0x000fe20007fbe0ff */
[----:B------:R-:W-:Y:S01]  /*e1f0*/  STSM.16.M88.4 [R66], R56 ;  /* 0x0000003842007844 */ /* 0x000fe20000000200 */
[----:B------:R-:W-:Y:S01]  /*e200*/  LOP3.LUT R42, R9, R42, RZ, 0x3c, !PT ;  /* 0x0000002a092a7212 */ /* 0x000fe200078e3cff */
[----:B------:R-:W-:Y:S01]  /*e210*/  ULDC.64 UR6, c[0x0][0xb50] ;  /* 0x0002d40000067ab9 */ /* 0x000fe20000000a00 */
[----:B------:R-:W-:Y:S01]  /*e220*/  IMAD.X R9, RZ, RZ, R43, P4 ;  /* 0x000000ffff097224 */ /* 0x000fe200020e062b */
[----:B------:R0:W-:Y:S01]  /*e230*/  STSM.16.M88.4 [R65], R44 ;  /* 0x0000002c41007844 */ /* 0x0001e20000000200 */
[----:B------:R-:W-:Y:S01]  /*e240*/  IMAD R100, R5, UR5, RZ ;  /* 0x0000000505647c24 */ /* 0x000fe2000f8e02ff */
[----:B------:R-:W-:-:S02]  /*e250*/  SEL R52, R118, R87, P0 ;  /* 0x0000005776347207 */ /* 0x000fc40000000000 */
[----:B------:R-:W-:Y:S02]  /*e260*/  SEL R54, R87, R118, P0 ;  /* 0x0000007657367207 */ /* 0x000fe40000000000 */
[----:B------:R-:W-:Y:S02]  /*e270*/  SEL R53, R165, R128, P0 ;  /* 0x00000080a5357207 */ /* 0x000fe40000000000 */
[----:B------:R-:W-:Y:S02]  /*e280*/  SEL R55, R128, R165, P0 ;  /* 0x000000a580377207 */ /* 0x000fe40000000000 */
[----:B------:R-:W-:Y:S02]  /*e290*/  LOP3.LUT P1, RZ, R193, 0x3, RZ, 0xc0, !PT ;  /* 0x00000003c1ff7812 */ /* 0x000fe4000782c0ff */
[C---:B------:R-:W-:Y:S01]  /*e2a0*/  LEA R50, P4, R48.reuse, UR6, 0x2 ;  /* 0x0000000630327c11 */ /* 0x040fe2000f8810ff */
[----:B0-----:R-:W-:Y:S02]  /*e2b0*/  IMAD.IADD R47, R49, 0x1, R61 ;  /* 0x00000001312f7824 */ /* 0x001fe400078e023d */
[C---:B------:R-:W-:Y:S01]  /*e2c0*/  VIADD R45, R51.reuse, 0x8 ;  /* 0x00000008332d7836 */ /* 0x040fe20000000000 */
[----:B------:R-:W-:Y:S01]  /*e2d0*/  ISETP.GE.OR P2, PT, R51, R100, P1 ;  /* 0x000000643300720c */ /* 0x000fe20000f46670 */
[----:B------:R0:W-:Y:S01]  /*e2e0*/  STSM.16.M88.4 [R64], R52 ;  /* 0x0000003440007844 */ /* 0x0001e20000000200 */
[----:B------:R-:W-:-:S02]  /*e2f0*/  LEA.HI.X R48, R48, UR7, R47, 0x2, P4 ;  /* 0x0000000730307c11 */ /* 0x000fc4000a0f142f */
[----:B------:R-:W-:Y:S02]  /*e300*/  ISETP.GE.OR P1, PT, R45, R100, P1 ;  /* 0x000000642d00720c */ /* 0x000fe40000f26670 */
[----:B------:R-:W-:Y:S02]  /*e310*/  SEL R44, R107, R88, P0 ;  /* 0x000000586b2c7207 */ /* 0x000fe40000000000 */
[----:B------:R-:W-:Y:S02]  /*e320*/  SEL R46, R88, R107, P0 ;  /* 0x0000006b582e7207 */ /* 0x000fe40000000000 */
[----:B------:R-:W-:Y:S02]  /*e330*/  SEL R45, R167, R130, P0 ;  /* 0x00000082a72d7207 */ /* 0x000fe40000000000 */
[----:B------:R-:W-:Y:S02]  /*e340*/  SEL R47, R130, R167, P0 ;  /* 0x000000a7822f7207 */ /* 0x000fe40000000000 */
[----:B------:R-:W-:-:S02]  /*e350*/  SEL R66, R76, R67, P0 ;  /* 0x000000434c427207 */ /* 0x000fc40000000000 */
[----:B------:R-:W-:Y:S02]  /*e360*/  SEL R65, R115, R132, P0 ;  /* 0x0000008473417207 */ /* 0x000fe40000000000 */
[----:B0-----:R-:W-:Y:S02]  /*e370*/  SEL R64, R67, R76, P0 ;  /* 0x0000004c43407207 */ /* 0x001fe40000000000 */
[----:B------:R-:W-:Y:S02]  /*e380*/  SEL R67, R132, R115, P0 ;  /* 0x0000007384437207 */ /* 0x000fe40000000000 */
[----:B------:R-:W-:Y:S02]  /*e390*/  SEL R76, R75, R90, P0 ;  /* 0x0000005a4b4c7207 */ /* 0x000fe40000000000 */
[----:B------:R-:W-:Y:S02]  /*e3a0*/  SEL R78, R90, R75, P0 ;  /* 0x0000004b5a4e7207 */ /* 0x000fe40000000000 */
[----:B------:R-:W-:Y:S01]  /*e3b0*/  SEL R77, R112, R79, P0 ;  /* 0x0000004f704d7207 */ /* 0x000fe20000000000 */
[----:B------:R-:W-:Y:S01]  /*e3c0*/  SHFL.IDX PT, R84, R50, RZ, 0x1c1f ;  /* 0x001c1fff32547589 */ /* 0x000fe200000e0000 */
[----:B------:R-:W-:-:S02]  /*e3d0*/  SEL R79, R79, R112, P0 ;  /* 0x000000704f4f7207 */ /* 0x000fc40000000000 */
[----:B------:R-:W-:Y:S01]  /*e3e0*/  SEL R88, R74, R91, P0 ;  /* 0x0000005b4a587207 */ /* 0x000fe20000000000 */
[----:B------:R-:W0:Y:S01]  /*e3f0*/  SHFL.IDX PT, R85, R48, RZ, 0x1c1f ;  /* 0x001c1fff30557589 */ /* 0x000e2200000e0000 */
[----:B------:R-:W-:Y:S02]  /*e400*/  SEL R90, R91, R74, P0 ;  /* 0x0000004a5b5a7207 */ /* 0x000fe40000000000 */
[----:B------:R-:W-:Y:S01]  /*e410*/  SEL R89, R108, R113, P0 ;  /* 0x000000716c597207 */ /* 0x000fe20000000000 */
[----:B------:R1:W-:Y:S01]  /*e420*/  SHFL.IDX PT, R94, R50, 0x1, 0x1c1f ;  /* 0x003c1f00325e7f89 */ /* 0x0003e200000e0000 */
[----:B------:R-:W-:Y:S02]  /*e430*/  SEL R91, R113, R108, P0 ;  /* 0x0000006c715b7207 */ /* 0x000fe40000000000 */
[----:B------:R-:W-:Y:S01]  /*e440*/  SEL R49, R175, R114, P0 ;  /* 0x00000072af317207 */ /* 0x000fe20000000000 */
[----:B------:R2:W3:Y:S01]  /*e450*/  SHFL.IDX PT, R95, R48, 0x1, 0x1c1f ;  /* 0x003c1f00305f7f89 */ /* 0x0004e200000e0000 */
[----:B------:R-:W-:-:S02]  /*e460*/  SEL R51, R114, R175, P0 ;  /* 0x000000af72337207 */ /* 0x000fc40000000000 */
[----:B-1----:R-:W-:Y:S01]  /*e470*/  SEL R50, R92, R73, P0 ;  /* 0x000000495c327207 */ /* 0x002fe20000000000 */
[----:B------:R-:W-:Y:S01]  /*e480*/  STSM.16.M88.4 [R71], R44 ;  /* 0x0000002c47007844 */ /* 0x000fe20000000200 */
[----:B--2---:R-:W-:-:S03]  /*e490*/  SEL R48, R73, R92, P0 ;  /* 0x0000005c49307207 */ /* 0x004fc60000000000 */
[----:B------:R-:W-:Y:S04]  /*e4a0*/  STSM.16.M88.4 [R69], R64 ;  /* 0x0000004045007844 */ /* 0x000fe80000000200 */
[----:B------:R-:W-:Y:S04]  /*e4b0*/  STSM.16.M88.4 [R68], R76 ;  /* 0x0000004c44007844 */ /* 0x000fe80000000200 */
[----:B------:R1:W-:Y:S04]  /*e4c0*/  STSM.16.M88.4 [R70], R88 ;  /* 0x0000005846007844 */ /* 0x0003e80000000200 */
[----:B------:R-:W-:Y:S01]  /*e4d0*/  STSM.16.M88.4 [R72], R48 ;  /* 0x0000003048007844 */ /* 0x000fe20000000200 */
[----:B------:R-:W-:Y:S01]  /*e4e0*/  BAR.SYNC.DEFER_BLOCKING 0x1, 0x100 ;  /* 0x0044000000007b1d */ /* 0x000fe20000010000 */
[----:B------:R-:W-:-:S05]  /*e4f0*/  UIMAD UR5, UR10, UR8, URZ ;  /* 0x000000080a0572a4 */ /* 0x000fca000f8e023f */
[----:B0-----:R-:W-:Y:S01]  /*e500*/  @!P2 ST.E desc[UR50][R84.64], R3 ;  /* 0x000000035400a985 */ /* 0x001fe2000c101932 */
[----:B------:R-:W-:Y:S01]  /*e510*/  UIMAD.WIDE.U32 UR6, UR37, UR8, URZ ;  /* 0x00000008250672a5 */ /* 0x000fe2000f8e003f */
[----:B------:R-:W-:Y:S01]  /*e520*/  LOP3.LUT R6, R7, 0x380, RZ, 0xc0, !PT ;  /* 0x0000038007067812 */ /* 0x000fe200078ec0ff */
[----:B------:R-:W-:Y:S01]  /*e530*/  ULDC.64 UR10, c[0x0][0xaf0] ;  /* 0x0002bc00000a7ab9 */ /* 0x000fe20000000a00 */
[----:B---3--:R0:W-:Y:S04]  /*e540*/  @!P1 ST.E desc[UR50][R94.64], R0 ;  /* 0x000000005e009985 */ /* 0x0081e8000c101932 */
[----:B------:R2:W5:Y:S04]  /*e550*/  LD.E.128 R80, desc[UR50][R32.64] ;  /* 0x0000003220507980 */ /* 0x000568000c101d00 */
[----:B-1----:R1:W5:Y:S01]  /*e560*/  LD.E.128 R68, desc[UR50][R30.64] ;  /* 0x000000321e447980 */ /* 0x002362000c101d00 */
[----:B0-----:R-:W-:-:S03]  /*e570*/  IMAD R0, R23, 0x20, R192 ;  /* 0x0000002017007824 */ /* 0x001fc600078e02c0 */
[----:B------:R0:W5:Y:S01]  /*e580*/  LD.E.128 R92, desc[UR50][R8.64] ;  /* 0x00000032085c7980 */ /* 0x000162000c101d00 */
[----:B--2---:R-:W2:Y:S01]  /*e590*/  @P3 LDC R32, c[0x0][0xbec] ;  /* 0x0002fb00ff203b82 */ /* 0x004ea20000000800 */
[----:B------:R-:W-:Y:S01]  /*e5a0*/  UIMAD UR5, UR37, UR9, UR5 ;  /* 0x00000009250572a4 */ /* 0x000fe2000f8e0205 */
[----:B------:R-:W-:Y:S01]  /*e5b0*/  LOP3.LUT R14, R15, 0x380, RZ, 0xc0, !PT ;  /* 0x000003800f0e7812 */ /* 0x000fe200078ec0ff */
[----:B------:R-:W-:Y:S01]  /*e5c0*/  UIMAD UR8, UR12, UR10, URZ ;  /* 0x0000000a0c0872a4 */ /* 0x000fe2000f8e023f */
[----:B------:R-:W-:Y:S01]  /*e5d0*/  SHF.R.U64 R6, R6, 0x3, RZ ;  /* 0x0000000306067819 */ /* 0x000fe200000012ff */
[----:B------:R-:W5:Y:S03]  /*e5e0*/  LD.E.128 R52, desc[UR50][R42.64] ;  /* 0x000000322a347980 */ /* 0x000f66000c101d00 */
[----:B-1----:R-:W1:Y:S01]  /*e5f0*/  @P3 LDC R31, c[0x0][0xbf0] ;  /* 0x0002fc00ff1f3b82 */ /* 0x002e620000000800 */
[----:B0-----:R-:W-:Y:S01]  /*e600*/  VIADD R9, R0, UR36 ;  /* 0x0000002400097c36 */ /* 0x001fe20008000000 */
[----:B------:R-:W-:Y:S01]  /*e610*/  UIADD3 UR7, UR7, UR5, URZ ;  /* 0x0000000507077290 */ /* 0x000fe2000fffe03f */
[----:B------:R-:W5:Y:S02]  /*e620*/  LD.E.128 R56, desc[UR50][R40.64] ;  /* 0x0000003228387980 */ /* 0x000f64000c101d00 */
[----:B------:R-:W-:Y:S01]  /*e630*/  IMAD.MOV.U32 R3, RZ, RZ, R9 ;  /* 0x000000ffff037224 */ /* 0x000fe200078e0009 */
[----:B------:R-:W-:Y:S01]  /*e640*/  UIMAD UR5, UR44, UR11, UR8 ;  /* 0x0000000b2c0572a4 */ /* 0x000fe2000f8e0208 */
[----:B------:R-:W-:Y:S01]  /*e650*/  SHF.R.U64 R14, R14, 0x3, RZ ;  /* 0x000000030e0e7819 */ /* 0x000fe200000012ff */
[----:B------:R-:W-:Y:S01]  /*e660*/  UIMAD.WIDE.U32 UR6, UR44, UR10, UR6 ;  /* 0x0000000a2c0672a5 */ /* 0x000fe2000f8e0006 */
[----:B------:R-:W-:Y:S01]  /*e670*/  LOP3.LUT R6, R6, R7, RZ, 0x3c, !PT ;  /* 0x0000000706067212 */ /* 0x000fe200078e3cff */
[----:B------:R-:W5:Y:S04]  /*e680*/  LD.E.128 R60, desc[UR50][R38.64] ;  /* 0x00000032263c7980 */ /* 0x000f68000c101d00 */
[----:B------:R-:W5:Y:S01]  /*e690*/  LD.E.128 R44, desc[UR50][R36.64] ;  /* 0x00000032242c7980 */ /* 0x000f62000c101d00 */
[----:B--2---:R-:W-:Y:S01]  /*e6a0*/  @P3 IMAD.HI.U32 R0, R9, R32, RZ ;  /* 0x0000002009003227 */ /* 0x004fe200078e00ff */
[----:B------:R-:W-:Y:S01]  /*e6b0*/  UIADD3 UR5, UR7, UR5, URZ ;  /* 0x0000000507057290 */ /* 0x000fe2000fffe03f */
[----:B------:R-:W-:Y:S01]  /*e6c0*/  LOP3.LUT R14, R14, R15, RZ, 0x3c, !PT ;  /* 0x0000000f0e0e7212 */ /* 0x000fe200078e3cff */
[----:B------:R-:W-:Y:S01]  /*e6d0*/  ULDC.64 UR8, c[0x0][0xae0] ;  /* 0x0002b80000087ab9 */ /* 0x000fe20000000a00 */
[--C-:B------:R-:W-:Y:S01]  /*e6e0*/  IMAD.X R7, RZ, RZ, R43.reuse, P5 ;  /* 0x000000ffff077224 */ /* 0x100fe200028e062b */
[----:B------:R-:W5:Y:S01]  /*e6f0*/  LD.E.128 R64, desc[UR50][R34.64] ;  /* 0x0000003222407980 */ /* 0x000f62000c101d00 */
[----:B-1----:R-:W-:Y:S01]  /*e700*/  @P3 SHF.R.U32.HI R3, RZ, R31, R0 ;  /* 0x0000001fff033219 */ /* 0x002fe20000011600 */
[----:B------:R-:W-:-:S02]  /*e710*/  IMAD.X R15, RZ, RZ, R43, P6 ;  /* 0x000000ffff0f7224 */ /* 0x000fc400030e062b */
[----:B------:R0:W5:Y:S01]  /*e720*/  LD.E.128 R96, desc[UR50][R6.64] ;  /* 0x0000003206607980 */ /* 0x000162000c101d00 */
[--C-:B------:R-:W-:Y:S01]  /*e730*/  SHF.R.S32.HI R0, RZ, 0x1f, R3.reuse ;  /* 0x0000001fff007819 */ /* 0x100fe20000011403 */
[----:B------:R-:W-:Y:S02]  /*e740*/  IMAD.MOV R8, RZ, RZ, -R3 ;  /* 0x000000ffff087224 */ /* 0x000fe400078e0a03 */
[----:B------:R-:W5:Y:S02]  /*e750*/  LD.E.128 R48, desc[UR50][R28.64] ;  /* 0x000000321c307980 */ /* 0x000f64000c101d00 */
[----:B------:R-:W-:Y:S02]  /*e760*/  IMAD R0, R0, UR8, RZ ;  /* 0x0000000800007c24 */ /* 0x000fe4000f8e02ff */
[----:B------:R-:W5:Y:S01]  /*e770*/  LD.E.128 R88, desc[UR50][R20.64] ;  /* 0x0000003214587980 */ /* 0x000f62000c101d00 */
[----:B------:R-:W-:Y:S02]  /*e780*/  IMAD R5, R5, R8, R9 ;  /* 0x0000000805057224 */ /* 0x000fe400078e0209 */
[----:B0-----:R-:W-:Y:S01]  /*e790*/  IMAD.U32 R7, RZ, RZ, UR7 ;  /* 0x00000007ff077e24 */ /* 0x001fe2000f8e00ff */
[----:B------:R-:W5:Y:S01]  /*e7a0*/  LD.E.128 R84, desc[UR50][R24.64] ;  /* 0x0000003218547980 */ /* 0x000f62000c101d00 */
[----:B------:R-:W-:Y:S01]  /*e7b0*/  IMAD.U32 R6, RZ, RZ, UR6 ;  /* 0x00000006ff067e24 */ /* 0x000fe2000f8e00ff */
[----:B------:R-:W-:Y:S01]  /*e7c0*/  ULDC.64 UR6, c[0x0][0xad8] ;  /* 0x0002b60000067ab9 */ /* 0x000fe20000000a00 */
[----:B------:R-:W-:Y:S01]  /*e7d0*/  IMAD.U32 R7, RZ, RZ, UR5 ;  /* 0x00000005ff077e24 */ /* 0x000fe2000f8e00ff */
[----:B------:R-:W5:Y:S01]  /*e7e0*/  LD.E.128 R72, desc[UR50][R26.64] ;  /* 0x000000321a487980 */ /* 0x000f62000c101d00 */
[----:B------:R-:W-:Y:S01]  /*e7f0*/  IMAD R9, R3, UR9, R0 ;  /* 0x0000000903097c24 */ /* 0x000fe2000f8e0200 */
[----:B------:R-:W-:-:S02]  /*e800*/  SHF.R.S32.HI R0, RZ, 0x1f, R5 ;  /* 0x0000001fff007819 */ /* 0x000fc40000011405 */
[----:B------:R-:W5:Y:S01]  /*e810*/  LD.E.128 R76, desc[UR50][R14.64] ;  /* 0x000000320e4c7980 */ /* 0x000f62000c101d00 */
[----:B------:R-:W-:-:S03]  /*e820*/  IMAD.WIDE.U32 R6, R3, UR8, R6 ;  /* 0x0000000803067c25 */ /* 0x000fc6000f8e0006 */
[----:B------:R-:W5:Y:S04]  /*e830*/  LD.E.128 R40, desc[UR50][R10.64] ;  /* 0x000000320a287980 */ /* 0x000f68000c101d00 */
[----:B------:R0:W5:Y:S01]  /*e840*/  LD.E.128 R36, desc[UR50][R12.64] ;  /* 0x000000320c247980 */ /* 0x000162000c101d00 */
[----:B------:R-:W-:Y:S01]  /*e850*/  @!PT LDS RZ, [RZ] ;  /* 0x00000000fffff984 */ /* 0x000fe20000000800 */
[----:B------:R-:W-:Y:S01]  /*e860*/  @!PT LDS RZ, [RZ] ;  /* 0x00000000fffff984 */ /* 0x000fe20000000800 */
[----:B------:R-:W-:Y:S01]  /*e870*/  @!PT LDS RZ, [RZ] ;  /* 0x00000000fffff984 */ /* 0x000fe20000000800 */
[----:B------:R-:W-:Y:S01]  /*e880*/  @!PT LDS RZ, [RZ] ;  /* 0x00000000fffff984 */ /* 0x000fe20000000800 */
[----:B------:R1:W-:Y:S06]  /*e890*/  MEMBAR.ALL.CTA ;  /* 0x0000000000007992 */ /* 0x0003ec0000008000 */
[----:B-1----:R-:W1:Y:S01]  /*e8a0*/  FENCE.VIEW.ASYNC.S ;  /* 0x00000000000073c6 */ /* 0x002e620000000000 */
[----:B------:R-:W-:-:S02]  /*e8b0*/  IMAD.IADD R7, R7, 0x1, R9 ;  /* 0x0000000107077824 */ /* 0x000fc400078e0209 */
[----:B------:R-:W-:Y:S02]  /*e8c0*/  IMAD R0, R0, UR6, RZ ;  /* 0x0000000600007c24 */ /* 0x000fe4000f8e02ff */
[----:B0-----:R-:W-:Y:S02]  /*e8d0*/  VIADD R13, R192, UR36 ;  /* 0x00000024c00d7c36 */ /* 0x001fe40008000000 */
        /* <DEDUP_REMOVED lines=12> */
[----:B-1----:R0:W1:Y:S01]  /*e9a0*/  SHFL.IDX PT, R11, R0, RZ, 0x181f ;  /* 0x00181fff000b7589 */ /* 0x00206200000e0000 */
[----:B------:R-:W-:Y:S01]  /*e9b0*/  ISETP.GE.AND P0, PT, R3, R100, PT ;  /* 0x000000640300720c */ /* 0x000fe20003f06270 */
[----:B------:R-:W-:Y:S01]  /*e9c0*/  BSSY B1, `(.L_x_932) ;  /* 0x0000015000017945 */ /* 0x000fe20003800000 */
[----:B------:R0:W-:Y:S01]  /*e9d0*/  SYNCS.ARRIVE.TRANS64.RED.A1T0 RZ, [R4+URZ], RZ ;  /* 0x000000ff04ff79a7 */ /* 0x0001e2000810043f */
[----:B------:R0:W2:Y:S02]  /*e9e0*/  SHFL.IDX PT, R3, R12, RZ, 0x181f ;  /* 0x00181fff0c037589 */ /* 0x0000a400000e0000 */
[----:B------:R-:W-:Y:S08]  /*e9f0*/  @P2 BRA `(.L_x_933) ;  /* 0x0000000000442947 */ /* 0x000ff00003800000 */
[----:B------:R-:W-:Y:S02]  /*ea00*/  ULDC UR5, c[0x0][0xac8] ;  /* 0x0002b20000057ab9 */ /* 0x000fe40000000800 */
[----:B------:R-:W-:Y:S02]  /*ea10*/  ISETP.GE.AND P5, PT, R16, UR5, PT ;  /* 0x0000000510007c0c */ /* 0x000fe4000bfa6270 */
[----:B------:R-:W-:Y:S02]  /*ea20*/  ISETP.GE.AND P4, PT, R19, UR5, PT ;  /* 0x0000000513007c0c */ /* 0x000fe4000bf86270 */
[----:B------:R-:W-:Y:S02]  /*ea30*/  ISETP.GE.AND P3, PT, R18, UR5, PT ;  /* 0x0000000512007c0c */ /* 0x000fe4000bf66270 */
[----:B------:R-:W-:-:S07]  /*ea40*/  ISETP.GE.AND P2, PT, R22, UR5, PT ;  /* 0x0000000516007c0c */ /* 0x000fce000bf46270 */
[----:B01----:R-:W-:-:S04]  /*ea50*/  @!P5 LEA R4, P6, R16, R11, 0x1 ;  /* 0x0000000b1004d211 */ /* 0x003fc800078c08ff */
        /* <DEDUP_REMOVED lines=11> */
.L_x_933:
[----:B------:R-:W-:Y:S05]  /*eb10*/  BSYNC B1 ;  /* 0x0000000000017941 */ /* 0x000fea0003800000 */
.L_x_932:
        /* <DEDUP_REMOVED lines=9> */
[CC--:B01----:R-:W-:Y:S02]  /*ebb0*/  @!P4 LEA R4, P6, R16.reuse, R11.reuse, 0x1 ;  /* 0x0000000b1004c211 */ /* 0x0c3fe400078c08ff */
[C---:B------:R-:W-:Y:S02]  /*ebc0*/  @!P3 LEA R6, P5, R19.reuse, R11, 0x1 ;  /* 0x0000000b1306b211 */ /* 0x040fe400078a08ff */
[----:B----4-:R-:W-:Y:S02]  /*ebd0*/  @!P4 LEA.HI.X R5, R16, R3, R200, 0x1, P6 ;  /* 0x000000031005c211 */ /* 0x010fe400030f0cc8 */
[----:B------:R-:W-:Y:S02]  /*ebe0*/  @!P2 LEA R8, P6, R18, R11, 0x1 ;  /* 0x0000000b1208a211 */ /* 0x000fe400078c08ff */
[----:B------:R-:W-:Y:S01]  /*ebf0*/  @!P3 LEA.HI.X R7, R19, R3, R199, 0x1, P5 ;  /* 0x000000031307b211 */ /* 0x000fe200028f0cc7 */
[----:B-----5:R3:W-:Y:S01]  /*ec00*/  @!P4 ST.E.128 desc[UR50][R4.64], R56 ;  /* 0x000000380400c985 */ /* 0x0207e2000c101d32 */
[----:B------:R-:W-:-:S02]  /*ec10*/  @!P1 LEA R10, P5, R22, R11, 0x1 ;  /* 0x0000000b160a9211 */ /* 0x000fc400078a08ff */
[-C--:B------:R-:W-:Y:S01]  /*ec20*/  @!P2 LEA.HI.X R9, R18, R3.reuse, R198, 0x1, P6 ;  /* 0x000000031209a211 */ /* 0x080fe200030f0cc6 */
[----:B------:R3:W-:Y:S01]  /*ec30*/  @!P3 ST.E.128 desc[UR50][R6.64], R64 ;  /* 0x000000400600b985 */ /* 0x0007e2000c101d32 */
[----:B------:R-:W-:-:S03]  /*ec40*/  @!P1 LEA.HI.X R11, R22, R3, R197, 0x1, P5 ;  /* 0x00000003160b9211 */ /* 0x000fc600028f0cc5 */
[----:B------:R3:W-:Y:S04]  /*ec50*/  @!P2 ST.E.128 desc[UR50][R8.64], R84 ;  /* 0x000000540800a985 */ /* 0x0007e8000c101d32 */
[----:B------:R3:W-:Y:S02]  /*ec60*/  @!P1 ST.E.128 desc[UR50][R10.64], R92 ;  /* 0x0000005c0a009985 */ /* 0x0007e4000c101d32 */
.L_x_935:
[----:B------:R-:W-:Y:S05]  /*ec70*/  BSYNC B1 ;  /* 0x0000000000017941 */ /* 0x000fea0003800000 */
.L_x_934:
        /* <DEDUP_REMOVED lines=9> */
[-C--:B01----:R-:W-:Y:S02]  /*ed10*/  @!P3 LEA R4, P6, R16, R11.reuse, 0x1 ;  /* 0x0000000b1004b211 */ /* 0x083fe400078c08ff */
[CC--:B------:R-:W-:Y:S02]  /*ed20*/  @!P2 LEA R6, P5, R19.reuse, R11.reuse, 0x1 ;  /* 0x0000000b1306a211 */ /* 0x0c0fe400078a08ff */
[----:B------:R-:W-:Y:S02]  /*ed30*/  @!P1 LEA R8, P4, R18, R11, 0x1 ;  /* 0x0000000b12089211 */ /* 0x000fe400078808ff */
[----:B------:R-:W-:Y:S02]  /*ed40*/  @!P3 LEA.HI.X R5, R16, R3, R200, 0x1, P6 ;  /* 0x000000031005b211 */ /* 0x000fe400030f0cc8 */
[----:B------:R-:W-:Y:S02]  /*ed50*/  @!P0 LEA R10, P6, R22, R11, 0x1 ;  /* 0x0000000b160a8211 */ /* 0x000fe400078c08ff */
[-C--:B------:R-:W-:Y:S01]  /*ed60*/  @!P2 LEA.HI.X R7, R19, R3.reuse, R199, 0x1, P5 ;  /* 0x000000031307a211 */ /* 0x080fe200028f0cc7 */
[----:B-----5:R3:W-:Y:S01]  /*ed70*/  @!P3 ST.E.128 desc[UR50][R4.64], R60 ;  /* 0x0000003c0400b985 */ /* 0x0207e2000c101d32 */
[----:B------:R-:W-:-:S02]  /*ed80*/  @!P1 LEA.HI.X R9, R18, R3, R198, 0x1, P4 ;  /* 0x0000000312099211 */ /* 0x000fc400020f0cc6 */
[----:B------:R-:W-:Y:S01]  /*ed90*/  @!P0 LEA.HI.X R11, R22, R3, R197, 0x1, P6 ;  /* 0x00000003160b8211 */ /* 0x000fe200030f0cc5 */
[----:B------:R3:W-:Y:S04]  /*eda0*/  @!P2 ST.E.128 desc[UR50][R6.64], R68 ;  /* 0x000000440600a985 */ /* 0x0007e8000c101d32 */
[----:B------:R3:W-:Y:S04]  /*edb0*/  @!P1 ST.E.128 desc[UR50][R8.64], R72 ;  /* 0x0000004808009985 */ /* 0x0007e8000c101d32 */
[----:B------:R3:W-:Y:S02]  /*edc0*/  @!P0 ST.E.128 desc[UR50][R10.64], R40 ;  /* 0x000000280a008985 */ /* 0x0007e4000c101d32 */
.L_x_937:
[----:B------:R-:W-:Y:S05]  /*edd0*/  BSYNC B1 ;  /* 0x0000000000017941 */ /* 0x000fea0003800000 */
.L_x_936:
[----:B0-----:R-:W-:Y:S01]  /*ede0*/  VIADD R3, R13, 0x60 ;  /* 0x000000600d037836 */ /* 0x001fe20000000000 */
[----:B-1-3--:R0:W1:Y:S04]  /*edf0*/  SHFL.IDX PT, R11, R12, 0x3, 0x181f ;  /* 0x00781f000c0b7f89 */ /* 0x00a06800000e0000 */
[----:B------:R-:W-:Y:S01]  /*ee00*/  ISETP.GE.AND P0, PT, R3, R100, PT ;  /* 0x000000640300720c */ /* 0x000fe20003f06270 */
[----:B------:R0:W3:-:S12]  /*ee10*/  SHFL.IDX PT, R15, R0, 0x3, 0x181f ;  /* 0x00781f00000f7f89 */ /* 0x0000d800000e0000 */
[----:B0-----:R-:W-:Y:S05]  /*ee20*/  @P0 BRA `(.L_x_938) ;  /* 0x0000000c00200947 */ /* 0x001fea0003800000 */
[----:B------:R-:W-:Y:S02]  /*ee30*/  ULDC UR5, c[0x0][0xac8] ;  /* 0x0002b20000057ab9 */ /* 0x000fe40000000800 */
[----:B------:R-:W-:Y:S02]  /*ee40*/  ISETP.GE.AND P3, PT, R16, UR5, PT ;  /* 0x0000000510007c0c */ /* 0x000fe4000bf66270 */
[----:B------:R-:W-:Y:S02]  /*ee50*/  ISETP.GE.AND P4, PT, R19, UR5, PT ;  /* 0x0000000513007c0c */ /* 0x000fe4000bf86270 */
[----:B------:R-:W-:-:S09]  /*ee60*/  ISETP.GE.AND P5, PT, R18, UR5, PT ;  /* 0x0000000512007c0c */ /* 0x000fd2000bfa6270 */
[-C--:B---3--:R-:W-:Y:S02]  /*ee70*/  @!P3 LEA R4, P0, R16, R15.reuse, 0x1 ;  /* 0x0000000f1004b211 */ /* 0x088fe400078008ff */
[CC--:B------:R-:W-:Y:S02]  /*ee80*/  @!P4 LEA R6, P1, R19.reuse, R15.reuse, 0x1 ;  /* 0x0000000f1306c211 */ /* 0x0c0fe400078208ff */
[----:B------:R-:W-:Y:S02]  /*ee90*/  @!P5 LEA R8, P2, R18, R15, 0x1 ;  /* 0x0000000f1208d211 */ /* 0x000fe400078408ff */
[-C--:B-1----:R-:W-:Y:S02]  /*eea0*/  @!P3 LEA.HI.X R5, R16, R11.reuse, R200, 0x1, P0 ;  /* 0x0000000b1005b211 */ /* 0x082fe400000f0cc8 */
[-C--:B------:R-:W-:Y:S02]  /*eeb0*/  @!P4 LEA.HI.X R7, R19, R11.reuse, R199, 0x1, P1 ;  /* 0x0000000b1307c211 */ /* 0x080fe400008f0cc7 */
[----:B------:R-:W-:Y:S01]  /*eec0*/  @!P5 LEA.HI.X R9, R18, R11, R198, 0x1, P2 ;  /* 0x0000000b1209d211 */ /* 0x000fe200010f0cc6 */
[----:B-----5:R0:W-:Y:S01]  /*eed0*/  @!P3 ST.E.128 desc[UR50][R4.64], R44 ;  /* 0x0000002c0400b985 */ /* 0x0201e2000c101d32 */
        /* <DEDUP_REMOVED lines=8> */
.L_x_931:
[----:B------:R-:W0:Y:S01]  /*ef60*/  LDC R10, c[0x0][0xbe8] ;  /* 0x0002fa00ff0a7b82 */ /* 0x000e220000000800 */
[----:B------:R-:W-:Y:S01]  /*ef70*/  ISETP.GE.AND P0, PT, R201, 0x80, PT ;  /* 0x00000080c900780c */ /* 0x000fe20003f06270 */
[----:B------:R-:W-:Y:S01]  /*ef80*/  USHF.R.S32.HI UR8, URZ, 0x1f, UR37 ;  /* 0x0000001f3f087899 */ /* 0x000fe20008011425 */
[----:B------:R-:W-:Y:S01]  /*ef90*/  BSSY B1, `(.L_x_939) ;  /* 0x000002f000017945 */ /* 0x000fe20003800000 */
[----:B------:R-:W-:Y:S01]  /*efa0*/  USHF.R.S32.HI UR9, URZ, 0x1f, UR44 ;  /* 0x0000001f3f097899 */ /* 0x000fe2000801142c */
[----:B------:R-:W-:Y:S01]  /*efb0*/  IMAD R8, R23, 0x20, R192 ;  /* 0x0000002017087824 */ /* 0x000fe200078e02c0 */
[----:B0-----:R-:W-:-:S13]  /*efc0*/  ISETP.NE.AND P1, PT, R10, 0x1, PT ;  /* 0x000000010a00780c */ /* 0x001fda0003f25270 */
[----:B------:R-:W0:Y:S08]  /*efd0*/  @P1 LDC R9, c[0x0][0xbec] ;  /* 0x0002fb00ff091b82 */ /* 0x000e300000000800 */
[----:B------:R-:W1:Y:S01]  /*efe0*/  @P1 LDC R11, c[0x0][0xbf0] ;  /* 0x0002fc00ff0b1b82 */ /* 0x000e620000000800 */
[----:B------:R-:W-:Y:S05]  /*eff0*/  @P0 BRA `(.L_x_940) ;  /* 0x0000000000a00947 */ /* 0x000fea0003800000 */
[----:B------:R-:W2:Y:S01]  /*f000*/  S2R R0, SR_TID.X ;  /* 0x0000000000007919 */ /* 0x000ea20000002100 */
[----:B------:R-:W3:Y:S01]  /*f010*/  LDC R5, c[0x0][0xbe8] ;  /* 0x0002fa00ff057b82 */ /* 0x000ee20000000800 */
[----:B------:R-:W-:Y:S01]  /*f020*/  IMAD.U32 R6, RZ, RZ, UR36 ;  /* 0x00000024ff067e24 */ /* 0x000fe2000f8e00ff */
[----:B------:R-:W-:Y:S02]  /*f030*/  ULDC UR5, c[0x0][0xa88] ;  /* 0x0002a20000057ab9 */ /* 0x000fe40000000800 */
[----:B---3--:R-:W-:Y:S02]  /*f040*/  IMAD R3, R5, UR5, RZ ;  /* 0x0000000505037c24 */ /* 0x008fe4000f8e02ff */
[----:B--2---:R-:W-:-:S04]  /*f050*/  IADD3 R6, R6, -0x80, R0 ;  /* 0xffffff8006067810 */ /* 0x004fc80007ffe000 */
[----:B------:R-:W-:-:S13]  /*f060*/  ISETP.GE.AND P0, PT, R6, R3, PT ;  /* 0x000000030600720c */ /* 0x000fda0003f06270 */
[----:B------:R-:W-:Y:S05]  /*f070*/  @P0 BRA `(.L_x_940) ;  /* 0x0000000000800947 */ /* 0x000fea0003800000 */
[----:B------:R-:W-:Y:S01]  /*f080*/  ISETP.NE.AND P0, PT, R5, 0x1, PT ;  /* 0x000000010500780c */ /* 0x000fe20003f05270 */
[----:B------:R-:W-:Y:S01]  /*f090*/  ULDC.64 UR10, c[0x0][0xb90] ;  /* 0x0002e400000a7ab9 */ /* 0x000fe20000000a00 */
[----:B------:R-:W-:Y:S01]  /*f0a0*/  IMAD.MOV.U32 R4, RZ, RZ, R6 ;  /* 0x000000ffff047224 */ /* 0x000fe200078e0006 */
[----:B------:R-:W-:Y:S02]  /*f0b0*/  UIMAD UR5, UR8, UR10, URZ ;  /* 0x0000000a080572a4 */ /* 0x000fe4000f8e023f */
[----:B------:R-:W-:Y:S02]  /*f0c0*/  UIMAD.WIDE.U32 UR6, UR37, UR10, URZ ;  /* 0x0000000a250672a5 */ /* 0x000fe4000f8e003f */
[----:B------:R-:W-:-:S03]  /*f0d0*/  UIMAD UR5, UR37, UR11, UR5 ;  /* 0x0000000b250572a4 */ /* 0x000fc6000f8e0205 */
[----:B------:R-:W-:Y:S01]  /*f0e0*/  ULDC.64 UR10, c[0x0][0xb98] ;  /* 0x0002e600000a7ab9 */ /* 0x000fe20000000a00 */
[----:B------:R-:W-:Y:S02]  /*f0f0*/  UIADD3 UR7, UR7, UR5, URZ ;  /* 0x0000000507077290 */ /* 0x000fe4000fffe03f */
[----:B------:R-:W2:Y:S01]  /*f100*/  @P0 LDC R3, c[0x0][0xbec] ;  /* 0x0002fb00ff030b82 */ /* 0x000ea20000000800 */
[----:B------:R-:W-:Y:S02]  /*f110*/  UIMAD UR5, UR9, UR10, URZ ;  /* 0x0000000a090572a4 */ /* 0x000fe4000f8e023f */
[----:B------:R-:W-:Y:S02]  /*f120*/  UIMAD.WIDE.U32 UR6, UR44, UR10, UR6 ;  /* 0x0000000a2c0672a5 */ /* 0x000fe4000f8e0006 */
[----:B------:R-:W-:-:S03]  /*f130*/  UIMAD UR5, UR44, UR11, UR5 ;  /* 0x0000000b2c0572a4 */ /* 0x000fc6000f8e0205 */
[----:B------:R-:W3:Y:S01]  /*f140*/  @P0 LDC R7, c[0x0][0xbf0] ;  /* 0x0002fc00ff070b82 */ /* 0x000ee20000000800 */
[----:B------:R-:W-:Y:S01]  /*f150*/  ULDC.64 UR10, c[0x0][0xb88] ;  /* 0x0002e200000a7ab9 */ /* 0x000fe20000000a00 */
[----:B--2---:R-:W-:-:S05]  /*f160*/  @P0 IMAD.HI.U32 R0, R6, R3, RZ ;  /* 0x0000000306000227 */ /* 0x004fca00078e00ff */
[----:B---3--:R-:W-:-:S05]  /*f170*/  @P0 SHF.R.U32.HI R4, RZ, R7, R0 ;  /* 0x00000007ff040219 */ /* 0x008fca0000011600 */
[----:B------:R-:W-:-:S04]  /*f180*/  IMAD.MOV R3, RZ, RZ, -R4 ;  /* 0x000000ffff037224 */ /* 0x000fc800078e0a04 */
[----:B------:R-:W-:Y:S01]  /*f190*/  IMAD R3, R5, R3, R6 ;  /* 0x0000000305037224 */ /* 0x000fe200078e0206 */
[----:B------:R-:W-:Y:S01]  /*f1a0*/  SHF.R.S32.HI R5, RZ, 0x1f, R4 ;  /* 0x0000001fff057819 */ /* 0x000fe20000011404 */
[----:B------:R-:W-:Y:S01]  /*f1b0*/  IMAD.U32 R6, RZ, RZ, UR5 ;  /* 0x00000005ff067e24 */ /* 0x000fe2000f8e00ff */
[----:B------:R-:W-:Y:S02]  /*f1c0*/  IADD3 R4, P0, R4, UR6, RZ ;  /* 0x0000000604047c10 */ /* 0x000fe4000ff1e0ff */
[----:B------:R-:W-:Y:S02]  /*f1d0*/  SHF.R.S32.HI R0, RZ, 0x1f, R3 ;  /* 0x0000001fff007819 */ /* 0x000fe40000011403 */
[----:B------:R-:W-:Y:S01]  /*f1e0*/  IADD3.X R5, R5, UR7, R6, P0, !PT ;  /* 0x0000000705057c10 */ /* 0x000fe200087fe406 */
[----:B------:R-:W-:Y:S02]  /*f1f0*/  ULDC.64 UR6, c[0x0][0xb50] ;  /* 0x0002d40000067ab9 */ /* 0x000fe40000000a00 */
[----:B------:R-:W-:-:S02]  /*f200*/  IMAD R0, R0, UR10, RZ ;  /* 0x0000000a00007c24 */ /* 0x000fc4000f8e02ff */
[----:B------:R-:W-:-:S04]  /*f210*/  IMAD.WIDE.U32 R4, R3, UR10, R4 ;  /* 0x0000000a03047c25 */ /* 0x000fc8000f8e0004 */
[----:B------:R-:W-:Y:S01]  /*f220*/  IMAD R7, R3, UR11, R0 ;  /* 0x0000000b03077c24 */ /* 0x000fe2000f8e0200 */
[----:B------:R-:W-:-:S03]  /*f230*/  LEA R6, P0, R4, UR6, 0x2 ;  /* 0x0000000604067c11 */ /* 0x000fc6000f8010ff */
[----:B------:R-:W-:-:S05]  /*f240*/  IMAD.IADD R3, R5, 0x1, R7 ;  /* 0x0000000105037824 */ /* 0x000fca00078e0207 */
[----:B------:R-:W-:Y:S01]  /*f250*/  LEA.HI.X R7, R4, UR7, R3, 0x2, P0 ;  /* 0x0000000704077c11 */ /* 0x000fe200080f1403 */
[----:B------:R-:W-:-:S05]  /*f260*/  IMAD.MOV.U32 R3, RZ, RZ, -0x800000 ;  /* 0xff800000ff037424 */ /* 0x000fca00078e00ff */
[----:B------:R2:W-:Y:S02]  /*f270*/  STG.E desc[UR50][R6.64], R3 ;  /* 0x0000000306007986 */ /* 0x0005e4000c101932 */
.L_x_940:
[----:B------:R-:W-:Y:S05]  /*f280*/  BSYNC B1 ;  /* 0x0000000000017941 */ /* 0x000fea0003800000 */
.L_x_939:
[----:B------:R-:W-:Y:S01]  /*f290*/  ULDC.64 UR10, c[0x0][0xae8] ;  /* 0x0002ba00000a7ab9 */ /* 0x000fe20000000a00 */
[----:B------:R-:W-:Y:S01]  /*f2a0*/  VIADD R8, R8, UR36 ;  /* 0x0000002408087c36 */ /* 0x000fe20008000000 */
[----:B------:R-:W-:Y:S01]  /*f2b0*/  UIMAD UR5, UR8, UR10, URZ ;  /* 0x0000000a080572a4 */ /* 0x000fe2000f8e023f */
[----:B------:R-:W-:Y:S01]  /*f2c0*/  BSSY B1, `(.L_x_941) ;  /* 0x000003c000017945 */ /* 0x000fe20003800000 */
[----:B------:R-:W-:Y:S01]  /*f2d0*/  UIMAD.WIDE.U32 UR6, UR37, UR10, URZ ;  /* 0x0000000a250672a5 */ /* 0x000fe2000f8e003f */
[----:B0-----:R-:W-:Y:S01]  /*f2e0*/  @P1 IMAD.HI.U32 R0, R8, R9, RZ ;  /* 0x0000000908001227 */ /* 0x001fe200078e00ff */
[----:B------:R-:W-:-:S03]  /*f2f0*/  UIMAD UR5, UR37, UR11, UR5 ;  /* 0x0000000b250572a4 */ /* 0x000fc6000f8e0205 */
[----:B------:R-:W-:Y:S01]  /*f300*/  ULDC.64 UR10, c[0x0][0xaf0] ;  /* 0x0002bc00000a7ab9 */ /* 0x000fe20000000a00 */
[----:B------:R-:W-:Y:S01]  /*f310*/  UIADD3 UR7, UR7, UR5, URZ ;  /* 0x0000000507077290 */ /* 0x000fe2000fffe03f */
[----:B--2---:R-:W-:Y:S01]  /*f320*/  IMAD.MOV.U32 R3, RZ, RZ, R8 ;  /* 0x000000ffff037224 */ /* 0x004fe200078e0008 */
[----:B------:R-:W-:Y:S01]  /*f330*/  UIMAD UR5, UR9, UR10, URZ ;  /* 0x0000000a090572a4 */ /* 0x000fe2000f8e023f */
[----:B-1----:R-:W-:Y:S01]  /*f340*/  @P1 SHF.R.U32.HI R3, RZ, R11, R0 ;  /* 0x0000000bff031219 */ /* 0x002fe20000011600 */
[----:B------:R-:W-:Y:S02]  /*f350*/  UIMAD.WIDE.U32 UR6, UR44, UR10, UR6 ;  /* 0x0000000a2c0672a5 */ /* 0x000fe4000f8e0006 */
[----:B------:R-:W-:Y:S01]  /*f360*/  UIMAD UR5, UR44, UR11, UR5 ;  /* 0x0000000b2c0572a4 */ /* 0x000fe2000f8e0205 */
[--C-:B------:R-:W-:Y:S01]  /*f370*/  SHF.R.S32.HI R0, RZ, 0x1f, R3.reuse ;  /* 0x0000001fff007819 */ /* 0x100fe20000011403 */
[----:B------:R-:W-:Y:S01]  /*f380*/  IMAD.MOV R7, RZ, RZ, -R3 ;  /* 0x000000ffff077224 */ /* 0x000fe200078e0a03 */
[----:B------:R-:W-:Y:S01]  /*f390*/  ULDC.64 UR8, c[0x0][0xae0] ;  /* 0x0002b80000087ab9 */ /* 0x000fe20000000a00 */
[----:B------:R-:W-:-:S02]  /*f3a0*/  UIADD3 UR5, UR7, UR5, URZ ;  /* 0x0000000507057290 */ /* 0x000fc4000fffe03f */
[----:B------:R-:W-:Y:S02]  /*f3b0*/  IMAD.U32 R5, RZ, RZ, UR7 ;  /* 0x00000007ff057e24 */ /* 0x000fe4000f8e00ff */
[----:B------:R-:W-:Y:S02]  /*f3c0*/  IMAD R0, R0, UR8, RZ ;  /* 0x0000000800007c24 */ /* 0x000fe4000f8e02ff */
[----:B------:R-:W-:Y:S02]  /*f3d0*/  IMAD R7, R10, R7, R8 ;  /* 0x000000070a077224 */ /* 0x000fe400078e0208 */
[----:B------:R-:W-:Y:S01]  /*f3e0*/  IMAD.U32 R4, RZ, RZ, UR6 ;  /* 0x00000006ff047e24 */ /* 0x000fe2000f8e00ff */
[----:B------:R-:W-:Y:S01]  /*f3f0*/  ULDC.64 UR6, c[0x0][0xad8] ;  /* 0x0002b60000067ab9 */ /* 0x000fe20000000a00 */
[----:B------:R-:W-:Y:S01]  /*f400*/  IMAD.U32 R5, RZ, RZ, UR5 ;  /* 0x00000005ff057e24 */ /* 0x000fe2000f8e00ff */
[----:B------:R-:W-:Y:S01]  /*f410*/  ULDC UR5, c[0x0][0xa88] ;  /* 0x0002a20000057ab9 */ /* 0x000fe20000000800 */
[C---:B------:R-:W-:Y:S01]  /*f420*/  IMAD R9, R3.reuse, UR9, R0 ;  /* 0x0000000903097c24 */ /* 0x040fe2000f8e0200 */
[----:B------:R-:W-:Y:S01]  /*f430*/  SHF.R.S32.HI R0, RZ, 0x1f, R7 ;  /* 0x0000001fff007819 */ /* 0x000fe20000011407 */
[----:B------:R-:W-:-:S04]  /*f440*/  IMAD.WIDE.U32 R4, R3, UR8, R4 ;  /* 0x0000000803047c25 */ /* 0x000fc8000f8e0004 */
[----:B------:R-:W-:Y:S02]  /*f450*/  IMAD.IADD R5, R5, 0x1, R9 ;  /* 0x0000000105057824 */ /* 0x000fe400078e0209 */
[----:B------:R-:W-:Y:S02]  /*f460*/  IMAD R6, R0, UR6, RZ ;  /* 0x0000000600067c24 */ /* 0x000fe4000f8e02ff */
[----:B------:R-:W-:Y:S02]  /*f470*/  VIADD R8, R192, UR36 ;  /* 0x00000024c0087c36 */ /* 0x000fe40008000000 */
[----:B------:R-:W-:Y:S02]  /*f480*/  IMAD R9, R10, UR5, RZ ;  /* 0x000000050a097c24 */ /* 0x000fe4000f8e02ff */
[C---:B------:R-:W-:Y:S02]  /*f490*/  IMAD R3, R7.reuse, UR7, R6 ;  /* 0x0000000707037c24 */ /* 0x040fe4000f8e0206 */
[----:B------:R-:W-:Y:S01]  /*f4a0*/  IMAD.WIDE.U32 R4, R7, UR6, R4 ;  /* 0x0000000607047c25 */ /* 0x000fe2000f8e0004 */
[----:B------:R-:W-:Y:S01]  /*f4b0*/  ISETP.GE.AND P2, PT, R8, R9, PT ;  /* 0x000000090800720c */ /* 0x000fe20003f46270 */
[----:B------:R-:W-:-:S02]  /*f4c0*/  ULDC.64 UR6, c[0x0][0xa80] ;  /* 0x0002a00000067ab9 */ /* 0x000fc40000000a00 */
[----:B------:R-:W-:Y:S01]  /*f4d0*/  IMAD.IADD R3, R5, 0x1, R3 ;  /* 0x0000000105037824 */ /* 0x000fe200078e0203 */
[----:B------:R-:W-:Y:S01]  /*f4e0*/  LEA R6, P3, R4, UR6, 0x1 ;  /* 0x0000000604067c11 */ /* 0x000fe2000f8608ff */
[----:B------:R-:W-:-:S03]  /*f4f0*/  VIADD R0, R8, 0x20 ;  /* 0x0000002008007836 */ /* 0x000fc60000000000 */
[----:B------:R-:W-:Y:S01]  /*f500*/  LEA.HI.X R7, R4, UR7, R3, 0x1, P3 ;  /* 0x0000000704077c11 */ /* 0x000fe200098f0c03 */
[----:B------:R0:W1:Y:S01]  /*f510*/  SHFL.IDX PT, R5, R6, RZ, 0x181f ;  /* 0x00181fff06057589 */ /* 0x00006200000e0000 */
[-C--:B------:R-:W-:Y:S01]  /*f520*/  ISETP.GE.AND P1, PT, R0, R9.reuse, PT ;  /* 0x000000090000720c */ /* 0x080fe20003f26270 */
[----:B------:R-:W-:Y:S02]  /*f530*/  VIADD R0, R8, 0x40 ;  /* 0x0000004008007836 */ /* 0x000fe40000000000 */
[----:B------:R0:W2:Y:S03]  /*f540*/  SHFL.IDX PT, R3, R7, RZ, 0x181f ;  /* 0x00181fff07037589 */ /* 0x0000a600000e0000 */
[----:B------:R-:W-:Y:S01]  /*f550*/  ISETP.GE.AND P0, PT, R0, R9, PT ;  /* 0x000000090000720c */ /* 0x000fe20003f06270 */
[----:B------:R-:W-:-:S12]  /*f560*/  @P2 BRA `(.L_x_942) ;  /* 0x0000000000442947 */ /* 0x000fd80003800000 */
        /* <DEDUP_REMOVED lines=17> */
.L_x_942:
[----:B------:R-:W-:Y:S05]  /*f680*/  BSYNC B1 ;  /* 0x0000000000017941 */ /* 0x000fea0003800000 */
.L_x_941:
        /* <DEDUP_REMOVED lines=9> */
[CC--:B-1----:R-:W-:Y:S02]  /*f720*/  @!P4 LEA R10, P6, R16.reuse, R5.reuse, 0x1 ;  /* 0x00000005100ac211 */ /* 0x0c2fe400078c08ff */
[C---:B------:R-:W-:Y:S02]  /*f730*/  @!P3 LEA R12, P5, R19.reuse, R5, 0x1 ;  /* 0x00000005130cb211 */ /* 0x040fe400078a08ff */
        /* <DEDUP_REMOVED lines=10> */
.L_x_944:
[----:B------:R-:W-:Y:S05]  /*f7e0*/  BSYNC B1 ;  /* 0x0000000000017941 */ /* 0x000fea0003800000 */
.L_x_943:
        /* <DEDUP_REMOVED lines=10> */
[CC--:B------:R-:W-:Y:S02]  /*f890*/  @!P2 LEA R12, P5, R19.reuse, R5.reuse, 0x1 ;  /* 0x00000005130ca211 */ /* 0x0c0fe400078a08ff */
        /* <DEDUP_REMOVED lines=10> */
.L_x_946:
[----:B------:R-:W-:Y:S05]  /*f940*/  BSYNC B1 ;  /* 0x0000000000017941 */ /* 0x000fea0003800000 */
.L_x_945:
[----:B------:R-:W-:Y:S01]  /*f950*/  VIADD R0, R8, 0x60 ;  /* 0x0000006008007836 */ /* 0x000fe20000000000 */
[----:B0-----:R0:W0:Y:S04]  /*f960*/  SHFL.IDX PT, R3, R7, 0x3, 0x181f ;  /* 0x00781f0007037f89 */ /* 0x00102800000e0000 */
[----:B------:R-:W-:Y:S01]  /*f970*/  ISETP.GE.AND P0, PT, R0, R9, PT ;  /* 0x000000090000720c */ /* 0x000fe20003f06270 */
[----:B-1-3--:R1:W3:-:S12]  /*f980*/  SHFL.IDX PT, R5, R6, 0x3, 0x181f ;  /* 0x00781f0006057f89 */ /* 0x00a2d800000e0000 */
[----:B-1----:R-:W-:Y:S05]  /*f990*/  @P0 BRA `(.L_x_938) ;  /* 0x0000000000440947 */ /* 0x002fea0003800000 */
[----:B------:R-:W-:Y:S02]  /*f9a0*/  ULDC UR5, c[0x0][0xac8] ;  /* 0x0002b20000057ab9 */ /* 0x000fe40000000800 */
[----:B------:R-:W-:Y:S02]  /*f9b0*/  ISETP.GE.AND P3, PT, R16, UR5, PT ;  /* 0x0000000510007c0c */ /* 0x000fe4000bf66270 */
[----:B------:R-:W-:Y:S02]  /*f9c0*/  ISETP.GE.AND P2, PT, R19, UR5, PT ;  /* 0x0000000513007c0c */ /* 0x000fe4000bf46270 */
[----:B------:R-:W-:Y:S02]  /*f9d0*/  ISETP.GE.AND P1, PT, R18, UR5, PT ;  /* 0x0000000512007c0c */ /* 0x000fe4000bf26270 */
[----:B------:R-:W-:-:S07]  /*f9e0*/  ISETP.GE.AND P0, PT, R22, UR5, PT ;  /* 0x0000000516007c0c */ /* 0x000fce000bf06270 */
[-C--:B--234-:R-:W-:Y:S02]  /*f9f0*/  @!P3 LEA R6, P6, R16, R5.reuse, 0x1 ;  /* 0x000000051006b211 */ /* 0x09cfe400078c08ff */
        /* <DEDUP_REMOVED lines=11> */
.L_x_938:
[----:B------:R-:W-:Y:S05]  /*fab0*/  BSYNC B0 ;  /* 0x0000000000007941 */ /* 0x000fea0003800000 */
.L_x_930:
[----:B------:R-:W-:Y:S02]  /*fac0*/  ULDC UR5, c[0x0][0xc38] ;  /* 0x00030e0000057ab9 */ /* 0x000fe40000000800 */
[----:B------:R-:W-:-:S06]  /*fad0*/  UISETP.GE.AND UP0, UPT, UR4, UR5, UPT ;  /* 0x000000050400728c */ /* 0x000fcc000bf06270 */
[----:B------:R-:W-:-:S13]  /*fae0*/  PLOP3.LUT P0, PT, PT, PT, UP0, 0x80, 0x0 ;  /* 0x000000000000781c */ /* 0x000fda0003f0f008 */
[----:B------:R-:W-:Y:S05]  /*faf0*/  @!P0 BRA `(.L_x_947) ;  /* 0xffffff1000b88947 */ /* 0x000fea000383ffff */
[----:B------:R-:W-:Y:S05]  /*fb00*/  EXIT ;  /* 0x000000000000794d */ /* 0x000fea0003800000 */
.L_x_845:
[----:B------:R-:W-:-:S08]  /*fb10*/  NOP ;  /* 0x0000000000007918 */ /* 0x000fd00000000000 */
[----:B------:R-:W0:-:S00]  /*fb20*/  USETMAXREG.DEALLOC.CTAPOOL 0x18 ;  /* 0x00000018000079c8 */ /* 0x000e0000080e0500 */
[----:B0-----:R-:W2:Y:S01]  /*fb30*/  LDL.LU R2, [R1+0x8] ;  /* 0x0000080001027983 */ /* 0x001ea20000300800 */
[----:B------:R-:W-:-:S05]  /*fb40*/  LOP3.LUT R0, R0, 0x3, RZ, 0xc0, !PT ;  /* 0x0000000300007812 */ /* 0x000fca00078ec0ff */
[----:B------:R-:W0:Y:S01]  /*fb50*/  S2UR UR6, SR_CTAID.X ;  /* 0x00000000000679c3 */ /* 0x000e220000002500 */
[----:B------:R-:W1:Y:S02]  /*fb60*/  SHFL.IDX PT, R0, R0, RZ, 0x1f ;  /* 0x00001fff00007589 */ /* 0x000e6400000e0000 */
[----:B-1----:R-:W-:-:S05]  /*fb70*/  ISETP.NE.AND P0, PT, R0, RZ, PT ;  /* 0x000000ff0000720c */ /* 0x002fca0003f05270 */
[----:B------:R-:W0:Y:S08]  /*fb80*/  LDC R0, c[0x0][0xc38] ;  /* 0x00030e00ff007b82 */ /* 0x000e300000000800 */
[----:B------:R-:W-:Y:S06]  /*fb90*/  @P0 BAR.ARV 0x4, 0x180 ;  /* 0x0106000000000b1d */ /* 0x000fec0000002000 */
[----:B--2---:R-:W-:-:S04]  /*fba0*/  LOP3.LUT R2, R2, 0xfffffffb, RZ, 0xc0, !PT ;  /* 0xfffffffb02027812 */ /* 0x004fc800078ec0ff */
[----:B------:R-:W-:Y:S02]  /*fbb0*/  @P0 LOP3.LUT R2, R2, 0x4, RZ, 0xfc, !PT ;  /* 0x0000000402020812 */ /* 0x000fe400078efcff */
[----:B0-----:R-:W-:Y:S01]  /*fbc0*/  ISETP.LE.AND P0, PT, R0, UR6, PT ;  /* 0x0000000600007c0c */ /* 0x001fe2000bf03270 */
[----:B------:R-:W-:Y:S02]  /*fbd0*/  IMAD.MOV.U32 R0, RZ, RZ, 0x1 ;  /* 0x00000001ff007424 */ /* 0x000fe400078e00ff */
[----:B------:R0:W-:Y:S04]  /*fbe0*/  STL [R1+0x8], R2 ;  /* 0x0000080201007387 */ /* 0x0001e80000100800 */
[----:B------:R0:W-:Y:S04]  /*fbf0*/  STL [R1], RZ ;  /* 0x000000ff01007387 */ /* 0x0001e80000100800 */
[----:B------:R0:W-:Y:S04]  /*fc00*/  STL [R1+0x24], RZ ;  /* 0x000024ff01007387 */ /* 0x0001e80000100800 */
[----:B------:R0:W-:Y:S01]  /*fc10*/  STL [R1+0x4], R0 ;  /* 0x0000040001007387 */ /* 0x0001e20000100800 */
[----:B------:R-:W-:Y:S05]  /*fc20*/  @P0 BRA `(.L_x_948) ;  /* 0x0000003c00d00947 */ /* 0x000fea0003800000 */
[----:B------:R-:W1:Y:S01]  /*fc30*/  S2R R4, SR_TID.X ;  /* 0x0000000000047919 */ /* 0x000e620000002100 */
[----:B------:R-:W2:Y:S01]  /*fc40*/  S2UR UR5, SR_CgaCtaId ;  /* 0x00000000000579c3 */ /* 0x000ea20000008800 */
[----:B------:R-:W-:Y:S01]  /*fc50*/  UMOV UR4, 0x400 ;  /* 0x0000040000047882 */ /* 0x000fe20000000000 */
[----:B------:R-:W-:Y:S01]  /*fc60*/  ULDC UR43, c[0x0][0xc] ;  /* 0x00000300002b7ab9 */ /* 0x000fe20000000800 */
[----:B------:R-:W-:Y:S02]  /*fc70*/  ULOP3.LUT UR39, UR38, 0x1, URZ, 0xfc, !UPT ;  /* 0x0000000126277892 */ /* 0x000fe4000f8efc3f */
[----:B------:R-:W-:Y:S01]  /*fc80*/  ULOP3.LUT UR45, UR38, 0x2, URZ, 0xfc, !UPT ;  /* 0x00000002262d7892 */ /* 0x000fe2000f8efc3f */
[----:B------:R-:W-:Y:S01]  /*fc90*/  ULDC.64 UR46, c[0x0][0x198] ;  /* 0x00006600002e7ab9 */ /* 0x000fe20000000a00 */
[----:B--2---:R-:W-:-:S06]  /*fca0*/  ULEA UR4, UR5, UR4, 0x18 ;  /* 0x0000000405047291 */ /* 0x004fcc000f8ec03f */
[----:B------:R-:W-:Y:S01]  /*fcb0*/  IMAD.U32 R17, RZ, RZ, UR4 ;  /* 0x00000004ff117e24 */ /* 0x000fe2000f8e00ff */
[C---:B-1----:R-:W-:Y:S01]  /*fcc0*/  LOP3.LUT R6, R4.reuse, 0x7f, RZ, 0xc0, !PT ;  /* 0x0000007f04067812 */ /* 0x042fe200078ec0ff */
[C---:B0-----:R-:W-:Y:S01]  /*fcd0*/  IMAD.SHL.U32 R0, R4.reuse, 0x40, RZ ;  /* 0x0000004004007824 */ /* 0x041fe200078e00ff */
[C---:B------:R-:W-:Y:S01]  /*fce0*/  LOP3.LUT P0, RZ, R4.reuse, 0x4, RZ, 0xc0, !PT ;  /* 0x0000000404ff7812 */ /* 0x040fe2000780c0ff */
[----:B------:R-:W-:-:S03]  /*fcf0*/  IMAD.SHL.U32 R3, R4, 0x8, RZ ;  /* 0x0000000804037824 */ /* 0x000fc600078e00ff */
[----:B------:R-:W-:-:S04]  /*fd00*/  LOP3.LUT R2, R0, 0x180, RZ, 0xc0, !PT ;  /* 0x0000018000027812 */ /* 0x000fc800078ec0ff */
[----:B------:R-:W-:-:S04]  /*fd10*/  LOP3.LUT R2, R2, 0x10, R4, 0xf8, !PT ;  /* 0x0000001002027812 */ /* 0x000fc800078ef804 */
[----:B------:R-:W-:Y:S02]  /*fd20*/  LOP3.LUT R5, R2, 0x30, R3, 0x78, !PT ;  /* 0x0000003002057812 */ /* 0x000fe400078e7803 */
[----:B------:R-:W-:Y:S02]  /*fd30*/  SHF.R.U32.HI R3, RZ, 0x5, R6 ;  /* 0x00000005ff037819 */ /* 0x000fe40000011606 */
[C---:B------:R-:W-:Y:S02]  /*fd40*/  LOP3.LUT R2, R0.reuse, 0x40, RZ, 0xc0, !PT ;  /* 0x0000004000027812 */ /* 0x040fe400078ec0ff */
[----:B------:R-:W-:-:S03]  /*fd50*/  LOP3.LUT R0, R0, 0x200, RZ, 0xc0, !PT ;  /* 0x0000020000007812 */ /* 0x000fc600078ec0ff */
[----:B------:R-:W-:-:S05]  /*fd60*/  IMAD R2, R3, 0x400, R2 ;  /* 0x0000040003027824 */ /* 0x000fca00078e0202 */
[----:B------:R-:W-:Y:S01]  /*fd70*/  IADD3 R5, R5, R2, R0 ;  /* 0x0000000205057210 */ /* 0x000fe20007ffe000 */
[----:B------:R-:W-:-:S04]  /*fd80*/  IMAD.SHL.U32 R2, R4, 0x80, RZ ;  /* 0x0000008004027824 */ /* 0x000fc800078e00ff */
[----:B------:R0:W-:Y:S01]  /*fd90*/  STL [R1+0x14], R5 ;  /* 0x0000140501007387 */ /* 0x0001e20000100800 */
[----:B------:R-:W-:-:S05]  /*fda0*/  LOP3.LUT R0, R2, 0x380, RZ, 0xc0, !PT ;  /* 0x0000038002007812 */ /* 0x000fca00078ec0ff */
[----:B------:R-:W-:Y:S02]  /*fdb0*/  IMAD R3, R3, 0x10, R0 ;  /* 0x0000001003037824 */ /* 0x000fe400078e0200 */
[----:B------:R-:W-:-:S05]  /*fdc0*/  IMAD.SHL.U32 R0, R4, 0x10, RZ ;  /* 0x0000001004007824 */ /* 0x000fca00078e00ff */
[----:B------:R-:W-:-:S04]  /*fdd0*/  LOP3.LUT R3, R3, 0x70, R0, 0x78, !PT ;  /* 0x0000007003037812 */ /* 0x000fc800078e7800 */
[----:B0-----:R-:W-:Y:S01]  /*fde0*/  LOP3.LUT R5, R3, 0xc00, R2, 0xf8, !PT ;  /* 0x00000c0003057812 */ /* 0x001fe200078ef802 */
[----:B------:R-:W-:Y:S01]  /*fdf0*/  IMAD.SHL.U32 R3, R4, 0x2, RZ ;  /* 0x0000000204037824 */ /* 0x000fe200078e00ff */
[----:B------:R-:W-:Y:S01]  /*fe00*/  LOP3.LUT R2, R0, 0x3f0, RZ, 0xc0, !PT ;  /* 0x000003f000027812 */ /* 0x000fe200078ec0ff */
[----:B------:R-:W-:Y:S02]  /*fe10*/  IMAD.MOV.U32 R4, RZ, RZ, 0x20 ;  /* 0x00000020ff047424 */ /* 0x000fe400078e00ff */
[----:B------:R0:W-:Y:S01]  /*fe20*/  STL [R1+0x18], R5 ;  /* 0x0000180501007387 */ /* 0x0001e20000100800 */
[----:B------:R-:W-:Y:S01]  /*fe30*/  LOP3.LUT R3, R2, 0x70, R3, 0x78, !PT ;  /* 0x0000007002037812 */ /* 0x000fe200078e7803 */
[----:B------:R-:W-:-:S05]  /*fe40*/  IMAD.SHL.U32 R2, R6, 0x10, RZ ;  /* 0x0000001006027824 */ /* 0x000fca00078e00ff */
[----:B------:R-:W-:Y:S01]  /*fe50*/  LOP3.LUT R2, R3, 0x400, R2, 0xf8, !PT ;  /* 0x0000040003027812 */ /* 0x000fe200078ef802 */
[----:B------:R-:W-:Y:S01]  /*fe60*/  IMAD.MOV.U32 R3, RZ, RZ, 0x40 ;  /* 0x00000040ff037424 */ /* 0x000fe200078e00ff */
[----:B0-----:R-:W-:-:S03]  /*fe70*/  SHF.R.U32.HI R5, RZ, 0x3, R6 ;  /* 0x00000003ff057819 */ /* 0x001fc60000011606 */
[----:B------:R-:W-:Y:S01]  /*fe80*/  IMAD.IADD R2, R17, 0x1, R2 ;  /* 0x0000000111027824 */ /* 0x000fe200078e0202 */
[----:B------:R-:W-:Y:S02]  /*fe90*/  SEL R7, R3, 0xffffffc0, !P0 ;  /* 0xffffffc003077807 */ /* 0x000fe40004000000 */
[----:B------:R-:W-:Y:S02]  /*fea0*/  SEL R3, R4, 0xffffffe0, !P0 ;  /* 0xffffffe004037807 */ /* 0x000fe40004000000 */
[----:B------:R-:W-:Y:S01]  /*feb0*/  LOP3.LUT R3, R0, 0x70, RZ, 0xc0, !PT ;  /* 0x0000007000037812 */ /* 0x000fe200078ec0ff */
[----:B------:R-:W-:Y:S01]  /*fec0*/  STL [R1+0x1c], R2 ;  /* 0x00001c0201007387 */ /* 0x000fe20000100800 */
[----:B------:R-:W-:Y:S01]  /*fed0*/  LOP3.LUT R4, R5, 0x70, R0, 0xf8, !PT ;  /* 0x0000007005047812 */ /* 0x000fe200078ef800 */
[----:B------:R-:W-:Y:S02]  /*fee0*/  IMAD.U32 R0, RZ, RZ, UR6 ;  /* 0x00000006ff007e24 */ /* 0x000fe4000f8e00ff */
[----:B------:R-:W-:Y:S04]  /*fef0*/  STL [R1+0x24], RZ ;  /* 0x000024ff01007387 */ /* 0x000fe80000100800 */
[----:B------:R0:W-:Y:S04]  /*ff00*/  STL [R1+0x20], R0 ;  /* 0x0000200001007387 */ /* 0x0001e80000100800 */
[----:B------:R-:W-:Y:S01]  /*ff10*/  STL [R1], RZ ;  /* 0x000000ff01007387 */ /* 0x000fe20000100800 */
[----:B0-----:R-:W-:-:S05]  /*ff20*/  IMAD.MOV.U32 R0, RZ, RZ, 0x1 ;  /* 0x00000001ff007424 */ /* 0x001fca00078e00ff */
[----:B------:R0:W-:Y:S02]  /*ff30*/  STL [R1+0x4], R0 ;  /* 0x0000040001007387 */ /* 0x0001e40000100800 */
[----:B0-----:R-:W-:-:S07]  /*ff40*/  LOP3.LUT R0, R3, 0x80, RZ, 0xfc, !PT ;  /* 0x0000008003007812 */ /* 0x001fce00078efcff */
.L_x_1017:
[----:B------:R-:W2:Y:S01]  /*ff50*/  LDL R0, [R1+0x20] ;  /* 0x0000200001007983 */ /* 0x000ea20000100800 */
[----:B------:R-:W-:Y:S02]  /*ff60*/  ULDC UR8, c[0x0][0xc60] ;  /* 0x0003180000087ab9 */ /* 0x000fe40000000800 */
[----:B------:R-:W-:-:S11]  /*ff70*/  UISETP.NE.AND UP0, UPT, UR8, 0x1, UPT ;  /* 0x000000010800788c */ /* 0x000fd6000bf05270 */
[----:B------:R-:W-:Y:S01]  /*ff80*/  @UP0 ULDC UR4, c[0x0][0xc64] ;  /* 0x0003190000040ab9 */ /* 0x000fe20000000800 */
[----:B------:R-:W-:Y:S01]  /*ff90*/  @UP0 ULDC UR9, c[0x0][0xc68] ;  /* 0x00031a0000090ab9 */ /* 0x000fe20000000800 */
[C---:B--2---:R-:W-:Y:S02]  /*ffa0*/  R2UR UR7, R0.reuse ;  /* 0x00000000000772ca */ /* 0x044fe400000e0000 */
[----:B------:R-:W-:-:S11]  /*ffb0*/  R2UR UR6, R0 ;  /* 0x00000000000672ca */ /* 0x000fd600000e0000 */
[----:B------:R-:W-:-:S04]  /*ffc0*/  UIMAD.WIDE.U32 UR4, UR7, UR4, URZ ;  /* 0x00000004070472a5 */ /* 0x000fc8000f8e003f */
[----:B------:R-:W-:-:S03]  /*ffd0*/  @UP0 USHF.R.U32.HI UR7, URZ, UR9, UR5 ;  /* 0x000000093f070299 */ /* 0x000fc60008011605 */
[----:B------:R-:W-:Y:S02]  /*ffe0*/  ULDC UR4, c[0x0][0xc78] ;  /* 0x00031e0000047ab9 */ /* 0x000fe40000000800 */
[----:B------:R-:W-:Y:S02]  /*fff0*/  UISETP.GE.AND UP0, UPT, UR7, UR4, UPT ;  /* 0x000000040700728c */ /* 0x000fe4000bf06270 */
[----:B------:R-:W-:-:S04]  /*10000*/  UIADD3 UR4, -UR7, URZ, URZ ;  /* 0x0000003f07047290 */ /* 0x000fc8000fffe13f */
[----:B------:R-:W-:Y:S01]  /*10010*/  PLOP3.LUT P0, PT, PT, PT, UP0, 0x80, 0x0 ;  /* 0x000000000000781c */ /* 0x000fe20003f0f008 */
[----:B------:R-:W-:-:S12]  /*10020*/  UIMAD UR8, UR8, UR4, UR6 ;  /* 0x00000004080872a4 */ /* 0x000fd8000f8e0206 */
[----:B01----:R-:W-:Y:S05]  /*10030*/  @!P0 BRA `(.L_x_949) ;  /* 0x0000000000208947 */ /* 0x003fea0003800000 */
        /* <DEDUP_REMOVED lines=8> */
.L_x_949:
[----:B------:R-:W-:Y:S01]  /*100c0*/  ULDC UR9, c[0x0][0xc54] ;  /* 0x0003150000097ab9 */ /* 0x000fe20000000800 */
[----:B------:R-:W-:Y:S01]  /*100d0*/  UMOV UR6, UR8 ;  /* 0x0000000800067c82 */ /* 0x000fe20008000000 */
[----:B------:R-:W-:-:S11]  /*100e0*/  UISETP.NE.AND UP0, UPT, UR9, 0x1, UPT ;  /* 0x000000010900788c */ /* 0x000fd6000bf05270 */
[----:B------:R-:W-:Y:S02]  /*100f0*/  @UP0 ULDC.64 UR10, c[0x0][0xc58] ;  /* 0x00031600000a0ab9 */ /* 0x000fe40000000a00 */
[----:B------:R-:W-:-:S04]  /*10100*/  UIMAD.WIDE.U32 UR4, UR8, UR10, URZ ;  /* 0x0000000a080472a5 */ /* 0x000fc8000f8e003f */
[----:B------:R-:W-:-:S04]  /*10110*/  @UP0 USHF.R.U32.HI UR6, URZ, UR11, UR5 ;  /* 0x0000000b3f060299 */ /* 0x000fc80008011605 */
[----:B------:R-:W-:-:S12]  /*10120*/  UIMAD UR4, UR6, UR9, URZ ;  /* 0x00000009060472a4 */ /* 0x000fd8000f8e023f */
.L_x_950:
[----:B------:R-:W-:Y:S02]  /*10130*/  UIADD3 UR4, UR8, -UR4, URZ ;  /* 0x8000000408047290 */ /* 0x000fe4000fffe03f */
[----:B------:R-:W-:Y:S01]  /*10140*/  ULOP3.LUT UR5, URZ, UR6, URZ, 0x33, !UPT ;  /* 0x000000063f057292 */ /* 0x000fe2000f8e333f */
[----:B------:R-:W-:Y:S01]  /*10150*/  ULDC UR14, c[0x0][0xc48] ;  /* 0x00031200000e7ab9 */ /* 0x000fe20000000800 */
[----:B------:R-:W-:Y:S01]  /*10160*/  ULDC UR8, c[0x0][0x448] ;  /* 0x0001120000087ab9 */ /* 0x000fe20000000800 */
[----:B------:R-:W-:Y:S01]  /*10170*/  ULDC UR42, c[0x0][0xc3c] ;  /* 0x00030f00002a7ab9 */ /* 0x000fe20000000800 */
[----:B------:R-:W-:Y:S02]  /*10180*/  UISETP.NE.AND UP2, UPT, UR14, 0x1, UPT ;  /* 0x000000010e00788c */ /* 0x000fe4000bf45270 */
[----:B------:R-:W-:Y:S02]  /*10190*/  UISETP.NE.AND UP1, UPT, UR8, 0x1, UPT ;  /* 0x000000010800788c */ /* 0x000fe4000bf25270 */
[----:B------:R-:W-:Y:S01]  /*101a0*/  UIADD3 UR42, UR5, UR42, URZ ;  /* 0x0000002a052a7290 */ /* 0x000fe2000fffe03f */
[----:B------:R-:W-:Y:S01]  /*101b0*/  ULDC.64 UR10, c[0x0][0x418] ;  /* 0x00010600000a7ab9 */ /* 0x000fe20000000a00 */
[----:B------:R-:W-:Y:S01]  /*101c0*/  ULDC UR13, c[0x0][0xc54] ;  /* 0x00031500000d7ab9 */ /* 0x000fe20000000800 */
[----:B------:R-:W-:-:S02]  /*101d0*/  UISETP.NE.U32.AND UP0, UPT, UR10, URZ, UPT ;  /* 0x0000003f0a00728c */ /* 0x000fc4000bf05070 */
[----:B------:R-:W-:Y:S02]  /*101e0*/  UIMAD UR13, UR7, UR13, UR4 ;  /* 0x0000000d070d72a4 */ /* 0x000fe4000f8e0204 */
[----:B------:R-:W-:Y:S01]  /*101f0*/  USHF.L.U32 UR42, UR42, 0x7, URZ ;  /* 0x000000072a2a7899 */ /* 0x000fe2000800063f */
[----:B------:R-:W-:Y:S01]  /*10200*/  ULDC.64 UR4, c[0x0][0x9e0] ;  /* 0x0002780000047ab9 */ /* 0x000fe20000000a00 */
[----:B------:R-:W-:Y:S02]  /*10210*/  UISETP.NE.AND.EX UP0, UPT, UR11, URZ, UPT, UP0 ;  /* 0x0000003f0b00728c */ /* 0x000fe4000bf05300 */
[----:B------:R-:W-:Y:S02]  /*10220*/  UISETP.GE.AND UP3, UPT, UR5, 0x1, UPT ;  /* 0x000000010500788c */ /* 0x000fe4000bf66270 */
[----:B------:R-:W-:Y:S01]  /*10230*/  UIADD3 UR12, UR42, 0x7f, URZ ;  /* 0x0000007f2a0c7890 */ /* 0x000fe2000fffe03f */
[----:B------:R-:W-:Y:S01]  /*10240*/  ULDC UR10, c[0x0][0x424] ;  /* 0x00010900000a7ab9 */ /* 0x000fe20000000800 */
[----:B------:R-:W-:Y:S01]  /*10250*/  ULDC UR6, c[0x0][0x288] ;  /* 0x0000a20000067ab9 */ /* 0x000fe20000000800 */
[----:B------:R-:W-:Y:S01]  /*10260*/  @UP2 ULDC UR8, c[0x0][0xc4c] ;  /* 0x0003130000082ab9 */ /* 0x000fe20000000800 */
[----:B------:R-:W-:Y:S01]  /*10270*/  @UP1 ULDC UR11, c[0x0][0x44c] ;  /* 0x00011300000b1ab9 */ /* 0x000fe20000000800 */
[----:B------:R-:W-:Y:S01]  /*10280*/  USEL UR15, UR10, 0x1, UP0 ;  /* 0x000000010a0f7887 */ /* 0x000fe20008000000 */
[----:B------:R-:W-:Y:S01]  /*10290*/  PLOP3.LUT P1, PT, PT, PT, UP3, 0x80, 0x0 ;  /* 0x000000000000781c */ /* 0x000fe20003f2f038 */
[----:B------:R-:W-:-:S02]  /*102a0*/  UIADD3 UR16, -UR6, 0x1, URZ ;  /* 0x0000000106107890 */ /* 0x000fc4000fffe13f */
[----:B------:R-:W-:Y:S02]  /*102b0*/  UIMAD.WIDE.U32 UR8, UR13, UR8, URZ ;  /* 0x000000080d0872a5 */ /* 0x000fe4000f8e003f */
[----:B------:R-:W-:Y:S01]  /*102c0*/  UIMAD.WIDE.U32 UR10, UR12, UR11, URZ ;  /* 0x0000000b0c0a72a5 */ /* 0x000fe2000f8e003f */
[----:B------:R-:W-:Y:S01]  /*102d0*/  ULDC UR7, c[0x0][0x2f0] ;  /* 0x0000bc0000077ab9 */ /* 0x000fe20000000800 */
[----:B------:R-:W-:Y:S01]  /*102e0*/  @UP2 ULDC UR17, c[0x0][0xc50] ;  /* 0x0003140000112ab9 */ /* 0x000fe20000000800 */
[----:B------:R-:W-:Y:S01]  /*102f0*/  @UP1 ULDC UR18, c[0x0][0x450] ;  /* 0x0001140000121ab9 */ /* 0x000fe20000000800 */
[----:B------:R-:W-:Y:S01]  /*10300*/  UMOV UR44, UR13 ;  /* 0x0000000d002c7c82 */ /* 0x000fe20008000000 */
[----:B------:R-:W-:Y:S02]  /*10310*/  UIMAD UR16, UR15, UR7, UR16 ;  /* 0x000000070f1072a4 */ /* 0x000fe4000f8e0210 */
[----:B------:R-:W-:Y:S02]  /*10320*/  @UP2 USHF.R.U32.HI UR44, URZ, UR17, UR9 ;  /* 0x000000113f2c2299 */ /* 0x000fe40008011609 */
[----:B------:R-:W-:-:S02]  /*10330*/  @UP1 USHF.R.U32.HI UR12, URZ, UR18, UR11 ;  /* 0x000000123f0c1299 */ /* 0x000fc4000801160b */
[----:B------:R-:W-:Y:S02]  /*10340*/  UIADD3 UR36, -UR44, URZ, URZ ;  /* 0x0000003f2c247290 */ /* 0x000fe4000fffe13f */
[----:B------:R-:W-:Y:S02]  /*10350*/  UIADD3 UR12, UR16, UR12, URZ ;  /* 0x0000000c100c7290 */ /* 0x000fe4000fffe03f */
[----:B------:R-:W-:Y:S02]  /*10360*/  UIMAD UR36, UR14, UR36, UR13 ;  /* 0x000000240e2472a4 */ /* 0x000fe4000f8e020d */
[----:B------:R-:W-:Y:S01]  /*10370*/  UIADD3 UR4, UR12, UR4, URZ ;  /* 0x000000040c047290 */ /* 0x000fe2000fffe03f */
[----:B------:R-:W-:Y:S11]  /*10380*/  @!P1 BRA `(.L_x_951) ;  /* 0x0000000000449947 */ /* 0x000ff60003800000 */
        /* <DEDUP_REMOVED lines=10> */
.L_x_952:
[----:B------:R-:W-:-:S11]  /*10430*/  UISETP.NE.AND UP0, UPT, UR5, 0x1, UPT ;  /* 0x000000010500788c */ /* 0x000fd6000bf05270 */
[----:B------:R-:W-:Y:S02]  /*10440*/  @UP0 ULDC.64 UR12, c[0x0][0x9e8] ;  /* 0x00027a00000c0ab9 */ /* 0x000fe40000000a00 */
[----:B------:R-:W-:-:S04]  /*10450*/  UIMAD.WIDE.U32 UR8, UR10, UR12, URZ ;  /* 0x0000000c0a0872a5 */ /* 0x000fc8000f8e003f */
[----:B------:R-:W-:-:S12]  /*10460*/  @UP0 USHF.R.U32.HI UR10, URZ, UR13, UR9 ;  /* 0x0000000d3f0a0299 */ /* 0x000fd80008011609 */
.L_x_953:
[----:B------:R-:W-:-:S04]  /*10470*/  UIMAD UR10, UR10, UR5, UR5 ;  /* 0x000000050a0a72a4 */ /* 0x000fc8000f8e0205 */
[----:B------:R-:W-:-:S04]  /*10480*/  UISETP.LT.AND UP0, UPT, UR4, UR10, UPT ;  /* 0x0000000a0400728c */ /* 0x000fc8000bf01270 */
[----:B------:R-:W-:-:S12]  /*10490*/  USEL UR4, UR4, UR10, UP0 ;  /* 0x0000000a04047287 */ /* 0x000fd80008000000 */
.L_x_951:
[----:B------:R-:W-:Y:S02]  /*104a0*/  UIMAD UR12, UR15, UR7, 0x3f ;  /* 0x0000003f0f0c74a4 */ /* 0x000fe4000f8e0207 */
[----:B------:R-:W-:Y:S02]  /*104b0*/  UIADD3 UR4, UR4, 0x3f, URZ ;  /* 0x0000003f04047890 */ /* 0x000fe4000fffe03f */
[----:B------:R-:W-:Y:S02]  /*104c0*/  USHF.R.S32.HI UR13, URZ, 0x1f, UR12 ;  /* 0x0000001f3f0d7899 */ /* 0x000fe4000801140c */
[----:B------:R-:W-:Y:S01]  /*104d0*/  USHF.R.S32.HI UR10, URZ, 0x1f, UR4 ;  /* 0x0000001f3f0a7899 */ /* 0x000fe20008011404 */
[----:B------:R-:W-:Y:S01]  /*104e0*/  @UP1 ULDC UR8, c[0x0][0x44c] ;  /* 0x0001130000081ab9 */ /* 0x000fe20000000800 */
[----:B------:R-:W-:Y:S02]  /*104f0*/  ULEA.HI UR13, UR13, UR12, URZ, 0x6 ;  /* 0x0000000c0d0d7291 */ /* 0x000fe4000f8f303f */
[----:B------:R-:W-:-:S02]  /*10500*/  UIMAD.WIDE.U32 UR8, UR42, UR8, URZ ;  /* 0x000000082a0872a5 */ /* 0x000fc4000f8e003f */
[----:B------:R-:W-:Y:S01]  /*10510*/  ULEA.HI UR10, UR10, UR4, URZ, 0x6 ;  /* 0x000000040a0a7291 */ /* 0x000fe2000f8f303f */
[----:B------:R-:W-:Y:S01]  /*10520*/  @UP1 ULDC UR14, c[0x0][0x450] ;  /* 0x00011400000e1ab9 */ /* 0x000fe20000000800 */
[----:B------:R-:W-:Y:S01]  /*10530*/  UMOV UR11, UR42 ;  /* 0x0000002a000b7c82 */ /* 0x000fe20008000000 */
[----:B------:R-:W-:Y:S02]  /*10540*/  UIMAD UR4, UR15, UR7, -UR6 ;  /* 0x000000070f0472a4 */ /* 0x000fe4000f8e0a06 */
[----:B------:R-:W-:Y:S02]  /*10550*/  USHF.R.S32.HI UR13, URZ, 0x6, UR13 ;  /* 0x000000063f0d7899 */ /* 0x000fe4000801140d */
[----:B------:R-:W-:Y:S02]  /*10560*/  USHF.R.S32.HI UR10, URZ, 0x6, UR10 ;  /* 0x000000063f0a7899 */ /* 0x000fe4000801140a */
[----:B------:R-:W-:Y:S02]  /*10570*/  @UP1 USHF.R.U32.HI UR11, URZ, UR14, UR9 ;  /* 0x0000000e3f0b1299 */ /* 0x000fe40008011609 */
[----:B------:R-:W-:-:S02]  /*10580*/  UISETP.LT.AND UP0, UPT, UR13, UR10, UPT ;  /* 0x0000000a0d00728c */ /* 0x000fc4000bf01270 */
[----:B------:R-:W-:Y:S01]  /*10590*/  UIADD3 UR4, UR4, UR11, URZ ;  /* 0x0000000b04047290 */ /* 0x000fe2000fffe03f */
[----:B------:R-:W-:Y:S01]  /*105a0*/  ULDC UR8, c[0x0][0x9dc] ;  /* 0x0002770000087ab9 */ /* 0x000fe20000000800 */
[----:B------:R-:W-:Y:S02]  /*105b0*/  USEL UR41, UR13, UR10, UP0 ;  /* 0x0000000a0d297287 */ /* 0x000fe40008000000 */
        /* <DEDUP_REMOVED lines=12> */
.L_x_955:
[----:B------:R-:W-:-:S11]  /*10680*/  UISETP.NE.AND UP0, UPT, UR5, 0x1, UPT ;  /* 0x000000010500788c */ /* 0x000fd6000bf05270 */
[----:B------:R-:W-:Y:S02]  /*10690*/  @UP0 ULDC.64 UR10, c[0x0][0x9e8] ;  /* 0x00027a00000a0ab9 */ /* 0x000fe40000000a00 */
[----:B------:R-:W-:-:S04]  /*106a0*/  UIMAD.WIDE.U32 UR6, UR4, UR10, URZ ;  /* 0x0000000a040672a5 */ /* 0x000fc8000f8e003f */
[----:B------:R-:W-:-:S12]  /*106b0*/  @UP0 USHF.R.U32.HI UR4, URZ, UR11, UR7 ;  /* 0x0000000b3f040299 */ /* 0x000fd80008011607 */
.L_x_956:
[----:B------:R-:W-:-:S04]  /*106c0*/  UIMAD UR4, UR4, UR5, URZ ;  /* 0x00000005040472a4 */ /* 0x000fc8000f8e023f */
[----:B------:R-:W-:-:S04]  /*106d0*/  UISETP.LT.AND UP0, UPT, UR8, UR4, UPT ;  /* 0x000000040800728c */ /* 0x000fc8000bf01270 */
[----:B------:R-:W-:-:S12]  /*106e0*/  USEL UR8, UR8, UR4, !UP0 ;  /* 0x0000000408087287 */ /* 0x000fd8000c000000 */
.L_x_954:
[----:B------:R-:W-:Y:S01]  /*106f0*/  USHF.R.S32.HI UR4, URZ, 0x1f, UR8 ;  /* 0x0000001f3f047899 */ /* 0x000fe20008011408 */
[----:B------:R-:W-:Y:S03]  /*10700*/  BSSY B7, `(.L_x_957) ;  /* 0x000032d000077945 */ /* 0x000fe60003800000 */
[----:B------:R-:W-:-:S04]  /*10710*/  ULEA.HI UR4, UR4, UR8, URZ, 0x6 ;  /* 0x0000000804047291 */ /* 0x000fc8000f8f303f */
[----:B------:R-:W-:-:S04]  /*10720*/  USHF.R.S32.HI UR4, URZ, 0x6, UR4 ;  /* 0x000000063f047899 */ /* 0x000fc80008011404 */
[----:B------:R-:W-:-:S04]  /*10730*/  UISETP.LT.AND UP0, UPT, URZ, UR4, UPT ;  /* 0x000000043f00728c */ /* 0x000fc8000bf01270 */
[----:B------:R-:W-:-:S04]  /*10740*/  USEL UR40, URZ, UR4, !UP0 ;  /* 0x000000043f287287 */ /* 0x000fc8000c000000 */
[----:B------:R-:W-:-:S06]  /*10750*/  UISETP.GT.AND UP0, UPT, UR41, UR40, UPT ;  /* 0x000000282900728c */ /* 0x000fcc000bf04270 */
[----:B------:R-:W-:-:S13]  /*10760*/  PLOP3.LUT P0, PT, PT, PT, UP0, 0x80, 0x0 ;  /* 0x000000000000781c */ /* 0x000fda0003f0f008 */
        /* <DEDUP_REMOVED lines=8> */
[----:B------:R-:W1:Y:S01]  /*107f0*/  POPC R5, UR4 ;  /* 0x0000000400057d09 */ /* 0x000e620008000000 */
[----:B0-----:R-:W-:-:S02]  /*10800*/  ISETP.EQ.U32.AND P1, PT, R0, R3, PT ;  /* 0x000000030000720c */ /* 0x001fc40003f22070 */
[----:B------:R-:W1:Y:S11]  /*10810*/  LDC.64 R2, c[0x0][0xc80] ;  /* 0x00032000ff027b82 */ /* 0x000e760000000a00 */
[----:B-1----:R-:W2:Y:S01]  /*10820*/  @P1 ATOMG.E.ADD.STRONG.GPU PT, R3, desc[UR50][R2.64], R5 ;  /* 0x00000005020319a8 */ /* 0x002ea200081ee1f2 */
[----:B------:R-:W0:Y:S02]  /*10830*/  S2R R4, SR_LTMASK ;  /* 0x0000000000047919 */ /* 0x000e240000003900 */
[----:B0-----:R-:W-:-:S04]  /*10840*/  LOP3.LUT R4, R4, UR4, RZ, 0xc0, !PT ;  /* 0x0000000404047c12 */ /* 0x001fc8000f8ec0ff */
[----:B------:R-:W0:Y:S01]  /*10850*/  POPC R7, R4 ;  /* 0x0000000400077309 */ /* 0x000e220000000000 */
[----:B--2---:R-:W0:Y:S02]  /*10860*/  SHFL.IDX PT, R0, R3, R0, 0x1f ;  /* 0x00001f0003007589 */ /* 0x004e2400000e0000 */
[----:B0-----:R-:W-:-:S05]  /*10870*/  IADD3 R0, R0, UR43, R7 ;  /* 0x0000002b00007c10 */ /* 0x001fca000fffe007 */
[----:B------:R2:W-:Y:S01]  /*10880*/  STL [R1+0x20], R0 ;  /* 0x0000200001007387 */ /* 0x0005e20000100800 */
[----:B------:R-:W-:Y:S05]  /*10890*/  BRA `(.L_x_959) ;  /* 0x00000030004c7947 */ /* 0x000fea0003800000 */
.L_x_958:
        /* <DEDUP_REMOVED lines=20> */
.L_x_961:
[----:B------:R-:W-:Y:S05]  /*109e0*/  BSYNC B6 ;  /* 0x0000000000067941 */ /* 0x000fea0003800000 */
.L_x_960:
        /* <DEDUP_REMOVED lines=13> */
[----:B------:R-:W1:Y:S01]  /*10ac0*/  LDC.64 R2, c[0x4][R2] ;  /* 0x0100000002027b82 */ /* 0x000e620000000a00 */
        /* <DEDUP_REMOVED lines=10> */
.L_x_963:
[----:B------:R-:W-:Y:S05]  /*10b70*/  BSYNC B6 ;  /* 0x0000000000067941 */ /* 0x000fea0003800000 */
.L_x_962:
        /* <DEDUP_REMOVED lines=20> */
.L_x_965:
[----:B------:R-:W-:Y:S05]  /*10cc0*/  BSYNC B6 ;  /* 0x0000000000067941 */ /* 0x000fea0003800000 */
.L_x_964:
[----:B------:R-:W-:Y:S01]  /*10cd0*/  IMAD.MOV.U32 R18, RZ, RZ, R16 ;  /* 0x000000ffff127224 */ /* 0x000fe200078e0010 */
        /* <DEDUP_REMOVED lines=19> */
.L_x_967:
[----:B------:R-:W-:Y:S05]  /*10e10*/  BSYNC B6 ;  /* 0x0000000000067941 */ /* 0x000fea0003800000 */
.L_x_966:
[----:B------:R-:W-:Y:S01]  /*10e20*/  ULDC.64 UR4, c[0x0][0x9f8] ;  /* 0x00027e0000047ab9 */ /* 0x000fe20000000a00 */
[----:B------:R-:W-:Y:S01]  /*10e30*/  IMAD.U32 R8, RZ, RZ, UR44 ;  /* 0x0000002cff087e24 */ /* 0x000fe2000f8e00ff */
[----:B------:R-:W-:-:S04]  /*10e40*/  UISETP.NE.U32.AND UP0, UPT, UR4, URZ, UPT ;  /* 0x0000003f0400728c */ /* 0x000fc8000bf05070 */
[----:B------:R-:W-:-:S06]  /*10e50*/  UISETP.NE.AND.EX UP0, UPT, UR5, URZ, UPT, UP0 ;  /* 0x0000003f0500728c */ /* 0x000fcc000bf05300 */
[----:B------:R-:W-:-:S05]  /*10e60*/  PLOP3.LUT P0, PT, PT, PT, UP0, 0x80, 0x0 ;  /* 0x000000000000781c */ /* 0x000fca0003f0f008 */
[----:B------:R-:W-:Y:S02]  /*10e70*/  @UP0 ULDC.64 UR4, c[0x0][0x9f8] ;  /* 0x00027e0000040ab9 */ /* 0x000fe40000000a00 */
[----:B------:R-:W-:-:S06]  /*10e80*/  @UP0 UIMAD.WIDE UR4, UR44, 0x4, UR4 ;  /* 0x000000042c0408a5 */ /* 0x000fcc000f8e0204 */
[----:B------:R-:W-:Y:S02]  /*10e90*/  IMAD.U32 R2, RZ, RZ, UR4 ;  /* 0x00000004ff027e24 */ /* 0x000fe4000f8e00ff */
[----:B------:R-:W-:-:S05]  /*10ea0*/  IMAD.U32 R3, RZ, RZ, UR5 ;  /* 0x00000005ff037e24 */ /* 0x000fca000f8e00ff */
[----:B------:R1:W2:Y:S01]  /*10eb0*/  @P0 LDG.E R8, desc[UR50][R2.64] ;  /* 0x0000003202080981 */ /* 0x0002a2000c1e1900 */
[----:B------:R-:W-:Y:S01]  /*10ec0*/  LOP3.LUT R18, R18, 0xfffffffe, RZ, 0xc0, !PT ;  /* 0xfffffffe12127812 */ /* 0x000fe200078ec0ff */
[----:B------:R-:W-:Y:S01]  /*10ed0*/  UMOV UR4, 0xffffffff ;  /* 0xffffffff00047882 */ /* 0x000fe20000000000 */
[----:B------:R-:W3:Y:S01]  /*10ee0*/  S2R R19, SR_TID.X ;  /* 0x0000000000137919 */ /* 0x000ee20000002100 */
[----:B-1----:R-:W1:Y:S02]  /*10ef0*/  LDC.64 R2, c[0x0][0x418] ;  /* 0x00010600ff027b82 */ /* 0x002e640000000a00 */
[----:B-1----:R-:W-:Y:S02]  /*10f00*/  ISETP.NE.U32.AND P0, PT, R2, RZ, PT ;  /* 0x000000ff0200720c */ /* 0x002fe40003f05070 */
[----:B---3--:R-:W-:Y:S02]  /*10f10*/  SHF.R.U32.HI R19, RZ, 0x5, R19 ;  /* 0x00000005ff137819 */ /* 0x008fe40000011613 */
[----:B------:R-:W-:-:S02]  /*10f20*/  ISETP.NE.AND.EX P1, PT, R3, RZ, PT, P0 ;  /* 0x000000ff0300720c */ /* 0x000fc40003f25300 */
[----:B------:R-:W-:-:S11]  /*10f30*/  LOP3.LUT R19, R19, 0x3, RZ, 0xc0, !PT ;  /* 0x0000000313137812 */ /* 0x000fd600078ec0ff */
[----:B------:R-:W-:Y:S02]  /*10f40*/  @P1 LOP3.LUT R18, R18, 0x1, RZ, 0xfc, !PT ;  /* 0x0000000112121812 */ /* 0x000fe400078efcff */
[----:B--2---:R-:W-:Y:S01]  /*10f50*/  SHF.R.S32.HI R9, RZ, 0x1f, R8 ;  /* 0x0000001fff097819 */ /* 0x004fe20000011408 */
[----:B------:R1:W-:Y:S01]  /*10f60*/  STL [R1+0xc], R8 ;  /* 0x00000c0801007387 */ /* 0x0003e20000100800 */
[----:B0-----:R-:W-:-:S03]  /*10f70*/  SEL R16, R8, RZ, !P1 ;  /* 0x000000ff08107207 */ /* 0x001fc60004800000 */
[----:B------:R1:W-:Y:S04]  /*10f80*/  STL [R1+0x10], R9 ;  /* 0x0000100901007387 */ /* 0x0003e80000100800 */
[----:B------:R1:W-:Y:S01]  /*10f90*/  STL [R1+0x8], R18 ;  /* 0x0000081201007387 */ /* 0x0003e20000100800 */
[----:B------:R-:W-:Y:S05]  /*10fa0*/  BRA.DIV UR4, `(.L_x_968) ;  /* 0x0000003204d47947 */ /* 0x000fea000b800000 */
[----:B------:R0:W2:Y:S02]  /*10fb0*/  SHFL.IDX PT, R14, R19, RZ, 0x1f ;  /* 0x00001fff130e7589 */ /* 0x0000a400000e0000 */
.L_x_1036:
[----:B------:R-:W-:Y:S01]  /*10fc0*/  PLOP3.LUT P2, PT, PT, PT, PT, 0x8, 0x0 ;  /* 0x000000000000781c */ /* 0x000fe20003f4e170 */
[----:B------:R-:W-:Y:S01]  /*10fd0*/  IMAD.MOV.U32 R0, RZ, RZ, R18 ;  /* 0x000000ffff007224 */ /* 0x000fe200078e0012 */
[----:B--2---:R-:W-:-:S04]  /*10fe0*/  ISETP.NE.AND P0, PT, R14, RZ, PT ;  /* 0x000000ff0e00720c */ /* 0x004fc80003f05270 */
[----:B------:R-:W-:-:S07]  /*10ff0*/  LOP3.LUT R0, R0, 0xfffffffd, RZ, 0xc0, !PT ;  /* 0xfffffffd00007812 */ /* 0x000fce00078ec0ff */
[----:B------:R-:W-:-:S05]  /*11000*/  @P2 LOP3.LUT R0, R0, 0x2, RZ, 0xfc, !PT ;  /* 0x0000000200002812 */ /* 0x000fca00078efcff */
[----:B------:R2:W-:Y:S01]  /*11010*/  STL [R1+0x8], R0 ;  /* 0x0000080001007387 */ /* 0x0005e20000100800 */
[----:B------:R-:W-:Y:S05]  /*11020*/  @P0 BRA `(.L_x_969) ;  /* 0x0000000400900947 */ /* 0x000fea0003800000 */
[----:B------:R-:W-:-:S06]  /*11030*/  UIADD3 UR4, UR41, -0x1, URZ ;  /* 0xffffffff29047890 */ /* 0x000fcc000fffe03f */
[----:B--2---:R-:W-:Y:S01]  /*11040*/  IMAD.U32 R0, RZ, RZ, UR4 ;  /* 0x00000004ff007e24 */ /* 0x004fe2000f8e00ff */
[----:B------:R-:W-:-:S03]  /*11050*/  UMOV UR4, 0xffffffff ;  /* 0xffffffff00047882 */ /* 0x000fc60000000000 */
[----:B------:R-:W-:Y:S05]  /*11060*/  BRA.DIV UR4, `(.L_x_970) ;  /* 0x0000003204c47947 */ /* 0x000fea000b800000 */
[----:B------:R-:W-:-:S13]  /*11070*/  ELECT P6, URZ, PT ;  /* 0x00000000003f782f */ /* 0x000fda00038c0000 */
.L_x_1039:
        /* <DEDUP_REMOVED lines=20> */
.L_x_971:
[----:B------:R-:W3:Y:S04]  /*111c0*/  LDL R4, [R1] ;  /* 0x0000000001047983 */ /* 0x000ee80000100800 */
[----:B--2---:R-:W2:Y:S01]  /*111d0*/  LDL R3, [R1+0x4] ;  /* 0x0000040001037983 */ /* 0x004ea20000100800 */
[----:B------:R-:W4:Y:S02]  /*111e0*/  S2R R2, SR_TID.X ;  /* 0x0000000000027919 */ /* 0x000f240000002100 */
[----:B----4-:R-:W-:-:S04]  /*111f0*/  LOP3.LUT R2, R2, 0x7f, RZ, 0xc0, !PT ;  /* 0x0000007f02027812 */ /* 0x010fc800078ec0ff */
[----:B------:R-:W-:Y:S01]  /*11200*/  ISETP.NE.AND P0, PT, R2, RZ, PT ;  /* 0x000000ff0200720c */ /* 0x000fe20003f05270 */
[----:B---3--:R-:W-:Y:S01]  /*11210*/  IMAD R4, R4, 0x8, R17 ;  /* 0x0000000804047824 */ /* 0x008fe200078e0211 */
[----:B--2---:R-:W-:-:S04]  /*11220*/  SHF.L.U32 R3, R3, 0x1f, RZ ;  /* 0x0000001f03037819 */ /* 0x004fc800000006ff */
[----:B------:R-:W2:Y:S02]  /*11230*/  SYNCS.PHASECHK.TRANS64.TRYWAIT P1, [R4+URZ+0x28480], R3 ;  /* 0x02848003040075a7 */ /* 0x000ea4000802017f */
[----:B--2---:R-:W-:Y:S05]  /*11240*/  @!P1 BRA `(.L_x_972) ;  /* 0x00000030006c9947 */ /* 0x004fea0003800000 */
.L_x_1040:
        /* <DEDUP_REMOVED lines=8> */
.L_x_973:
        /* <DEDUP_REMOVED lines=16> */
[----:B---3--:R-:W-:-:S05]  /*113d0*/  IMAD R2, R2, 0x4000, R17 ;  /* 0x0000400002027824 */ /* 0x008fca00078e0211 */
[----:B------:R-:W-:-:S13]  /*113e0*/  R2UR UR8, R2 ;  /* 0x00000000020872ca */ /* 0x000fda00000e0000 */
[----:B------:R-:W-:Y:S02]  /*113f0*/  UIADD3 UR32, UR8, 0x10000, URZ ;  /* 0x0001000008207890 */ /* 0x000fe4000fffe03f */
[----:B------:R-:W-:-:S07]  /*11400*/  UIADD3 UR8, UR8, 0x12000, URZ ;  /* 0x0001200008087890 */ /* 0x000fce000fffe03f */
[----:B------:R3:W-:Y:S02]  /*11410*/  UTMALDG.4D [UR32], [UR4], desc[UR6] ;  /* 0x00000620040075b4 */ /* 0x0007e40008019000 */
[----:B------:R3:W-:Y:S01]  /*11420*/  UTMALDG.4D [UR8], [UR4], desc[UR6] ;  /* 0x00000608040075b4 */ /* 0x0007e20008019000 */
[----:B------:R-:W4:Y:S02]  /*11430*/  SYNCS.PHASECHK.TRANS64.TRYWAIT P1, [R4+URZ+0x28440], R3 ;  /* 0x02844003040075a7 */ /* 0x000f24000802017f */
[----:B---34-:R-:W-:Y:S05]  /*11440*/  @!P1 BRA `(.L_x_974) ;  /* 0x0000003000009947 */ /* 0x018fea0003800000 */
.L_x_1041:
        /* <DEDUP_REMOVED lines=8> */
.L_x_975:
        /* <DEDUP_REMOVED lines=26> */
.L_x_969:
[----:B--2---:R-:W-:Y:S01]  /*11670*/  VIADD R0, R17, 0x18000 ;  /* 0x0001800011007836 */ /* 0x004fe20000000000 */
[----:B------:R-:W-:Y:S05]  /*11680*/  WARPSYNC.ALL ;  /* 0x0000000000007948 */ /* 0x000fea0003800000 */
[----:B------:R-:W-:Y:S01]  /*11690*/  BAR.SYNC.DEFER_BLOCKING 0x8, 0x180 ;  /* 0x0206000000007b1d */ /* 0x000fe20000010000 */
[----:B------:R-:W-:-:S05]  /*116a0*/  LOP3.LUT P0, RZ, R0, 0x3ff, RZ, 0xc0, !PT ;  /* 0x000003ff00ff7812 */ /* 0x000fca000780c0ff */
[----:B------:R-:W-:Y:S08]  /*116b0*/  BSSY B6, `(.L_x_976) ;  /* 0x0000012000067945 */ /* 0x000ff00003800000 */
[----:B------:R-:W-:Y:S05]  /*116c0*/  @!P0 BRA `(.L_x_977) ;  /* 0x0000000000408947 */ /* 0x000fea0003800000 */
[----:B------:R-:W-:Y:S01]  /*116d0*/  MOV R2, 0x0 ;  /* 0x0000000000027802 */ /* 0x000fe20000000f00 */
[----:B---3--:R-:W-:Y:S01]  /*116e0*/  ULDC.64 UR6, c[0x4][0xc0] ;  /* 0x0100300000067ab9 */ /* 0x008fe20000000a00 */
        /* <DEDUP_REMOVED lines=9> */
[----:B-1----:R-:W-:Y:S02]  /*11780*/  IMAD.MOV.U32 R8, RZ, RZ, 0x70 ;  /* 0x00000070ff087424 */ /* 0x002fe400078e00ff */
[----:B------:R-:W-:Y:S02]  /*11790*/  IMAD.MOV.U32 R12, RZ, RZ, 0x1 ;  /* 0x00000001ff0c7424 */ /* 0x000fe400078e00ff */
[----:B------:R-:W-:-:S07]  /*117a0*/  IMAD.MOV.U32 R13, RZ, RZ, RZ ;  /* 0x000000ffff0d7224 */ /* 0x000fce00078e00ff */
[----:B------:R-:W-:-:S07]  /*117b0*/  LEPC R20, `(.L_x_977) ;  /* 0x000000001014794e */ /* 0x000fce0000000000 */
[----:B0-2---:R-:W-:Y:S05]  /*117c0*/  CALL.ABS.NOINC R2 ;  /* 0x0000000002007343 */ /* 0x005fea0003c00000 */
.L_x_977:
[----:B---3--:R-:W-:Y:S05]  /*117d0*/  BSYNC B6 ;  /* 0x0000000000067941 */ /* 0x008fea0003800000 */
.L_x_976:
[----:B-1----:R1:W5:Y:S01]  /*117e0*/  LDL R9, [R1+0x1c] ;  /* 0x00001c0001097983 */ /* 0x0023620000100800 */
[----:B------:R-:W2:Y:S01]  /*117f0*/  LDC R8, c[0x0][0x448] ;  /* 0x00011200ff087b82 */ /* 0x000ea20000000800 */
[----:B------:R-:W3:Y:S01]  /*11800*/  S2R R2, SR_TID.X ;  /* 0x0000000000027919 */ /* 0x000ee20000002100 */
[----:B------:R-:W-:Y:S01]  /*11810*/  USHF.R.S32.HI UR4, URZ, 0x1f, UR36 ;  /* 0x0000001f3f047899 */ /* 0x000fe20008011424 */
[----:B------:R-:W-:Y:S01]  /*11820*/  ULDC.64 UR8, c[0x0][0x2d8] ;  /* 0x0000b60000087ab9 */ /* 0x000fe20000000a00 */
[----:B--2---:R-:W-:Y:S01]  /*11830*/  ISETP.NE.AND P0, PT, R8, 0x1, PT ;  /* 0x000000010800780c */ /* 0x004fe20003f05270 */
[----:B0-----:R-:W0:Y:S01]  /*11840*/  S2R R19, SR_TID.X ;  /* 0x0000000000137919 */ /* 0x001e220000002100 */
[C---:B---3--:R-:W-:Y:S01]  /*11850*/  LOP3.LUT R18, R2.reuse, 0x7f, RZ, 0xc0, !PT ;  /* 0x0000007f02127812 */ /* 0x048fe200078ec0ff */
[----:B------:R-:W-:-:S10]  /*11860*/  IMAD.SHL.U32 R2, R2, 0x10, RZ ;  /* 0x0000001002027824 */ /* 0x000fd400078e00ff */
[----:B------:R-:W2:Y:S01]  /*11870*/  @P0 LDC R3, c[0x0][0x44c] ;  /* 0x00011300ff030b82 */ /* 0x000ea20000000800 */
[----:B------:R-:W-:Y:S01]  /*11880*/  SHF.R.U32.HI R18, RZ, 0x3, R18 ;  /* 0x00000003ff127819 */ /* 0x000fe20000011612 */
[----:B------:R-:W-:-:S03]  /*11890*/  UIMAD UR6, UR4, UR8, URZ ;  /* 0x00000008040672a4 */ /* 0x000fc6000f8e023f */
[----:B------:R-:W-:-:S03]  /*118a0*/  LOP3.LUT R2, R18, 0x70, R2, 0xf8, !PT ;  /* 0x0000007012027812 */ /* 0x000fc600078ef802 */
[----:B------:R-:W3:Y:S01]  /*118b0*/  @P0 LDC R0, c[0x0][0x450] ;  /* 0x00011400ff000b82 */ /* 0x000ee20000000800 */
[----:B------:R-:W4:Y:S01]  /*118c0*/  S2R R18, SR_TID.X ;  /* 0x0000000000127919 */ /* 0x000f220000002100 */
[----:B------:R-:W-:Y:S01]  /*118d0*/  UIMAD.WIDE.U32 UR4, UR36, UR8, URZ ;  /* 0x00000008240472a5 */ /* 0x000fe2000f8e003f */
[----:B------:R-:W-:Y:S01]  /*118e0*/  VIADD R2, R2, UR42 ;  /* 0x0000002a02027c36 */ /* 0x000fe20008000000 */
[----:B------:R-:W-:Y:S02]  /*118f0*/  UIMAD UR6, UR36, UR9, UR6 ;  /* 0x00000009240672a4 */ /* 0x000fe4000f8e0206 */
[----:B------:R-:W-:Y:S01]  /*11900*/  USHF.R.S32.HI UR7, URZ, 0x1f, UR44 ;  /* 0x0000001f3f077899 */ /* 0x000fe2000801142c */
[----:B------:R-:W-:Y:S01]  /*11910*/  ULDC.64 UR8, c[0x0][0x2e0] ;  /* 0x0000b80000087ab9 */ /* 0x000fe20000000a00 */
[----:B------:R-:W-:Y:S02]  /*11920*/  UIADD3 UR5, UR5, UR6, URZ ;  /* 0x0000000605057290 */ /* 0x000fe4000fffe03f */
[----:B------:R-:W-:Y:S01]  /*11930*/  UIMAD UR6, UR7, UR8, URZ ;  /* 0x00000008070672a4 */ /* 0x000fe2000f8e023f */
[----:B------:R-:W-:-:S02]  /*11940*/  IMAD.MOV.U32 R4, RZ, RZ, R2 ;  /* 0x000000ffff047224 */ /* 0x000fc400078e0002 */
[----:B--2---:R-:W-:Y:S01]  /*11950*/  @P0 IMAD.HI.U32 R3, R2, R3, RZ ;  /* 0x0000000302030227 */ /* 0x004fe200078e00ff */
[----:B------:R-:W-:Y:S02]  /*11960*/  UIMAD UR6, UR44, UR9, UR6 ;  /* 0x000000092c0672a4 */ /* 0x000fe4000f8e0206 */
[----:B------:R-:W-:Y:S02]  /*11970*/  UIMAD.WIDE.U32 UR4, UR44, UR8, UR4 ;  /* 0x000000082c0472a5 */ /* 0x000fe4000f8e0004 */
[----:B---3--:R-:W-:Y:S02]  /*11980*/  @P0 SHF.R.U32.HI R4, RZ, R0, R3 ;  /* 0x00000000ff040219 */ /* 0x008fe40000011603 */
[----:B------:R-:W-:Y:S02]  /*11990*/  UIADD3 UR6, UR5, UR6, URZ ;  /* 0x0000000605067290 */ /* 0x000fe4000fffe03f */
[----:B------:R-:W-:Y:S01]  /*119a0*/  IMAD.U32 R6, RZ, RZ, UR4 ;  /* 0x00000004ff067e24 */ /* 0x000fe2000f8e00ff */
[--C-:B------:R-:W-:Y:S01]  /*119b0*/  SHF.R.S32.HI R5, RZ, 0x1f, R4.reuse ;  /* 0x0000001fff057819 */ /* 0x100fe20000011404 */
[----:B------:R-:W-:-:S02]  /*119c0*/  IMAD.MOV R0, RZ, RZ, -R4 ;  /* 0x000000ffff007224 */ /* 0x000fc400078e0a04 */
[----:B------:R-:W-:Y:S01]  /*119d0*/  IMAD.U32 R7, RZ, RZ, UR5 ;  /* 0x00000005ff077e24 */ /* 0x000fe2000f8e00ff */
[----:B------:R-:W-:Y:S01]  /*119e0*/  ULDC.64 UR4, c[0x0][0x2d0] ;  /* 0x0000b40000047ab9 */ /* 0x000fe20000000a00 */
[----:B------:R-:W-:Y:S02]  /*119f0*/  IMAD R0, R8, R0, R2 ;  /* 0x0000000008007224 */ /* 0x000fe400078e0202 */
[----:B------:R-:W-:Y:S01]  /*11a00*/  IMAD.U32 R3, RZ, RZ, UR6 ;  /* 0x00000006ff037e24 */ /* 0x000fe2000f8e00ff */
[----:B------:R-:W-:Y:S01]  /*11a10*/  ULDC.64 UR6, c[0x0][0x280] ;  /* 0x0000a00000067ab9 */ /* 0x000fe20000000a00 */
[----:B------:R-:W-:Y:S02]  /*11a20*/  IMAD.MOV.U32 R2, RZ, RZ, R6 ;  /* 0x000000ffff027224 */ /* 0x000fe400078e0006 */
[----:B------:R-:W-:Y:S02]  /*11a30*/  IMAD R5, R5, UR4, RZ ;  /* 0x0000000405057c24 */ /* 0x000fe4000f8e02ff */
[----:B------:R-:W-:-:S04]  /*11a40*/  IMAD.WIDE.U32 R2, R4, UR4, R2 ;  /* 0x0000000404027c25 */ /* 0x000fc8000f8e0002 */
[----:B------:R-:W-:Y:S02]  /*11a50*/  IMAD R5, R4, UR5, R5 ;  /* 0x0000000504057c24 */ /* 0x000fe4000f8e0205 */
[----:B0-----:R-:W-:Y:S01]  /*11a60*/  IMAD.SHL.U32 R19, R19, 0x10, RZ ;  /* 0x0000001013137824 */ /* 0x001fe200078e00ff */
[----:B------:R-:W-:Y:S01]  /*11a70*/  SHF.R.S32.HI R4, RZ, 0x1f, R0 ;  /* 0x0000001fff047819 */ /* 0x000fe20000011400 */
[----:B------:R-:W-:Y:S01]  /*11a80*/  IMAD.IADD R3, R3, 0x1, R5 ;  /* 0x0000000103037824 */ /* 0x000fe200078e0205 */
[----:B------:R-:W-:Y:S01]  /*11a90*/  ULDC.64 UR4, c[0x0][0x2c8] ;  /* 0x0000b20000047ab9 */ /* 0x000fe20000000a00 */
[----:B----4-:R-:W-:Y:S01]  /*11aa0*/  IMAD.SHL.U32 R10, R18, 0x10, RZ ;  /* 0x00000010120a7824 */ /* 0x010fe200078e00ff */
[----:B------:R-:W-:Y:S01]  /*11ab0*/  LOP3.LUT R19, R19, 0x70, RZ, 0xc0, !PT ;  /* 0x0000007013137812 */ /* 0x000fe200078ec0ff */
[----:B------:R-:W-:Y:S02]  /*11ac0*/  IMAD R4, R4, UR4, RZ ;  /* 0x0000000404047c24 */ /* 0x000fe4000f8e02ff */
[----:B------:R-:W-:Y:S01]  /*11ad0*/  IMAD.WIDE.U32 R2, R0, UR4, R2 ;  /* 0x0000000400027c25 */ /* 0x000fe2000f8e0002 */
[----:B------:R-:W-:Y:S01]  /*11ae0*/  LOP3.LUT R10, R10, 0x70, RZ, 0xc0, !PT ;  /* 0x000000700a0a7812 */ /* 0x000fe200078ec0ff */
[----:B------:R-:W-:Y:S01]  /*11af0*/  ULDC UR4, c[0x0][0x2b8] ;  /* 0x0000ae0000047ab9 */ /* 0x000fe20000000800 */
[----:B------:R-:W-:Y:S01]  /*11b00*/  LOP3.LUT R11, R19, 0x80, RZ, 0xfc, !PT ;  /* 0x00000080130b7812 */ /* 0x000fe200078efcff */
[----:B------:R-:W-:Y:S01]  /*11b10*/  IMAD R4, R0, UR5, R4 ;  /* 0x0000000500047c24 */ /* 0x000fe2000f8e0204 */
[----:B------:R-:W-:-:S02]  /*11b20*/  IADD3 R0, P2, R2, UR6, RZ ;  /* 0x0000000602007c10 */ /* 0x000fc4000ff5e0ff */
[----:B------:R-:W-:Y:S02]  /*11b30*/  ISETP.GE.AND P1, PT, R10, UR4, PT ;  /* 0x000000040a007c0c */ /* 0x000fe4000bf26270 */
[----:B------:R-:W-:Y:S01]  /*11b40*/  ISETP.GE.AND P0, PT, R11, UR4, PT ;  /* 0x000000040b007c0c */ /* 0x000fe2000bf06270 */
[----:B------:R-:W-:Y:S01]  /*11b50*/  UMOV UR4, 0xffffffff ;  /* 0xffffffff00047882 */ /* 0x000fe20000000000 */
[----:B------:R-:W-:Y:S02]  /*11b60*/  LOP3.LUT R18, R18, 0x7f, RZ, 0xc0, !PT ;  /* 0x0000007f12127812 */ /* 0x000fe400078ec0ff */
[----:B------:R-:W-:Y:S02]  /*11b70*/  IADD3.X R2, R3, UR7, R4, P2, !PT ;  /* 0x0000000703027c10 */ /* 0x000fe400097fe404 */
[----:B------:R-:W-:Y:S01]  /*11b80*/  SHF.R.U32.HI R18, RZ, 0x3, R18 ;  /* 0x00000003ff127819 */ /* 0x000fe20000011612 */
[----:B-1----:R-:W-:Y:S06]  /*11b90*/  BRA.DIV UR4, `(.L_x_978) ;  /* 0x0000002a04407947 */ /* 0x002fec000b800000 */
[----:B------:R-:W0:Y:S01]  /*11ba0*/  SHFL.IDX PT, R7, R0, RZ, 0x181f ;  /* 0x00181fff00077589 */ /* 0x000e2200000e0000 */
[----:B------:R-:W-:Y:S01]  /*11bb0*/  ULDC UR4, c[0x0][0x288] ;  /* 0x0000a20000047ab9 */ /* 0x000fe20000000800 */
[----:B------:R-:W-:Y:S02]  /*11bc0*/  VIADD R4, R18, UR42 ;  /* 0x0000002a12047c36 */ /* 0x000fe40008000000 */
        /* <DEDUP_REMOVED lines=8> */
[----:B-1----:R-:W-:Y:S01]  /*11c50*/  @!P3 IMAD.X R6, RZ, RZ, R6, P4 ;  /* 0x000000ffff06b224 */ /* 0x002fe200020e0606 */
[----:B--2---:R-:W-:-:S04]  /*11c60*/  @!P2 IADD3 R8, P4, R10, R8, RZ ;  /* 0x000000080a08a210 */ /* 0x004fc80007f9e0ff */
[----:B------:R-:W-:-:S04]  /*11c70*/  @!P3 LOP3.LUT R7, R7, R6, RZ, 0x3c, !PT ;  /* 0x000000060707b212 */ /* 0x000fc800078e3cff */
[----:B------:R-:W-:Y:S01]  /*11c80*/  @!P3 LOP3.LUT R6, R7, R6, RZ, 0x3c, !PT ;  /* 0x000000060706b212 */ /* 0x000fe200078e3cff */
[----:B---3--:R-:W-:-:S03]  /*11c90*/  @!P2 IMAD.X R5, RZ, RZ, R5, P4 ;  /* 0x000000ffff05a224 */ /* 0x008fc600020e0605 */
[----:B------:R-:W-:-:S05]  /*11ca0*/  @!P3 LOP3.LUT R7, R7, R6, RZ, 0x3c, !PT ;  /* 0x000000060707b212 */ /* 0x000fca00078e3cff */
[----:B-----5:R-:W-:Y:S04]  /*11cb0*/  @!P3 LDGSTS.E.BYPASS.LTC128B.128 [R9+0x18000], desc[UR50][R6.64], !P1 ;  /* 0x180000000609bfae */ /* 0x020fe8000c901d72 */
[----:B------:R0:W-:Y:S02]  /*11cc0*/  @!P3 LDGSTS.E.BYPASS.LTC128B.128 [R9+0x1c000], desc[UR50][R6.64+0x80], !P0 ;  /* 0x1c0000800609bfae */ /* 0x0001e4000c101d72 */
[----:B0-----:R-:W-:Y:S02]  /*11cd0*/  @!P2 IMAD.MOV.U32 R6, RZ, RZ, R8 ;  /* 0x000000ffff06a224 */ /* 0x001fe400078e0008 */
        /* <DEDUP_REMOVED lines=38> */
[----:B------:R-:W-:Y:S02]  /*11f40*/  @!P2 LDGSTS.E.BYPASS.LTC128B.128 [R9+0x1a800], desc[UR50][R6.64], !P1 ;  /* 0x1a8000000609afae */ /* 0x000fe4000c901d72 */
[----:B------:R-:W-:Y:S02]  /*11f50*/  ISETP.GE.AND P3, PT, R5, R3, PT ;  /* 0x000000030500720c */ /* 0x000fe40003f66270 */
[----:B------:R0:W-:Y:S04]  /*11f60*/  @!P2 LDGSTS.E.BYPASS.LTC128B.128 [R9+0x1e800], desc[UR50][R6.64+0x80], !P0 ;  /* 0x1e8000800609afae */ /* 0x0001e8000c101d72 */
[----:B------:R-:W-:Y:S04]  /*11f70*/  SHFL.IDX PT, R5, R2, 0x6, 0x181f ;  /* 0x00d81f0002057f89 */ /* 0x000fe800000e0000 */
[----:B0-----:R-:W0:Y:S04]  /*11f80*/  SHFL.IDX PT, R6, R0, 0x6, 0x181f ;  /* 0x00d81f0000067f89 */ /* 0x001e2800000e0000 */
[----:B------:R-:W1:Y:S01]  /*11f90*/  SHFL.IDX PT, R0, R0, 0x7, 0x181f ;  /* 0x00f81f0000007f89 */ /* 0x000e6200000e0000 */
[----:B0-----:R-:W-:-:S05]  /*11fa0*/  @!P3 IADD3 R6, P2, R10, R6, RZ ;  /* 0x000000060a06b210 */ /* 0x001fca0007f5e0ff */
[----:B------:R-:W-:-:S04]  /*11fb0*/  @!P3 IMAD.X R5, RZ, RZ, R5, P2 ;  /* 0x000000ffff05b224 */ /* 0x000fc800010e0605 */
[----:B------:R-:W-:Y:S02]  /*11fc0*/  @!P3 IMAD.MOV.U32 R7, RZ, RZ, R5 ;  /* 0x000000ffff07b224 */ /* 0x000fe400078e0005 */
[----:B------:R0:W2:Y:S04]  /*11fd0*/  SHFL.IDX PT, R5, R2, 0x7, 0x181f ;  /* 0x00f81f0002057f89 */ /* 0x0000a800000e0000 */
[----:B------:R0:W-:Y:S04]  /*11fe0*/  @!P3 LDGSTS.E.BYPASS.LTC128B.128 [R9+0x1b000], desc[UR50][R6.64], !P1 ;  /* 0x1b0000000609bfae */ /* 0x0001e8000c901d72 */
[----:B-1----:R0:W-:Y:S02]  /*11ff0*/  @!P3 LDGSTS.E.BYPASS.LTC128B.128 [R9+0x1f000], desc[UR50][R6.64+0x80], !P0 ;  /* 0x1f0000800609bfae */ /* 0x0021e4000c101d72 */
.L_x_1058:
        /* <DEDUP_REMOVED lines=11> */
.L_x_980:
[----:B------:R-:W-:Y:S05]  /*120b0*/  BSYNC B0 ;  /* 0x0000000000007941 */ /* 0x000fea0003800000 */
.L_x_979:
[----:B------:R-:W-:Y:S01]  /*120c0*/  NOP ;  /* 0x0000000000007918 */ /* 0x000fe20000000000 */
[----:B------:R-:W-:-:S13]  /*120d0*/  PLOP3.LUT P0, PT, PT, PT, PT, 0x80, 0x0 ;  /* 0x000000000000781c */ /* 0x000fda0003f0f070 */
.L_x_981:
        /* <DEDUP_REMOVED lines=18> */
.L_x_1059:
[----:B------:R-:W-:Y:S05]  /*12200*/  BSYNC B0 ;  /* 0x0000000000007941 */ /* 0x000fea0003800000 */
.L_x_982:
[----:B------:R-:W-:-:S04]  /*12210*/  UIADD3 UR4, UR41, -0x2, URZ ;  /* 0xfffffffe29047890 */ /* 0x000fc8000fffe03f */
[----:B------:R-:W-:-:S06]  /*12220*/  UISETP.GE.AND UP0, UPT, UR4, UR40, UPT ;  /* 0x000000280400728c */ /* 0x000fcc000bf06270 */
[----:B------:R-:W-:-:S13]  /*12230*/  PLOP3.LUT P0, PT, PT, PT, UP0, 0x80, 0x0 ;  /* 0x000000000000781c */ /* 0x000fda0003f0f008 */
[----:B------:R-:W-:Y:S05]  /*12240*/  @!P0 BRA `(.L_x_984) ;  /* 0x0000000c00e48947 */ /* 0x000fea0003800000 */
[----:B------:R1:W5:Y:S04]  /*12250*/  LDL.LU R6, [R1] ;  /* 0x0000000001067983 */ /* 0x0003680000300800 */
[----:B------:R1:W5:Y:S01]  /*12260*/  LDL.LU R7, [R1+0x4] ;  /* 0x0000040001077983 */ /* 0x0003620000300800 */
[----:B0-----:R-:W-:-:S07]  /*12270*/  IMAD.U32 R0, RZ, RZ, UR4 ;  /* 0x00000004ff007e24 */ /* 0x001fce000f8e00ff */
.L_x_1006:
[----:B------:R-:W3:Y:S01]  /*12280*/  LDL R4, [R1+0x8] ;  /* 0x0000080001047983 */ /* 0x000ee20000100800 */
[----:B-----5:R-:W-:Y:S01]  /*12290*/  VIADD R3, R6, 0x1 ;  /* 0x0000000106037836 */ /* 0x020fe20000000000 */
[----:B------:R-:W-:Y:S05]  /*122a0*/  YIELD ;  /* 0x0000000000007946 */ /* 0x000fea0003800000 */
[----:B------:R-:W-:Y:S01]  /*122b0*/  ISETP.NE.AND P0, PT, R3, 0x2, PT ;  /* 0x000000020300780c */ /* 0x000fe20003f05270 */
[----:B------:R-:W-:Y:S03]  /*122c0*/  BSSY B0, `(.L_x_985) ;  /* 0x0000089000007945 */ /* 0x000fe60003800000 */
[----:B------:R-:W-:-:S02]  /*122d0*/  SEL R2, RZ, 0x1, P0 ;  /* 0x00000001ff027807 */ /* 0x000fc40000000000 */
[----:B------:R-:W-:Y:S02]  /*122e0*/  SEL R10, R3, RZ, P0 ;  /* 0x000000ff030a7207 */ /* 0x000fe40000000000 */
[----:B------:R-:W-:-:S05]  /*122f0*/  LOP3.LUT R9, R7, R2, RZ, 0x3c, !PT ;  /* 0x0000000207097212 */ /* 0x000fca00078e3cff */
[----:B------:R0:W-:Y:S04]  /*12300*/  STL [R1+0x4], R9 ;  /* 0x0000040901007387 */ /* 0x0001e80000100800 */
[----:B------:R0:W-:Y:S01]  /*12310*/  STL [R1], R10 ;  /* 0x0000000a01007387 */ /* 0x0001e20000100800 */
[----:B---3--:R-:W-:-:S13]  /*12320*/  LOP3.LUT P1, RZ, R4, 0x2, RZ, 0xc0, !PT ;  /* 0x0000000204ff7812 */ /* 0x008fda000782c0ff */
[----:B0-----:R-:W-:Y:S05]  /*12330*/  @!P1 BRA `(.L_x_986) ;  /* 0x0000000800049947 */ /* 0x001fea0003800000 */
[----:B------:R-:W-:Y:S01]  /*12340*/  LOP3.LUT P1, RZ, R4, 0x1, RZ, 0xc0, !PT ;  /* 0x0000000104ff7812 */ /* 0x000fe2000782c0ff */
[----:B------:R-:W-:-:S12]  /*12350*/  IMAD.MOV.U32 R8, RZ, RZ, R0 ;  /* 0x000000ffff087224 */ /* 0x000fd800078e0000 */
[----:B------:R-:W-:Y:S05]  /*12360*/  @!P1 BRA `(.L_x_987) ;  /* 0x0000000000509947 */ /* 0x000fea0003800000 */
[----:B------:R-:W3:Y:S01]  /*12370*/  LDL R11, [R1+0x10] ;  /* 0x00001000010b7983 */ /* 0x000ee20000100800 */
[----:B------:R-:W0:Y:S01]  /*12380*/  LDC R8, c[0x0][0x43c] ;  /* 0x00010f00ff087b82 */ /* 0x000e220000000800 */
[----:B------:R-:W-:Y:S02]  /*12390*/  ULDC.64 UR4, c[0x0][0x428] ;  /* 0x00010a0000047ab9 */ /* 0x000fe40000000a00 */
[----:B--2---:R-:W2:Y:S01]  /*123a0*/  LDL R5, [R1+0xc] ;  /* 0x00000c0001057983 */ /* 0x004ea20000100800 */
        /* <DEDUP_REMOVED lines=8> */
[----:B---3--:R-:W-:-:S04]  /*12430*/  IMAD R4, R11, UR4, RZ ;  /* 0x000000040b047c24 */ /* 0x008fc8000f8e02ff */
[C---:B--2---:R-:W-:Y:S02]  /*12440*/  IMAD R4, R5.reuse, UR5, R4 ;  /* 0x0000000505047c24 */ /* 0x044fe4000f8e0204 */
[----:B------:R-:W-:Y:S01]  /*12450*/  IMAD.WIDE.U32 R2, R5, UR4, R2 ;  /* 0x0000000405027c25 */ /* 0x000fe2000f8e0002 */
[----:B------:R-:W-:-:S03]  /*12460*/  ULDC.64 UR4, c[0x0][0x418] ;  /* 0x0001060000047ab9 */ /* 0x000fc60000000a00 */
[----:B------:R-:W-:Y:S01]  /*12470*/  IMAD.IADD R3, R4, 0x1, R3 ;  /* 0x0000000104037824 */ /* 0x000fe200078e0203 */
[----:B------:R-:W-:-:S04]  /*12480*/  LEA R4, P0, R2, UR4, 0x2 ;  /* 0x0000000402047c11 */ /* 0x000fc8000f8010ff */
[----:B------:R-:W-:-:S05]  /*12490*/  LEA.HI.X R5, R2, UR5, R3, 0x2, P0 ;  /* 0x0000000502057c11 */ /* 0x000fca00080f1403 */
[----:B------:R0:W5:Y:S04]  /*124a0*/  LDG.E R16, desc[UR50][R4.64] ;  /* 0x0000003204107981 */ /* 0x000168000c1e1900 */
.L_x_987:
[----:B0-----:R-:W-:Y:S01]  /*124b0*/  IMAD R4, R10, 0x8, R17 ;  /* 0x000000080a047824 */ /* 0x001fe200078e0211 */
[----:B------:R-:W-:Y:S01]  /*124c0*/  SHF.L.U32 R3, R9, 0x1f, RZ ;  /* 0x0000001f09037819 */ /* 0x000fe200000006ff */
[----:B------:R-:W0:Y:S01]  /*124d0*/  S2R R2, SR_TID.X ;  /* 0x0000000000027919 */ /* 0x000e220000002100 */
[----:B------:R-:W-:Y:S02]  /*124e0*/  BSSY B1, `(.L_x_988) ;  /* 0x0000005000017945 */ /* 0x000fe40003800000 */
[----:B------:R-:W3:Y:S01]  /*124f0*/  SYNCS.PHASECHK.TRANS64.TRYWAIT P0, [R4+URZ+0x28480], R3 ;  /* 0x02848003040075a7 */ /* 0x000ee2000800017f */
[----:B0-----:R-:W-:-:S04]  /*12500*/  LOP3.LUT R2, R2, 0x7f, RZ, 0xc0, !PT ;  /* 0x0000007f02027812 */ /* 0x001fc800078ec0ff */
[----:B------:R-:W-:Y:S01]  /*12510*/  ISETP.NE.AND P1, PT, R2, RZ, PT ;  /* 0x000000ff0200720c */ /* 0x000fe20003f25270 */
[----:B---3--:R-:W-:-:S12]  /*12520*/  @!P0 BRA `(.L_x_989) ;  /* 0x0000002800888947 */ /* 0x008fd80003800000 */
.L_x_1060:
[----:B------:R-:W-:Y:S05]  /*12530*/  BSYNC B1 ;  /* 0x0000000000017941 */ /* 0x000fea0003800000 */
.L_x_988:
[----:B------:R-:W-:Y:S04]  /*12540*/  BSSY B1, `(.L_x_990) ;  /* 0x0000009000017945 */ /* 0x000fe80003800000 */
[----:B------:R-:W-:Y:S05]  /*12550*/  @P1 BRA `(.L_x_991) ;  /* 0x00000000001c1947 */ /* 0x000fea0003800000 */
[----:B------:R-:W2:Y:S02]  /*12560*/  S2R R2, SR_TID.X ;  /* 0x0000000000027919 */ /* 0x000ea40000002100 */
[----:B--2---:R-:W-:Y:S01]  /*12570*/  LOP3.LUT R5, R2, 0x1f, RZ, 0xc0, !PT ;  /* 0x0000001f02057812 */ /* 0x004fe200078ec0ff */
[----:B------:R-:W-:-:S03]  /*12580*/  IMAD.MOV.U32 R2, RZ, RZ, 0x4000 ;  /* 0x00004000ff027424 */ /* 0x000fc600078e00ff */
[----:B------:R-:W-:Y:S01]  /*12590*/  ISETP.NE.AND P0, PT, R5, RZ, PT ;  /* 0x000000ff0500720c */ /* 0x000fe20003f05270 */
[----:B------:R3:W-:-:S12]  /*125a0*/  SYNCS.ARRIVE.TRANS64 RZ, [R4+URZ+0x28470], R2 ;  /* 0x0284700204ff79a7 */ /* 0x0007d8000800003f */
[----:B---3--:R-:W-:Y:S05]  /*125b0*/  @!P0 BRA `(.L_x_991) ;  /* 0x0000000000048947 */ /* 0x008fea0003800000 */
[----:B------:R-:W-:Y:S01]  /*125c0*/  BPT.TRAP 0x1 ;  /* 0x000000040000795c */ /* 0x000fe20000300000 */
.L_x_991:
[----:B------:R-:W-:Y:S05]  /*125d0*/  BSYNC B1 ;  /* 0x0000000000017941 */ /* 0x000fea0003800000 */
.L_x_990:
[----:B------:R-:W3:Y:S01]  /*125e0*/  LDL R2, [R1] ;  /* 0x0000000001027983 */ /* 0x000ee20000100800 */
[----:B------:R-:W-:Y:S01]  /*125f0*/  IMAD.MOV.U32 R13, RZ, RZ, RZ ;  /* 0x000000ffff0d7224 */ /* 0x000fe200078e00ff */
[----:B------:R-:W-:Y:S01]  /*12600*/  UIADD3 UR4, UP0, UR46, 0x470, URZ ;  /* 0x000004702e047890 */ /* 0x000fe2000ff1e03f */
[----:B------:R-:W-:Y:S01]  /*12610*/  PLOP3.LUT P0, PT, PT, PT, PT, 0x80, 0x0 ;  /* 0x000000000000781c */ /* 0x000fe20003f0f070 */
[----:B------:R-:W-:Y:S01]  /*12620*/  IMAD.SHL.U32 R8, R8, 0x40, RZ ;  /* 0x0000004008087824 */ /* 0x000fe200078e00ff */
[----:B------:R-:W-:Y:S01]  /*12630*/  UMOV UR6, 0x0 ;  /* 0x0000000000067882 */ /* 0x000fe20000000000 */
[----:B------:R-:W-:Y:S01]  /*12640*/  R2UR UR10, R13 ;  /* 0x000000000d0a72ca */ /* 0x000fe200000e0000 */
[----:B--2---:R-:W-:Y:S01]  /*12650*/  VIADD R5, R4, 0x28470 ;  /* 0x0002847004057836 */ /* 0x004fe20000000000 */
[----:B------:R-:W-:Y:S01]  /*12660*/  UIADD3.X UR5, URZ, UR47, URZ, UP0, !UPT ;  /* 0x0000002f3f057290 */ /* 0x000fe200087fe43f */
[----:B------:R-:W-:Y:S01]  /*12670*/  UMOV UR7, 0x14f00000 ;  /* 0x14f0000000077882 */ /* 0x000fe20000000000 */
[----:B---3--:R-:W-:-:S04]  /*12680*/  IMAD R2, R2, 0x4000, R17 ;  /* 0x0000400002027824 */ /* 0x008fc800078e0211 */
[----:B------:R-:W-:-:S07]  /*12690*/  VIADD R9, R2, 0x10000 ;  /* 0x0001000002097836 */ /* 0x000fce0000000000 */
.L_x_992:
        /* <DEDUP_REMOVED lines=16> */
.L_x_993:
        /* <DEDUP_REMOVED lines=13> */
.L_x_1061:
[----:B------:R-:W-:Y:S05]  /*12870*/  BSYNC B1 ;  /* 0x0000000000017941 */ /* 0x000fea0003800000 */
.L_x_994:
[----:B------:R-:W-:Y:S01]  /*12880*/  BSSY B1, `(.L_x_996) ;  /* 0x000000b000017945 */ /* 0x000fe20003800000 */
[----:B------:R-:W-:Y:S02]  /*12890*/  IMAD.MOV.U32 R10, RZ, RZ, 0x0 ;  /* 0x00000000ff0a7424 */ /* 0x000fe400078e00ff */
[----:B------:R-:W-:Y:S01]  /*128a0*/  IMAD.MOV.U32 R11, RZ, RZ, 0x14f00000 ;  /* 0x14f00000ff0b7424 */ /* 0x000fe200078e00ff */
[----:B------:R-:W-:Y:S06]  /*128b0*/  @P1 BRA `(.L_x_997) ;  /* 0x00000000001c1947 */ /* 0x000fec0003800000 */
[----:B------:R-:W3:Y:S01]  /*128c0*/  S2R R5, SR_TID.X ;  /* 0x0000000000057919 */ /* 0x000ee20000002100 */
[----:B0-2---:R-:W-:-:S04]  /*128d0*/  IMAD.MOV.U32 R3, RZ, RZ, 0x4000 ;  /* 0x00004000ff037424 */ /* 0x005fc800078e00ff */
[----:B------:R4:W-:Y:S01]  /*128e0*/  SYNCS.ARRIVE.TRANS64 RZ, [R4+URZ+0x28430], R3 ;  /* 0x0284300304ff79a7 */ /* 0x0009e2000800003f */
[----:B---3--:R-:W-:-:S04]  /*128f0*/  LOP3.LUT R5, R5, 0x1f, RZ, 0xc0, !PT ;  /* 0x0000001f05057812 */ /* 0x008fc800078ec0ff */
[----:B------:R-:W-:-:S13]  /*12900*/  ISETP.NE.AND P0, PT, R5, RZ, PT ;  /* 0x000000ff0500720c */ /* 0x000fda0003f05270 */
[----:B----4-:R-:W-:Y:S05]  /*12910*/  @!P0 BRA `(.L_x_997) ;  /* 0x0000000000048947 */ /* 0x010fea0003800000 */
[----:B------:R-:W-:Y:S01]  /*12920*/  BPT.TRAP 0x1 ;  /* 0x000000040000795c */ /* 0x000fe20000300000 */
.L_x_997:
[----:B------:R-:W-:Y:S05]  /*12930*/  BSYNC B1 ;  /* 0x0000000000017941 */ /* 0x000fea0003800000 */
.L_x_996:
[----:B------:R-:W-:Y:S01]  /*12940*/  R2UR UR10, R13 ;  /* 0x000000000d0a72ca */ /* 0x000fe200000e0000 */
[----:B------:R-:W-:Y:S01]  /*12950*/  UIADD3 UR4, UP0, UR46, 0x370, URZ ;  /* 0x000003702e047890 */ /* 0x000fe2000ff1e03f */
[----:B------:R-:W-:Y:S01]  /*12960*/  R2UR UR6, R10 ;  /* 0x000000000a0672ca */ /* 0x000fe200000e0000 */
[----:B0-2---:R-:W-:Y:S01]  /*12970*/  VIADD R4, R4, 0x28430 ;  /* 0x0002843004047836 */ /* 0x005fe20000000000 */
[----:B------:R-:W-:Y:S01]  /*12980*/  R2UR UR7, R11 ;  /* 0x000000000b0772ca */ /* 0x000fe200000e0000 */
[----:B------:R-:W-:Y:S01]  /*12990*/  VIADD R3, R2, 0x20000 ;  /* 0x0002000002037836 */ /* 0x000fe20000000000 */
[----:B------:R-:W-:Y:S01]  /*129a0*/  PLOP3.LUT P0, PT, PT, PT, PT, 0x80, 0x0 ;  /* 0x000000000000781c */ /* 0x000fe20003f0f070 */
[----:B------:R-:W-:-:S12]  /*129b0*/  UIADD3.X UR5, URZ, UR47, URZ, UP0, !UPT ;  /* 0x0000002f3f057290 */ /* 0x000fd800087fe43f */
.L_x_998:
        /* <DEDUP_REMOVED lines=15> */
.L_x_999:
        /* <DEDUP_REMOVED lines=10> */
.L_x_986:
[----:B------:R-:W-:Y:S05]  /*12b50*/  BSYNC B0 ;  /* 0x0000000000007941 */ /* 0x000fea0003800000 */
.L_x_985:
[----:B------:R-:W-:-:S06]  /*12b60*/  UISETP.NE.AND UP0, UPT, UR39, 0x3, UPT ;  /* 0x000000032700788c */ /* 0x000fcc000bf05270 */
[----:B------:R-:W-:-:S13]  /*12b70*/  PLOP3.LUT P0, PT, PT, PT, UP0, 0x80, 0x0 ;  /* 0x000000000000781c */ /* 0x000fda0003f0f008 */
[----:B------:R-:W-:Y:S05]  /*12b80*/  @!P0 BRA `(.L_x_1000) ;  /* 0x0000000000048947 */ /* 0x000fea0003800000 */
[----:B------:R-:W-:Y:S01]  /*12b90*/  BPT.TRAP 0x1 ;  /* 0x000000040000795c */ /* 0x000fe20000300000 */
.L_x_1000:
[----:B------:R-:W-:Y:S01]  /*12ba0*/  IMAD.U32 R2, RZ, RZ, UR45 ;  /* 0x0000002dff027e24 */ /* 0x000fe2000f8e00ff */
[----:B------:R-:W-:Y:S01]  /*12bb0*/  BSSY B0, `(.L_x_1001) ;  /* 0x0000007000007945 */ /* 0x000fe20003800000 */
[----:B------:R-:W-:-:S03]  /*12bc0*/  IMAD R19, R6, 0x8, R17 ;  /* 0x0000000806137824 */ /* 0x000fc600078e0211 */
[----:B------:R-:W-:Y:S02]  /*12bd0*/  ISETP.NE.AND P0, PT, R2, 0x3, PT ;  /* 0x000000030200780c */ /* 0x000fe40003f05270 */
[----:B------:R-:W-:-:S04]  /*12be0*/  LOP3.LUT R2, R7, 0x1, RZ, 0x3c, !PT ;  /* 0x0000000107027812 */ /* 0x000fc800078e3cff */
[----:B------:R-:W-:-:S04]  /*12bf0*/  SHF.L.U32 R2, R2, 0x1f, RZ ;  /* 0x0000001f02027819 */ /* 0x000fc800000006ff */
[----:B------:R-:W0:Y:S02]  /*12c00*/  SYNCS.PHASECHK.TRANS64.TRYWAIT P1, [R19+URZ+0x28470], R2 ;  /* 0x02847002130075a7 */ /* 0x000e24000802017f */
[----:B0-----:R-:W-:Y:S05]  /*12c10*/  @!P1 BRA `(.L_x_1002) ;  /* 0x0000002000f49947 */ /* 0x001fea0003800000 */
.L_x_1062:
[----:B------:R-:W-:Y:S05]  /*12c20*/  BSYNC B0 ;  /* 0x0000000000007941 */ /* 0x000fea0003800000 */
.L_x_1001:
[----:B------:R-:W-:Y:S05]  /*12c30*/  @!P0 BRA `(.L_x_1003) ;  /* 0x0000000000048947 */ /* 0x000fea0003800000 */
[----:B------:R-:W-:Y:S01]  /*12c40*/  BPT.TRAP 0x1 ;  /* 0x000000040000795c */ /* 0x000fe20000300000 */
.L_x_1003:
[----:B------:R-:W-:Y:S01]  /*12c50*/  SHF.L.U32 R3, R7, 0x1f, RZ ;  /* 0x0000001f07037819 */ /* 0x000fe200000006ff */
[----:B0-----:R-:W-:-:S03]  /*12c60*/  IMAD.SHL.U32 R2, R6, 0x4000, RZ ;  /* 0x0000400006027824 */ /* 0x001fc600078e00ff */
[----:B------:R-:W0:Y:S02]  /*12c70*/  SYNCS.PHASECHK.TRANS64.TRYWAIT P1, [R19+URZ+0x28460], R3 ;  /* 0x02846003130075a7 */ /* 0x000e24000802017f */
[----:B0-----:R-:W-:Y:S05]  /*12c80*/  @!P1 BRA `(.L_x_1004) ;  /* 0x0000002000ec9947 */ /* 0x001fea0003800000 */
.L_x_1063:
[----:B------:R-:W0:Y:S04]  /*12c90*/  LDL R4, [R1+0x18] ;  /* 0x0000180001047983 */ /* 0x000e280000100800 */
[----:B------:R-:W3:Y:S01]  /*12ca0*/  LDL R12, [R1+0x14] ;  /* 0x00001400010c7983 */ /* 0x000ee20000100800 */
[----:B------:R-:W-:Y:S05]  /*12cb0*/  WARPSYNC.ALL ;  /* 0x0000000000007948 */ /* 0x000fea0003800000 */
[----:B--2---:R-:W2:Y:S01]  /*12cc0*/  S2R R5, SR_TID.X ;  /* 0x0000000000057919 */ /* 0x004ea20000002100 */
[----:B------:R-:W-:Y:S01]  /*12cd0*/  IMAD.MOV.U32 R13, RZ, RZ, 0x40 ;  /* 0x00000040ff0d7424 */ /* 0x000fe200078e00ff */
[----:B--2---:R-:W-:-:S04]  /*12ce0*/  LOP3.LUT P1, RZ, R5, 0x4, RZ, 0xc0, !PT ;  /* 0x0000000405ff7812 */ /* 0x004fc8000782c0ff */
[----:B------:R-:W-:Y:S02]  /*12cf0*/  SEL R13, R13, 0xffffffc0, !P1 ;  /* 0xffffffc00d0d7807 */ /* 0x000fe40004800000 */
[----:B0-----:R-:W-:Y:S02]  /*12d00*/  LOP3.LUT R3, R2, R4, RZ, 0xfc, !PT ;  /* 0x0000000402037212 */ /* 0x001fe400078efcff */
[----:B---3--:R-:W-:-:S03]  /*12d10*/  IADD3 R2, R17, R2, R12 ;  /* 0x0000000211027210 */ /* 0x008fc60007ffe00c */
[----:B------:R-:W-:-:S04]  /*12d20*/  IMAD.IADD R3, R17, 0x1, R3 ;  /* 0x0000000111037824 */ /* 0x000fc800078e0203 */
[----:B------:R-:W-:Y:S01]  /*12d30*/  IMAD.IADD R18, R13, 0x1, R3 ;  /* 0x000000010d127824 */ /* 0x000fe200078e0203 */
[----:B------:R-:W0:Y:S02]  /*12d40*/  LDSM.16.MT88.4 R8, [R3+0x10000] ;  /* 0x010000000308783b */ /* 0x000e240000004200 */
[C-C-:B0-----:R-:W-:Y:S02]  /*12d50*/  PRMT R4, R8.reuse, 0x6420, R9.reuse ;  /* 0x0000642008047816 */ /* 0x141fe40000000009 */
[----:B------:R-:W-:Y:S02]  /*12d60*/  PRMT R5, R8, 0x7531, R9 ;  /* 0x0000753108057816 */ /* 0x000fe40000000009 */
[C-C-:B------:R-:W-:Y:S02]  /*12d70*/  PRMT R6, R10.reuse, 0x6420, R11.reuse ;  /* 0x000064200a067816 */ /* 0x140fe4000000000b */
[----:B------:R-:W-:Y:S02]  /*12d80*/  PRMT R7, R10, 0x7531, R11 ;  /* 0x000075310a077816 */ /* 0x000fe4000000000b */
[----:B------:R-:W0:Y:S04]  /*12d90*/  LDSM.16.MT88.4 R8, [R18+0x10000] ;  /* 0x010000001208783b */ /* 0x000e280000004200 */
[----:B------:R-:W-:Y:S01]  /*12da0*/  STSM.16.M88.4 [R2+0x8000], R4 ;  /* 0x0080000402007844 */ /* 0x000fe20000000200 */
[----:B0-----:R-:W-:-:S02]  /*12db0*/  PRMT R12, R8, 0x6420, R9 ;  /* 0x00006420080c7816 */ /* 0x001fc40000000009 */
        /* <DEDUP_REMOVED lines=10> */
[----:B------:R2:W-:Y:S02]  /*12e60*/  STSM.16.M88.4 [R2+0xa000], R4 ;  /* 0x00a0000402007844 */ /* 0x0005e40000000200 */
[----:B--2---:R-:W2:Y:S01]  /*12e70*/  S2R R7, SR_TID.X ;  /* 0x0000000000077919 */ /* 0x004ea20000002100 */
[C-C-:B0-----:R-:W-:Y:S02]  /*12e80*/  PRMT R12, R8.reuse, 0x6420, R9.reuse ;  /* 0x00006420080c7816 */ /* 0x141fe40000000009 */
[----:B------:R-:W-:-:S02]  /*12e90*/  PRMT R13, R8, 0x7531, R9 ;  /* 0x00007531080d7816 */ /* 0x000fc40000000009 */
[C-C-:B------:R-:W-:Y:S02]  /*12ea0*/  PRMT R14, R10.reuse, 0x6420, R11.reuse ;  /* 0x000064200a0e7816 */ /* 0x140fe4000000000b */
[----:B------:R-:W-:-:S05]  /*12eb0*/  PRMT R15, R10, 0x7531, R11 ;  /* 0x000075310a0f7816 */ /* 0x000fca000000000b */
[----:B------:R0:W-:Y:S01]  /*12ec0*/  STSM.16.M88.4 [R2+0xb000], R12 ;  /* 0x00b0000c02007844 */ /* 0x0001e20000000200 */
[----:B--2---:R-:W-:-:S03]  /*12ed0*/  LOP3.LUT P1, RZ, R7, 0x4, RZ, 0xc0, !PT ;  /* 0x0000000407ff7812 */ /* 0x004fc6000782c0ff */
[----:B------:R-:W2:Y:S01]  /*12ee0*/  LDSM.16.MT88.4 R8, [R3+0x11000] ;  /* 0x011000000308783b */ /* 0x000ea20000004200 */
[----:B0-----:R-:W-:-:S05]  /*12ef0*/  IMAD.MOV.U32 R15, RZ, RZ, 0x20 ;  /* 0x00000020ff0f7424 */ /* 0x001fca00078e00ff */
[----:B------:R-:W-:-:S04]  /*12f00*/  SEL R15, R15, 0xffffffe0, !P1 ;  /* 0xffffffe00f0f7807 */ /* 0x000fc80004800000 */
[----:B------:R-:W-:Y:S02]  /*12f10*/  IADD3 R2, R15, 0x8000, R2 ;  /* 0x000080000f027810 */ /* 0x000fe40007ffe002 */
[C-C-:B--2---:R-:W-:Y:S02]  /*12f20*/  PRMT R4, R8.reuse, 0x6420, R9.reuse ;  /* 0x0000642008047816 */ /* 0x144fe40000000009 */
[----:B------:R-:W-:Y:S02]  /*12f30*/  PRMT R5, R8, 0x7531, R9 ;  /* 0x0000753108057816 */ /* 0x000fe40000000009 */
[C-C-:B------:R-:W-:Y:S02]  /*12f40*/  PRMT R6, R10.reuse, 0x6420, R11.reuse ;  /* 0x000064200a067816 */ /* 0x140fe4000000000b */
[----:B------:R-:W-:Y:S02]  /*12f50*/  PRMT R7, R10, 0x7531, R11 ;  /* 0x000075310a077816 */ /* 0x000fe4000000000b */
[----:B------:R-:W0:Y:S04]  /*12f60*/  LDSM.16.MT88.4 R8, [R18+0x11000] ;  /* 0x011000001208783b */ /* 0x000e280000004200 */
[----:B------:R-:W-:Y:S01]  /*12f70*/  STSM.16.M88.4 [R2], R4 ;  /* 0x0000000402007844 */ /* 0x000fe20000000200 */
        /* <DEDUP_REMOVED lines=12> */
[C-C-:B0-----:R-:W-:Y:S02]  /*13040*/  PRMT R4, R8.reuse, 0x6420, R9.reuse ;  /* 0x0000642008047816 */ /* 0x141fe40000000009 */
[----:B------:R-:W-:-:S02]  /*13050*/  PRMT R5, R8, 0x7531, R9 ;  /* 0x0000753108057816 */ /* 0x000fc40000000009 */
[C-C-:B------:R-:W-:Y:S02]  /*13060*/  PRMT R6, R10.reuse, 0x6420, R11.reuse ;  /* 0x000064200a067816 */ /* 0x140fe4000000000b */
        /* <DEDUP_REMOVED lines=10> */
.L_x_1005:
[----:B0-----:R3:W5:Y:S01]  /*13110*/  LDL R6, [R1] ;  /* 0x0000000001067983 */ /* 0x0017620000100800 */
[----:B--2---:R0:W-:Y:S03]  /*13120*/  SYNCS.ARRIVE.TRANS64.A1T0 RZ, [R19+URZ+0x28450], RZ ;  /* 0x028450ff13ff79a7 */ /* 0x0041e6000810003f */
[----:B------:R3:W5:Y:S01]  /*13130*/  LDL R7, [R1+0x4] ;  /* 0x0000040001077983 */ /* 0x0007620000100800 */
[----:B------:R-:W2:Y:S02]  /*13140*/  S2R R2, SR_TID.X ;  /* 0x0000000000027919 */ /* 0x000ea40000002100 */
[----:B--2---:R-:W-:Y:S01]  /*13150*/  LOP3.LUT R2, R2, 0x7f, RZ, 0xc0, !PT ;  /* 0x0000007f02027812 */ /* 0x004fe200078ec0ff */
[----:B------:R-:W-:Y:S03]  /*13160*/  BAR.SYNC.DEFER_BLOCKING 0x2, 0x80 ;  /* 0x0082000000007b1d */ /* 0x000fe60000010000 */
[----:B------:R-:W-:-:S13]  /*13170*/  ISETP.NE.AND P0, PT, R2, RZ, PT ;  /* 0x000000ff0200720c */ /* 0x000fda0003f05270 */
[----:B0-----:R-:W-:-:S05]  /*13180*/  @!P0 VIADD R19, R19, 0x28480 ;  /* 0x0002848013138836 */ /* 0x001fca0000000000 */
[----:B------:R-:W-:-:S04]  /*13190*/  @!P0 PRMT R19, RZ, 0x654, R19 ;  /* 0x00000654ff138816 */ /* 0x000fc80000000013 */
[----:B------:R3:W-:Y:S01]  /*131a0*/  @!P0 SYNCS.ARRIVE.TRANS64.RED.A1T0 RZ, [R19+URZ], RZ ;  /* 0x000000ff13ff89a7 */ /* 0x0007e2000810043f */
[C---:B------:R-:W-:Y:S01]  /*131b0*/  ISETP.GT.AND P0, PT, R0.reuse, UR40, PT ;  /* 0x0000002800007c0c */ /* 0x040fe2000bf04270 */
[----:B------:R-:W-:-:S12]  /*131c0*/  VIADD R0, R0, 0xffffffff ;  /* 0xffffffff00007836 */ /* 0x000fd80000000000 */
[----:B---3--:R-:W-:Y:S05]  /*131d0*/  @P0 BRA `(.L_x_1006) ;  /* 0xfffffff000280947 */ /* 0x008fea000383ffff */
.L_x_984:
[----:B------:R-:W3:Y:S01]  /*131e0*/  S2R R2, SR_TID.X ;  /* 0x0000000000027919 */ /* 0x000ee20000002100 */
[----:B------:R-:W-:Y:S01]  /*131f0*/  BSSY B0, `(.L_x_1007) ;  /* 0x0000011000007945 */ /* 0x000fe20003800000 */
[----:B---3--:R-:W-:-:S04]  /*13200*/  LOP3.LUT R2, R2, 0x7f, RZ, 0xc0, !PT ;  /* 0x0000007f02027812 */ /* 0x008fc800078ec0ff */
[----:B------:R-:W-:-:S13]  /*13210*/  ISETP.NE.AND P0, PT, R2, RZ, PT ;  /* 0x000000ff0200720c */ /* 0x000fda0003f05270 */
[----:B------:R-:W-:Y:S05]  /*13220*/  @P0 BRA `(.L_x_1008) ;  /* 0x0000000000340947 */ /* 0x000fea0003800000 */
[----:B------:R-:W3:Y:S01]  /*13230*/  S2R R3, SR_LANEID ;  /* 0x0000000000037919 */ /* 0x000ee20000000000 */
[----:B------:R-:W-:Y:S02]  /*13240*/  VOTEU.ANY UR4, UPT, PT ;  /* 0x0000000000047886 */ /* 0x000fe400038e0100 */
[----:B0-----:R-:W3:Y:S08]  /*13250*/  FLO.U32 R0, UR4 ;  /* 0x0000000400007d00 */ /* 0x001ef000080e0000 */
[----:B--2---:R-:W0:Y:S01]  /*13260*/  POPC R5, UR4 ;  /* 0x0000000400057d09 */ /* 0x004e220008000000 */
[----:B---3--:R-:W-:-:S02]  /*13270*/  ISETP.EQ.U32.AND P1, PT, R0, R3, PT ;  /* 0x000000030000720c */ /* 0x008fc40003f22070 */
[----:B------:R-:W0:Y:S11]  /*13280*/  LDC.64 R2, c[0x0][0xc80] ;  /* 0x00032000ff027b82 */ /* 0x000e360000000a00 */
[----:B0-----:R-:W2:Y:S01]  /*13290*/  @P1 ATOMG.E.ADD.STRONG.GPU PT, R3, desc[UR50][R2.64], R5 ;  /* 0x00000005020319a8 */ /* 0x001ea200081ee1f2 */
[----:B------:R-:W0:Y:S02]  /*132a0*/  S2R R4, SR_LTMASK ;  /* 0x0000000000047919 */ /* 0x000e240000003900 */
[----:B0-----:R-:W-:-:S04]  /*132b0*/  LOP3.LUT R4, R4, UR4, RZ, 0xc0, !PT ;  /* 0x0000000404047c12 */ /* 0x001fc8000f8ec0ff */
[----:B-----5:R-:W0:Y:S01]  /*132c0*/  POPC R7, R4 ;  /* 0x0000000400077309 */ /* 0x020e220000000000 */
[----:B--2---:R-:W0:Y:S02]  /*132d0*/  SHFL.IDX PT, R0, R3, R0, 0x1f ;  /* 0x00001f0003007589 */ /* 0x004e2400000e0000 */
[----:B0-----:R-:W-:-:S05]  /*132e0*/  IADD3 R0, R0, UR43, R7 ;  /* 0x0000002b00007c10 */ /* 0x001fca000fffe007 */
[----:B------:R3:W-:Y:S02]  /*132f0*/  STL [R1+0x20], R0 ;  /* 0x0000200001007387 */ /* 0x0007e40000100800 */
.L_x_1008:
[----:B------:R-:W-:Y:S05]  /*13300*/  BSYNC B0 ;  /* 0x0000000000007941 */ /* 0x000fea0003800000 */
.L_x_1007:
[----:B------:R-:W-:-:S06]  /*13310*/  UISETP.NE.AND UP0, UPT, UR39, 0x3, UPT ;  /* 0x000000032700788c */ /* 0x000fcc000bf05270 */
[----:B------:R-:W-:-:S13]  /*13320*/  PLOP3.LUT P1, PT, PT, PT, UP0, 0x80, 0x0 ;  /* 0x000000000000781c */ /* 0x000fda0003f2f008 */
[----:B------:R-:W-:Y:S05]  /*13330*/  @!P1 BRA `(.L_x_1009) ;  /* 0x0000000000049947 */ /* 0x000fea0003800000 */
[----:B------:R-:W-:Y:S01]  /*13340*/  BPT.TRAP 0x1 ;  /* 0x000000040000795c */ /* 0x000fe20000300000 */
.L_x_1009:
[----:B------:R-:W4:Y:S04]  /*13350*/  LDL R3, [R1+0x4] ;  /* 0x0000040001037983 */ /* 0x000f280000100800 */
[----:B------:R-:W2:Y:S01]  /*13360*/  LDL R2, [R1] ;  /* 0x0000000001027983 */ /* 0x000ea20000100800 */
[----:B0--3--:R-:W-:Y:S01]  /*13370*/  IMAD.U32 R0, RZ, RZ, UR45 ;  /* 0x0000002dff007e24 */ /* 0x009fe2000f8e00ff */
[----:B------:R-:W-:Y:S04]  /*13380*/  BSSY B0, `(.L_x_1010) ;  /* 0x0000007000007945 */ /* 0x000fe80003800000 */
[----:B------:R-:W-:-:S02]  /*13390*/  ISETP.NE.AND P2, PT, R0, 0x3, PT ;  /* 0x000000030000780c */ /* 0x000fc40003f45270 */
[----:B----4-:R-:W-:-:S04]  /*133a0*/  LOP3.LUT R3, R3, 0x1, RZ, 0x3c, !PT ;  /* 0x0000000103037812 */ /* 0x010fc800078e3cff */
[----:B------:R-:W-:Y:S01]  /*133b0*/  SHF.L.U32 R3, R3, 0x1f, RZ ;  /* 0x0000001f03037819 */ /* 0x000fe200000006ff */
[----:B--2---:R-:W-:-:S04]  /*133c0*/  IMAD R16, R2, 0x8, R17 ;  /* 0x0000000802107824 */ /* 0x004fc800078e0211 */
[----:B------:R-:W0:Y:S02]  /*133d0*/  SYNCS.PHASECHK.TRANS64.TRYWAIT P1, [R16+URZ+0x28470], R3 ;  /* 0x02847003100075a7 */ /* 0x000e24000802017f */
[----:B0-----:R-:W-:Y:S05]  /*133e0*/  @!P1 BRA `(.L_x_1011) ;  /* 0x0000001c00289947 */ /* 0x001fea0003800000 */
.L_x_1064:
[----:B------:R-:W-:Y:S05]  /*133f0*/  BSYNC B0 ;  /* 0x0000000000007941 */ /* 0x000fea0003800000 */
.L_x_1010:
[----:B------:R-:W-:Y:S05]  /*13400*/  @!P2 BRA `(.L_x_1012) ;  /* 0x000000000004a947 */ /* 0x000fea0003800000 */
[----:B------:R-:W-:Y:S01]  /*13410*/  BPT.TRAP 0x1 ;  /* 0x000000040000795c */ /* 0x000fe20000300000 */
.L_x_1012:
[----:B------:R-:W0:Y:S02]  /*13420*/  LDL R0, [R1+0x4] ;  /* 0x0000040001007983 */ /* 0x000e240000100800 */
[----:B0-----:R-:W-:-:S04]  /*13430*/  SHF.L.U32 R3, R0, 0x1f, RZ ;  /* 0x0000001f00037819 */ /* 0x001fc800000006ff */
[----:B------:R-:W0:Y:S02]  /*13440*/  SYNCS.PHASECHK.TRANS64.TRYWAIT P1, [R16+URZ+0x28460], R3 ;  /* 0x02846003100075a7 */ /* 0x000e24000802017f */
[----:B0-----:R-:W-:Y:S05]  /*13450*/  @!P1 BRA `(.L_x_1013) ;  /* 0x0000001c00209947 */ /* 0x001fea0003800000 */
.L_x_1065:
[----:B------:R-:W2:Y:S04]  /*13460*/  LDL R18, [R1] ;  /* 0x0000000001127983 */ /* 0x000ea80000100800 */
[----:B------:R-:W3:Y:S04]  /*13470*/  LDL R2, [R1+0x18] ;  /* 0x0000180001027983 */ /* 0x000ee80000100800 */
[----:B------:R-:W4:Y:S01]  /*13480*/  LDL R12, [R1+0x14] ;  /* 0x00001400010c7983 */ /* 0x000f220000100800 */
[----:B------:R-:W0:Y:S01]  /*13490*/  S2R R9, SR_TID.X ;  /* 0x0000000000097919 */ /* 0x000e220000002100 */
[----:B------:R-:W-:Y:S05]  /*134a0*/  WARPSYNC.ALL ;  /* 0x0000000000007948 */ /* 0x000fea0003800000 */
[----:B------:R-:W-:Y:S01]  /*134b0*/  IMAD.MOV.U32 R13, RZ, RZ, 0x40 ;  /* 0x00000040ff0d7424 */ /* 0x000fe200078e00ff */
[----:B0-----:R-:W-:-:S04]  /*134c0*/  LOP3.LUT P1, RZ, R9, 0x4, RZ, 0xc0, !PT ;  /* 0x0000000409ff7812 */ /* 0x001fc8000782c0ff */
[----:B------:R-:W-:Y:S01]  /*134d0*/  SEL R13, R13, 0xffffffc0, !P1 ;  /* 0xffffffc00d0d7807 */ /* 0x000fe20004800000 */
[----:B------:R-:W0:Y:S01]  /*134e0*/  S2R R19, SR_TID.X ;  /* 0x0000000000137919 */ /* 0x000e220000002100 */
[----:B--2---:R-:W-:-:S05]  /*134f0*/  IMAD.SHL.U32 R0, R18, 0x4000, RZ ;  /* 0x0000400012007824 */ /* 0x004fca00078e00ff */
[----:B---3--:R-:W-:-:S05]  /*13500*/  LOP3.LUT R2, R0, R2, RZ, 0xfc, !PT ;  /* 0x0000000200027212 */ /* 0x008fca00078efcff */
[----:B------:R-:W-:-:S05]  /*13510*/  IMAD.IADD R2, R17, 0x1, R2 ;  /* 0x0000000111027824 */ /* 0x000fca00078e0202 */
[----:B-----5:R-:W2:Y:S01]  /*13520*/  LDSM.16.MT88.4 R4, [R2+0x10000] ;  /* 0x010000000204783b */ /* 0x020ea20000004200 */
[----:B------:R-:W-:Y:S01]  /*13530*/  IMAD.IADD R3, R13, 0x1, R2 ;  /* 0x000000010d037824 */ /* 0x000fe200078e0202 */
[----:B----4-:R-:W-:Y:S02]  /*13540*/  IADD3 R0, R17, R0, R12 ;  /* 0x0000000011007210 */ /* 0x010fe40007ffe00c */
[C-C-:B--2---:R-:W-:Y:S02]  /*13550*/  PRMT R8, R4.reuse, 0x6420, R5.reuse ;  /* 0x0000642004087816 */ /* 0x144fe40000000005 */
[----:B------:R-:W-:Y:S02]  /*13560*/  PRMT R9, R4, 0x7531, R5 ;  /* 0x0000753104097816 */ /* 0x000fe40000000005 */
[C-C-:B------:R-:W-:Y:S02]  /*13570*/  PRMT R10, R6.reuse, 0x6420, R7.reuse ;  /* 0x00006420060a7816 */ /* 0x140fe40000000007 */
[----:B------:R-:W-:-:S02]  /*13580*/  PRMT R11, R6, 0x7531, R7 ;  /* 0x00007531060b7816 */ /* 0x000fc40000000007 */
[----:B------:R-:W2:Y:S04]  /*13590*/  LDSM.16.MT88.4 R4, [R3+0x10000] ;  /* 0x010000000304783b */ /* 0x000ea80000004200 */
[----:B------:R2:W-:Y:S02]  /*135a0*/  STSM.16.M88.4 [R0+0x8000], R8 ;  /* 0x0080000800007844 */ /* 0x0005e40000000200 */
        /* <DEDUP_REMOVED lines=17> */
[----:B------:R-:W2:Y:S01]  /*136c0*/  LDSM.16.MT88.4 R4, [R2+0x11000] ;  /* 0x011000000204783b */ /* 0x000ea20000004200 */
[----:B0-----:R-:W-:Y:S01]  /*136d0*/  LOP3.LUT P1, RZ, R19, 0x4, RZ, 0xc0, !PT ;  /* 0x0000000413ff7812 */ /* 0x001fe2000782c0ff */
[----:B------:R-:W-:Y:S01]  /*136e0*/  IMAD.MOV.U32 R19, RZ, RZ, 0x20 ;  /* 0x00000020ff137424 */ /* 0x000fe200078e00ff */
[C-C-:B--2---:R-:W-:Y:S02]  /*136f0*/  PRMT R12, R4.reuse, 0x6420, R5.reuse ;  /* 0x00006420040c7816 */ /* 0x144fe40000000005 */
[----:B------:R-:W-:Y:S02]  /*13700*/  PRMT R13, R4, 0x7531, R5 ;  /* 0x00007531040d7816 */ /* 0x000fe40000000005 */
[----:B------:R-:W-:-:S02]  /*13710*/  PRMT R14, R6, 0x6420, R7 ;  /* 0x00006420060e7816 */ /* 0x000fc40000000007 */
[----:B------:R-:W-:Y:S02]  /*13720*/  PRMT R15, R6, 0x7531, R7 ;  /* 0x00007531060f7816 */ /* 0x000fe40000000007 */
[----:B------:R-:W0:Y:S01]  /*13730*/  LDSM.16.MT88.4 R4, [R3+0x11000] ;  /* 0x011000000304783b */ /* 0x000e220000004200 */
[----:B------:R-:W-:-:S04]  /*13740*/  SEL R19, R19, 0xffffffe0, !P1 ;  /* 0xffffffe013137807 */ /* 0x000fc80004800000 */
        /* <DEDUP_REMOVED lines=27> */
.L_x_1014:
[----:B------:R-:W3:Y:S01]  /*13900*/  LDL.LU R3, [R1+0x4] ;  /* 0x0000040001037983 */ /* 0x000ee20000300800 */
[----:B0-----:R0:W-:Y:S01]  /*13910*/  SYNCS.ARRIVE.TRANS64.A1T0 RZ, [R16+URZ+0x28450], RZ ;  /* 0x028450ff10ff79a7 */ /* 0x0011e2000810003f */
[----:B--2---:R-:W-:Y:S01]  /*13920*/  VIADD R0, R18, 0x1 ;  /* 0x0000000112007836 */ /* 0x004fe20000000000 */
[----:B------:R-:W-:Y:S04]  /*13930*/  BAR.SYNC.DEFER_BLOCKING 0x2, 0x80 ;  /* 0x0082000000007b1d */ /* 0x000fe80000010000 */
[----:B------:R-:W-:Y:S01]  /*13940*/  ISETP.NE.AND P1, PT, R0, 0x2, PT ;  /* 0x000000020000780c */ /* 0x000fe20003f25270 */
[----:B0-----:R-:W-:-:S03]  /*13950*/  @!P0 VIADD R16, R16, 0x28480 ;  /* 0x0002848010108836 */ /* 0x001fc60000000000 */
[----:B------:R-:W-:Y:S02]  /*13960*/  SEL R2, RZ, 0x1, P1 ;  /* 0x00000001ff027807 */ /* 0x000fe40000800000 */
[----:B------:R-:W-:Y:S02]  /*13970*/  SEL R0, R0, RZ, P1 ;  /* 0x000000ff00007207 */ /* 0x000fe40000800000 */
[----:B------:R-:W-:-:S03]  /*13980*/  @!P0 PRMT R16, RZ, 0x654, R16 ;  /* 0x00000654ff108816 */ /* 0x000fc60000000010 */
[----:B------:R0:W-:Y:S01]  /*13990*/  STL [R1], R0 ;  /* 0x0000000001007387 */ /* 0x0001e20000100800 */
[----:B------:R0:W-:Y:S01]  /*139a0*/  @!P0 SYNCS.ARRIVE.TRANS64.RED.A1T0 RZ, [R16+URZ], RZ ;  /* 0x000000ff10ff89a7 */ /* 0x0001e2000810043f */
[----:B---3--:R-:W-:-:S05]  /*139b0*/  LOP3.LUT R3, R3, R2, RZ, 0x3c, !PT ;  /* 0x0000000203037212 */ /* 0x008fca00078e3cff */
[----:B------:R0:W-:Y:S02]  /*139c0*/  STL [R1+0x4], R3 ;  /* 0x0000040301007387 */ /* 0x0001e40000100800 */
.L_x_959:
[----:B------:R-:W-:Y:S05]  /*139d0*/  BSYNC B7 ;  /* 0x0000000000077941 */ /* 0x000fea0003800000 */
.L_x_957:
[----:B0-2---:R-:W2:Y:S04]  /*139e0*/  LDL R0, [R1+0x8] ;  /* 0x0000080001007983 */ /* 0x005ea80000100800 */
[----:B------:R0:W5:Y:S01]  /*139f0*/  LDL R2, [R1+0x20] ;  /* 0x0000200001027983 */ /* 0x0001620000100800 */
[----:B--2---:R-:W-:-:S13]  /*13a00*/  LOP3.LUT P1, RZ, R0, 0x4, RZ, 0xc0, !PT ;  /* 0x0000000400ff7812 */ /* 0x004fda000782c0ff */
[----:B0-----:R-:W-:Y:S05]  /*13a10*/  @!P1 BRA `(.L_x_1015) ;  /* 0x0000000000249947 */ /* 0x001fea0003800000 */
[----:B------:R-:W0:Y:S08]  /*13a20*/  S2UR UR5, SR_CgaCtaId ;  /* 0x00000000000579c3 */ /* 0x000e300000008800 */
[----:B------:R-:W-:Y:S06]  /*13a30*/  BAR.SYNC.DEFER_BLOCKING 0x5, 0x180 ;  /* 0x0146000000007b1d */ /* 0x000fec0000010000 */
[----:B------:R-:W-:-:S02]  /*13a40*/  UMOV UR4, 0x400 ;  /* 0x0000040000047882 */ /* 0x000fc40000000000 */
[----:B0-----:R-:W-:-:S06]  /*13a50*/  ULEA UR4, UR5, UR4, 0x18 ;  /* 0x0000000405047291 */ /* 0x001fcc000f8ec03f */
[----:B------:R-:W-:-:S05]  /*13a60*/  IMAD.U32 R17, RZ, RZ, UR4 ;  /* 0x00000004ff117e24 */ /* 0x000fca000f8e00ff */
[----:B-----5:R-:W0:Y:S04]  /*13a70*/  LDS R2, [R17+0x284d0] ;  /* 0x0284d00011027984 */ /* 0x020e280000000800 */
[----:B0-----:R0:W-:Y:S01]  /*13a80*/  STL [R1+0x20], R2 ;  /* 0x0000200201007387 */ /* 0x0011e20000100800 */
[----:B------:R-:W-:Y:S06]  /*13a90*/  BAR.ARV 0x4, 0x180 ;  /* 0x0106000000007b1d */ /* 0x000fec0000002000 */
[----:B------:R-:W-:Y:S05]  /*13aa0*/  BRA `(.L_x_1016) ;  /* 0x0000000000207947 */ /* 0x000fea0003800000 */
.L_x_1015:
[----:B------:R-:W0:Y:S01]  /*13ab0*/  @!P0 S2R R3, SR_CgaCtaId ;  /* 0x0000000000038919 */ /* 0x000e220000008800 */
[----:B------:R-:W-:Y:S01]  /*13ac0*/  @!P0 MOV R0, 0x400 ;  /* 0x0000040000008802 */ /* 0x000fe20000000f00 */
[----:B------:R-:W-:Y:S03]  /*13ad0*/  BAR.SYNC.DEFER_BLOCKING 0x4, 0x180 ;  /* 0x0106000000007b1d */ /* 0x000fe60000010000 */
[----:B0-----:R-:W-:-:S03]  /*13ae0*/  @!P0 LEA R17, R3, R0, 0x18 ;  /* 0x0000000003118211 */ /* 0x001fc600078ec0ff */
[----:B-----5:R-:W0:Y:S04]  /*13af0*/  SHFL.IDX PT, R0, R2, RZ, 0x1f ;  /* 0x00001fff02007589 */ /* 0x020e2800000e0000 */
[----:B------:R2:W-:Y:S04]  /*13b00*/  @!P0 STS [R17+0x284d0], R2 ;  /* 0x0284d00211008388 */ /* 0x0005e80000000800 */
[----:B0-----:R2:W-:Y:S01]  /*13b10*/  STL [R1+0x20], R0 ;  /* 0x0000200001007387 */ /* 0x0015e20000100800 */
[----:B------:R-:W-:Y:S06]  /*13b20*/  BAR.ARV 0x5, 0x180 ;  /* 0x0146000000007b1d */ /* 0x000fec0000002000 */
.L_x_1016:
[----:B--2---:R-:W2:Y:S01]  /*13b30*/  LDL R0, [R1+0x20] ;  /* 0x0000200001007983 */ /* 0x004ea20000100800 */
[----:B------:R-:W-:Y:S02]  /*13b40*/  ULDC UR4, c[0x0][0xc38] ;  /* 0x00030e0000047ab9 */ /* 0x000fe40000000800 */
[----:B--2---:R-:W-:-:S13]  /*13b50*/  ISETP.GE.AND P0, PT, R0, UR4, PT ;  /* 0x0000000400007c0c */ /* 0x004fda000bf06270 */
[----:B------:R-:W-:Y:S05]  /*13b60*/  @!P0 BRA `(.L_x_1017) ;  /* 0xffffffc000f88947 */ /* 0x000fea000383ffff */
.L_x_948:
[----:B0-----:R-:W2:Y:S01]  /*13b70*/  LDL.LU R0, [R1+0x24] ;  /* 0x0000240001007983 */ /* 0x001ea20000300800 */
[----:B------:R-:W-:Y:S01]  /*13b80*/  BSSY B0, `(.L_x_1018) ;  /* 0x000000b000007945 */ /* 0x000fe20003800000 */
[----:B------:R-:W0:Y:S01]  /*13b90*/  S2R R5, SR_CgaCtaId ;  /* 0x0000000000057919 */ /* 0x000e220000008800 */
[----:B--2---:R-:W-:-:S05]  /*13ba0*/  VIADD R0, R0, 0x1 ;  /* 0x0000000100007836 */ /* 0x004fca0000000000 */
        /* <DEDUP_REMOVED lines=8> */
.L_x_1066:
[----:B------:R-:W-:Y:S05]  /*13c30*/  BSYNC B0 ;  /* 0x0000000000007941 */ /* 0x000fea0003800000 */
.L_x_1018:
[----:B------:R-:W-:-:S03]  /*13c40*/  UMOV UR4, 0xffffffff ;  /* 0xffffffff00047882 */ /* 0x000fc60000000000 */
[----:B------:R-:W-:Y:S05]  /*13c50*/  BRA.DIV UR4, `(.L_x_1020) ;  /* 0x0000001604487947 */ /* 0x000fea000b800000 */
[----:B------:R-:W2:Y:S02]  /*13c60*/  S2R R2, SR_TID.X ;  /* 0x0000000000027919 */ /* 0x000ea40000002100 */
[----:B--2---:R-:W-:-:S04]  /*13c70*/  SHF.R.U32.HI R2, RZ, 0x5, R2 ;  /* 0x00000005ff027819 */ /* 0x004fc80000011602 */
[----:B------:R-:W-:-:S05]  /*13c80*/  LOP3.LUT R2, R2, 0x3, RZ, 0xc0, !PT ;  /* 0x0000000302027812 */ /* 0x000fca00078ec0ff */
[----:B------:R2:W3:Y:S02]  /*13c90*/  SHFL.IDX PT, R14, R2, RZ, 0x1f ;  /* 0x00001fff020e7589 */ /* 0x0004e400000e0000 */
.L_x_1069:
[----:B---3--:R-:W-:Y:S01]  /*13ca0*/  ISETP.NE.AND P0, PT, R14, RZ, PT ;  /* 0x000000ff0e00720c */ /* 0x008fe20003f05270 */
[----:B------:R-:W-:-:S12]  /*13cb0*/  BSSY B0, `(.L_x_1021) ;  /* 0x000002e000007945 */ /* 0x000fd80003800000 */
[----:B------:R-:W-:Y:S05]  /*13cc0*/  @P0 BRA `(.L_x_1022) ;  /* 0x0000000000b00947 */ /* 0x000fea0003800000 */
[----:B------:R-:W-:-:S03]  /*13cd0*/  UMOV UR4, 0xffffffff ;  /* 0xffffffff00047882 */ /* 0x000fc60000000000 */
[----:B------:R-:W-:Y:S05]  /*13ce0*/  BRA.DIV UR4, `(.L_x_1023) ;  /* 0x0000001604587947 */ /* 0x000fea000b800000 */
[----:B------:R-:W-:-:S13]  /*13cf0*/  ELECT P6, URZ, PT ;  /* 0x00000000003f782f */ /* 0x000fda00038c0000 */
.L_x_1072:
[----:B------:R-:W-:Y:S05]  /*13d00*/  @!P6 BRA `(.L_x_1022) ;  /* 0x0000000000a0e947 */ /* 0x000fea0003800000 */
[----:B------:R-:W-:-:S06]  /*13d10*/  ULOP3.LUT UR4, UR38, 0x2, URZ, 0xfc, !UPT ;  /* 0x0000000226047892 */ /* 0x000fcc000f8efc3f */
[----:B--2---:R-:W-:-:S05]  /*13d20*/  IMAD.U32 R2, RZ, RZ, UR4 ;  /* 0x00000004ff027e24 */ /* 0x004fca000f8e00ff */
[----:B------:R-:W-:-:S13]  /*13d30*/  ISETP.NE.AND P0, PT, R2, 0x3, PT ;  /* 0x000000030200780c */ /* 0x000fda0003f05270 */
[----:B------:R-:W-:Y:S05]  /*13d40*/  @!P0 BRA `(.L_x_1024) ;  /* 0x0000000000048947 */ /* 0x000fea0003800000 */
[----:B------:R-:W-:Y:S01]  /*13d50*/  BPT.TRAP 0x1 ;  /* 0x000000040000795c */ /* 0x000fe20000300000 */
.L_x_1024:
        /* <DEDUP_REMOVED lines=14> */
.L_x_1073:
[----:B------:R-:W2:Y:S02]  /*13e40*/  SYNCS.PHASECHK.TRANS64.TRYWAIT P1, [R7+URZ], R2 ;  /* 0x00000002070075a7 */ /* 0x000ea4000802017f */
[----:B--2---:R-:W-:Y:S05]  /*13e50*/  @!P1 BRA `(.L_x_1026) ;  /* 0x0000001400309947 */ /* 0x004fea0003800000 */
.L_x_1074:
[----:B------:R-:W-:Y:S05]  /*13e60*/  @!P0 BRA `(.L_x_1027) ;  /* 0x0000000000048947 */ /* 0x000fea0003800000 */
[----:B------:R-:W-:Y:S01]  /*13e70*/  BPT.TRAP 0x1 ;  /* 0x000000040000795c */ /* 0x000fe20000300000 */
.L_x_1027:
[----:B------:R-:W3:Y:S02]  /*13e80*/  LDL.LU R4, [R1] ;  /* 0x0000000001047983 */ /* 0x000ee40000300800 */
[----:B---3--:R-:W-:-:S04]  /*13e90*/  IMAD R4, R4, 0x8, R0 ;  /* 0x0000000804047824 */ /* 0x008fc800078e0200 */
[----:B------:R-:W3:Y:S02]  /*13ea0*/  SYNCS.PHASECHK.TRANS64.TRYWAIT P1, [R4+URZ+0x28460], R5 ;  /* 0x02846005040075a7 */ /* 0x000ee4000802017f */
[----:B---3--:R-:W-:Y:S05]  /*13eb0*/  @!P1 BRA `(.L_x_1028) ;  /* 0x00000014002c9947 */ /* 0x008fea0003800000 */
.L_x_1075:
[----:B------:R-:W-:Y:S05]  /*13ec0*/  @!P0 BRA `(.L_x_1029) ;  /* 0x0000000000048947 */ /* 0x000fea0003800000 */
[----:B------:R-:W-:Y:S01]  /*13ed0*/  BPT.TRAP 0x1 ;  /* 0x000000040000795c */ /* 0x000fe20000300000 */
.L_x_1029:
[----:B------:R-:W-:-:S04]  /*13ee0*/  IMAD R3, R3, 0x8, R0 ;  /* 0x0000000803037824 */ /* 0x000fc800078e0200 */
[----:B------:R-:W4:Y:S02]  /*13ef0*/  SYNCS.PHASECHK.TRANS64.TRYWAIT P1, [R3+URZ+0x28460], R2 ;  /* 0x02846002030075a7 */ /* 0x000f24000802017f */
[----:B----4-:R-:W-:Y:S05]  /*13f00*/  @!P1 BRA `(.L_x_1030) ;  /* 0x00000014002c9947 */ /* 0x010fea0003800000 */
.L_x_1076:
[----:B------:R-:W-:Y:S05]  /*13f10*/  @!P0 BRA `(.L_x_1031) ;  /* 0x0000000000048947 */ /* 0x000fea0003800000 */
[----:B------:R-:W-:Y:S01]  /*13f20*/  BPT.TRAP 0x1 ;  /* 0x000000040000795c */ /* 0x000fe20000300000 */
.L_x_1031:
[----:B------:R-:W5:Y:S02]  /*13f30*/  SYNCS.PHASECHK.TRANS64.TRYWAIT P0, [R4+URZ+0x28480], R5 ;  /* 0x02848005040075a7 */ /* 0x000f64000800017f */
[----:B-----5:R-:W-:Y:S05]  /*13f40*/  @!P0 BRA `(.L_x_1032) ;  /* 0x0000001400308947 */ /* 0x020fea0003800000 */
.L_x_1033:
[----:B------:R0:W0:Y:S02]  /*13f50*/  SYNCS.PHASECHK.TRANS64.TRYWAIT P0, [R3+URZ+0x28480], R2 ;  /* 0x02848002030075a7 */ /* 0x000024000800017f */
[----:B0-----:R-:W-:Y:S05]  /*13f60*/  @!P0 NANOSLEEP.SYNCS 0x989680 ;  /* 0x009896800000895d */ /* 0x001fea0003900000 */
[----:B------:R-:W0:Y:S02]  /*13f70*/  @!P0 SYNCS.PHASECHK.TRANS64 P0, [R3+URZ+0x28480], R2 ;  /* 0x02848002030085a7 */ /* 0x000e24000800007f */
[----:B0-----:R-:W-:Y:S05]  /*13f80*/  @!P0 BRA `(.L_x_1033) ;  /* 0xfffffffc00f08947 */ /* 0x001fea000383ffff */
.L_x_1022:
[----:B------:R-:W-:Y:S05]  /*13f90*/  BSYNC B0 ;  /* 0x0000000000007941 */ /* 0x000fea0003800000 */
.L_x_1021:
[----:B------:R-:W-:Y:S05]  /*13fa0*/  EXIT ;  /* 0x000000000000794d */ /* 0x000fea0003800000 */
.L_x_857:
[----:B0-----:R-:W-:-:S04]  /*13fb0*/  IMAD.U32 R3, RZ, RZ, UR41 ;  /* 0x00000029ff037e24 */ /* 0x001fc8000f8e00ff */
[----:B------:R0:W1:Y:S03]  /*13fc0*/  SYNCS.PHASECHK.TRANS64.TRYWAIT P1, [R3+URZ+0x28400], R8 ;  /* 0x02840008030075a7 */ /* 0x000066000802017f */
[----:B-1----:R-:W-:Y:S05]  /*13fd0*/  @!P1 NANOSLEEP.SYNCS 0x989680 ;  /* 0x009896800000995d */ /* 0x002fea0003900000 */
[----:B------:R-:W1:Y:S02]  /*13fe0*/  @!P1 SYNCS.PHASECHK.TRANS64 P1, [R3+URZ+0x28400], R8 ;  /* 0x02840008030095a7 */ /* 0x000e64000802007f */
[----:B-1----:R-:W-:Y:S05]  /*13ff0*/  @!P1 BRA `(.L_x_857) ;  /* 0xfffffffc00ec9947 */ /* 0x002fea000383ffff */
[----:B------:R-:W-:Y:S05]  /*14000*/  BRA `(.L_x_1034) ;  /* 0xfffffedc00e07947 */ /* 0x000fea000383ffff */
.L_x_861:
[----:B-1----:R1:W2:Y:S02]  /*14010*/  SYNCS.PHASECHK.TRANS64.TRYWAIT P2, [R6+URZ+0x28430], R3 ;  /* 0x02843003060075a7 */ /* 0x0022a4000804017f */
[----:B--2---:R-:W-:Y:S05]  /*14020*/  @!P2 NANOSLEEP.SYNCS 0x989680 ;  /* 0x009896800000a95d */ /* 0x004fea0003900000 */
[----:B------:R-:W2:Y:S02]  /*14030*/  @!P2 SYNCS.PHASECHK.TRANS64 P2, [R6+URZ+0x28430], R3 ;  /* 0x028430030600a5a7 */ /* 0x000ea4000804007f */
[----:B--2---:R-:W-:Y:S05]  /*14040*/  @!P2 BRA `(.L_x_861) ;  /* 0xfffffffc00f0a947 */ /* 0x004fea000383ffff */
[----:B------:R-:W-:Y:S05]  /*14050*/  BRA `(.L_x_860) ;  /* 0xfffffee000047947 */ /* 0x000fea000383ffff */
.L_x_877:
[----:B-1----:R-:W-:-:S04]  /*14060*/  IMAD.U32 R9, RZ, RZ, UR6 ;  /* 0x00000006ff097e24 */ /* 0x002fc8000f8e00ff */
[----:B------:R1:W2:Y:S03]  /*14070*/  SYNCS.PHASECHK.TRANS64.TRYWAIT P2, [R9+URZ+0x28430], R8 ;  /* 0x02843008090075a7 */ /* 0x0002a6000804017f */
[----:B--2---:R-:W-:Y:S05]  /*14080*/  @!P2 NANOSLEEP.SYNCS 0x989680 ;  /* 0x009896800000a95d */ /* 0x004fea0003900000 */
[----:B------:R-:W2:Y:S02]  /*14090*/  @!P2 SYNCS.PHASECHK.TRANS64 P2, [R9+URZ+0x28430], R8 ;  /* 0x028430080900a5a7 */ /* 0x000ea4000804007f */
[----:B--2---:R-:W-:Y:S05]  /*140a0*/  @!P2 BRA `(.L_x_877) ;  /* 0xfffffffc00eca947 */ /* 0x004fea000383ffff */
[----:B------:R-:W-:Y:S05]  /*140b0*/  BRA `(.L_x_874) ;  /* 0xffffff0400b47947 */ /* 0x000fea000383ffff */
.L_x_881:
[----:B-1----:R-:W-:-:S04]  /*140c0*/  IMAD.U32 R9, RZ, RZ, UR6 ;  /* 0x00000006ff097e24 */ /* 0x002fc8000f8e00ff */
[----:B------:R1:W2:Y:S03]  /*140d0*/  SYNCS.PHASECHK.TRANS64.TRYWAIT P2, [R9+URZ+0x28450], R8 ;  /* 0x02845008090075a7 */ /* 0x0002a6000804017f */
[----:B--2---:R-:W-:Y:S05]  /*140e0*/  @!P2 NANOSLEEP.SYNCS 0x989680 ;  /* 0x009896800000a95d */ /* 0x004fea0003900000 */
[----:B------:R-:W2:Y:S02]  /*140f0*/  @!P2 SYNCS.PHASECHK.TRANS64 P2, [R9+URZ+0x28450], R8 ;  /* 0x028450080900a5a7 */ /* 0x000ea4000804007f */
[----:B--2---:R-:W-:Y:S05]  /*14100*/  @!P2 BRA `(.L_x_881) ;  /* 0xfffffffc00eca947 */ /* 0x004fea000383ffff */
[----:B------:R-:W-:Y:S05]  /*14110*/  BRA `(.L_x_878) ;  /* 0xffffff08007c7947 */ /* 0x000fea000383ffff */
.L_x_899:
[----:B-1----:R-:W-:-:S04]  /*14120*/  IMAD.U32 R7, RZ, RZ, UR6 ;  /* 0x00000006ff077e24 */ /* 0x002fc8000f8e00ff */
[----:B------:R1:W2:Y:S03]  /*14130*/  SYNCS.PHASECHK.TRANS64.TRYWAIT P3, [R7+URZ+0x28430], R6 ;  /* 0x02843006070075a7 */ /* 0x0002a6000806017f */
[----:B--2---:R-:W-:Y:S05]  /*14140*/  @!P3 NANOSLEEP.SYNCS 0x989680 ;  /* 0x009896800000b95d */ /* 0x004fea0003900000 */
[----:B------:R-:W2:Y:S02]  /*14150*/  @!P3 SYNCS.PHASECHK.TRANS64 P3, [R7+URZ+0x28430], R6 ;  /* 0x028430060700b5a7 */ /* 0x000ea4000806007f */
[----:B--2---:R-:W-:Y:S05]  /*14160*/  @!P3 BRA `(.L_x_899) ;  /* 0xfffffffc00ecb947 */ /* 0x004fea000383ffff */
[----:B------:R-:W-:Y:S05]  /*14170*/  BRA `(.L_x_896) ;  /* 0xffffff3000447947 */ /* 0x000fea000383ffff */
.L_x_903:
[----:B-1----:R-:W-:-:S04]  /*14180*/  IMAD.U32 R7, RZ, RZ, UR6 ;  /* 0x00000006ff077e24 */ /* 0x002fc8000f8e00ff */
[----:B------:R1:W2:Y:S03]  /*14190*/  SYNCS.PHASECHK.TRANS64.TRYWAIT P2, [R7+URZ+0x28450], R6 ;  /* 0x02845006070075a7 */ /* 0x0002a6000804017f */
[----:B--2---:R-:W-:Y:S05]  /*141a0*/  @!P2 NANOSLEEP.SYNCS 0x989680 ;  /* 0x009896800000a95d */ /* 0x004fea0003900000 */
[----:B------:R-:W2:Y:S02]  /*141b0*/  @!P2 SYNCS.PHASECHK.TRANS64 P2, [R7+URZ+0x28450], R6 ;  /* 0x028450060700a5a7 */ /* 0x000ea4000804007f */
[----:B--2---:R-:W-:Y:S05]  /*141c0*/  @!P2 BRA `(.L_x_903) ;  /* 0xfffffffc00eca947 */ /* 0x004fea000383ffff */
[----:B------:R-:W-:Y:S05]  /*141d0*/  BRA `(.L_x_900) ;  /* 0xffffff3400187947 */ /* 0x000fea000383ffff */
.L_x_910:
[----:B-1----:R-:W-:-:S04]  /*141e0*/  IMAD.U32 R7, RZ, RZ, UR6 ;  /* 0x00000006ff077e24 */ /* 0x002fc8000f8e00ff */
[----:B------:R1:W2:Y:S03]  /*141f0*/  SYNCS.PHASECHK.TRANS64.TRYWAIT P3, [R7+URZ+0x28430], R6 ;  /* 0x02843006070075a7 */ /* 0x0002a6000806017f */
[----:B--2---:R-:W-:Y:S05]  /*14200*/  @!P3 NANOSLEEP.SYNCS 0x989680 ;  /* 0x009896800000b95d */ /* 0x004fea0003900000 */
[----:B------:R-:W2:Y:S02]  /*14210*/  @!P3 SYNCS.PHASECHK.TRANS64 P3, [R7+URZ+0x28430], R6 ;  /* 0x028430060700b5a7 */ /* 0x000ea4000806007f */
[----:B--2---:R-:W-:Y:S05]  /*14220*/  @!P3 BRA `(.L_x_910) ;  /* 0xfffffffc00ecb947 */ /* 0x004fea000383ffff */
[----:B------:R-:W-:Y:S05]  /*14230*/  BRA `(.L_x_907) ;  /* 0xffffff4c00947947 */ /* 0x000fea000383ffff */
.L_x_914:
[----:B-1----:R-:W-:-:S04]  /*14240*/  IMAD.U32 R7, RZ, RZ, UR6 ;  /* 0x00000006ff077e24 */ /* 0x002fc8000f8e00ff */
[----:B------:R1:W2:Y:S03]  /*14250*/  SYNCS.PHASECHK.TRANS64.TRYWAIT P2, [R7+URZ+0x28450], R6 ;  /* 0x02845006070075a7 */ /* 0x0002a6000804017f */
[----:B--2---:R-:W-:Y:S05]  /*14260*/  @!P2 NANOSLEEP.SYNCS 0x989680 ;  /* 0x009896800000a95d */ /* 0x004fea0003900000 */
[----:B------:R-:W2:Y:S02]  /*14270*/  @!P2 SYNCS.PHASECHK.TRANS64 P2, [R7+URZ+0x28450], R6 ;  /* 0x028450060700a5a7 */ /* 0x000ea4000804007f */
[----:B--2---:R-:W-:Y:S05]  /*14280*/  @!P2 BRA `(.L_x_914) ;  /* 0xfffffffc00eca947 */ /* 0x004fea000383ffff */
[----:B------:R-:W-:Y:S05]  /*14290*/  BRA `(.L_x_911) ;  /* 0xffffff5000687947 */ /* 0x000fea000383ffff */
.L_x_928:
[----:B-1----:R-:W-:-:S04]  /*142a0*/  IMAD.U32 R5, RZ, RZ, UR9 ;  /* 0x00000009ff057e24 */ /* 0x002fc8000f8e00ff */
[----:B------:R1:W2:Y:S03]  /*142b0*/  SYNCS.PHASECHK.TRANS64.TRYWAIT P1, [R5+URZ+0x28450], R0 ;  /* 0x02845000050075a7 */ /* 0x0002a6000802017f */
[----:B--2---:R-:W-:Y:S05]  /*142c0*/  @!P1 NANOSLEEP.SYNCS 0x989680 ;  /* 0x009896800000995d */ /* 0x004fea0003900000 */
[----:B------:R-:W2:Y:S02]  /*142d0*/  @!P1 SYNCS.PHASECHK.TRANS64 P1, [R5+URZ+0x28450], R0 ;  /* 0x02845000050095a7 */ /* 0x000ea4000802007f */
[----:B--2---:R-:W-:Y:S05]  /*142e0*/  @!P1 BRA `(.L_x_928) ;  /* 0xfffffffc00ec9947 */ /* 0x004fea000383ffff */
[----:B------:R-:W-:Y:S05]  /*142f0*/  BRA `(.L_x_927) ;  /* 0xffffff7400487947 */ /* 0x000fea000383ffff */
.L_x_968:
[----:B------:R-:W-:Y:S02]  /*14300*/  IMAD.MOV.U32 R13, RZ, RZ, R19 ;  /* 0x000000ffff0d7224 */ /* 0x000fe400078e0013 */
[----:B------:R-:W-:Y:S02]  /*14310*/  IMAD.MOV.U32 R12, RZ, RZ, RZ ;  /* 0x000000ffff0c7224 */ /* 0x000fe400078e00ff */
[----:B------:R-:W-:Y:S02]  /*14320*/  IMAD.MOV.U32 R11, RZ, RZ, 0x1f ;  /* 0x0000001fff0b7424 */ /* 0x000fe400078e00ff */
[----:B------:R-:W-:-:S07]  /*14330*/  IMAD.MOV.U32 R15, RZ, RZ, -0x1 ;  /* 0xffffffffff0f7424 */ /* 0x000fce00078e00ff */
[----:B-1----:R-:W-:Y:S05]  /*14340*/  WARPSYNC.COLLECTIVE R15, `(.L_x_1035) ;  /* 0x000000000f087348 */ /* 0x002fea0003c00000 */
[----:B------:R0:W2:Y:S02]  /*14350*/  SHFL.IDX P6, R14, R13, R12, R11 ;  /* 0x0000000c0d0e7389 */ /* 0x0000a400000c000b */
[----:B012---:R-:W-:Y:S01]  /*14360*/  ENDCOLLECTIVE ;  /* 0x000000000000791b */ /* 0x007fe20003800000 */
.L_x_1035:
[----:B------:R-:W-:Y:S05]  /*14370*/  BRA `(.L_x_1036) ;  /* 0xffffffcc00107947 */ /* 0x000fea000383ffff */
.L_x_970:
[----:B------:R-:W-:Y:S01]  /*14380*/  BSSY B0, `(.L_x_1037) ;  /* 0x0000006000007945 */ /* 0x000fe20003800000 */
[----:B------:R-:W-:-:S07]  /*14390*/  IMAD.MOV.U32 R15, RZ, RZ, -0x1 ;  /* 0xffffffffff0f7424 */ /* 0x000fce00078e00ff */
[----:B01----:R-:W-:Y:S05]  /*143a0*/  WARPSYNC.COLLECTIVE R15, `(.L_x_1038) ;  /* 0x000000000f0c7348 */ /* 0x003fea0003c00000 */
[----:B------:R-:W-:Y:S02]  /*143b0*/  ELECT P6, UR62, PT ;  /* 0x00000000003e782f */ /* 0x000fe400038c0000 */
[----:B------:R-:W-:Y:S01]  /*143c0*/  MOV R14, UR62 ;  /* 0x0000003e000e7c02 */ /* 0x000fe20008000f00 */
[----:B01----:R-:W-:Y:S10]  /*143d0*/  ENDCOLLECTIVE ;  /* 0x000000000000791b */ /* 0x003ff40003800000 */
.L_x_1038:
[----:B------:R-:W-:Y:S05]  /*143e0*/  BSYNC B0 ;  /* 0x0000000000007941 */ /* 0x000fea0003800000 */
.L_x_1037:
[----:B------:R-:W-:Y:S05]  /*143f0*/  BRA `(.L_x_1039) ;  /* 0xffffffcc00207947 */ /* 0x000fea000383ffff */
.L_x_972:
[----:B--2---:R2:W3:Y:S02]  /*14400*/  SYNCS.PHASECHK.TRANS64.TRYWAIT P1, [R4+URZ+0x28480], R3 ;  /* 0x02848003040075a7 */ /* 0x0044e4000802017f */
[----:B---3--:R-:W-:Y:S05]  /*14410*/  @!P1 NANOSLEEP.SYNCS 0x989680 ;  /* 0x009896800000995d */ /* 0x008fea0003900000 */
[----:B------:R-:W3:Y:S02]  /*14420*/  @!P1 SYNCS.PHASECHK.TRANS64 P1, [R4+URZ+0x28480], R3 ;  /* 0x02848003040095a7 */ /* 0x000ee4000802007f */
[----:B---3--:R-:W-:Y:S05]  /*14430*/  @!P1 BRA `(.L_x_972) ;  /* 0xfffffffc00f09947 */ /* 0x008fea000383ffff */
[----:B------:R-:W-:Y:S05]  /*14440*/  BRA `(.L_x_1040) ;  /* 0xffffffcc00807947 */ /* 0x000fea000383ffff */
.L_x_974:
[----:B---3--:R3:W4:Y:S02]  /*14450*/  SYNCS.PHASECHK.TRANS64.TRYWAIT P1, [R4+URZ+0x28440], R3 ;  /* 0x02844003040075a7 */ /* 0x008724000802017f */
[----:B----4-:R-:W-:Y:S05]  /*14460*/  @!P1 NANOSLEEP.SYNCS 0x989680 ;  /* 0x009896800000995d */ /* 0x010fea0003900000 */
[----:B------:R-:W4:Y:S02]  /*14470*/  @!P1 SYNCS.PHASECHK.TRANS64 P1, [R4+URZ+0x28440], R3 ;  /* 0x02844003040095a7 */ /* 0x000f24000802007f */
[----:B----4-:R-:W-:Y:S05]  /*14480*/  @!P1 BRA `(.L_x_974) ;  /* 0xfffffffc00f09947 */ /* 0x010fea000383ffff */
[----:B------:R-:W-:Y:S05]  /*14490*/  BRA `(.L_x_1041) ;  /* 0xffffffcc00ec7947 */ /* 0x000fea000383ffff */
.L_x_978:
[----:B------:R-:W-:Y:S02]  /*144a0*/  IMAD.MOV.U32 R13, RZ, RZ, R2 ;  /* 0x000000ffff0d7224 */ /* 0x000fe400078e0002 */
[----:B------:R-:W-:Y:S02]  /*144b0*/  IMAD.MOV.U32 R12, RZ, RZ, RZ ;  /* 0x000000ffff0c7224 */ /* 0x000fe400078e00ff */
[----:B------:R-:W-:Y:S02]  /*144c0*/  IMAD.MOV.U32 R11, RZ, RZ, 0x181f ;  /* 0x0000181fff0b7424 */ /* 0x000fe400078e00ff */
[----:B------:R-:W-:Y:S02]  /*144d0*/  IMAD.MOV.U32 R15, RZ, RZ, -0x1 ;  /* 0xffffffffff0f7424 */ /* 0x000fe400078e00ff */
[----:B------:R-:W-:-:S07]  /*144e0*/  VIADD R4, R18, UR42 ;  /* 0x0000002a12047c36 */ /* 0x000fce0008000000 */
[----:B-----5:R-:W-:Y:S05]  /*144f0*/  WARPSYNC.COLLECTIVE R15, `(.L_x_1042) ;  /* 0x000000000f087348 */ /* 0x020fea0003c00000 */
[----:B------:R0:W1:Y:S02]  /*14500*/  SHFL.IDX P6, R14, R13, R12, R11 ;  /* 0x0000000c0d0e7389 */ /* 0x00006400000c000b */
[----:B01---5:R-:W-:Y:S01]  /*14510*/  ENDCOLLECTIVE ;  /* 0x000000000000791b */ /* 0x023fe20003800000 */
.L_x_1042:
[----:B------:R-:W-:Y:S02]  /*14520*/  VIADD R5, R4, 0x10 ;  /* 0x0000001004057836 */ /* 0x000fe40000000000 */
[----:B------:R-:W-:Y:S02]  /*14530*/  IMAD.MOV.U32 R13, RZ, RZ, R0 ;  /* 0x000000ffff0d7224 */ /* 0x000fe400078e0000 */
[----:B------:R-:W-:-:S07]  /*14540*/  IMAD.MOV.U32 R6, RZ, RZ, R14 ;  /* 0x000000ffff067224 */ /* 0x000fce00078e000e */
[----:B------:R-:W-:Y:S05]  /*14550*/  WARPSYNC.COLLECTIVE R15, `(.L_x_1043) ;  /* 0x000000000f087348 */ /* 0x000fea0003c00000 */
[----:B------:R0:W1:Y:S02]  /*14560*/  SHFL.IDX P6, R14, R13, R12, R11 ;  /* 0x0000000c0d0e7389 */ /* 0x00006400000c000b */
[----:B01----:R-:W-:Y:S01]  /*14570*/  ENDCOLLECTIVE ;  /* 0x000000000000791b */ /* 0x003fe20003800000 */
.L_x_1043:
        /* <DEDUP_REMOVED lines=9> */
.L_x_1044:
        /* <DEDUP_REMOVED lines=16> */
.L_x_1045:
[----:B------:R-:W-:Y:S02]  /*14710*/  IMAD.MOV.U32 R13, RZ, RZ, R2 ;  /* 0x000000ffff0d7224 */ /* 0x000fe400078e0002 */
[----:B------:R-:W-:Y:S02]  /*14720*/  IMAD.MOV.U32 R12, RZ, RZ, 0x2 ;  /* 0x00000002ff0c7424 */ /* 0x000fe400078e00ff */
[----:B------:R-:W-:-:S07]  /*14730*/  IMAD.MOV.U32 R8, RZ, RZ, R14 ;  /* 0x000000ffff087224 */ /* 0x000fce00078e000e */
[----:B------:R-:W-:Y:S05]  /*14740*/  WARPSYNC.COLLECTIVE R15, `(.L_x_1046) ;  /* 0x000000000f087348 */ /* 0x000fea0003c00000 */
[----:B------:R0:W1:Y:S02]  /*14750*/  SHFL.IDX P6, R14, R13, R12, R11 ;  /* 0x0000000c0d0e7389 */ /* 0x00006400000c000b */
[----:B01----:R-:W-:Y:S01]  /*14760*/  ENDCOLLECTIVE ;  /* 0x000000000000791b */ /* 0x003fe20003800000 */
.L_x_1046:
[----:B------:R-:W-:-:S05]  /*14770*/  @!P2 IADD3 R8, P4, R10, R8, RZ ;  /* 0x000000080a08a210 */ /* 0x000fca0007f9e0ff */
[----:B------:R-:W-:Y:S02]  /*14780*/  @!P2 IMAD.X R5, RZ, RZ, R5, P4 ;  /* 0x000000ffff05a224 */ /* 0x000fe400020e0605 */
[----:B------:R-:W-:Y:S02]  /*14790*/  @!P2 IMAD.MOV.U32 R6, RZ, RZ, R8 ;  /* 0x000000ffff06a224 */ /* 0x000fe400078e0008 */
[----:B------:R-:W-:Y:S02]  /*147a0*/  @!P2 IMAD.MOV.U32 R7, RZ, RZ, R5 ;  /* 0x000000ffff07a224 */ /* 0x000fe400078e0005 */
[C---:B------:R-:W-:Y:S02]  /*147b0*/  VIADD R5, R4.reuse, 0x20 ;  /* 0x0000002004057836 */ /* 0x040fe40000000000 */
[----:B------:R-:W-:Y:S01]  /*147c0*/  IMAD.MOV.U32 R13, RZ, RZ, R0 ;  /* 0x000000ffff0d7224 */ /* 0x000fe200078e0000 */
[----:B------:R-:W-:Y:S01]  /*147d0*/  @!PT LDS RZ, [RZ] ;  /* 0x00000000fffff984 */ /* 0x000fe20000000800 */
[----:B------:R-:W-:Y:S01]  /*147e0*/  @!PT LDS RZ, [RZ] ;  /* 0x00000000fffff984 */ /* 0x000fe20000000800 */
[----:B------:R-:W-:Y:S01]  /*147f0*/  @!PT LDS RZ, [RZ] ;  /* 0x00000000fffff984 */ /* 0x000fe20000000800 */
[----:B------:R0:W-:Y:S01]  /*14800*/  @!P2 LDGSTS.E.BYPASS.LTC128B.128 [R9+0x18800], desc[UR50][R6.64], !P1 ;  /* 0x188000000609afae */ /* 0x0001e2000c901d72 */
[----:B------:R-:W-:-:S03]  /*14810*/  VIADD R8, R4, 0x60 ;  /* 0x0000006004087836 */ /* 0x000fc60000000000 */
[----:B------:R0:W-:Y:S01]  /*14820*/  @!P2 LDGSTS.E.BYPASS.LTC128B.128 [R9+0x1c800], desc[UR50][R6.64+0x80], !P0 ;  /* 0x1c8000800609afae */ /* 0x0001e2000c101d72 */
[----:B------:R-:W-:Y:S01]  /*14830*/  ISETP.GE.AND P2, PT, R5, R3, PT ;  /* 0x000000030500720c */ /* 0x000fe20003f46270 */
[----:B------:R-:W-:-:S12]  /*14840*/  IMAD.MOV.U32 R5, RZ, RZ, R14 ;  /* 0x000000ffff057224 */ /* 0x000fd800078e000e */
[----:B0-----:R-:W-:Y:S05]  /*14850*/  WARPSYNC.COLLECTIVE R15, `(.L_x_1047) ;  /* 0x000000000f087348 */ /* 0x001fea0003c00000 */
[----:B------:R1:W2:Y:S02]  /*14860*/  SHFL.IDX P6, R14, R13, R12, R11 ;  /* 0x0000000c0d0e7389 */ /* 0x0002a400000c000b */
[----:B012---:R-:W-:Y:S01]  /*14870*/  ENDCOLLECTIVE ;  /* 0x000000000000791b */ /* 0x007fe20003800000 */
.L_x_1047:
[----:B------:R-:W-:Y:S02]  /*14880*/  IMAD.MOV.U32 R13, RZ, RZ, R2 ;  /* 0x000000ffff0d7224 */ /* 0x000fe400078e0002 */
[----:B------:R-:W-:Y:S02]  /*14890*/  IMAD.MOV.U32 R12, RZ, RZ, 0x3 ;  /* 0x00000003ff0c7424 */ /* 0x000fe400078e00ff */
[----:B------:R-:W-:-:S07]  /*148a0*/  IMAD.MOV.U32 R6, RZ, RZ, R14 ;  /* 0x000000ffff067224 */ /* 0x000fce00078e000e */
[----:B------:R-:W-:Y:S05]  /*148b0*/  WARPSYNC.COLLECTIVE R15, `(.L_x_1048) ;  /* 0x000000000f087348 */ /* 0x000fea0003c00000 */
[----:B------:R0:W1:Y:S02]  /*148c0*/  SHFL.IDX P6, R14, R13, R12, R11 ;  /* 0x0000000c0d0e7389 */ /* 0x00006400000c000b */
[----:B01----:R-:W-:Y:S01]  /*148d0*/  ENDCOLLECTIVE ;  /* 0x000000000000791b */ /* 0x003fe20003800000 */
.L_x_1048:
        /* <DEDUP_REMOVED lines=15> */
.L_x_1049:
[----:B------:R-:W-:Y:S02]  /*149d0*/  IMAD.MOV.U32 R13, RZ, RZ, R2 ;  /* 0x000000ffff0d7224 */ /* 0x000fe400078e0002 */
[----:B------:R-:W-:Y:S02]  /*149e0*/  IMAD.MOV.U32 R12, RZ, RZ, 0x4 ;  /* 0x00000004ff0c7424 */ /* 0x000fe400078e00ff */
[----:B------:R-:W-:-:S07]  /*149f0*/  IMAD.MOV.U32 R6, RZ, RZ, R14 ;  /* 0x000000ffff067224 */ /* 0x000fce00078e000e */
[----:B------:R-:W-:Y:S05]  /*14a00*/  WARPSYNC.COLLECTIVE R15, `(.L_x_1050) ;  /* 0x000000000f087348 */ /* 0x000fea0003c00000 */
[----:B------:R0:W1:Y:S02]  /*14a10*/  SHFL.IDX P6, R14, R13, R12, R11 ;  /* 0x0000000c0d0e7389 */ /* 0x00006400000c000b */
[----:B01----:R-:W-:Y:S01]  /*14a20*/  ENDCOLLECTIVE ;  /* 0x000000000000791b */ /* 0x003fe20003800000 */
.L_x_1050:
        /* <DEDUP_REMOVED lines=15> */
.L_x_1051:
[----:B------:R-:W-:Y:S02]  /*14b20*/  IMAD.MOV.U32 R13, RZ, RZ, R2 ;  /* 0x000000ffff0d7224 */ /* 0x000fe400078e0002 */
[----:B------:R-:W-:Y:S02]  /*14b30*/  IMAD.MOV.U32 R12, RZ, RZ, 0x5 ;  /* 0x00000005ff0c7424 */ /* 0x000fe400078e00ff */
[----:B------:R-:W-:-:S07]  /*14b40*/  IMAD.MOV.U32 R6, RZ, RZ, R14 ;  /* 0x000000ffff067224 */ /* 0x000fce00078e000e */
[----:B------:R-:W-:Y:S05]  /*14b50*/  WARPSYNC.COLLECTIVE R15, `(.L_x_1052) ;  /* 0x000000000f087348 */ /* 0x000fea0003c00000 */
[----:B------:R0:W1:Y:S02]  /*14b60*/  SHFL.IDX P6, R14, R13, R12, R11 ;  /* 0x0000000c0d0e7389 */ /* 0x00006400000c000b */
[----:B01----:R-:W-:Y:S01]  /*14b70*/  ENDCOLLECTIVE ;  /* 0x000000000000791b */ /* 0x003fe20003800000 */
.L_x_1052:
        /* <DEDUP_REMOVED lines=15> */
.L_x_1053:
[----:B------:R-:W-:Y:S02]  /*14c70*/  IMAD.MOV.U32 R13, RZ, RZ, R2 ;  /* 0x000000ffff0d7224 */ /* 0x000fe400078e0002 */
[----:B------:R-:W-:Y:S02]  /*14c80*/  IMAD.MOV.U32 R12, RZ, RZ, 0x6 ;  /* 0x00000006ff0c7424 */ /* 0x000fe400078e00ff */
[----:B------:R-:W-:-:S07]  /*14c90*/  IMAD.MOV.U32 R6, RZ, RZ, R14 ;  /* 0x000000ffff067224 */ /* 0x000fce00078e000e */
[----:B------:R-:W-:Y:S05]  /*14ca0*/  WARPSYNC.COLLECTIVE R15, `(.L_x_1054) ;  /* 0x000000000f087348 */ /* 0x000fea0003c00000 */
[----:B------:R0:W1:Y:S02]  /*14cb0*/  SHFL.IDX P6, R14, R13, R12, R11 ;  /* 0x0000000c0d0e7389 */ /* 0x00006400000c000b */
[----:B01----:R-:W-:Y:S01]  /*14cc0*/  ENDCOLLECTIVE ;  /* 0x000000000000791b */ /* 0x003fe20003800000 */
.L_x_1054:
[----:B------:R-:W-:-:S05]  /*14cd0*/  @!P2 IADD3 R6, P3, R10, R6, RZ ;  /* 0x000000060a06a210 */ /* 0x000fca0007f7e0ff */
[----:B------:R-:W-:Y:S01]  /*14ce0*/  @!P2 IMAD.X R5, RZ, RZ, R5, P3 ;  /* 0x000000ffff05a224 */ /* 0x000fe200018e0605 */
[----:B------:R-:W-:-:S03]  /*14cf0*/  ISETP.GE.AND P3, PT, R8, R3, PT ;  /* 0x000000030800720c */ /* 0x000fc60003f66270 */
        /* <DEDUP_REMOVED lines=11> */
.L_x_1055:
[----:B------:R-:W-:Y:S02]  /*14db0*/  IMAD.MOV.U32 R13, RZ, RZ, R2 ;  /* 0x000000ffff0d7224 */ /* 0x000fe400078e0002 */
[----:B------:R-:W-:Y:S02]  /*14dc0*/  IMAD.MOV.U32 R12, RZ, RZ, 0x7 ;  /* 0x00000007ff0c7424 */ /* 0x000fe400078e00ff */
[----:B------:R-:W-:-:S07]  /*14dd0*/  IMAD.MOV.U32 R6, RZ, RZ, R14 ;  /* 0x000000ffff067224 */ /* 0x000fce00078e000e */
[----:B------:R-:W-:Y:S05]  /*14de0*/  WARPSYNC.COLLECTIVE R15, `(.L_x_1056) ;  /* 0x000000000f087348 */ /* 0x000fea0003c00000 */
[----:B------:R0:W1:Y:S02]  /*14df0*/  SHFL.IDX P6, R14, R13, R12, R11 ;  /* 0x0000000c0d0e7389 */ /* 0x00006400000c000b */
[----:B01----:R-:W-:Y:S01]  /*14e00*/  ENDCOLLECTIVE ;  /* 0x000000000000791b */ /* 0x003fe20003800000 */
.L_x_1056:
        /* <DEDUP_REMOVED lines=13> */
.L_x_1057:
[----:B------:R-:W-:Y:S01]  /*14ee0*/  IMAD.MOV.U32 R0, RZ, RZ, R14 ;  /* 0x000000ffff007224 */ /* 0x000fe200078e000e */
[----:B------:R-:W-:Y:S06]  /*14ef0*/  BRA `(.L_x_1058) ;  /* 0xffffffd000407947 */ /* 0x000fec000383ffff */
.L_x_983:
[----:B0-----:R0:W1:Y:S02]  /*14f00*/  SYNCS.PHASECHK.TRANS64.TRYWAIT P0, [R17+URZ+0x28420], R0 ;  /* 0x02842000110075a7 */ /* 0x001064000800017f */
[----:B-1----:R-:W-:Y:S05]  /*14f10*/  @!P0 NANOSLEEP.SYNCS 0x989680 ;  /* 0x009896800000895d */ /* 0x002fea0003900000 */
[----:B------:R-:W1:Y:S02]  /*14f20*/  @!P0 SYNCS.PHASECHK.TRANS64 P0, [R17+URZ+0x28420], R0 ;  /* 0x02842000110085a7 */ /* 0x000e64000800007f */
[----:B-1----:R-:W-:Y:S05]  /*14f30*/  @!P0 BRA `(.L_x_983) ;  /* 0xfffffffc00f08947 */ /* 0x002fea000383ffff */
[----:B------:R-:W-:Y:S05]  /*14f40*/  BRA `(.L_x_1059) ;  /* 0xffffffd000ac7947 */ /* 0x000fea000383ffff */
.L_x_989:
[----:B0-----:R0:W3:Y:S02]  /*14f50*/  SYNCS.PHASECHK.TRANS64.TRYWAIT P0, [R4+URZ+0x28480], R3 ;  /* 0x02848003040075a7 */ /* 0x0010e4000800017f */
[----:B---3--:R-:W-:Y:S05]  /*14f60*/  @!P0 NANOSLEEP.SYNCS 0x989680 ;  /* 0x009896800000895d */ /* 0x008fea0003900000 */
[----:B------:R-:W3:Y:S02]  /*14f70*/  @!P0 SYNCS.PHASECHK.TRANS64 P0, [R4+URZ+0x28480], R3 ;  /* 0x02848003040085a7 */ /* 0x000ee4000800007f */
[----:B---3--:R-:W-:Y:S05]  /*14f80*/  @!P0 BRA `(.L_x_989) ;  /* 0xfffffffc00f08947 */ /* 0x008fea000383ffff */
[----:B------:R-:W-:Y:S05]  /*14f90*/  BRA `(.L_x_1060) ;  /* 0xffffffd400647947 */ /* 0x000fea000383ffff */
.L_x_995:
[----:B--2---:R2:W3:Y:S02]  /*14fa0*/  SYNCS.PHASECHK.TRANS64.TRYWAIT P0, [R4+URZ+0x28440], R3 ;  /* 0x02844003040075a7 */ /* 0x0044e4000800017f */
[----:B---3--:R-:W-:Y:S05]  /*14fb0*/  @!P0 NANOSLEEP.SYNCS 0x989680 ;  /* 0x009896800000895d */ /* 0x008fea0003900000 */
[----:B------:R-:W3:Y:S02]  /*14fc0*/  @!P0 SYNCS.PHASECHK.TRANS64 P0, [R4+URZ+0x28440], R3 ;  /* 0x02844003040085a7 */ /* 0x000ee4000800007f */
[----:B---3--:R-:W-:Y:S05]  /*14fd0*/  @!P0 BRA `(.L_x_995) ;  /* 0xfffffffc00f08947 */ /* 0x008fea000383ffff */
[----:B------:R-:W-:Y:S05]  /*14fe0*/  BRA `(.L_x_1061) ;  /* 0xffffffd800207947 */ /* 0x000fea000383ffff */
.L_x_1002:
[----:B0-----:R0:W3:Y:S02]  /*14ff0*/  SYNCS.PHASECHK.TRANS64.TRYWAIT P1, [R19+URZ+0x28470], R2 ;  /* 0x02847002130075a7 */ /* 0x0010e4000802017f */
[----:B---3--:R-:W-:Y:S05]  /*15000*/  @!P1 NANOSLEEP.SYNCS 0x989680 ;  /* 0x009896800000995d */ /* 0x008fea0003900000 */
[----:B------:R-:W3:Y:S02]  /*15010*/  @!P1 SYNCS.PHASECHK.TRANS64 P1, [R19+URZ+0x28470], R2 ;  /* 0x02847002130095a7 */ /* 0x000ee4000802007f */
[----:B---3--:R-:W-:Y:S05]  /*15020*/  @!P1 BRA `(.L_x_1002) ;  /* 0xfffffffc00f09947 */ /* 0x008fea000383ffff */
[----:B------:R-:W-:Y:S05]  /*15030*/  BRA `(.L_x_1062) ;  /* 0xffffffd800f87947 */ /* 0x000fea000383ffff */
.L_x_1004:
[----:B0-----:R0:W3:Y:S02]  /*15040*/  SYNCS.PHASECHK.TRANS64.TRYWAIT P1, [R19+URZ+0x28460], R3 ;  /* 0x02846003130075a7 */ /* 0x0010e4000802017f */
[----:B---3--:R-:W-:Y:S05]  /*15050*/  @!P1 NANOSLEEP.SYNCS 0x989680 ;  /* 0x009896800000995d */ /* 0x008fea0003900000 */
[----:B------:R-:W3:Y:S02]  /*15060*/  @!P1 SYNCS.PHASECHK.TRANS64 P1, [R19+URZ+0x28460], R3 ;  /* 0x02846003130095a7 */ /* 0x000ee4000802007f */
[----:B---3--:R-:W-:Y:S05]  /*15070*/  @!P1 BRA `(.L_x_1004) ;  /* 0xfffffffc00f09947 */ /* 0x008fea000383ffff */
[----:B------:R-:W-:Y:S05]  /*15080*/  BRA `(.L_x_1063) ;  /* 0xffffffdc00007947 */ /* 0x000fea000383ffff */
.L_x_1011:
[----:B0-----:R0:W2:Y:S02]  /*15090*/  SYNCS.PHASECHK.TRANS64.TRYWAIT P1, [R16+URZ+0x28470], R3 ;  /* 0x02847003100075a7 */ /* 0x0010a4000802017f */
[----:B--2---:R-:W-:Y:S05]  /*150a0*/  @!P1 NANOSLEEP.SYNCS 0x989680 ;  /* 0x009896800000995d */ /* 0x004fea0003900000 */
[----:B------:R-:W2:Y:S02]  /*150b0*/  @!P1 SYNCS.PHASECHK.TRANS64 P1, [R16+URZ+0x28470], R3 ;  /* 0x02847003100095a7 */ /* 0x000ea4000802007f */
[----:B--2---:R-:W-:Y:S05]  /*150c0*/  @!P1 BRA `(.L_x_1011) ;  /* 0xfffffffc00f09947 */ /* 0x004fea000383ffff */
[----:B------:R-:W-:Y:S05]  /*150d0*/  BRA `(.L_x_1064) ;  /* 0xffffffe000c47947 */ /* 0x000fea000383ffff */
.L_x_1013:
[----:B0-----:R0:W2:Y:S02]  /*150e0*/  SYNCS.PHASECHK.TRANS64.TRYWAIT P1, [R16+URZ+0x28460], R3 ;  /* 0x02846003100075a7 */ /* 0x0010a4000802017f */
[----:B--2---:R-:W-:Y:S05]  /*150f0*/  @!P1 NANOSLEEP.SYNCS 0x989680 ;  /* 0x009896800000995d */ /* 0x004fea0003900000 */
[----:B------:R-:W2:Y:S02]  /*15100*/  @!P1 SYNCS.PHASECHK.TRANS64 P1, [R16+URZ+0x28460], R3 ;  /* 0x02846003100095a7 */ /* 0x000ea4000802007f */
[----:B--2---:R-:W-:Y:S05]  /*15110*/  @!P1 BRA `(.L_x_1013) ;  /* 0xfffffffc00f09947 */ /* 0x004fea000383ffff */
[----:B------:R-:W-:Y:S05]  /*15120*/  BRA `(.L_x_1065) ;  /* 0xffffffe000cc7947 */ /* 0x000fea000383ffff */
.L_x_1019:
[----:B0-----:R0:W2:Y:S02]  /*15130*/  SYNCS.PHASECHK.TRANS64.TRYWAIT P0, [R0+URZ+0x28420], R3 ;  /* 0x02842003000075a7 */ /* 0x0010a4000800017f */
[----:B--2---:R-:W-:Y:S05]  /*15140*/  @!P0 NANOSLEEP.SYNCS 0x989680 ;  /* 0x009896800000895d */ /* 0x004fea0003900000 */
[----:B------:R-:W2:Y:S02]  /*15150*/  @!P0 SYNCS.PHASECHK.TRANS64 P0, [R0+URZ+0x28420], R3 ;  /* 0x02842003000085a7 */ /* 0x000ea4000800007f */
[----:B--2---:R-:W-:Y:S05]  /*15160*/  @!P0 BRA `(.L_x_1019) ;  /* 0xfffffffc00f08947 */ /* 0x004fea000383ffff */
[----:B------:R-:W-:Y:S05]  /*15170*/  BRA `(.L_x_1066) ;  /* 0xffffffe800ac7947 */ /* 0x000fea000383ffff */
.L_x_1020:
[----:B------:R-:W2:Y:S01]  /*15180*/  S2R R2, SR_TID.X ;  /* 0x0000000000027919 */ /* 0x000ea20000002100 */
[----:B------:R-:W-:Y:S01]  /*15190*/  BSSY B0, `(.L_x_1067) ;  /* 0x000000a000007945 */ /* 0x000fe20003800000 */
[----:B------:R-:W-:Y:S02]  /*151a0*/  IMAD.MOV.U32 R12, RZ, RZ, RZ ;  /* 0x000000ffff0c7224 */ /* 0x000fe400078e00ff */
[----:B------:R-:W-:Y:S02]  /*151b0*/  IMAD.MOV.U32 R11, RZ, RZ, 0x1f ;  /* 0x0000001fff0b7424 */ /* 0x000fe400078e00ff */
[----:B------:R-:W-:Y:S01]  /*151c0*/  IMAD.MOV.U32 R15, RZ, RZ, -0x1 ;  /* 0xffffffffff0f7424 */ /* 0x000fe200078e00ff */
[----:B--2---:R-:W-:-:S04]  /*151d0*/  SHF.R.U32.HI R2, RZ, 0x5, R2 ;  /* 0x00000005ff027819 */ /* 0x004fc80000011602 */
[----:B------:R-:W-:-:S05]  /*151e0*/  LOP3.LUT R2, R2, 0x3, RZ, 0xc0, !PT ;  /* 0x0000000302027812 */ /* 0x000fca00078ec0ff */
[----:B------:R-:W-:-:S07]  /*151f0*/  IMAD.MOV.U32 R13, RZ, RZ, R2 ;  /* 0x000000ffff0d7224 */ /* 0x000fce00078e0002 */
[----:B01----:R-:W-:Y:S05]  /*15200*/  WARPSYNC.COLLECTIVE R15, `(.L_x_1068) ;  /* 0x000000000f087348 */ /* 0x003fea0003c00000 */
[----:B------:R2:W3:Y:S02]  /*15210*/  SHFL.IDX P6, R14, R13, R12, R11 ;  /* 0x0000000c0d0e7389 */ /* 0x0004e400000c000b */
[----:B0123--:R-:W-:Y:S01]  /*15220*/  ENDCOLLECTIVE ;  /* 0x000000000000791b */ /* 0x00ffe20003800000 */
.L_x_1068:
[----:B------:R-:W-:Y:S05]  /*15230*/  BSYNC B0 ;  /* 0x0000000000007941 */ /* 0x000fea0003800000 */
.L_x_1067:
[----:B------:R-:W-:Y:S05]  /*15240*/  BRA `(.L_x_1069) ;  /* 0xffffffe800947947 */ /* 0x000fea000383ffff */
.L_x_1023:
[----:B------:R-:W-:Y:S01]  /*15250*/  BSSY B1, `(.L_x_1070) ;  /* 0x0000006000017945 */ /* 0x000fe20003800000 */
[----:B------:R-:W-:-:S07]  /*15260*/  IMAD.MOV.U32 R15, RZ, RZ, -0x1 ;  /* 0xffffffffff0f7424 */ /* 0x000fce00078e00ff */
[----:B012---:R-:W-:Y:S05]  /*15270*/  WARPSYNC.COLLECTIVE R15, `(.L_x_1071) ;  /* 0x000000000f0c7348 */ /* 0x007fea0003c00000 */
[----:B------:R-:W-:Y:S02]  /*15280*/  ELECT P6, UR62, PT ;  /* 0x00000000003e782f */ /* 0x000fe400038c0000 */
[----:B------:R-:W-:Y:S01]  /*15290*/  MOV R14, UR62 ;  /* 0x0000003e000e7c02 */ /* 0x000fe20008000f00 */
[----:B012---:R-:W-:Y:S10]  /*152a0*/  ENDCOLLECTIVE ;  /* 0x000000000000791b */ /* 0x007ff40003800000 */
.L_x_1071:
[----:B------:R-:W-:Y:S05]  /*152b0*/  BSYNC B1 ;  /* 0x0000000000017941 */ /* 0x000fea0003800000 */
.L_x_1070:
[----:B------:R-:W-:Y:S05]  /*152c0*/  BRA `(.L_x_1072) ;  /* 0xffffffe8008c7947 */ /* 0x000fea000383ffff */
.L_x_1025:
[----:B0-----:R0:W2:Y:S02]  /*152d0*/  SYNCS.PHASECHK.TRANS64.TRYWAIT P1, [R6+URZ], R5 ;  /* 0x00000005060075a7 */ /* 0x0010a4000802017f */
[----:B--2---:R-:W-:Y:S05]  /*152e0*/  @!P1 NANOSLEEP.SYNCS 0x989680 ;  /* 0x009896800000995d */ /* 0x004fea0003900000 */
[----:B------:R-:W2:Y:S02]  /*152f0*/  @!P1 SYNCS.PHASECHK.TRANS64 P1, [R6+URZ], R5 ;  /* 0x00000005060095a7 */ /* 0x000ea4000802007f */
[----:B--2---:R-:W-:Y:S05]  /*15300*/  @!P1 BRA `(.L_x_1025) ;  /* 0xfffffffc00f09947 */ /* 0x004fea000383ffff */
[----:B------:R-:W-:Y:S05]  /*15310*/  BRA `(.L_x_1073) ;  /* 0xffffffe800c87947 */ /* 0x000fea000383ffff */
.L_x_1026:
[----:B--2---:R2:W3:Y:S02]  /*15320*/  SYNCS.PHASECHK.TRANS64.TRYWAIT P1, [R7+URZ], R2 ;  /* 0x00000002070075a7 */ /* 0x0044e4000802017f */
[----:B---3--:R-:W-:Y:S05]  /*15330*/  @!P1 NANOSLEEP.SYNCS 0x989680 ;  /* 0x009896800000995d */ /* 0x008fea0003900000 */
[----:B------:R-:W3:Y:S02]  /*15340*/  @!P1 SYNCS.PHASECHK.TRANS64 P1, [R7+URZ], R2 ;  /* 0x00000002070095a7 */ /* 0x000ee4000802007f */
[----:B---3--:R-:W-:Y:S05]  /*15350*/  @!P1 BRA `(.L_x_1026) ;  /* 0xfffffffc00f09947 */ /* 0x008fea000383ffff */
[----:B------:R-:W-:Y:S05]  /*15360*/  BRA `(.L_x_1074) ;  /* 0xffffffe800bc7947 */ /* 0x000fea000383ffff */
.L_x_1028:
[----:B---3--:R3:W4:Y:S02]  /*15370*/  SYNCS.PHASECHK.TRANS64.TRYWAIT P1, [R4+URZ+0x28460], R5 ;  /* 0x02846005040075a7 */ /* 0x008724000802017f */
[----:B----4-:R-:W-:Y:S05]  /*15380*/  @!P1 NANOSLEEP.SYNCS 0x989680 ;  /* 0x009896800000995d */ /* 0x010fea0003900000 */
[----:B------:R-:W4:Y:S02]  /*15390*/  @!P1 SYNCS.PHASECHK.TRANS64 P1, [R4+URZ+0x28460], R5 ;  /* 0x02846005040095a7 */ /* 0x000f24000802007f */
[----:B----4-:R-:W-:Y:S05]  /*153a0*/  @!P1 BRA `(.L_x_1028) ;  /* 0xfffffffc00f09947 */ /* 0x010fea000383ffff */
[----:B------:R-:W-:Y:S05]  /*153b0*/  BRA `(.L_x_1075) ;  /* 0xffffffe800c07947 */ /* 0x000fea000383ffff */
.L_x_1030:
[----:B----4-:R4:W0:Y:S02]  /*153c0*/  SYNCS.PHASECHK.TRANS64.TRYWAIT P1, [R3+URZ+0x28460], R2 ;  /* 0x02846002030075a7 */ /* 0x010824000802017f */
[----:B0-----:R-:W-:Y:S05]  /*153d0*/  @!P1 NANOSLEEP.SYNCS 0x989680 ;  /* 0x009896800000995d */ /* 0x001fea0003900000 */
[----:B------:R-:W0:Y:S02]  /*153e0*/  @!P1 SYNCS.PHASECHK.TRANS64 P1, [R3+URZ+0x28460], R2 ;  /* 0x02846002030095a7 */ /* 0x000e24000802007f */
[----:B0-----:R-:W-:Y:S05]  /*153f0*/  @!P1 BRA `(.L_x_1030) ;  /* 0xfffffffc00f09947 */ /* 0x001fea000383ffff */
[----:B------:R-:W-:Y:S05]  /*15400*/  BRA `(.L_x_1076) ;  /* 0xffffffe800c07947 */ /* 0x000fea000383ffff */
.L_x_1032:
[----:B------:R0:W0:Y:S02]  /*15410*/  SYNCS.PHASECHK.TRANS64.TRYWAIT P0, [R4+URZ+0x28480], R5 ;  /* 0x02848005040075a7 */ /* 0x000024000800017f */
[----:B0-----:R-:W-:Y:S05]  /*15420*/  @!P0 NANOSLEEP.SYNCS 0x989680 ;  /* 0x009896800000895d */ /* 0x001fea0003900000 */
[----:B------:R-:W0:Y:S02]  /*15430*/  @!P0 SYNCS.PHASECHK.TRANS64 P0, [R4+URZ+0x28480], R5 ;  /* 0x02848005040085a7 */ /* 0x000e24000800007f */
[----:B0-----:R-:W-:Y:S05]  /*15440*/  @!P0 BRA `(.L_x_1032) ;  /* 0xfffffffc00f08947 */ /* 0x001fea000383ffff */
[----:B------:R-:W-:Y:S05]  /*15450*/  BRA `(.L_x_1033) ;  /* 0xffffffe800bc7947 */ /* 0x000fea000383ffff */
.L_x_1077:
        /* <DEDUP_REMOVED lines=10> */
.L_x_2899:


//--------------------- .text._ZN7cutlass13device_kernelIN5flash11enable_sm90INS1_16FlashAttnFwdSm90INS1_25CollectiveMainloopFwdSm90ILi2EN4cute5tupleIJNS5_1CILi1EEES8_S8_EEENS6_IJNS7_ILi128EEENS7_ILi64EEENS7_ILi256EEEEEELi256ENS_12float_e4m3_tEfNS_4arch4Sm90ELb0ELb1ELb1ELb1ELb0ELb0ELb0ELb1ELb1ELb1ELb0ELb0EEENS1_21CollectiveEpilogueFwdINS6_IJSA_SC_SB_EEES9_NS_10bfloat16_tESG_Li256ELb1ELb1ELb0ELb1EEENS1_36VarlenDynamicPersistentTileSchedulerILi128ELi64ELi256ELi128ELb0ELb1ELb1ELb1ELb0ELb1EEEEEEEEEvNT_6ParamsE --------------------------
	.section	.text._ZN7cutlass13device_kernelIN5flash11enable_sm90INS1_16FlashAttnFwdSm90INS1_25CollectiveMainloopFwdSm90ILi2EN4cute5tupleIJNS5_1CILi1EEES8_S8_EEENS6_IJNS7_ILi128EEENS7_ILi64EEENS7_ILi256EEEEEELi256ENS_12float_e4m3_tEfNS_4arch4Sm90ELb0ELb1ELb1ELb1ELb0ELb0ELb0ELb1ELb1ELb1ELb0ELb0EEENS1_21CollectiveEpilogueFwdINS6_IJSA_SC_SB_EEES9_NS_10bfloat16_tESG_Li256ELb1ELb1ELb0ELb1EEENS1_36VarlenDynamicPersistentTileSchedulerILi128ELi64ELi256ELi128ELb0ELb1ELb1ELb1ELb0ELb1EEEEEEEEEvNT_6ParamsE,"ax",@progbits
	.align	128
.text._ZN7cutlass13device_kernelIN5flash11enable_sm90INS1_16FlashAttnFwdSm90INS1_25CollectiveMainloopFwdSm90ILi2EN4cute5tupleIJNS5_1CILi1EEES8_S8_EEENS6_IJNS7_ILi128EEENS7_ILi64EEENS7_ILi256EEEEEELi256ENS_12float_e4m3_tEfNS_4arch4Sm90ELb0ELb1ELb1ELb1ELb0ELb0ELb0ELb1ELb1ELb1ELb0ELb0EEENS1_21CollectiveEpilogueFwdINS6_IJSA_SC_SB_EEES9_NS_10bfloat16_tESG_Li256ELb1ELb1ELb0ELb1EEENS1_36VarlenDynamicPersistentTileSchedulerILi128ELi64ELi256ELi128ELb0ELb1ELb1ELb1ELb0ELb1EEEEEEEEEvNT_6ParamsE:
        .type           _ZN7cutlass13device_kernelIN5flash11enable_sm90INS1_16FlashAttnFwdSm90INS1_25CollectiveMainloopFwdSm90ILi2EN4cute5tupleIJNS5_1CILi1EEES8_S8_EEENS6_IJNS7_ILi128EEENS7_ILi64EEENS7_ILi256EEEEEELi256ENS_12float_e4m3_tEfNS_4arch4Sm90ELb0ELb1ELb1ELb1ELb0ELb0ELb0ELb1ELb1ELb1ELb0ELb0EEENS1_21CollectiveEpilogueFwdINS6_IJSA_SC_SB_EEES9_NS_10bfloat16_tESG_Li256ELb1ELb1ELb0ELb1EEENS1_36VarlenDynamicPersistentTileSchedulerILi128ELi64ELi256ELi128ELb0ELb1ELb1ELb1ELb0ELb1EEEEEEEEEvNT_6ParamsE,@function
        .size           _ZN7cutlass13device_kernelIN5flash11enable_sm90INS1_16FlashAttnFwdSm90INS1_25CollectiveMainloopFwdSm90ILi2EN4cute5tupleIJNS5_1CILi1EEES8_S8_EEENS6_IJNS7_ILi128EEENS7_ILi64EEENS7_ILi256EEEEEELi256ENS_12float_e4m3_tEfNS_4arch4Sm90ELb0ELb1ELb1ELb1ELb0ELb0ELb0ELb1ELb1ELb1ELb0ELb0EEENS1_21CollectiveEpilogueFwdINS6_IJSA_SC_SB_EEES9_NS_10bfloat16_tESG_Li256ELb1ELb1ELb0ELb1EEENS1_36VarlenDynamicPersistentTileSchedulerILi128ELi64ELi256ELi128ELb0ELb1ELb1ELb1ELb0ELb1EEEEEEEEEvNT_6ParamsE,(.L_x_2900 - _ZN7cutlass13device_kernelIN5flash11enable_sm90INS1_16FlashAttnFwdSm90INS1_25CollectiveMainloopFwdSm90ILi2EN4cute5tupleIJNS5_1CILi1EEES8_S8_EEENS6_IJNS7_ILi128EEENS7_ILi64EEENS7_ILi256EEEEEELi256ENS_12float_e4m3_tEfNS_4arch4Sm90ELb0ELb1ELb1ELb1ELb0ELb0ELb0ELb1ELb1ELb1ELb0ELb0EEENS1_21CollectiveEpilogueFwdINS6_IJSA_SC_SB_EEES9_NS_10bfloat16_tESG_Li256ELb1ELb1ELb0ELb1EEENS1_36VarlenDynamicPersistentTileSchedulerILi128ELi64ELi256ELi128ELb0ELb1ELb1ELb1ELb0ELb1EEEEEEEEEvNT_6ParamsE)
        .other          _ZN7cutlass13device_kernelIN5flash11enable_sm90INS1_16FlashAttnFwdSm90INS1_25CollectiveMainloopFwdSm90ILi2EN4cute5tupleIJNS5_1CILi1EEES8_S8_EEENS6_IJNS7_ILi128EEENS7_ILi64EEENS7_ILi256EEEEEELi256ENS_12float_e4m3_tEfNS_4arch4Sm90ELb0ELb1ELb1ELb1ELb0ELb0ELb0ELb1ELb1ELb1ELb0ELb0EEENS1_21CollectiveEpilogueFwdINS6_IJSA_SC_SB_EEES9_NS_10bfloat16_tESG_Li256ELb1ELb1ELb0ELb1EEENS1_36VarlenDynamicPersistentTileSchedulerILi128ELi64ELi256ELi128ELb0ELb1ELb1ELb1ELb0ELb1EEEEEEEEEvNT_6ParamsE,@"STO_CUDA_ENTRY STV_DEFAULT"
_ZN7cutlass13device_kernelIN5flash11enable_sm90INS1_16FlashAttnFwdSm90INS1_25CollectiveMainloopFwdSm90ILi2EN4cute5tupleIJNS5_1CILi1EEES8_S8_EEENS6_IJNS7_ILi128EEENS7_ILi64EEENS7_ILi256EEEEEELi256ENS_12float_e4m3_tEfNS_4arch4Sm90ELb0ELb1ELb1ELb1ELb0ELb0ELb0ELb1ELb1ELb1ELb0ELb0EEENS1_21CollectiveEpilogueFwdINS6_IJSA_SC_SB_EEES9_NS_10bfloat16_tESG_Li256ELb1ELb1ELb0ELb1EEENS1_36VarlenDynamicPersistentTileSchedulerILi128ELi64ELi256ELi128ELb0ELb1ELb1ELb1ELb0ELb1EEEEEEEEEvNT_6ParamsE:
        /* <DEDUP_REMOVED lines=18> */
.L_x_1079:
[----:B------:R-:W-:Y:S05]  /*0120*/  BSYNC B0 ;  /* 0x0000000000007941 */ /* 0x000fea0003800000 */
.L_x_1078:
        /* <DEDUP_REMOVED lines=41> */
.L_x_1080:
        /* <DEDUP_REMOVED lines=22> */
.L_x_1081:
        /* <DEDUP_REMOVED lines=18> */
.L_x_1082:
        /* <DEDUP_REMOVED lines=22> */
.L_x_1083:
        /* <DEDUP_REMOVED lines=22> */
.L_x_1084:
[----:B------:R-:W-:Y:S01]  /*0900*/  PLOP3.LUT P0, PT, PT, PT, UP0, 0x80, 0x0 ;  /* 0x000000000000781c */ /* 0x000fe20003f0f008 */
[----:B------:R-:W-:Y:S01]  /*0910*/  UMOV UR38, 0x1 ;  /* 0x0000000100267882 */ /* 0x000fe20000000000 */
[----:B------:R-:W-:Y:S01]  /*0920*/  NOP ;  /* 0x0000000000007918 */ /* 0x000fe20000000000 */
[----:B------:R-:W-:Y:S01]  /*0930*/  USEL UR38, UR38, 0x2, !UP0 ;  /* 0x0000000226267887 */ /* 0x000fe2000c000000 */
[----:B------:R-:W-:Y:S01]  /*0940*/  ULDC.64 UR52, c[0x0][0x208] ;  /* 0x0000820000347ab9 */ /* 0x000fe20000000a00 */
[----:B012-4-:R-:W-:Y:S08]  /*0950*/  BAR.SYNC.DEFER_BLOCKING 0x0 ;  /* 0x0000000000007b1d */ /* 0x017ff00000010000 */
[----:B------:R-:W-:Y:S05]  /*0960*/  @!P0 BRA `(.L_x_1085) ;  /* 0x000000f400e48947 */ /* 0x000fea0003800000 */
.L_x_1086:
        /* <DEDUP_REMOVED lines=25> */
[----:B------:R-:W-:Y:S01]  /*0b00*/  R2UR UR48, R7 ;  /* 0x00000000073072ca */ /* 0x000fe200000e0000 */
[----:B------:R-:W-:Y:S01]  /*0b10*/  UMOV UR55, URZ ;  /* 0x0000003f00377c82 */ /* 0x000fe20008000000 */
[CC--:B------:R-:W-:Y:S02]  /*0b20*/  LEA.HI R3, R0.reuse, R201.reuse, RZ, 0x7 ;  /* 0x000000c900037211 */ /* 0x0c0fe400078f38ff */
[----:B------:R-:W-:-:S02]  /*0b30*/  LEA.HI R4, R0, R201, RZ, 0x5 ;  /* 0x000000c900047211 */ /* 0x000fc400078f28ff */
[----:B------:R-:W-:Y:S02]  /*0b40*/  LOP3.LUT R2, R3, 0xffffff80, RZ, 0xc0, !PT ;  /* 0xffffff8003027812 */ /* 0x000fe400078ec0ff */
[----:B------:R-:W-:Y:S01]  /*0b50*/  SHF.R.S32.HI R194, RZ, 0x7, R3 ;  /* 0x00000007ffc27819 */ /* 0x000fe20000011403 */
[----:B------:R-:W-:Y:S02]  /*0b60*/  IMAD.SHL.U32 R6, R4, 0x20, RZ ;  /* 0x0000002004067824 */ /* 0x000fe400078e00ff */
[----:B------:R-:W-:Y:S01]  /*0b70*/  IMAD.IADD R193, R201, 0x1, -R2 ;  /* 0x00000001c9c17824 */ /* 0x000fe200078e0a02 */
[----:B------:R-:W-:Y:S02]  /*0b80*/  LEA.HI R2, R0, R201, RZ, 0x4 ;  /* 0x000000c900027211 */ /* 0x000fe400078f20ff */
[----:B------:R-:W-:Y:S02]  /*0b90*/  LOP3.LUT R7, R6, 0xfffffc00, RZ, 0xc0, !PT ;  /* 0xfffffc0006077812 */ /* 0x000fe400078ec0ff */
[----:B------:R-:W-:-:S02]  /*0ba0*/  SHF.R.S32.HI R8, RZ, 0x1f, R193 ;  /* 0x0000001fff087819 */ /* 0x000fc400000114c1 */
[----:B------:R-:W-:Y:S02]  /*0bb0*/  SHF.R.S32.HI R5, RZ, 0x4, R2 ;  /* 0x00000004ff057819 */ /* 0x000fe40000011402 */
[----:B------:R-:W-:Y:S02]  /*0bc0*/  LEA.HI R9, R8, R193, RZ, 0x2 ;  /* 0x000000c108097211 */ /* 0x000fe400078f10ff */
[C---:B------:R-:W-:Y:S02]  /*0bd0*/  LOP3.LUT R4, R2.reuse, 0x3fffff0, RZ, 0xc0, !PT ;  /* 0x03fffff002047812 */ /* 0x040fe400078ec0ff */
[----:B------:R-:W-:Y:S02]  /*0be0*/  LEA.HI R2, R2, R5, RZ, 0x1 ;  /* 0x0000000502027211 */ /* 0x000fe400078f08ff */
[----:B------:R-:W-:Y:S01]  /*0bf0*/  LEA.HI R6, R0, R201, RZ, 0x2 ;  /* 0x000000c900067211 */ /* 0x000fe200078f10ff */
[----:B------:R-:W-:Y:S01]  /*0c00*/  IMAD.IADD R4, R201, 0x1, -R4 ;  /* 0x00000001c9047824 */ /* 0x000fe200078e0a04 */
[----:B------:R-:W-:-:S02]  /*0c10*/  SHF.R.S32.HI R10, RZ, 0x2, R9 ;  /* 0x00000002ff0a7819 */ /* 0x000fc40000011409 */
        /* <DEDUP_REMOVED lines=35> */
.L_x_1190:
[----:B------:R-:W-:Y:S01]  /*0e50*/  ULDC.64 UR6, c[0x0][0xa28] ;  /* 0x00028a0000067ab9 */ /* 0x000fe20000000a00 */
[----:B------:R-:W-:Y:S01]  /*0e60*/  ULDC UR4, c[0x0][0x424] ;  /* 0x0001090000047ab9 */ /* 0x000fe20000000800 */
[----:B------:R-:W-:-:S04]  /*0e70*/  UISETP.NE.U32.AND UP0, UPT, UR6, URZ, UPT ;  /* 0x0000003f0600728c */ /* 0x000fc8000bf05070 */
[----:B------:R-:W-:-:S03]  /*0e80*/  UISETP.NE.AND.EX UP0, UPT, UR7, URZ, UPT, UP0 ;  /* 0x0000003f0700728c */ /* 0x000fc6000bf05300 */
[----:B------:R-:W-:Y:S02]  /*0e90*/  ULDC.64 UR6, c[0x0][0xa18] ;  /* 0x0002860000067ab9 */ /* 0x000fe40000000a00 */
[----:B------:R-:W-:Y:S01]  /*0ea0*/  UISETP.NE.U32.AND UP1, UPT, UR6, URZ, UPT ;  /* 0x0000003f0600728c */ /* 0x000fe2000bf25070 */
[----:B------:R-:W-:-:S03]  /*0eb0*/  PLOP3.LUT P0, PT, PT, PT, UP0, 0x80, 0x0 ;  /* 0x000000000000781c */ /* 0x000fc60003f0f008 */
[----:B------:R-:W-:-:S03]  /*0ec0*/  UISETP.NE.AND.EX UP1, UPT, UR7, URZ, UPT, UP1 ;  /* 0x0000003f0700728c */ /* 0x000fc6000bf25310 */
[----:B------:R-:W-:Y:S02]  /*0ed0*/  @UP0 ULDC.64 UR6, c[0x0][0xa28] ;  /* 0x00028a0000060ab9 */ /* 0x000fe40000000a00 */
[----:B------:R-:W-:Y:S01]  /*0ee0*/  @UP0 UIMAD.WIDE UR6, UR48, 0x4, UR6 ;  /* 0x00000004300608a5 */ /* 0x000fe2000f8e0206 */
[----:B------:R-:W-:-:S05]  /*0ef0*/  PLOP3.LUT P2, PT, PT, PT, UP1, 0x80, 0x0 ;  /* 0x000000000000781c */ /* 0x000fca0003f4f018 */
[----:B------:R-:W-:Y:S01]  /*0f00*/  @UP1 ULDC.64 UR8, c[0x0][0xa18] ;  /* 0x0002860000081ab9 */ /* 0x000fe20000000a00 */
[----:B0--3--:R-:W-:Y:S02]  /*0f10*/  IMAD.U32 R4, RZ, RZ, UR6 ;  /* 0x00000006ff047e24 */ /* 0x009fe4000f8e00ff */
[----:B--2---:R-:W-:Y:S01]  /*0f20*/  IMAD.U32 R5, RZ, RZ, UR7 ;  /* 0x00000007ff057e24 */ /* 0x004fe2000f8e00ff */
[----:B------:R-:W-:-:S04]  /*0f30*/  @UP1 UIMAD.WIDE UR6, UR48, 0x4, UR8 ;  /* 0x00000004300618a5 */ /* 0x000fc8000f8e0208 */
[----:B------:R-:W2:Y:S02]  /*0f40*/  @P0 LDG.E R4, desc[UR52][R4.64] ;  /* 0x0000003404040981 */ /* 0x000ea4000c1e1900 */
[----:B------:R-:W-:Y:S02]  /*0f50*/  IMAD.U32 R6, RZ, RZ, UR6 ;  /* 0x00000006ff067e24 */ /* 0x000fe4000f8e00ff */
[----:B------:R-:W-:Y:S01]  /*0f60*/  IMAD.U32 R7, RZ, RZ, UR7 ;  /* 0x00000007ff077e24 */ /* 0x000fe2000f8e00ff */
[----:B------:R-:W-:-:S04]  /*0f70*/  ULDC.64 UR6, c[0x0][0x418] ;  /* 0x0001060000067ab9 */ /* 0x000fc80000000a00 */
[----:B------:R-:W3:Y:S01]  /*0f80*/  @P2 LDG.E R6, desc[UR52][R6.64] ;  /* 0x0000003406062981 */ /* 0x000ee2000c1e1900 */
[----:B------:R-:W-:Y:S01]  /*0f90*/  UISETP.NE.U32.AND UP0, UPT, UR6, URZ, UPT ;  /* 0x0000003f0600728c */ /* 0x000fe2000bf05070 */
[----:B------:R-:W-:Y:S01]  /*0fa0*/  UMOV UR37, URZ ;  /* 0x0000003f00257c82 */ /* 0x000fe20008000000 */
[----:B------:R-:W-:Y:S02]  /*0fb0*/  ULDC UR45, c[0x0][0x288] ;  /* 0x0000a200002d7ab9 */ /* 0x000fe40000000800 */
[----:B------:R-:W-:-:S03]  /*0fc0*/  UISETP.NE.AND.EX UP0, UPT, UR7, URZ, UPT, UP0 ;  /* 0x0000003f0700728c */ /* 0x000fc6000bf05300 */
[----:B------:R-:W-:Y:S01]  /*0fd0*/  ULDC.64 UR6, c[0x0][0xa20] ;  /* 0x0002880000067ab9 */ /* 0x000fe20000000a00 */
[----:B------:R-:W-:Y:S01]  /*0fe0*/  USEL UR4, UR4, 0x1, UP0 ;  /* 0x0000000104047887 */ /* 0x000fe20008000000 */
[----:B------:R-:W-:Y:S01]  /*0ff0*/  ISETP.NE.U32.AND P1, PT, RZ, UR6, PT ;  /* 0x00000006ff007c0c */ /* 0x000fe2000bf25070 */
[----:B------:R-:W-:Y:S02]  /*1000*/  ULDC UR6, c[0x0][0x2f0] ;  /* 0x0000bc0000067ab9 */ /* 0x000fe40000000800 */
[----:B------:R-:W-:Y:S01]  /*1010*/  UIMAD UR4, UR4, UR6, URZ ;  /* 0x00000006040472a4 */ /* 0x000fe2000f8e023f */
[----:B------:R-:W-:Y:S02]  /*1020*/  ISETP.NE.AND.EX P1, PT, RZ, UR7, PT, P1 ;  /* 0x00000007ff007c0c */ /* 0x000fe4000bf25310 */
[----:B--2---:R-:W-:Y:S02]  /*1030*/  @P0 R2UR UR37, R4 ;  /* 0x00000000042502ca */ /* 0x004fe400000e0000 */
[----:B---3--:R-:W-:Y:S01]  /*1040*/  @P2 R2UR UR45, R6 ;  /* 0x00000000062d22ca */ /* 0x008fe200000e0000 */
[----:B-1--4-:R-:W-:-:S14]  /*1050*/  @P2 BRA `(.L_x_1087) ;  /* 0x0000000000342947 */ /* 0x012fdc0003800000 */
        /* <DEDUP_REMOVED lines=13> */
.L_x_1087:
[----:B------:R-:W-:Y:S01]  /*1130*/  UMOV UR43, UR49 ;  /* 0x00000031002b7c82 */ /* 0x000fe20008000000 */
[----:B------:R-:W-:Y:S01]  /*1140*/  UMOV UR42, UR48 ;  /* 0x00000030002a7c82 */ /* 0x000fe20008000000 */
[----:B------:R-:W-:Y:S05]  /*1150*/  @!P1 BRA `(.L_x_1088) ;  /* 0x00000000001c9947 */ /* 0x000fea0003800000 */
[----:B------:R-:W-:Y:S02]  /*1160*/  ULDC.64 UR6, c[0x0][0xa20] ;  /* 0x0002880000067ab9 */ /* 0x000fe40000000a00 */
[----:B------:R-:W-:-:S06]  /*1170*/  UIMAD.WIDE UR6, UR48, 0x4, UR6 ;  /* 0x00000004300678a5 */ /* 0x000fcc000f8e0206 */
[----:B------:R-:W-:Y:S02]  /*1180*/  IMAD.U32 R4, RZ, RZ, UR6 ;  /* 0x00000006ff047e24 */ /* 0x000fe4000f8e00ff */
[----:B------:R-:W-:-:S05]  /*1190*/  IMAD.U32 R5, RZ, RZ, UR7 ;  /* 0x00000007ff057e24 */ /* 0x000fca000f8e00ff */
[----:B------:R-:W2:Y:S02]  /*11a0*/  LDG.E R4, desc[UR52][R4.64] ;  /* 0x0000003404047981 */ /* 0x000ea4000c1e1900 */
[----:B--2---:R-:W-:Y:S01]  /*11b0*/  R2UR UR4, R4 ;  /* 0x00000000040472ca */ /* 0x004fe200000e0000 */
[----:B------:R-:W-:-:S14]  /*11c0*/  BRA `(.L_x_1089) ;  /* 0x0000000000347947 */ /* 0x000fdc0003800000 */
.L_x_1088:
        /* <DEDUP_REMOVED lines=13> */
.L_x_1089:
[----:B------:R-:W-:Y:S01]  /*12a0*/  ULDC UR6, c[0x0][0x448] ;  /* 0x0001120000067ab9 */ /* 0x000fe20000000800 */
[----:B------:R-:W-:Y:S02]  /*12b0*/  USHF.L.U32 UR36, UR5, 0x7, URZ ;  /* 0x0000000705247899 */ /* 0x000fe4000800063f */
[----:B------:R-:W-:Y:S02]  /*12c0*/  UISETP.NE.AND UP1, UPT, UR6, 0x1, UPT ;  /* 0x000000010600788c */ /* 0x000fe4000bf25270 */
[----:B------:R-:W-:Y:S02]  /*12d0*/  UIADD3 UR8, UR36, 0x7f, URZ ;  /* 0x0000007f24087890 */ /* 0x000fe4000fffe03f */
[----:B------:R-:W-:-:S03]  /*12e0*/  UIADD3 UR37, -UR37, UR4, URZ ;  /* 0x0000000425257290 */ /* 0x000fc6000fffe13f */
[----:B------:R-:W-:Y:S01]  /*12f0*/  ULDC.64 UR4, c[0x0][0x9e0] ;  /* 0x0002780000047ab9 */ /* 0x000fe20000000a00 */
[----:B------:R-:W-:Y:S02]  /*1300*/  UIADD3 UR9, UR37, 0x1, -UR45 ;  /* 0x0000000125097890 */ /* 0x000fe4000fffe82d */
[----:B------:R-:W-:Y:S01]  /*1310*/  UISETP.GE.AND UP0, UPT, UR5, 0x1, UPT ;  /* 0x000000010500788c */ /* 0x000fe2000bf06270 */
[----:B------:R-:W-:Y:S01]  /*1320*/  @UP1 ULDC UR6, c[0x0][0x44c] ;  /* 0x0001130000061ab9 */ /* 0x000fe20000000800 */
[----:B------:R-:W-:Y:S01]  /*1330*/  @UP1 ULDC UR10, c[0x0][0x450] ;  /* 0x00011400000a1ab9 */ /* 0x000fe20000000800 */
[----:B------:R-:W-:-:S03]  /*1340*/  UIMAD.WIDE.U32 UR6, UR8, UR6, URZ ;  /* 0x00000006080672a5 */ /* 0x000fc6000f8e003f */
[----:B------:R-:W-:Y:S01]  /*1350*/  PLOP3.LUT P1, PT, PT, PT, UP0, 0x80, 0x0 ;  /* 0x000000000000781c */ /* 0x000fe20003f2f008 */
[----:B------:R-:W-:-:S04]  /*1360*/  @UP1 USHF.R.U32.HI UR8, URZ, UR10, UR7 ;  /* 0x0000000a3f081299 */ /* 0x000fc80008011607 */
[----:B------:R-:W-:-:S04]  /*1370*/  UIADD3 UR8, UR9, UR8, URZ ;  /* 0x0000000809087290 */ /* 0x000fc8000fffe03f */
[----:B------:R-:W-:-:S06]  /*1380*/  UIADD3 UR4, UR8, UR4, URZ ;  /* 0x0000000408047290 */ /* 0x000fcc000fffe03f */
[----:B------:R-:W-:Y:S01]  /*1390*/  IMAD.U32 R0, RZ, RZ, UR4 ;  /* 0x00000004ff007e24 */ /* 0x000fe2000f8e00ff */
[----:B------:R-:W-:Y:S06]  /*13a0*/  @!P1 BRA `(.L_x_1090) ;  /* 0x0000000000409947 */ /* 0x000fec0003800000 */
        /* <DEDUP_REMOVED lines=10> */
.L_x_1091:
[----:B------:R-:W-:-:S11]  /*1450*/  UISETP.NE.AND UP0, UPT, UR5, 0x1, UPT ;  /* 0x000000010500788c */ /* 0x000fd6000bf05270 */
[----:B------:R-:W-:Y:S02]  /*1460*/  @UP0 ULDC.64 UR8, c[0x0][0x9e8] ;  /* 0x00027a0000080ab9 */ /* 0x000fe40000000a00 */
[----:B------:R-:W-:-:S04]  /*1470*/  UIMAD.WIDE.U32 UR6, UR4, UR8, URZ ;  /* 0x00000008040672a5 */ /* 0x000fc8000f8e003f */
[----:B------:R-:W-:-:S12]  /*1480*/  @UP0 USHF.R.U32.HI UR4, URZ, UR9, UR7 ;  /* 0x000000093f040299 */ /* 0x000fd80008011607 */
.L_x_1092:
[----:B------:R-:W-:-:S06]  /*1490*/  UIMAD UR4, UR4, UR5, UR5 ;  /* 0x00000005040472a4 */ /* 0x000fcc000f8e0205 */
[----:B------:R-:W-:-:S07]  /*14a0*/  VIMNMX R0, R0, UR4, PT ;  /* 0x0000000400007c48 */ /* 0x000fce000bfe0100 */
.L_x_1090:
[----:B------:R-:W-:Y:S01]  /*14b0*/  UIADD3 UR4, UR37, 0x3f, URZ ;  /* 0x0000003f25047890 */ /* 0x000fe2000fffe03f */
        /* <DEDUP_REMOVED lines=10> */
[----:B------:R-:W-:-:S02]  /*1560*/  UIADD3 UR56, UR37, -UR45, URZ ;  /* 0x8000002d25387290 */ /* 0x000fc4000fffe03f */
        /* <DEDUP_REMOVED lines=17> */
.L_x_1094:
[----:B------:R-:W-:-:S11]  /*1680*/  UISETP.NE.AND UP0, UPT, UR5, 0x1, UPT ;  /* 0x000000010500788c */ /* 0x000fd6000bf05270 */
[----:B------:R-:W-:Y:S02]  /*1690*/  @UP0 ULDC.64 UR10, c[0x0][0x9e8] ;  /* 0x00027a00000a0ab9 */ /* 0x000fe40000000a00 */
[----:B------:R-:W-:-:S04]  /*16a0*/  UIMAD.WIDE.U32 UR6, UR4, UR10, URZ ;  /* 0x0000000a040672a5 */ /* 0x000fc8000f8e003f */
[----:B------:R-:W-:-:S12]  /*16b0*/  @UP0 USHF.R.U32.HI UR4, URZ, UR11, UR7 ;  /* 0x0000000b3f040299 */ /* 0x000fd80008011607 */
.L_x_1095:
[----:B------:R-:W-:-:S04]  /*16c0*/  UIMAD UR4, UR4, UR5, URZ ;  /* 0x00000005040472a4 */ /* 0x000fc8000f8e023f */
[----:B------:R-:W-:-:S04]  /*16d0*/  UISETP.LT.AND UP0, UPT, UR9, UR4, UPT ;  /* 0x000000040900728c */ /* 0x000fc8000bf01270 */
[----:B------:R-:W-:-:S12]  /*16e0*/  USEL UR9, UR9, UR4, !UP0 ;  /* 0x0000000409097287 */ /* 0x000fd8000c000000 */
.L_x_1093:
        /* <DEDUP_REMOVED lines=71> */
[----:B------:R-:W-:Y:S01]  /*1b60*/  IMAD.MOV.U32 R164, RZ, RZ, RZ ;  /* 0x000000ffffa47224 */ /* 0x000fe200078e00ff */
        /* <DEDUP_REMOVED lines=35> */
.L_x_1097:
        /* <DEDUP_REMOVED lines=56> */
.L_x_1294:
[----:B------:R-:W-:Y:S05]  /*2120*/  @!P0 BRA `(.L_x_1099) ;  /* 0x0000000000048947 */ /* 0x000fea0003800000 */
[----:B------:R-:W-:Y:S01]  /*2130*/  BPT.TRAP 0x1 ;  /* 0x000000040000795c */ /* 0x000fe20000300000 */
.L_x_1099:
[----:B------:R-:W-:Y:S02]  /*2140*/  IMAD.U32 R6, RZ, RZ, UR55 ;  /* 0x00000037ff067e24 */ /* 0x000fe4000f8e00ff */
[----:B0-----:R-:W-:-:S03]  /*2150*/  IMAD.U32 R3, RZ, RZ, UR50 ;  /* 0x00000032ff037e24 */ /* 0x001fc6000f8e00ff */
[----:B------:R-:W-:Y:S02]  /*2160*/  LEA R6, R6, UR41, 0x3 ;  /* 0x0000002906067c11 */ /* 0x000fe4000f8e18ff */
[----:B------:R-:W-:-:S04]  /*2170*/  SHF.L.U32 R3, R3, 0x1f, RZ ;  /* 0x0000001f03037819 */ /* 0x000fc800000006ff */
[----:B------:R0:W1:Y:S01]  /*2180*/  SYNCS.PHASECHK.TRANS64.TRYWAIT P2, [R6+URZ+0x28430], R3 ;  /* 0x02843003060075a7 */ /* 0x000062000804017f */
[----:B------:R-:W-:Y:S05]  /*2190*/  @!P0 BRA `(.L_x_1100) ;  /* 0x0000000000048947 */ /* 0x000fea0003800000 */
[----:B------:R-:W-:Y:S01]  /*21a0*/  BPT.TRAP 0x1 ;  /* 0x000000040000795c */ /* 0x000fe20000300000 */
.L_x_1100:
[----:B------:R-:W2:Y:S02]  /*21b0*/  S2R R4, SR_TID.X ;  /* 0x0000000000047919 */ /* 0x000ea40000002100 */
[----:B--2---:R-:W-:Y:S01]  /*21c0*/  LOP3.LUT P1, RZ, R4, 0x7f, RZ, 0xc0, !PT ;  /* 0x0000007f04ff7812 */ /* 0x004fe2000782c0ff */
[----:B-1----:R-:W-:-:S12]  /*21d0*/  @P2 BRA `(.L_x_1101) ;  /* 0x0000000000082947 */ /* 0x002fd80003800000 */
[----:B------:R-:W1:Y:S02]  /*21e0*/  SYNCS.PHASECHK.TRANS64.TRYWAIT P2, [R6+URZ+0x28430], R3 ;  /* 0x02843003060075a7 */ /* 0x000e64000804017f */
[----:B-1----:R-:W-:Y:S05]  /*21f0*/  @!P2 BRA `(.L_x_1102) ;  /* 0x0000013c005ca947 */ /* 0x002fea0003800000 */
.L_x_1101:
[----:B------:R-:W-:Y:S05]  /*2200*/  WARPSYNC.ALL ;  /* 0x0000000000007948 */ /* 0x000fea0003800000 */
[----:B------:R-:W-:Y:S01]  /*2210*/  UIADD3 UR4, UR41, 0x20000, URZ ;  /* 0x0002000029047890 */ /* 0x000fe2000fffe03f */
[----:B------:R-:W-:Y:S01]  /*2220*/  WARPGROUP.ARRIVE ;  /* 0x00000000000079c5 */ /* 0x000fe20000000000 */
[----:B------:R-:W-:Y:S01]  /*2230*/  ULOP3.LUT UR32, UR54, 0x10000, URZ, 0xfc, !UPT ;  /* 0x0001000036207892 */ /* 0x000fe2000f8efc3f */
[----:B01----:R-:W-:Y:S01]  /*2240*/  VIADD R3, R17, UR36 ;  /* 0x0000002411037c36 */ /* 0x003fe20008000000 */
[----:B------:R-:W-:Y:S01]  /*2250*/  USHF.R.U32.HI UR4, URZ, 0x4, UR4 ;  /* 0x000000043f047899 */ /* 0x000fe20008011604 */
[----:B------:R-:W-:Y:S01]  /*2260*/  UMOV UR33, 0x40000040 ;  /* 0x4000004000217882 */ /* 0x000fe20000000000 */
[----:B------:R-:W-:-:S02]  /*2270*/  UMOV UR35, 0x40000040 ;  /* 0x4000004000237882 */ /* 0x000fc40000000000 */
[----:B------:R-:W-:Y:S01]  /*2280*/  ULOP3.LUT UR4, UR4, 0x3fff, URZ, 0xc0, !UPT ;  /* 0x00003fff04047892 */ /* 0x000fe2000f8ec03f */
[----:B------:R-:W-:Y:S01]  /*2290*/  IMAD.MOV.U32 R4, RZ, RZ, R3 ;  /* 0x000000ffff047224 */ /* 0x000fe200078e0003 */
[----:B------:R-:W-:Y:S01]  /*22a0*/  UMOV UR5, 0x40000040 ;  /* 0x4000004000057882 */ /* 0x000fe20000000000 */
[----:B------:R-:W-:Y:S01]  /*22b0*/  UMOV UR7, 0x40000040 ;  /* 0x4000004000077882 */ /* 0x000fe20000000000 */
[----:B------:R-:W-:Y:S02]  /*22c0*/  ULOP3.LUT UR51, UR4, 0x10000, URZ, 0xfc, !UPT ;  /* 0x0001000004337892 */ /* 0x000fe4000f8efc3f */
[----:B------:R-:W-:Y:S02]  /*22d0*/  UIADD3 UR4, UR32, 0x2, URZ ;  /* 0x0000000220047890 */ /* 0x000fe4000fffe03f */
[----:B------:R-:W-:Y:S02]  /*22e0*/  ULEA UR34, UR55, UR51, 0xa ;  /* 0x0000003337227291 */ /* 0x000fe4000f8e503f */
[----:B------:R-:W-:-:S02]  /*22f0*/  UIADD3 UR8, UR32, 0x4, URZ ;  /* 0x0000000420087890 */ /* 0x000fc4000fffe03f */
        /* <DEDUP_REMOVED lines=39> */
[----:B------:R-:W-:Y:S01]  /*2570*/  IMAD.MOV.U32 R5, RZ, RZ, -0x40 ;  /* 0xffffffc0ff057424 */ /* 0x000fe200078e00ff */
[----:B------:R-:W-:Y:S02]  /*2580*/  ULDC.64 UR6, c[0x0][0x9e0] ;  /* 0x0002780000067ab9 */ /* 0x000fe40000000a00 */
[----:B------:R-:W-:Y:S01]  /*2590*/  @!P1 PRMT R3, RZ, 0x654, R3 ;  /* 0x00000654ff039816 */ /* 0x000fe20000000003 */
[----:B------:R-:W0:Y:S01]  /*25a0*/  SHFL.IDX PT, R6, R4, RZ, 0x1c1f ;  /* 0x001c1fff04067589 */ /* 0x000e2200000e0000 */
[----:B------:R-:W-:-:S06]  /*25b0*/  UISETP.GE.AND UP1, UPT, UR7, 0x1, UPT ;  /* 0x000000010700788c */ /* 0x000fcc000bf26270 */
        /* <DEDUP_REMOVED lines=22> */
[----:B------:R1:W-:Y:S01]  /*2720*/  @!P1 SYNCS.ARRIVE.TRANS64.RED.A1T0 RZ, [R3+URZ], RZ ;  /* 0x000000ff03ff99a7 */ /* 0x0003e2000810043f */
        /* <DEDUP_REMOVED lines=10> */
[----:B--2---:R-:W-:-:S02]  /*27d0*/  IMAD R30, R58, R5, 0x40 ;  /* 0x000000403a1e7424 */ /* 0x004fc400078e0205 */
[C---:B------:R-:W-:Y:S01]  /*27e0*/  FMUL.FTZ R40, R0.reuse, R40 ;  /* 0x0000002800287220 */ /* 0x040fe20000410000 */
[C---:B------:R-:W-:Y:S01]  /*27f0*/  FMUL.FTZ R41, R0.reuse, R41 ;  /* 0x0000002900297220 */ /* 0x040fe20000410000 */
[----:B------:R-:W-:Y:S01]  /*2800*/  FMUL.FTZ R44, R0, R44 ;  /* 0x0000002c002c7220 */ /* 0x000fe20000410000 */
[----:B-1----:R-:W-:Y:S02]  /*2810*/  VIADD R3, R30, 0x1 ;  /* 0x000000011e037836 */ /* 0x002fe40000000000 */
        /* <DEDUP_REMOVED lines=15> */
[----:B------:R-:W-:Y:S01]  /*2910*/  FMUL.FTZ R46, R0, R46 ;  /* 0x0000002e002e7220 */ /* 0x000fe20000410000 */
[----:B------:R-:W-:-:S02]  /*2920*/  IMAD R5, R2, -0x2, R3 ;  /* 0xfffffffe02057824 */ /* 0x000fc400078e0203 */
[C---:B------:R-:W-:Y:S01]  /*2930*/  FMUL.FTZ R31, R0.reuse, R31 ;  /* 0x0000001f001f7220 */ /* 0x040fe20000410000 */
[----:B------:R-:W4:Y:S01]  /*2940*/  MUFU.TANH R24, R24 ;  /* 0x0000001800187308 */ /* 0x000f220000002400 */
[----:B-1----:R-:W-:Y:S02]  /*2950*/  IMAD.U32 R34, RZ, RZ, UR45 ;  /* 0x0000002dff227e24 */ /* 0x002fe4000f8e00ff */
[----:B------:R-:W-:Y:S01]  /*2960*/  FMUL.FTZ R35, R0, R35 ;  /* 0x0000002300237220 */ /* 0x000fe20000410000 */
[----:B------:R-:W-:Y:S02]  /*2970*/  VIADD R3, R30, UR37 ;  /* 0x000000251e037c36 */ /* 0x000fe40008000000 */
[----:B------:R-:W-:Y:S01]  /*2980*/  FMUL.FTZ R27, R0, R27 ;  /* 0x0000001b001b7220 */ /* 0x000fe20000410000 */
[----:B------:R-:W-:Y:S01]  /*2990*/  IADD3 R5, -R34, UR37, R5 ;  /* 0x0000002522057c10 */ /* 0x000fe2000fffe105 */
[----:B------:R-:W1:Y:S04]  /*29a0*/  MUFU.TANH R25, R25 ;  /* 0x0000001900197308 */ /* 0x000e680000002400 */
[----:B------:R-:W-:-:S04]  /*29b0*/  VIADD R34, R5, UR6 ;  /* 0x0000000605227c36 */ /* 0x000fc80008000000 */
        /* <DEDUP_REMOVED lines=25> */
[----:B------:R5:W1:Y:S08]  /*2b50*/  MUFU.TANH R10, R31 ;  /* 0x0000001f000a7308 */ /* 0x000a700000002400 */
[----:B------:R3:W1:Y:S01]  /*2b60*/  MUFU.TANH R12, R35 ;  /* 0x00000023000c7308 */ /* 0x0006620000002400 */
[----:B-----5:R-:W-:-:S05]  /*2b70*/  IMAD R31, R2, -0x2, R3 ;  /* 0xfffffffe021f7824 */ /* 0x020fca00078e0203 */
[----:B0-----:R-:W-:Y:S02]  /*2b80*/  VIADDMNMX R3, R6, R34, R31, PT ;  /* 0x0000002206037246 */ /* 0x001fe4000380011f */
[----:B------:R0:W1:Y:S01]  /*2b90*/  MUFU.TANH R9, R27 ;  /* 0x0000001b00097308 */ /* 0x0000620000002400 */
[----:B---3--:R-:W-:-:S04]  /*2ba0*/  VIADD R35, R5, UR54 ;  /* 0x0000003605237c36 */ /* 0x008fc80008000000 */
[----:B------:R-:W-:Y:S01]  /*2bb0*/  IMAD.IADD R5, R35, 0x1, R6 ;  /* 0x0000000123057824 */ /* 0x000fe200078e0206 */
[----:B0-----:R-:W-:Y:S01]  /*2bc0*/  LEA R27, R58, 0xffffffc0, 0x6 ;  /* 0xffffffc03a1b7811 */ /* 0x001fe200078e30ff */
[----:B--2-4-:R-:W-:Y:S06]  /*2bd0*/  @P2 BRA `(.L_x_1103) ;  /* 0x00000000005c2947 */ /* 0x014fec0003800000 */
[----:B------:R-:W-:Y:S01]  /*2be0*/  IMAD.U32 R7, RZ, RZ, UR45 ;  /* 0x0000002dff077e24 */ /* 0x000fe2000f8e00ff */
[----:B------:R-:W-:Y:S04]  /*2bf0*/  BSSY B0, `(.L_x_1104) ;  /* 0x0000011000007945 */ /* 0x000fe80003800000 */
[----:B------:R-:W-:-:S04]  /*2c00*/  IADD3 R6, -R7, UR37, R6 ;  /* 0x0000002507067c10 */ /* 0x000fc8000fffe106 */
        /* <DEDUP_REMOVED lines=10> */
.L_x_1105:
[----:B------:R-:W-:-:S06]  /*2cb0*/  UISETP.NE.AND UP2, UPT, UR7, 0x1, UPT ;  /* 0x000000010700788c */ /* 0x000fcc000bf45270 */
[----:B------:R-:W-:-:S05]  /*2cc0*/  PLOP3.LUT P2, PT, PT, PT, UP2, 0x80, 0x0 ;  /* 0x000000000000781c */ /* 0x000fca0003f4f028 */
[----:B------:R-:W-:-:S08]  /*2cd0*/  @UP2 ULDC.64 UR10, c[0x0][0x9e8] ;  /* 0x00027a00000a2ab9 */ /* 0x000fd00000000a00 */
[----:B------:R-:W-:-:S05]  /*2ce0*/  @P2 IMAD.HI.U32 R7, R6, UR10, RZ ;  /* 0x0000000a06072c27 */ /* 0x000fca000f8e00ff */
[----:B------:R-:W-:-:S07]  /*2cf0*/  @P2 SHF.R.U32.HI R6, RZ, UR11, R7 ;  /* 0x0000000bff062c19 */ /* 0x000fce0008011607 */
.L_x_1106:
[----:B------:R-:W-:Y:S05]  /*2d00*/  BSYNC B0 ;  /* 0x0000000000007941 */ /* 0x000fea0003800000 */
.L_x_1104:
[----:B------:R-:W-:-:S04]  /*2d10*/  IMAD R7, R6, UR7, -R27 ;  /* 0x0000000706077c24 */ /* 0x000fc8000f8e0a1b */
[----:B------:R-:W-:-:S05]  /*2d20*/  IMAD R6, R2, -0x2, R7 ;  /* 0xfffffffe02067824 */ /* 0x000fca00078e0207 */
[----:B------:R-:W-:Y:S02]  /*2d30*/  VIMNMX R5, R5, R6, !PT ;  /* 0x0000000605057248 */ /* 0x000fe40007fe0100 */
[----:B------:R-:W-:-:S07]  /*2d40*/  VIADDMNMX R3, R6, UR7, R3, PT ;  /* 0x0000000706037c46 */ /* 0x000fce000b800103 */
.L_x_1103:
[C---:B------:R-:W-:Y:S01]  /*2d50*/  ISETP.GE.AND P2, PT, R30.reuse, 0x2, PT ;  /* 0x000000021e00780c */ /* 0x040fe20003f46270 */
[----:B------:R-:W0:Y:S01]  /*2d60*/  SHFL.IDX PT, R4, R4, 0x1, 0x1c1f ;  /* 0x003c1f0004047f89 */ /* 0x000e2200000e0000 */
[C---:B------:R-:W-:Y:S02]  /*2d70*/  ISETP.GE.AND P6, PT, R30.reuse, 0xa, PT ;  /* 0x0000000a1e00780c */ /* 0x040fe40003fc6270 */
[----:B------:R-:W-:Y:S02]  /*2d80*/  ISETP.GT.AND P4, PT, R5, 0x1, !P2 ;  /* 0x000000010500780c */ /* 0x000fe40005784270 */
[----:B------:R-:W-:Y:S02]  /*2d90*/  ISETP.GE.AND P3, PT, R30, 0x9, PT ;  /* 0x000000091e00780c */ /* 0x000fe40003f66270 */
[----:B------:R-:W-:Y:S02]  /*2da0*/  ISETP.LT.OR P4, PT, R3, 0x2, P4 ;  /* 0x000000020300780c */ /* 0x000fe40002781670 */
[----:B------:R-:W-:-:S02]  /*2db0*/  ISETP.GT.AND P5, PT, R5, 0x8, !P3 ;  /* 0x000000080500780c */ /* 0x000fc40005fa4270 */
[----:B-1----:R-:W-:Y:S02]  /*2dc0*/  FSEL R38, R25, -INF , !P4 ;  /* 0xff80000019267808 */ /* 0x002fe40006000000 */
        /* <DEDUP_REMOVED lines=87> */
.L_x_1109:
[----:B------:R-:W-:-:S06]  /*3340*/  UISETP.NE.AND UP2, UPT, UR7, 0x1, UPT ;  /* 0x000000010700788c */ /* 0x000fcc000bf45270 */
[----:B------:R-:W-:-:S05]  /*3350*/  PLOP3.LUT P6, PT, PT, PT, UP2, 0x80, 0x0 ;  /* 0x000000000000781c */ /* 0x000fca0003fcf028 */
[----:B------:R-:W-:-:S08]  /*3360*/  @UP2 ULDC.64 UR10, c[0x0][0x9e8] ;  /* 0x00027a00000a2ab9 */ /* 0x000fd00000000a00 */
[----:B------:R-:W-:Y:S01]  /*3370*/  @P6 IMAD.HI.U32 R7, R4, UR10, RZ ;  /* 0x0000000a04076c27 */ /* 0x000fe2000f8e00ff */
[----:B------:R-:W-:-:S13]  /*3380*/  PLOP3.LUT P6, PT, PT, PT, UP2, 0x80, 0x0 ;  /* 0x000000000000781c */ /* 0x000fda0003fcf028 */
[----:B------:R-:W-:-:S07]  /*3390*/  @P6 SHF.R.U32.HI R4, RZ, UR11, R7 ;  /* 0x0000000bff046c19 */ /* 0x000fce0008011607 */
.L_x_1110:
[----:B------:R-:W-:Y:S05]  /*33a0*/  BSYNC B0 ;  /* 0x0000000000007941 */ /* 0x000fea0003800000 */
.L_x_1108:
[----:B------:R-:W-:-:S04]  /*33b0*/  IMAD R7, R4, UR7, -R27 ;  /* 0x0000000704077c24 */ /* 0x000fc8000f8e0a1b */
[----:B------:R-:W-:-:S05]  /*33c0*/  IMAD R4, R2, -0x2, R7 ;  /* 0xfffffffe02047824 */ /* 0x000fca00078e0207 */
[----:B------:R-:W-:Y:S02]  /*33d0*/  VIMNMX R5, R5, R4, !PT ;  /* 0x0000000405057248 */ /* 0x000fe40007fe0100 */
[----:B------:R-:W-:-:S07]  /*33e0*/  VIADDMNMX R3, R4, UR7, R3, PT ;  /* 0x0000000704037c46 */ /* 0x000fce000b800103 */
.L_x_1107:
[----:B------:R-:W-:Y:S01]  /*33f0*/  ISETP.GT.AND P2, PT, R5, 0x1, !P2 ;  /* 0x000000010500780c */ /* 0x000fe20005744270 */
[----:B------:R-:W-:Y:S01]  /*3400*/  ULDC UR14, c[0x0][0x988] ;  /* 0x00026200000e7ab9 */ /* 0x000fe20000000800 */
[----:B------:R-:W-:Y:S01]  /*3410*/  ISETP.NE.AND P6, PT, R6, RZ, PT ;  /* 0x000000ff0600720c */ /* 0x000fe20003fc5270 */
[----:B------:R-:W-:Y:S01]  /*3420*/  @UP0 ULDC UR10, c[0x0][0x44c] ;  /* 0x00011300000a0ab9 */ /* 0x000fe20000000800 */
[----:B------:R-:W-:Y:S01]  /*3430*/  ISETP.LT.OR P2, PT, R3, 0x2, P2 ;  /* 0x000000020300780c */ /* 0x000fe20001741670 */
[----:B------:R-:W-:Y:S01]  /*3440*/  UIMAD.WIDE.U32 UR10, UR36, UR10, URZ ;  /* 0x0000000a240a72a5 */ /* 0x000fe2000f8e003f */
[----:B------:R-:W-:Y:S01]  /*3450*/  FMNMX.FTZ R6, R28, R38, !PT ;  /* 0x000000261c067209 */ /* 0x000fe20007810000 */
[----:B------:R-:W-:Y:S01]  /*3460*/  @UP0 ULDC UR18, c[0x0][0x450] ;  /* 0x0001140000120ab9 */ /* 0x000fe20000000800 */
[----:B------:R-:W-:Y:S01]  /*3470*/  FSEL R9, R9, -INF , !P2 ;  /* 0xff80000009097808 */ /* 0x000fe20005000000 */
[----:B------:R-:W-:Y:S01]  /*3480*/  UMOV UR15, UR36 ;  /* 0x00000024000f7c82 */ /* 0x000fe20008000000 */
[----:B------:R-:W-:Y:S01]  /*3490*/  ISETP.NE.AND P2, PT, R25, RZ, PT ;  /* 0x000000ff1900720c */ /* 0x000fe20003f45270 */
[----:B------:R-:W-:Y:S01]  /*34a0*/  @UP0 USHF.R.U32.HI UR15, URZ, UR18, UR11 ;  /* 0x000000123f0f0299 */ /* 0x000fe2000801160b */
[----:B------:R-:W-:-:S02]  /*34b0*/  FMNMX.FTZ R6, R42, R6, !PT ;  /* 0x000000062a067209 */ /* 0x000fc40007810000 */
[----:B------:R-:W-:Y:S01]  /*34c0*/  ISETP.GT.AND P2, PT, R5, 0x9, !P2 ;  /* 0x000000090500780c */ /* 0x000fe20005744270 */
[----:B------:R-:W-:Y:S01]  /*34d0*/  UIADD3 UR56, UR56, UR15, URZ ;  /* 0x0000000f38387290 */ /* 0x000fe2000fffe03f */
[----:B------:R-:W-:Y:S02]  /*34e0*/  FMNMX.FTZ R6, R46, R6, !PT ;  /* 0x000000062e067209 */ /* 0x000fe40007810000 */
[----:B------:R-:W-:Y:S01]  /*34f0*/  ISETP.LT.OR P2, PT, R3, 0xa, P2 ;  /* 0x0000000a0300780c */ /* 0x000fe20001741670 */
[----:B------:R-:W-:Y:S01]  /*3500*/  UIADD3 UR6, UR56, UR6, URZ ;  /* 0x0000000638067290 */ /* 0x000fe2000fffe03f */
[----:B------:R-:W-:Y:S02]  /*3510*/  FMNMX.FTZ R6, R56, R6, !PT ;  /* 0x0000000638067209 */ /* 0x000fe40007810000 */
[----:B------:R-:W-:Y:S02]  /*3520*/  FSEL R10, R10, -INF , !P2 ;  /* 0xff8000000a0a7808 */ /* 0x000fe40005000000 */
[----:B------:R-:W-:-:S02]  /*3530*/  ISETP.NE.AND P2, PT, R29, RZ, PT ;  /* 0x000000ff1d00720c */ /* 0x000fc40003f45270 */
[----:B------:R-:W-:Y:S02]  /*3540*/  FMNMX.FTZ R6, R60, R6, !PT ;  /* 0x000000063c067209 */ /* 0x000fe40007810000 */
[----:B------:R-:W-:Y:S02]  /*3550*/  ISETP.GT.AND P2, PT, R5, 0x10, !P2 ;  /* 0x000000100500780c */ /* 0x000fe40005744270 */
[----:B------:R-:W-:Y:S02]  /*3560*/  FMNMX.FTZ R6, R36, R6, !PT ;  /* 0x0000000624067209 */ /* 0x000fe40007810000 */
[----:B------:R-:W-:Y:S02]  /*3570*/  ISETP.LT.OR P2, PT, R3, 0x11, P2 ;  /* 0x000000110300780c */ /* 0x000fe40001741670 */
[----:B------:R-:W-:Y:S02]  /*3580*/  FMNMX.FTZ R6, R62, R6, !PT ;  /* 0x000000063e067209 */ /* 0x000fe40007810000 */
[----:B------:R-:W-:-:S02]  /*3590*/  FSEL R11, R11, -INF , !P2 ;  /* 0xff8000000b0b7808 */ /* 0x000fc40005000000 */
[----:B------:R-:W-:Y:S02]  /*35a0*/  ISETP.NE.AND P2, PT, R32, RZ, PT ;  /* 0x000000ff2000720c */ /* 0x000fe40003f45270 */
[----:B------:R-:W-:Y:S02]  /*35b0*/  FMNMX.FTZ R6, R40, R6, !PT ;  /* 0x0000000628067209 */ /* 0x000fe40007810000 */
[----:B------:R-:W-:Y:S02]  /*35c0*/  ISETP.GT.AND P2, PT, R5, 0x11, !P2 ;  /* 0x000000110500780c */ /* 0x000fe40005744270 */
[----:B------:R-:W-:Y:S02]  /*35d0*/  FMNMX.FTZ R6, R64, R6, !PT ;  /* 0x0000000640067209 */ /* 0x000fe40007810000 */
[----:B------:R-:W-:Y:S02]  /*35e0*/  ISETP.LT.OR P2, PT, R3, 0x12, P2 ;  /* 0x000000120300780c */ /* 0x000fe40001741670 */
[----:B------:R-:W-:-:S02]  /*35f0*/  FMNMX.FTZ R6, R44, R6, !PT ;  /* 0x000000062c067209 */ /* 0x000fc40007810000 */
        /* <DEDUP_REMOVED lines=10> */
[C---:B------:R-:W-:Y:S02]  /*36a0*/  ISETP.GT.AND P2, PT, R5.reuse, 0x19, !P2 ;  /* 0x000000190500780c */ /* 0x040fe40005744270 */
[----:B------:R-:W-:-:S02]  /*36b0*/  ISETP.GT.AND P3, PT, R5, 0x8, !P3 ;  /* 0x000000080500780c */ /* 0x000fc40005f64270 */
[----:B------:R-:W-:Y:S02]  /*36c0*/  ISETP.LT.OR P2, PT, R3, 0x1a, P2 ;  /* 0x0000001a0300780c */ /* 0x000fe40001741670 */
[----:B------:R-:W-:Y:S02]  /*36d0*/  FMNMX.FTZ R25, R70, R6, !PT ;  /* 0x0000000646197209 */ /* 0x000fe40007810000 */
[----:B------:R-:W-:Y:S02]  /*36e0*/  FSEL R14, R14, -INF , !P2 ;  /* 0xff8000000e0e7808 */ /* 0x000fe40005000000 */
[----:B------:R-:W-:Y:S01]  /*36f0*/  ISETP.NE.AND P2, PT, R37, RZ, PT ;  /* 0x000000ff2500720c */ /* 0x000fe20003f45270 */
[----:B------:R-:W0:Y:S01]  /*3700*/  SHFL.BFLY PT, R6, R25, 0x2, 0x1f ;  /* 0x0c401f0019067f89 */ /* 0x000e2200000e0000 */
[----:B------:R-:W-:Y:S02]  /*3710*/  ISETP.LT.OR P3, PT, R3, 0x9, P3 ;  /* 0x000000090300780c */ /* 0x000fe40001f61670 */
[----:B------:R-:W-:-:S02]  /*3720*/  ISETP.GT.AND P2, PT, R5, 0x20, !P2 ;  /* 0x000000200500780c */ /* 0x000fc40005744270 */
[----:B------:R-:W-:Y:S02]  /*3730*/  FSEL R8, R8, -INF , !P3 ;  /* 0xff80000008087808 */ /* 0x000fe40005800000 */
[----:B------:R-:W-:Y:S02]  /*3740*/  ISETP.LT.OR P2, PT, R3, 0x21, P2 ;  /* 0x000000210300780c */ /* 0x000fe40001741670 */
[----:B------:R-:W-:Y:S02]  /*3750*/  ISETP.NE.AND P3, PT, R41, RZ, PT ;  /* 0x000000ff2900720c */ /* 0x000fe40003f65270 */
[----:B------:R-:W-:Y:S02]  /*3760*/  FSEL R15, R15, -INF , !P2 ;  /* 0xff8000000f0f7808 */ /* 0x000fe40005000000 */
[----:B------:R-:W-:Y:S02]  /*3770*/  ISETP.NE.AND P2, PT, R43, RZ, PT ;  /* 0x000000ff2b00720c */ /* 0x000fe40003f45270 */
[----:B------:R-:W-:-:S02]  /*3780*/  ISETP.GT.AND P4, PT, R5, 0x31, !P4 ;  /* 0x000000310500780c */ /* 0x000fc40006784270 */
[C---:B------:R-:W-:Y:S02]  /*3790*/  ISETP.GT.AND P2, PT, R5.reuse, 0x21, !P2 ;  /* 0x000000210500780c */ /* 0x040fe40005744270 */
[----:B------:R-:W-:Y:S02]  /*37a0*/  ISETP.GT.AND P5, PT, R5, 0x38, !P5 ;  /* 0x000000380500780c */ /* 0x000fe40006fa4270 */
[C---:B------:R-:W-:Y:S02]  /*37b0*/  ISETP.LT.OR P2, PT, R3.reuse, 0x22, P2 ;  /* 0x000000220300780c */ /* 0x040fe40001741670 */
[----:B------:R-:W-:Y:S02]  /*37c0*/  ISETP.LT.OR P4, PT, R3, 0x32, P4 ;  /* 0x000000320300780c */ /* 0x000fe40002781670 */
[----:B------:R-:W-:Y:S02]  /*37d0*/  FSEL R20, R20, -INF , !P2 ;  /* 0xff80000014147808 */ /* 0x000fe40005000000 */
[----:B------:R-:W-:-:S02]  /*37e0*/  ISETP.GT.AND P2, PT, R5, 0x28, !P3 ;  /* 0x000000280500780c */ /* 0x000fc40005f44270 */
[----:B------:R-:W-:Y:S02]  /*37f0*/  ISETP.NE.AND P3, PT, R45, RZ, PT ;  /* 0x000000ff2d00720c */ /* 0x000fe40003f65270 */
[----:B------:R-:W-:Y:S02]  /*3800*/  ISETP.LT.OR P2, PT, R3, 0x29, P2 ;  /* 0x000000290300780c */ /* 0x000fe40001741670 */
[----:B------:R-:W-:Y:S02]  /*3810*/  ISETP.GT.AND P3, PT, R5, 0x30, !P3 ;  /* 0x000000300500780c */ /* 0x000fe40005f64270 */
[----:B------:R-:W-:Y:S02]  /*3820*/  FSEL R21, R21, -INF , !P2 ;  /* 0xff80000015157808 */ /* 0x000fe40005000000 */
[----:B------:R-:W-:Y:S02]  /*3830*/  ISETP.GT.AND P2, PT, R5, RZ, !P6 ;  /* 0x000000ff0500720c */ /* 0x000fe40007744270 */
[----:B------:R-:W-:-:S02]  /*3840*/  ISETP.NE.AND P6, PT, R24, RZ, PT ;  /* 0x000000ff1800720c */ /* 0x000fc40003fc5270 */
[C---:B------:R-:W-:Y:S02]  /*3850*/  ISETP.LT.OR P2, PT, R3.reuse, 0x1, P2 ;  /* 0x000000010300780c */ /* 0x040fe40001741670 */
[----:B------:R-:W-:Y:S02]  /*3860*/  ISETP.LT.OR P3, PT, R3, 0x31, P3 ;  /* 0x000000310300780c */ /* 0x000fe40001f61670 */
[----:B------:R-:W-:Y:S02]  /*3870*/  FSEL R4, R26, -INF , !P2 ;  /* 0xff8000001a047808 */ /* 0x000fe40005000000 */
[----:B0-----:R-:W-:Y:S01]  /*3880*/  FMNMX.FTZ R26, R25, R6, !PT ;  /* 0x00000006191a7209 */ /* 0x001fe20007810000 */
[----:B------:R-:W-:Y:S01]  /*3890*/  IMAD.U32 R25, RZ, RZ, UR14 ;  /* 0x0000000eff197e24 */ /* 0x000fe2000f8e00ff */
[----:B------:R-:W-:Y:S02]  /*38a0*/  FMNMX.FTZ R7, R4, R9, !PT ;  /* 0x0000000904077209 */ /* 0x000fe40007810000 */
[----:B------:R-:W-:Y:S01]  /*38b0*/  ISETP.NE.AND P2, PT, R57, RZ, PT ;  /* 0x000000ff3900720c */ /* 0x000fe20003f45270 */
[----:B------:R-:W0:Y:S01]  /*38c0*/  SHFL.BFLY PT, R27, R26, 0x1, 0x1f ;  /* 0x0c201f001a1b7f89 */ /* 0x000e2200000e0000 */
[----:B------:R-:W-:-:S02]  /*38d0*/  FMNMX.FTZ R7, R8, R7, !PT ;  /* 0x0000000708077209 */ /* 0x000fc40007810000 */
[----:B------:R-:W-:Y:S02]  /*38e0*/  ISETP.GT.AND P2, PT, R5, 0x29, !P2 ;  /* 0x000000290500780c */ /* 0x000fe40005744270 */
[----:B------:R-:W-:Y:S02]  /*38f0*/  FMNMX.FTZ R6, R10, R7, !PT ;  /* 0x000000070a067209 */ /* 0x000fe40007810000 */
[----:B------:R-:W-:Y:S02]  /*3900*/  ISETP.LT.OR P2, PT, R3, 0x2a, P2 ;  /* 0x0000002a0300780c */ /* 0x000fe40001741670 */
[----:B------:R-:W-:Y:S02]  /*3910*/  FMNMX.FTZ R7, R11, R6, !PT ;  /* 0x000000060b077209 */ /* 0x000fe40007810000 */
[----:B------:R-:W-:Y:S02]  /*3920*/  ISETP.LT.OR P5, PT, R3, 0x39, P5 ;  /* 0x000000390300780c */ /* 0x000fe40002fa1670 */
[----:B------:R-:W-:-:S04]  /*3930*/  FMNMX.FTZ R24, R12, R7, !PT ;  /* 0x000000070c187209 */ /* 0x000fc80007810000 */
[----:B------:R-:W-:Y:S02]  /*3940*/  FMNMX.FTZ R7, R13, R24, !PT ;  /* 0x000000180d077209 */ /* 0x000fe40007810000 */
[----:B------:R-:W-:Y:S02]  /*3950*/  FSEL R24, R47, -INF , !P2 ;  /* 0xff8000002f187808 */ /* 0x000fe40005000000 */
[----:B0-----:R-:W-:Y:S02]  /*3960*/  FMNMX.FTZ R6, R26, R27, !PT ;  /* 0x0000001b1a067209 */ /* 0x001fe40007810000 */
[----:B------:R-:W-:Y:S02]  /*3970*/  FMNMX.FTZ R26, R14, R7, !PT ;  /* 0x000000070e1a7209 */ /* 0x000fe40007810000 */
[C---:B------:R-:W-:Y:S01]  /*3980*/  FSETP.NEU.FTZ.AND P2, PT, R6.reuse, -INF , PT ;  /* 0xff8000000600780b */ /* 0x040fe20003f5d000 */
[----:B------:R-:W-:-:S01]  /*3990*/  FFMA.FTZ R25, R6, R25, -8 ;  /* 0xc100000006197423 */ /* 0x000fc20000010019 */
[----:B------:R-:W-:-:S04]  /*39a0*/  FMNMX.FTZ R7, R15, R26, !PT ;  /* 0x0000001a0f077209 */ /* 0x000fc80007810000 */
[----:B------:R-:W-:Y:S02]  /*39b0*/  FMNMX.FTZ R26, R20, R7, !PT ;  /* 0x00000007141a7209 */ /* 0x000fe40007810000 */
[----:B------:R-:W-:Y:S02]  /*39c0*/  FSEL R27, R25, RZ, P2 ;  /* 0x000000ff191b7208 */ /* 0x000fe40001000000 */
[----:B------:R-:W-:Y:S02]  /*39d0*/  FMNMX.FTZ R7, R21, R26, !PT ;  /* 0x0000001a15077209 */ /* 0x000fe40007810000 */
[----:B------:R-:W-:Y:S01]  /*39e0*/  ISETP.GT.AND P2, PT, R5, 0x39, !P6 ;  /* 0x000000390500780c */ /* 0x000fe20007744270 */
[--C-:B------:R-:W-:Y:S01]  /*39f0*/  FFMA.FTZ R29, R28, UR14, -R27.reuse ;  /* 0x0000000e1c1d7c23 */ /* 0x100fe2000801081b */
[----:B------:R-:W-:Y:S01]  /*3a00*/  FSEL R5, R50, -INF , !P3 ;  /* 0xff80000032057808 */ /* 0x000fe20005800000 */
[--C-:B------:R-:W-:Y:S01]  /*3a10*/  FFMA.FTZ R39, R44, UR14, -R27.reuse ;  /* 0x0000000e2c277c23 */ /* 0x100fe2000801081b */
[----:B------:R-:W-:Y:S01]  /*3a20*/  FMNMX.FTZ R26, R24, R7, !PT ;  /* 0x00000007181a7209 */ /* 0x000fe20007810000 */
[----:B------:R-:W-:Y:S01]  /*3a30*/  IMAD.U32 R44, RZ, RZ, UR14 ;  /* 0x0000000eff2c7e24 */ /* 0x000fe2000f8e00ff */
[----:B------:R-:W-:Y:S01]  /*3a40*/  FSEL R25, R51, -INF , !P4 ;  /* 0xff80000033197808 */ /* 0x000fe20006000000 */
[--C-:B------:R-:W-:Y:S01]  /*3a50*/  FFMA.FTZ R30, R38, UR14, -R27.reuse ;  /* 0x0000000e261e7c23 */ /* 0x100fe2000801081b */
[----:B------:R-:W-:Y:S01]  /*3a60*/  FMNMX.FTZ R26, R5, R26, !PT ;  /* 0x0000001a051a7209 */ /* 0x000fe20007810000 */
[--C-:B------:R-:W-:Y:S01]  /*3a70*/  FFMA.FTZ R31, R42, UR14, -R27.reuse ;  /* 0x0000000e2a1f7c23 */ /* 0x100fe2000801081b */
[----:B------:R-:W-:Y:S01]  /*3a80*/  ISETP.LT.OR P2, PT, R3, 0x3a, P2 ;  /* 0x0000003a0300780c */ /* 0x000fe20001741670 */
[----:B------:R-:W-:Y:S01]  /*3a90*/  MUFU.EX2 R29, R29 ;  /* 0x0000001d001d7308 */ /* 0x000fe20000000800 */
[----:B------:R-:W-:Y:S01]  /*3aa0*/  FSEL R3, R54, -INF , !P5 ;  /* 0xff80000036037808 */ /* 0x000fe20006800000 */
[--C-:B------:R-:W-:Y:S01]  /*3ab0*/  FFMA.FTZ R32, R46, UR14, -R27.reuse ;  /* 0x0000000e2e207c23 */ /* 0x100fe2000801081b */
[----:B------:R-:W-:Y:S01]  /*3ac0*/  FMNMX.FTZ R28, R25, R26, !PT ;  /* 0x0000001a191c7209 */ /* 0x000fe20007810000 */
[--C-:B------:R-:W-:Y:S01]  /*3ad0*/  FFMA.FTZ R33, R56, UR14, -R27.reuse ;  /* 0x0000000e38217c23 */ /* 0x100fe2000801081b */
[----:B------:R-:W-:Y:S01]  /*3ae0*/  FSEL R26, R55, -INF , !P2 ;  /* 0xff800000371a7808 */ /* 0x000fe20005000000 */
[--C-:B------:R-:W-:Y:S01]  /*3af0*/  FFMA.FTZ R35, R36, UR14, -R27.reuse ;  /* 0x0000000e24237c23 */ /* 0x100fe2000801081b */
[----:B------:R-:W-:Y:S01]  /*3b00*/  FMNMX.FTZ R7, R3, R28, !PT ;  /* 0x0000001c03077209 */ /* 0x000fe20007810000 */
[----:B------:R-:W0:Y:S01]  /*3b10*/  MUFU.EX2 R30, R30 ;  /* 0x0000001e001e7308 */ /* 0x000e220000000800 */
[----:B------:R-:W-:-:S01]  /*3b20*/  FFMA.FTZ R36, R62, UR14, -R27 ;  /* 0x0000000e3e247c23 */ /* 0x000fc2000801081b */
[--C-:B------:R-:W-:Y:S01]  /*3b30*/  FFMA.FTZ R34, R60, UR14, -R27.reuse ;  /* 0x0000000e3c227c23 */ /* 0x100fe2000801081b */
[----:B------:R-:W-:Y:S01]  /*3b40*/  FMNMX.FTZ R7, R26, R7, !PT ;  /* 0x000000071a077209 */ /* 0x000fe20007810000 */
[--C-:B------:R-:W-:Y:S01]  /*3b50*/  FFMA.FTZ R37, R40, UR14, -R27.reuse ;  /* 0x0000000e28257c23 */ /* 0x100fe2000801081b */
[----:B------:R-:W-:-:S01]  /*3b60*/  FFMA.FTZ R40, R66, UR14, -R27 ;  /* 0x0000000e42287c23 */ /* 0x000fc2000801081b */
[--C-:B------:R-:W-:Y:S01]  /*3b70*/  FFMA.FTZ R38, R64, UR14, -R27.reuse ;  /* 0x0000000e40267c23 */ /* 0x100fe2000801081b */
[----:B------:R-:W-:-:S01]  /*3b80*/  FFMA.FTZ R41, R48, UR14, -R27 ;  /* 0x0000000e30297c23 */ /* 0x000fc2000801081b */
[----:B------:R-:W1:Y:S01]  /*3b90*/  SHFL.BFLY PT, R28, R7, 0x2, 0x1f ;  /* 0x0c401f00071c7f89 */ /* 0x000e6200000e0000 */
[----:B------:R-:W2:Y:S01]  /*3ba0*/  MUFU.EX2 R31, R31 ;  /* 0x0000001f001f7308 */ /* 0x000ea20000000800 */
[----:B------:R-:W-:-:S07]  /*3bb0*/  FFMA.FTZ R42, R68, UR14, -R27 ;  /* 0x0000000e442a7c23 */ /* 0x000fce000801081b */
[----:B------:R-:W3:Y:S08]  /*3bc0*/  MUFU.EX2 R32, R32 ;  /* 0x0000002000207308 */ /* 0x000ef00000000800 */
        /* <DEDUP_REMOVED lines=15> */
[----:B------:R-:W-:Y:S01]  /*3cc0*/  MUFU.EX2 R37, R37 ;  /* 0x0000002500257308 */ /* 0x000fe20000000800 */
        /* <DEDUP_REMOVED lines=15> */
[----:B------:R-:W1:Y:S01]  /*3dc0*/  MUFU.EX2 R9, R9 ;  /* 0x0000000900097308 */ /* 0x000e620000000800 */
[----:B------:R-:W-:-:S01]  /*3dd0*/  FFMA.FTZ R3, R3, UR14, -R43 ;  /* 0x0000000e03037c23 */ /* 0x000fc2000801082b */
[----:B------:R-:W-:-:S06]  /*3de0*/  FFMA.FTZ R26, R26, UR14, -R43 ;  /* 0x0000000e1a1a7c23 */ /* 0x000fcc000801082b */
[----:B------:R-:W4:Y:S08]  /*3df0*/  MUFU.EX2 R8, R8 ;  /* 0x0000000800087308 */ /* 0x000f300000000800 */
[----:B------:R0:W5:Y:S08]  /*3e00*/  MUFU.EX2 R45, R10 ;  /* 0x0000000a002d7308 */ /* 0x0001700000000800 */
[----:B------:R-:W5:Y:S01]  /*3e10*/  MUFU.EX2 R11, R11 ;  /* 0x0000000b000b7308 */ /* 0x000f620000000800 */
[----:B0-----:R-:W-:-:S04]  /*3e20*/  FADD.FTZ R10, R29, R30 ;  /* 0x0000001e1d0a7221 */ /* 0x001fc80000010000 */
[----:B--2---:R-:W-:-:S03]  /*3e30*/  FADD.FTZ R47, R31, R10 ;  /* 0x0000000a1f2f7221 */ /* 0x004fc60000010000 */
[----:B------:R-:W0:Y:S01]  /*3e40*/  MUFU.EX2 R12, R12 ;  /* 0x0000000c000c7308 */ /* 0x000e220000000800 */
[----:B---3--:R-:W-:-:S01]  /*3e50*/  FADD.FTZ R10, R32, R47 ;  /* 0x0000002f200a7221 */ /* 0x008fc20000010000 */
[----:B------:R-:W-:Y:S01]  /*3e60*/  F2FP.SATFINITE.E4M3.F32.PACK_AB_MERGE_C R32, R32, R31, RZ ;  /* 0x0000001f2020723e */ /* 0x000fe200048070ff */
[----:B-1----:R-:W-:-:S02]  /*3e70*/  FADD.FTZ R31, R4, R9 ;  /* 0x00000009041f7221 */ /* 0x002fc40000010000 */
[----:B------:R-:W-:Y:S01]  /*3e80*/  FADD.FTZ R47, R33, R10 ;  /* 0x0000000a212f7221 */ /* 0x000fe20000010000 */
[----:B------:R-:W-:Y:S01]  /*3e90*/  F2FP.SATFINITE.E4M3.F32.PACK_AB_MERGE_C R188, R30, R29, R32 ;  /* 0x0000001d1ebc723e */ /* 0x000fe20004807020 */
[----:B----4-:R-:W-:Y:S01]  /*3ea0*/  FADD.FTZ R10, R8, R31 ;  /* 0x0000001f080a7221 */ /* 0x010fe20000010000 */
[----:B------:R-:W1:Y:S01]  /*3eb0*/  MUFU.EX2 R13, R13 ;  /* 0x0000000d000d7308 */ /* 0x000e620000000800 */
[----:B------:R-:W-:Y:S01]  /*3ec0*/  F2FP.SATFINITE.E4M3.F32.PACK_AB_MERGE_C R29, R36, R35, RZ ;  /* 0x00000023241d723e */ /* 0x000fe200048070ff */
[----:B------:R-:W-:Y:S01]  /*3ed0*/  FADD.FTZ R30, R34, R47 ;  /* 0x0000002f221e7221 */ /* 0x000fe20000010000 */
[----:B-----5:R-:W-:-:S01]  /*3ee0*/  FADD.FTZ R10, R45, R10 ;  /* 0x0000000a2d0a7221 */ /* 0x020fc20000010000 */
[----:B------:R-:W-:-:S02]  /*3ef0*/  F2FP.SATFINITE.E4M3.F32.PACK_AB_MERGE_C R32, R40, R39, RZ ;  /* 0x000000272820723e */ /* 0x000fc400048070ff */
[----:B------:R-:W-:Y:S01]  /*3f00*/  F2FP.SATFINITE.E4M3.F32.PACK_AB_MERGE_C R190, R34, R33, R29 ;  /* 0x0000002122be723e */ /* 0x000fe2000480701d */
[----:B------:R-:W-:Y:S01]  /*3f10*/  FADD.FTZ R29, R11, R10 ;  /* 0x0000000a0b1d7221 */ /* 0x000fe20000010000 */
[----:B------:R-:W2:Y:S01]  /*3f20*/  MUFU.EX2 R14, R14 ;  /* 0x0000000e000e7308 */ /* 0x000ea20000000800 */
[----:B------:R-:W-:-:S01]  /*3f30*/  FADD.FTZ R35, R35, R30 ;  /* 0x0000001e23237221 */ /* 0x000fc20000010000 */
[----:B------:R-:W-:Y:S01]  /*3f40*/  F2FP.SATFINITE.E4M3.F32.PACK_AB_MERGE_C R45, R45, R8, RZ ;  /* 0x000000082d2d723e */ /* 0x000fe200048070ff */
[----:B0-----:R-:W-:-:S02]  /*3f50*/  FADD.FTZ R30, R12, R29 ;  /* 0x0000001d0c1e7221 */ /* 0x001fc40000010000 */
[----:B------:R-:W-:Y:S01]  /*3f60*/  FADD.FTZ R36, R36, R35 ;  /* 0x0000002324247221 */ /* 0x000fe20000010000 */
[----:B------:R-:W-:Y:S02]  /*3f70*/  F2FP.SATFINITE.E4M3.F32.PACK_AB_MERGE_C R189, R9, R4, R45 ;  /* 0x0000000409bd723e */ /* 0x000fe4000480702d */
[----:B------:R-:W0:Y:S01]  /*3f80*/  MUFU.EX2 R15, R15 ;  /* 0x0000000f000f7308 */ /* 0x000e220000000800 */
[----:B-1----:R-:W-:-:S01]  /*3f90*/  FADD.FTZ R29, R13, R30 ;  /* 0x0000001e0d1d7221 */ /* 0x002fc20000010000 */
[----:B------:R-:W-:-:S06]  /*3fa0*/  FADD.FTZ R31, R37, R36 ;  /* 0x00000024251f7221 */ /* 0x000fcc0000010000 */
        /* <DEDUP_REMOVED lines=13> */
[----:B------:R-:W-:Y:S01]  /*4080*/  MUFU.EX2 R27, R27 ;  /* 0x0000001b001b7308 */ /* 0x000fe20000000800 */
[----:B0-----:R-:W-:-:S07]  /*4090*/  FADD.FTZ R9, R21, R8 ;  /* 0x0000000815097221 */ /* 0x001fce0000010000 */
[----:B------:R-:W0:Y:S08]  /*40a0*/  MUFU.EX2 R24, R24 ;  /* 0x0000001800187308 */ /* 0x000e300000000800 */
[----:B------:R-:W-:Y:S08]  /*40b0*/  MUFU.EX2 R41, R41 ;  /* 0x0000002900297308 */ /* 0x000ff00000000800 */
[----:B------:R-:W-:Y:S01]  /*40c0*/  MUFU.EX2 R42, R42 ;  /* 0x0000002a002a7308 */ /* 0x000fe20000000800 */
[C---:B0-----:R-:W-:Y:S01]  /*40d0*/  F2FP.SATFINITE.E4M3.F32.PACK_AB_MERGE_C R21, R24.reuse, R21, RZ ;  /* 0x000000151815723e */ /* 0x041fe200048070ff */
        /* <DEDUP_REMOVED lines=30> */
.L_x_1112:
[----:B------:R-:W-:-:S11]  /*42c0*/  UISETP.NE.AND UP2, UPT, UR7, 0x1, UPT ;  /* 0x000000010700788c */ /* 0x000fd6000bf45270 */
[----:B------:R-:W-:Y:S02]  /*42d0*/  @UP2 ULDC.64 UR10, c[0x0][0x9e8] ;  /* 0x00027a00000a2ab9 */ /* 0x000fe40000000a00 */
[----:B------:R-:W-:-:S04]  /*42e0*/  UIMAD.WIDE.U32 UR18, UR15, UR10, URZ ;  /* 0x0000000a0f1272a5 */ /* 0x000fc8000f8e003f */
[----:B------:R-:W-:-:S12]  /*42f0*/  @UP2 USHF.R.U32.HI UR15, URZ, UR11, UR19 ;  /* 0x0000000b3f0f2299 */ /* 0x000fd80008011613 */
.L_x_1113:
[----:B------:R-:W-:-:S04]  /*4300*/  UIMAD UR7, UR15, UR7, UR7 ;  /* 0x000000070f0772a4 */ /* 0x000fc8000f8e0207 */
[----:B------:R-:W-:-:S04]  /*4310*/  UISETP.LT.AND UP2, UPT, UR6, UR7, UPT ;  /* 0x000000070600728c */ /* 0x000fc8000bf41270 */
[----:B------:R-:W-:-:S12]  /*4320*/  USEL UR6, UR6, UR7, UP2 ;  /* 0x0000000706067287 */ /* 0x000fd80009000000 */
.L_x_1111:
        /* <DEDUP_REMOVED lines=75> */
.L_x_1132:
        /* <DEDUP_REMOVED lines=9> */
.L_x_1116:
[----:B------:R-:W-:Y:S01]  /*4870*/  ULEA UR6, UR60, UR41, 0x3 ;  /* 0x000000293c067291 */ /* 0x000fe2000f8e183f */
[----:B------:R-:W-:-:S05]  /*4880*/  IMAD.U32 R8, RZ, RZ, UR59 ;  /* 0x0000003bff087e24 */ /* 0x000fca000f8e00ff */
[----:B------:R-:W-:-:S04]  /*4890*/  SHF.L.U32 R8, R8, 0x1f, RZ ;  /* 0x0000001f08087819 */ /* 0x000fc800000006ff */
[----:B------:R0:W1:Y:S01]  /*48a0*/  SYNCS.PHASECHK.TRANS64.TRYWAIT P2, [UR6+0x28430], R8 ;  /* 0x02843008ff0075a7 */ /* 0x0000620008040146 */
[----:B------:R-:W-:Y:S05]  /*48b0*/  @!P0 BRA `(.L_x_1117) ;  /* 0x0000000000048947 */ /* 0x000fea0003800000 */
[----:B------:R-:W-:Y:S01]  /*48c0*/  BPT.TRAP 0x1 ;  /* 0x000000040000795c */ /* 0x000fe20000300000 */
.L_x_1117:
[----:B-1----:R-:W-:Y:S05]  /*48d0*/  @P2 BRA `(.L_x_1115) ;  /* 0x0000000000082947 */ /* 0x002fea0003800000 */
[----:B------:R-:W1:Y:S02]  /*48e0*/  SYNCS.PHASECHK.TRANS64.TRYWAIT P2, [UR6+0x28430], R8 ;  /* 0x02843008ff0075a7 */ /* 0x000e640008040146 */
[----:B-1----:R-:W-:Y:S05]  /*48f0*/  @!P2 BRA `(.L_x_1118) ;  /* 0x0000011400b0a947 */ /* 0x002fea0003800000 */
.L_x_1115:
        /* <DEDUP_REMOVED lines=47> */
.L_x_1120:
[----:B------:R-:W-:Y:S01]  /*4bf0*/  ULEA UR6, UR55, UR41, 0x3 ;  /* 0x0000002937067291 */ /* 0x000fe2000f8e183f */
[----:B------:R-:W-:-:S05]  /*4c00*/  IMAD.U32 R8, RZ, RZ, UR50 ;  /* 0x00000032ff087e24 */ /* 0x000fca000f8e00ff */
[----:B------:R-:W-:-:S04]  /*4c10*/  SHF.L.U32 R8, R8, 0x1f, RZ ;  /* 0x0000001f08087819 */ /* 0x000fc800000006ff */
[----:B------:R0:W1:Y:S01]  /*4c20*/  SYNCS.PHASECHK.TRANS64.TRYWAIT P2, [UR6+0x28450], R8 ;  /* 0x02845008ff0075a7 */ /* 0x0000620008040146 */
[----:B------:R-:W-:Y:S05]  /*4c30*/  @!P0 BRA `(.L_x_1121) ;  /* 0x0000000000048947 */ /* 0x000fea0003800000 */
[----:B------:R-:W-:Y:S01]  /*4c40*/  BPT.TRAP 0x1 ;  /* 0x000000040000795c */ /* 0x000fe20000300000 */
.L_x_1121:
[----:B-1----:R-:W-:Y:S05]  /*4c50*/  @P2 BRA `(.L_x_1119) ;  /* 0x0000000000082947 */ /* 0x002fea0003800000 */
[----:B------:R-:W1:Y:S02]  /*4c60*/  SYNCS.PHASECHK.TRANS64.TRYWAIT P2, [UR6+0x28450], R8 ;  /* 0x02845008ff0075a7 */ /* 0x000e640008040146 */
[----:B-1----:R-:W-:Y:S05]  /*4c70*/  @!P2 BRA `(.L_x_1122) ;  /* 0x0000011000e8a947 */ /* 0x002fea0003800000 */
.L_x_1119:
[----:B------:R-:W-:Y:S01]  /*4c80*/  UIADD3 UR6, UR41, 0x8000, URZ ;  /* 0x0000800029067890 */ /* 0x000fe2000fffe03f */
[----:B------:R-:W-:Y:S01]  /*4c90*/  WARPGROUP.ARRIVE ;  /* 0x00000000000079c5 */ /* 0x000fe20000000000 */
[----:B------:R-:W-:Y:S01]  /*4ca0*/  UMOV UR7, 0x80000020 ;  /* 0x8000002000077882 */ /* 0x000fe20000000000 */
[----:B------:R-:W-:Y:S01]  /*4cb0*/  PLOP3.LUT P2, PT, PT, PT, UP0, 0x80, 0x0 ;  /* 0x000000000000781c */ /* 0x000fe20003f4f008 */
[----:B------:R-:W-:-:S03]  /*4cc0*/  USHF.R.U32.HI UR6, URZ, 0x4, UR6 ;  /* 0x000000043f067899 */ /* 0x000fc60008011606 */
[----:B------:R-:W2:Y:S01]  /*4cd0*/  S2R R202, SR_TID.X ;  /* 0x0000000000ca7919 */ /* 0x000ea20000002100 */
[----:B------:R-:W-:Y:S01]  /*4ce0*/  PLOP3.LUT P3, PT, PT, PT, UP0, 0x80, 0x0 ;  /* 0x000000000000781c */ /* 0x000fe20003f6f008 */
[C---:B------:R-:W-:Y:S01]  /*4cf0*/  FMUL.FTZ R10, R0.reuse, R154 ;  /* 0x0000009a000a7220 */ /* 0x040fe20000410000 */
[----:B------:R-:W-:Y:S01]  /*4d00*/  ULOP3.LUT UR6, UR6, 0x3fff, URZ, 0xc0, !UPT ;  /* 0x00003fff06067892 */ /* 0x000fe2000f8ec03f */
[C---:B------:R-:W-:Y:S01]  /*4d10*/  FMUL.FTZ R154, R0.reuse, R156 ;  /* 0x0000009c009a7220 */ /* 0x040fe20000410000 */
[C---:B------:R-:W-:Y:S01]  /*4d20*/  FMUL.FTZ R156, R0.reuse, R170 ;  /* 0x000000aa009c7220 */ /* 0x040fe20000410000 */
[----:B------:R-:W-:Y:S01]  /*4d30*/  VIADD R170, R17, UR36 ;  /* 0x0000002411aa7c36 */ /* 0x000fe20008000000 */
[----:B------:R-:W-:Y:S01]  /*4d40*/  ULOP3.LUT UR6, UR6, 0x10000, URZ, 0xfc, !UPT ;  /* 0x0001000006067892 */ /* 0x000fe2000f8efc3f */
[C---:B------:R-:W-:Y:S01]  /*4d50*/  FMUL.FTZ R12, R0.reuse, R158 ;  /* 0x0000009e000c7220 */ /* 0x040fe20000410000 */
[C---:B------:R-:W-:Y:S01]  /*4d60*/  FMUL.FTZ R14, R0.reuse, R162 ;  /* 0x000000a2000e7220 */ /* 0x040fe20000410000 */
[C---:B------:R-:W-:Y:S01]  /*4d70*/  FMUL.FTZ R158, R0.reuse, R174 ;  /* 0x000000ae009e7220 */ /* 0x040fe20000410000 */
[----:B------:R-:W-:Y:S01]  /*4d80*/  ULEA UR6, UR55, UR6, 0xa ;  /* 0x0000000637067291 */ /* 0x000fe2000f8e503f */
[C---:B------:R-:W-:Y:S01]  /*4d90*/  FMUL.FTZ R162, R0.reuse, R178 ;  /* 0x000000b200a27220 */ /* 0x040fe20000410000 */
[----:B------:R-:W-:Y:S01]  /*4da0*/  FMUL.FTZ R11, R0, R155 ;  /* 0x0000009b000b7220 */ /* 0x000fe20000410000 */
[----:B------:R-:W-:-:S02]  /*4db0*/  IMAD.SHL.U32 R178, R5, 0x40, RZ ;  /* 0x0000004005b27824 */ /* 0x000fc400078e00ff */
[C---:B------:R-:W-:Y:S01]  /*4dc0*/  FMUL.FTZ R155, R0.reuse, R157 ;  /* 0x0000009d009b7220 */ /* 0x040fe20000410000 */
[C---:B------:R-:W-:Y:S01]  /*4dd0*/  FMUL.FTZ R157, R0.reuse, R171 ;  /* 0x000000ab009d7220 */ /* 0x040fe20000410000 */
[----:B-1----:R-:W-:Y:S02]  /*4de0*/  IMAD.U32 R9, RZ, RZ, UR60 ;  /* 0x0000003cff097e24 */ /* 0x002fe4000f8e00ff */
        /* <DEDUP_REMOVED lines=11> */
[----:B------:R-:W-:Y:S01]  /*4ea0*/  FMUL.FTZ R167, R0, R168 ;  /* 0x000000a800a77220 */ /* 0x000fe20000410000 */
[----:B------:R-:W-:Y:S01]  /*4eb0*/  IADD3 R173, -R178, 0x1, RZ ;  /* 0x00000001b2ad7810 */ /* 0x000fe20007ffe1ff */
        /* <DEDUP_REMOVED lines=12> */
[----:B------:R-:W-:Y:S01]  /*4f80*/  @!P1 LEA R9, R9, UR41, 0x3 ;  /* 0x0000002909099c11 */ /* 0x000fe2000f8e18ff */
[----:B------:R-:W-:Y:S01]  /*4f90*/  IMAD R173, R2, -0x2, R173 ;  /* 0xfffffffe02ad7824 */ /* 0x000fe200078e02ad */
[----:B--2---:R-:W-:Y:S01]  /*4fa0*/  SHF.R.U32.HI R202, RZ, 0x7, R202 ;  /* 0x00000007ffca7819 */ /* 0x004fe200000116ca */
[----:B------:R-:W-:Y:S01]  /*4fb0*/  IMAD.U32 R182, RZ, RZ, UR45 ;  /* 0x0000002dffb67e24 */ /* 0x000fe2000f8e00ff */
[----:B------:R-:W1:Y:S01]  /*4fc0*/  MUFU.TANH R20, R20 ;  /* 0x0000001400147308 */ /* 0x000e620000002400 */
[----:B------:R-:W-:-:S03]  /*4fd0*/  @!P1 VIADD R9, R9, 0x28440 ;  /* 0x0002844009099836 */ /* 0x000fc60000000000 */
[----:B------:R-:W-:Y:S02]  /*4fe0*/  IADD3 R173, -R182, UR37, R173 ;  /* 0x00000025b6ad7c10 */ /* 0x000fe4000fffe1ad */
[----:B------:R-:W-:Y:S02]  /*4ff0*/  @!P1 PRMT R9, RZ, 0x654, R9 ;  /* 0x00000654ff099816 */ /* 0x000fe40000000009 */
[----:B------:R-:W2:Y:S01]  /*5000*/  MUFU.TANH R21, R21 ;  /* 0x0000001500157308 */ /* 0x000ea20000002400 */
[C---:B------:R-:W-:Y:S02]  /*5010*/  VIADD R182, R173.reuse, UR58 ;  /* 0x0000003aadb67c36 */ /* 0x040fe40008000000 */
[----:B------:R-:W-:-:S05]  /*5020*/  VIADD R183, R173, UR54 ;  /* 0x00000036adb77c36 */ /* 0x000fca0008000000 */
        /* <DEDUP_REMOVED lines=30> */
[----:B------:R-:W-:-:S06]  /*5210*/  WARPGROUP.ARRIVE ;  /* 0x00000000000079c5 */ /* 0x000fcc0000000000 */
[----:B------:R-:W-:Y:S01]  /*5220*/  QGMMA.64x256x32.F32.E4M3.E4M3 R24, R184, gdesc[UR4], R24, gsb0 ;  /* 0x03e00004b8187df3 */ /* 0x000fe20008000818 */
[----:B------:R-:W-:Y:S02]  /*5230*/  @UP0 ULDC UR6, c[0x0][0x44c] ;  /* 0x0001130000060ab9 */ /* 0x000fe40000000800 */
[----:B0-----:R-:W-:Y:S01]  /*5240*/  @P2 IMAD.HI.U32 R8, R170, UR6, RZ ;  /* 0x00000006aa082c27 */ /* 0x001fe2000f8e00ff */
[----:B------:R-:W-:Y:S01]  /*5250*/  @UP0 ULDC UR6, c[0x0][0x450] ;  /* 0x0001140000060ab9 */ /* 0x000fe20000000800 */
[----:B------:R-:W-:-:S03]  /*5260*/  PLOP3.LUT P2, PT, PT, PT, UP1, 0x40, 0x0 ;  /* 0x000000000000781c */ /* 0x000fc60003f4e818 */
[----:B------:R-:W-:Y:S02]  /*5270*/  @P3 SHF.R.U32.HI R170, RZ, UR6, R8 ;  /* 0x00000006ffaa3c19 */ /* 0x000fe40008011608 */
[----:B------:R-:W-:-:S03]  /*5280*/  IADD3 R8, -R202, 0xb, RZ ;  /* 0x0000000bca087810 */ /* 0x000fc60007ffe1ff */
[----:B------:R-:W0:Y:S02]  /*5290*/  SHFL.IDX PT, R174, R170, RZ, 0x1c1f ;  /* 0x001c1fffaaae7589 */ /* 0x000e2400000e0000 */
[--C-:B0-----:R-:W-:Y:S01]  /*52a0*/  IMAD.IADD R179, R183, 0x1, R174.reuse ;  /* 0x00000001b7b37824 */ /* 0x101fe200078e02ae */
[----:B------:R-:W-:Y:S02]  /*52b0*/  WARPGROUP.DEPBAR.LE gsb0, 0x0 ;  /* 0x00008000000079c5 */ /* 0x000fe40000010000 */
[----:B------:R-:W-:Y:S01]  /*52c0*/  FMUL.FTZ R184, R0, R177 ;  /* 0x000000b100b87220 */ /* 0x000fe20000410000 */
[----:B------:R0:W-:Y:S06]  /*52d0*/  BAR.ARV R8, 0x100 ;  /* 0x000400080000751d */ /* 0x0001ec0000002000 */
[----:B------:R-:W0:Y:S01]  /*52e0*/  MUFU.TANH R184, R184 ;  /* 0x000000b800b87308 */ /* 0x000e220000002400 */
[----:B------:R0:W-:Y:S01]  /*52f0*/  @!P1 SYNCS.ARRIVE.TRANS64.RED.A1T0 RZ, [R9+URZ], RZ ;  /* 0x000000ff09ff99a7 */ /* 0x0001e2000810043f */
[----:B------:R-:W-:Y:S01]  /*5300*/  IMAD.IADD R177, R182, 0x1, R174 ;  /* 0x00000001b6b17824 */ /* 0x000fe200078e02ae */
[----:B-1234-:R-:W-:Y:S06]  /*5310*/  @P2 BRA `(.L_x_1123) ;  /* 0x00000000005c2947 */ /* 0x01efec0003800000 */
[----:B------:R-:W-:Y:S01]  /*5320*/  IMAD.U32 R173, RZ, RZ, UR45 ;  /* 0x0000002dffad7e24 */ /* 0x000fe2000f8e00ff */
[----:B------:R-:W-:Y:S04]  /*5330*/  BSSY B0, `(.L_x_1124) ;  /* 0x0000011000007945 */ /* 0x000fe80003800000 */
[----:B------:R-:W-:-:S04]  /*5340*/  IADD3 R173, -R173, UR37, R174 ;  /* 0x00000025adad7c10 */ /* 0x000fc8000fffe1ae */
[----:B------:R-:W-:-:S13]  /*5350*/  ISETP.GT.AND P2, PT, R173, -0x1, PT ;  /* 0xffffffffad00780c */ /* 0x000fda0003f44270 */
[----:B------:R-:W-:Y:S05]  /*5360*/  @P2 BRA `(.L_x_1125) ;  /* 0x0000000000202947 */ /* 0x000fea0003800000 */
[----:B------:R-:W-:Y:S01]  /*5370*/  IMAD.U32 R174, RZ, RZ, UR57 ;  /* 0x00000039ffae7e24 */ /* 0x000fe2000f8e00ff */
[----:B------:R-:W-:-:S04]  /*5380*/  LOP3.LUT R173, RZ, R173, RZ, 0x33, !PT ;  /* 0x000000adffad7212 */ /* 0x000fc800078e33ff */
[----:B------:R-:W-:-:S13]  /*5390*/  ISETP.NE.AND P2, PT, R174, 0x1, PT ;  /* 0x00000001ae00780c */ /* 0x000fda0003f45270 */
[----:B0-----:R-:W0:Y:S02]  /*53a0*/  @P2 LDC.64 R8, c[0x0][0x9e8] ;  /* 0x00027a00ff082b82 */ /* 0x001e240000000a00 */
[----:B0-----:R-:W-:-:S05]  /*53b0*/  @P2 IMAD.HI.U32 R8, R173, R8, RZ ;  /* 0x00000008ad082227 */ /* 0x001fca00078e00ff */
[----:B------:R-:W-:-:S04]  /*53c0*/  @P2 SHF.R.U32.HI R173, RZ, R9, R8 ;  /* 0x00000009ffad2219 */ /* 0x000fc80000011608 */
[----:B------:R-:W-:Y:S01]  /*53d0*/  LOP3.LUT R173, RZ, R173, RZ, 0x33, !PT ;  /* 0x000000adffad7212 */ /* 0x000fe200078e33ff */
[----:B------:R-:W-:Y:S06]  /*53e0*/  BRA `(.L_x_1126) ;  /* 0x0000000000147947 */ /* 0x000fec0003800000 */
.L_x_1125:
[----:B------:R-:W-:-:S05]  /*53f0*/  IMAD.U32 R174, RZ, RZ, UR57 ;  /* 0x00000039ffae7e24 */ /* 0x000fca000f8e00ff */
[----:B------:R-:W-:-:S13]  /*5400*/  ISETP.NE.AND P2, PT, R174, 0x1, PT ;  /* 0x00000001ae00780c */ /* 0x000fda0003f45270 */
[----:B0-----:R-:W0:Y:S02]  /*5410*/  @P2 LDC.64 R8, c[0x0][0x9e8] ;  /* 0x00027a00ff082b82 */ /* 0x001e240000000a00 */
[----:B0-----:R-:W-:-:S05]  /*5420*/  @P2 IMAD.HI.U32 R8, R173, R8, RZ ;  /* 0x00000008ad082227 */ /* 0x001fca00078e00ff */
[----:B------:R-:W-:-:S07]  /*5430*/  @P2 SHF.R.U32.HI R173, RZ, R9, R8 ;  /* 0x00000009ffad2219 */ /* 0x000fce0000011608 */
.L_x_1126:
[----:B------:R-:W-:Y:S05]  /*5440*/  BSYNC B0 ;  /* 0x0000000000007941 */ /* 0x000fea0003800000 */
.L_x_1124:
[----:B------:R-:W-:-:S04]  /*5450*/  IMAD R173, R173, R174, -R178 ;  /* 0x000000aeadad7224 */ /* 0x000fc800078e0ab2 */
[----:B------:R-:W-:-:S05]  /*5460*/  IMAD R8, R2, -0x2, R173 ;  /* 0xfffffffe02087824 */ /* 0x000fca00078e02ad */
[----:B------:R-:W-:Y:S02]  /*5470*/  VIADDMNMX R177, R8, R174, R177, PT ;  /* 0x000000ae08b17246 */ /* 0x000fe400038001b1 */
[----:B------:R-:W-:-:S07]  /*5480*/  VIMNMX R179, R179, R8, !PT ;  /* 0x00000008b3b37248 */ /* 0x000fce0007fe0100 */
.L_x_1123:
[----:B------:R-:W-:Y:S01]  /*5490*/  ISETP.GT.AND P2, PT, R5, -0x1, PT ;  /* 0xffffffff0500780c */ /* 0x000fe20003f44270 */
[----:B0-----:R0:W1:Y:S03]  /*54a0*/  SHFL.IDX PT, R8, R170, 0x1, 0x1c1f ;  /* 0x003c1f00aa087f89 */ /* 0x00106600000e0000 */
[C---:B------:R-:W-:Y:S02]  /*54b0*/  ISETP.GT.AND P5, PT, R179.reuse, RZ, P2 ;  /* 0x000000ffb300720c */ /* 0x040fe400017a4270 */
[----:B------:R-:W-:Y:S02]  /*54c0*/  ISETP.GT.AND P6, PT, R179, 0x8, P2 ;  /* 0x00000008b300780c */ /* 0x000fe400017c4270 */
[C---:B------:R-:W-:Y:S02]  /*54d0*/  ISETP.LT.OR P5, PT, R177.reuse, 0x1, P5 ;  /* 0x00000001b100780c */ /* 0x040fe40002fa1670 */
[----:B------:R-:W-:-:S02]  /*54e0*/  ISETP.LT.OR P6, PT, R177, 0x9, P6 ;  /* 0x00000009b100780c */ /* 0x000fc400037c1670 */
[----:B------:R-:W-:Y:S02]  /*54f0*/  FSEL R175, R20, -INF , !P5 ;  /* 0xff80000014af7808 */ /* 0x000fe40006800000 */
[C---:B------:R-:W-:Y:S02]  /*5500*/  ISETP.GT.AND P5, PT, R179.reuse, 0x10, P2 ;  /* 0x00000010b300780c */ /* 0x040fe400017a4270 */
[----:B------:R-:W-:Y:S02]  /*5510*/  ISETP.GT.AND P4, PT, R179, 0x1, P2 ;  /* 0x00000001b300780c */ /* 0x000fe40001784270 */
[----:B------:R-:W-:Y:S02]  /*5520*/  ISETP.LT.OR P5, PT, R177, 0x11, P5 ;  /* 0x00000011b100780c */ /* 0x000fe40002fa1670 */
[----:B------:R-:W-:Y:S02]  /*5530*/  ISETP.GT.AND P3, PT, R179, 0x9, P2 ;  /* 0x00000009b300780c */ /* 0x000fe40001764270 */
[----:B------:R-:W-:-:S02]  /*5540*/  FSEL R173, R154, -INF , !P6 ;  /* 0xff8000009aad7808 */ /* 0x000fc40007000000 */
[C---:B------:R-:W-:Y:S02]  /*5550*/  ISETP.GT.AND P6, PT, R179.reuse, 0x18, P2 ;  /* 0x00000018b300780c */ /* 0x040fe400017c4270 */
[----:B------:R-:W-:Y:S02]  /*5560*/  FSEL R160, R160, -INF , !P5 ;  /* 0xff800000a0a07808 */ /* 0x000fe40006800000 */
[----:B------:R-:W-:Y:S02]  /*5570*/  ISETP.GT.AND P5, PT, R179, 0x20, P2 ;  /* 0x00000020b300780c */ /* 0x000fe400017a4270 */
[C---:B------:R-:W-:Y:S02]  /*5580*/  ISETP.LT.OR P4, PT, R177.reuse, 0x2, P4 ;  /* 0x00000002b100780c */ /* 0x040fe40002781670 */
[C---:B------:R-:W-:Y:S02]  /*5590*/  ISETP.LT.OR P3, PT, R177.reuse, 0xa, P3 ;  /* 0x0000000ab100780c */ /* 0x040fe40001f61670 */
[----:B------:R-:W-:-:S02]  /*55a0*/  ISETP.LT.OR P6, PT, R177, 0x19, P6 ;  /* 0x00000019b100780c */ /* 0x000fc400037c1670 */
[----:B------:R-:W-:Y:S02]  /*55b0*/  ISETP.LT.OR P5, PT, R177, 0x21, P5 ;  /* 0x00000021b100780c */ /* 0x000fe40002fa1670 */
[----:B------:R-:W-:Y:S02]  /*55c0*/  FSEL R174, R21, -INF , !P4 ;  /* 0xff80000015ae7808 */ /* 0x000fe40006000000 */
[----:B0-----:R-:W-:Y:S02]  /*55d0*/  FSEL R170, R155, -INF , !P3 ;  /* 0xff8000009baa7808 */ /* 0x001fe40005800000 */
[C---:B------:R-:W-:Y:S02]  /*55e0*/  ISETP.GT.AND P4, PT, R179.reuse, 0x11, P2 ;  /* 0x00000011b300780c */ /* 0x040fe40001784270 */
[----:B------:R-:W-:Y:S02]  /*55f0*/  ISETP.GT.AND P3, PT, R179, 0x19, P2 ;  /* 0x00000019b300780c */ /* 0x000fe40001764270 */
[----:B------:R-:W-:-:S02]  /*5600*/  FSEL R164, R164, -INF , !P6 ;  /* 0xff800000a4a47808 */ /* 0x000fc40007000000 */
[----:B------:R-:W-:Y:S02]  /*5610*/  ISETP.GT.AND P6, PT, R179, 0x28, P2 ;  /* 0x00000028b300780c */ /* 0x000fe400017c4270 */
[----:B------:R-:W-:Y:S02]  /*5620*/  FSEL R167, R167, -INF , !P5 ;  /* 0xff800000a7a77808 */ /* 0x000fe40006800000 */
[----:B------:R-:W-:Y:S02]  /*5630*/  ISETP.GT.AND P5, PT, R179, 0x30, P2 ;  /* 0x00000030b300780c */ /* 0x000fe400017a4270 */
[C---:B------:R-:W-:Y:S02]  /*5640*/  ISETP.LT.OR P4, PT, R177.reuse, 0x12, P4 ;  /* 0x00000012b100780c */ /* 0x040fe40002781670 */
[C---:B------:R-:W-:Y:S02]  /*5650*/  ISETP.LT.OR P3, PT, R177.reuse, 0x1a, P3 ;  /* 0x0000001ab100780c */ /* 0x040fe40001f61670 */
[----:B------:R-:W-:-:S02]  /*5660*/  ISETP.LT.OR P6, PT, R177, 0x29, P6 ;  /* 0x00000029b100780c */ /* 0x000fc400037c1670 */
[----:B------:R-:W-:Y:S02]  /*5670*/  ISETP.LT.OR P5, PT, R177, 0x31, P5 ;  /* 0x00000031b100780c */ /* 0x000fe40002fa1670 */
[----:B------:R-:W-:Y:S02]  /*5680*/  FSEL R161, R161, -INF , !P4 ;  /* 0xff800000a1a17808 */ /* 0x000fe40006000000 */
[----:B------:R-:W-:Y:S02]  /*5690*/  FSEL R165, R165, -INF , !P3 ;  /* 0xff800000a5a57808 */ /* 0x000fe40005800000 */
[C---:B------:R-:W-:Y:S02]  /*56a0*/  ISETP.GT.AND P4, PT, R179.reuse, 0x21, P2 ;  /* 0x00000021b300780c */ /* 0x040fe40001784270 */
[----:B------:R-:W-:Y:S02]  /*56b0*/  ISETP.GT.AND P3, PT, R179, 0x29, P2 ;  /* 0x00000029b300780c */ /* 0x000fe40001764270 */
[----:B------:R-:W-:-:S02]  /*56c0*/  FSEL R20, R171, -INF , !P6 ;  /* 0xff800000ab147808 */ /* 0x000fc40007000000 */
[----:B------:R-:W-:Y:S01]  /*56d0*/  FSEL R171, R176, -INF , !P5 ;  /* 0xff800000b0ab7808 */ /* 0x000fe20006800000 */
[----:B-1----:R-:W-:Y:S01]  /*56e0*/  IMAD.IADD R176, R182, 0x1, R8 ;  /* 0x00000001b6b07824 */ /* 0x002fe200078e0208 */
[----:B------:R-:W-:Y:S02]  /*56f0*/  PLOP3.LUT P5, PT, PT, PT, UP1, 0x40, 0x0 ;  /* 0x000000000000781c */ /* 0x000fe40003fae818 */
[C---:B------:R-:W-:Y:S02]  /*5700*/  ISETP.LT.OR P4, PT, R177.reuse, 0x22, P4 ;  /* 0x00000022b100780c */ /* 0x040fe40002781670 */
[----:B------:R-:W-:Y:S02]  /*5710*/  ISETP.LT.OR P3, PT, R177, 0x2a, P3 ;  /* 0x0000002ab100780c */ /* 0x000fe40001f61670 */
[----:B------:R-:W-:Y:S02]  /*5720*/  FSEL R169, R169, -INF , !P4 ;  /* 0xff800000a9a97808 */ /* 0x000fe40006000000 */
[----:B------:R-:W-:-:S02]  /*5730*/  FSEL R154, R172, -INF , !P3 ;  /* 0xff800000ac9a7808 */ /* 0x000fc40005800000 */
[C---:B------:R-:W-:Y:S02]  /*5740*/  ISETP.GT.AND P4, PT, R179.reuse, 0x31, P2 ;  /* 0x00000031b300780c */ /* 0x040fe40001784270 */
[C---:B------:R-:W-:Y:S02]  /*5750*/  ISETP.GT.AND P6, PT, R179.reuse, 0x38, P2 ;  /* 0x00000038b300780c */ /* 0x040fe400017c4270 */
[----:B------:R-:W-:Y:S02]  /*5760*/  ISETP.GT.AND P3, PT, R179, 0x39, P2 ;  /* 0x00000039b300780c */ /* 0x000fe40001764270 */
        /* <DEDUP_REMOVED lines=21> */
.L_x_1129:
[----:B------:R-:W-:-:S05]  /*58c0*/  IMAD.U32 R180, RZ, RZ, UR57 ;  /* 0x00000039ffb47e24 */ /* 0x000fca000f8e00ff */
[----:B------:R-:W-:-:S13]  /*58d0*/  ISETP.NE.AND P3, PT, R180, 0x1, PT ;  /* 0x00000001b400780c */ /* 0x000fda0003f65270 */
[----:B------:R-:W0:Y:S02]  /*58e0*/  @P3 LDC.64 R8, c[0x0][0x9e8] ;  /* 0x00027a00ff083b82 */ /* 0x000e240000000a00 */
[----:B0-----:R-:W-:-:S05]  /*58f0*/  @P3 IMAD.HI.U32 R8, R179, R8, RZ ;  /* 0x00000008b3083227 */ /* 0x001fca00078e00ff */
[----:B------:R-:W-:-:S07]  /*5900*/  @P3 SHF.R.U32.HI R179, RZ, R9, R8 ;  /* 0x00000009ffb33219 */ /* 0x000fce0000011608 */
.L_x_1130:
[----:B------:R-:W-:Y:S05]  /*5910*/  BSYNC B0 ;  /* 0x0000000000007941 */ /* 0x000fea0003800000 */
.L_x_1128:
[----:B------:R-:W-:-:S04]  /*5920*/  IMAD R179, R179, R180, -R178 ;  /* 0x000000b4b3b37224 */ /* 0x000fc800078e0ab2 */
[----:B------:R-:W-:-:S05]  /*5930*/  IMAD R179, R2, -0x2, R179 ;  /* 0xfffffffe02b37824 */ /* 0x000fca00078e02b3 */
[----:B------:R-:W-:Y:S02]  /*5940*/  VIADDMNMX R176, R179, R180, R176, PT ;  /* 0x000000b4b3b07246 */ /* 0x000fe400038001b0 */
[----:B------:R-:W-:-:S07]  /*5950*/  VIMNMX R177, R177, R179, !PT ;  /* 0x000000b3b1b17248 */ /* 0x000fce0007fe0100 */
.L_x_1127:
[----:B------:R-:W-:Y:S01]  /*5960*/  FMNMX.FTZ R9, R175, R6, !PT ;  /* 0x00000006af097209 */ /* 0x000fe20007810000 */
[----:B------:R-:W-:Y:S01]  /*5970*/  UMOV UR14, UR56 ;  /* 0x00000038000e7c82 */ /* 0x000fe20008000000 */
[----:B------:R-:W-:Y:S02]  /*5980*/  ISETP.GT.AND P3, PT, R177, 0x1, P2 ;  /* 0x00000001b100780c */ /* 0x000fe40001764270 */
        /* <DEDUP_REMOVED lines=11> */
[----:B------:R-:W-:Y:S02]  /*5a40*/  FSEL R10, R10, -INF , !P3 ;  /* 0xff8000000a0a7808 */ /* 0x000fe40005800000 */
[----:B------:R-:W-:Y:S02]  /*5a50*/  FMNMX.FTZ R8, R165, R8, !PT ;  /* 0x00000008a5087209 */ /* 0x000fe40007810000 */
[----:B------:R-:W-:Y:S02]  /*5a60*/  ISETP.GT.AND P6, PT, R177, 0x9, P2 ;  /* 0x00000009b100780c */ /* 0x000fe400017c4270 */
[----:B------:R-:W-:Y:S02]  /*5a70*/  FMNMX.FTZ R8, R167, R8, !PT ;  /* 0x00000008a7087209 */ /* 0x000fe40007810000 */
[----:B------:R-:W-:-:S02]  /*5a80*/  ISETP.GT.AND P4, PT, R177, 0x10, P2 ;  /* 0x00000010b100780c */ /* 0x000fc40001784270 */
[----:B------:R-:W-:Y:S02]  /*5a90*/  FMNMX.FTZ R9, R169, R8, !PT ;  /* 0x00000008a9097209 */ /* 0x000fe40007810000 */
[----:B------:R-:W-:Y:S02]  /*5aa0*/  ISETP.LT.OR P5, PT, R176, 0x9, P5 ;  /* 0x00000009b000780c */ /* 0x000fe40002fa1670 */
[----:B------:R-:W-:Y:S02]  /*5ab0*/  FMNMX.FTZ R9, R20, R9, !PT ;  /* 0x0000000914097209 */ /* 0x000fe40007810000 */
[----:B------:R-:W-:Y:S02]  /*5ac0*/  ISETP.LT.OR P6, PT, R176, 0xa, P6 ;  /* 0x0000000ab000780c */ /* 0x000fe400037c1670 */
[----:B------:R-:W-:Y:S02]  /*5ad0*/  FMNMX.FTZ R8, R154, R9, !PT ;  /* 0x000000099a087209 */ /* 0x000fe40007810000 */
[----:B------:R-:W-:-:S02]  /*5ae0*/  FSEL R12, R12, -INF , !P5 ;  /* 0xff8000000c0c7808 */ /* 0x000fc40006800000 */
[----:B------:R-:W-:Y:S02]  /*5af0*/  FMNMX.FTZ R9, R171, R8, !PT ;  /* 0x00000008ab097209 */ /* 0x000fe40007810000 */
[----:B------:R-:W-:Y:S02]  /*5b00*/  ISETP.LT.OR P4, PT, R176, 0x11, P4 ;  /* 0x00000011b000780c */ /* 0x000fe40002781670 */
[----:B------:R-:W-:Y:S02]  /*5b10*/  FMNMX.FTZ R8, R172, R9, !PT ;  /* 0x00000009ac087209 */ /* 0x000fe40007810000 */
[----:B------:R-:W-:Y:S02]  /*5b20*/  ISETP.GT.AND P5, PT, R177, 0x11, P2 ;  /* 0x00000011b100780c */ /* 0x000fe400017a4270 */
[----:B------:R-:W-:Y:S02]  /*5b30*/  FMNMX.FTZ R8, R155, R8, !PT ;  /* 0x000000089b087209 */ /* 0x000fe40007810000 */
[----:B------:R-:W-:-:S02]  /*5b40*/  FSEL R13, R13, -INF , !P6 ;  /* 0xff8000000d0d7808 */ /* 0x000fc40007000000 */
[----:B------:R-:W-:Y:S02]  /*5b50*/  FMNMX.FTZ R9, R21, R8, !PT ;  /* 0x0000000815097209 */ /* 0x000fe40007810000 */
[----:B------:R-:W-:Y:S02]  /*5b60*/  FSEL R14, R14, -INF , !P4 ;  /* 0xff8000000e0e7808 */ /* 0x000fe40006000000 */
[C---:B------:R-:W-:Y:S01]  /*5b70*/  ISETP.GT.AND P4, PT, R177.reuse, 0x19, P2 ;  /* 0x00000019b100780c */ /* 0x040fe20001784270 */
[----:B------:R-:W0:Y:S01]  /*5b80*/  SHFL.BFLY PT, R8, R9, 0x2, 0x1f ;  /* 0x0c401f0009087f89 */ /* 0x000e2200000e0000 */
[----:B------:R-:W-:Y:S02]  /*5b90*/  ISETP.GT.AND P6, PT, R177, 0x18, P2 ;  /* 0x00000018b100780c */ /* 0x000fe400017c4270 */
[C---:B------:R-:W-:Y:S02]  /*5ba0*/  ISETP.LT.OR P5, PT, R176.reuse, 0x12, P5 ;  /* 0x00000012b000780c */ /* 0x040fe40002fa1670 */
[----:B------:R-:W-:-:S02]  /*5bb0*/  ISETP.LT.OR P4, PT, R176, 0x1a, P4 ;  /* 0x0000001ab000780c */ /* 0x000fc40002781670 */
[----:B------:R-:W-:Y:S02]  /*5bc0*/  ISETP.LT.OR P6, PT, R176, 0x19, P6 ;  /* 0x00000019b000780c */ /* 0x000fe400037c1670 */
[----:B------:R-:W-:Y:S02]  /*5bd0*/  FSEL R15, R15, -INF , !P5 ;  /* 0xff8000000f0f7808 */ /* 0x000fe40006800000 */
[----:B------:R-:W-:Y:S02]  /*5be0*/  FSEL R153, R153, -INF , !P4 ;  /* 0xff80000099997808 */ /* 0x000fe40006000000 */
[C---:B------:R-:W-:Y:S02]  /*5bf0*/  ISETP.GT.AND P3, PT, R177.reuse, 0x20, P2 ;  /* 0x00000020b100780c */ /* 0x040fe40001764270 */
[----:B------:R-:W-:Y:S02]  /*5c00*/  FSEL R152, R152, -INF , !P6 ;  /* 0xff80000098987808 */ /* 0x000fe40007000000 */
[----:B------:R-:W-:-:S02]  /*5c10*/  ISETP.GT.AND P5, PT, R177, 0x21, P2 ;  /* 0x00000021b100780c */ /* 0x000fc400017a4270 */
[C---:B------:R-:W-:Y:S02]  /*5c20*/  ISETP.LT.OR P3, PT, R176.reuse, 0x21, P3 ;  /* 0x00000021b000780c */ /* 0x040fe40001f61670 */
[----:B------:R-:W-:Y:S02]  /*5c30*/  ISETP.GT.AND P6, PT, R177, 0x28, P2 ;  /* 0x00000028b100780c */ /* 0x000fe400017c4270 */
[----:B------:R-:W-:Y:S02]  /*5c40*/  ISETP.LT.OR P5, PT, R176, 0x22, P5 ;  /* 0x00000022b000780c */ /* 0x000fe40002fa1670 */
[----:B0-----:R-:W-:Y:S02]  /*5c50*/  FMNMX.FTZ R178, R9, R8, !PT ;  /* 0x0000000809b27209 */ /* 0x001fe40007810000 */
[----:B------:R-:W-:Y:S02]  /*5c60*/  FSEL R156, R156, -INF , !P3 ;  /* 0xff8000009c9c7808 */ /* 0x000fe40005800000 */
[----:B------:R-:W-:Y:S01]  /*5c70*/  ISETP.GT.AND P3, PT, R177, 0x29, P2 ;  /* 0x00000029b100780c */ /* 0x000fe20001764270 */
[----:B------:R-:W0:Y:S01]  /*5c80*/  SHFL.BFLY PT, R179, R178, 0x1, 0x1f ;  /* 0x0c201f00b2b37f89 */ /* 0x000e2200000e0000 */
[----:B------:R-:W-:-:S02]  /*5c90*/  FSEL R157, R157, -INF , !P5 ;  /* 0xff8000009d9d7808 */ /* 0x000fc40006800000 */
[C---:B------:R-:W-:Y:S02]  /*5ca0*/  ISETP.LT.OR P6, PT, R176.reuse, 0x29, P6 ;  /* 0x00000029b000780c */ /* 0x040fe400037c1670 */
[----:B------:R-:W-:Y:S02]  /*5cb0*/  ISETP.GT.AND P5, PT, R177, 0x30, P2 ;  /* 0x00000030b100780c */ /* 0x000fe400017a4270 */
[C---:B------:R-:W-:Y:S02]  /*5cc0*/  ISETP.LT.OR P3, PT, R176.reuse, 0x2a, P3 ;  /* 0x0000002ab000780c */ /* 0x040fe40001f61670 */
[----:B------:R-:W-:Y:S02]  /*5cd0*/  ISETP.LT.OR P5, PT, R176, 0x31, P5 ;  /* 0x00000031b000780c */ /* 0x000fe40002fa1670 */
[----:B------:R-:W-:Y:S02]  /*5ce0*/  FSEL R159, R159, -INF , !P3 ;  /* 0xff8000009f9f7808 */ /* 0x000fe40005800000 */
[----:B------:R-:W-:-:S02]  /*5cf0*/  ISETP.GT.AND P3, PT, R177, 0x38, P2 ;  /* 0x00000038b100780c */ /* 0x000fc40001764270 */
[----:B------:R-:W-:Y:S02]  /*5d00*/  FSEL R162, R162, -INF , !P5 ;  /* 0xff800000a2a27808 */ /* 0x000fe40006800000 */
[----:B------:R-:W-:-:S04]  /*5d10*/  ISETP.LT.OR P3, PT, R176, 0x39, P3 ;  /* 0x00000039b000780c */ /* 0x000fc80001f61670 */
[----:B------:R-:W-:Y:S02]  /*5d20*/  FSEL R166, R166, -INF , !P3 ;  /* 0xff800000a6a67808 */ /* 0x000fe40005800000 */
[----:B0-----:R-:W-:Y:S01]  /*5d30*/  FMNMX.FTZ R8, R178, R179, !PT ;  /* 0x000000b3b2087209 */ /* 0x001fe20007810000 */
[----:B------:R-:W-:Y:S01]  /*5d40*/  IMAD.U32 R179, RZ, RZ, UR14 ;  /* 0x0000000effb37e24 */ /* 0x000fe2000f8e00ff */
[----:B------:R-:W-:Y:S02]  /*5d50*/  FMNMX.FTZ R178, R10, R7, !PT ;  /* 0x000000070ab27209 */ /* 0x000fe40007810000 */
[C---:B------:R-:W-:Y:S01]  /*5d60*/  FSETP.NEU.FTZ.AND P4, PT, R8.reuse, -INF , PT ;  /* 0xff8000000800780b */ /* 0x040fe20003f9d000 */
[----:B------:R-:W-:-:S01]  /*5d70*/  FFMA.FTZ R179, R8, R179, -8 ;  /* 0xc100000008b37423 */ /* 0x000fc200000100b3 */
[----:B------:R-:W-:-:S04]  /*5d80*/  FMNMX.FTZ R9, R11, R178, !PT ;  /* 0x000000b20b097209 */ /* 0x000fc80007810000 */
[----:B------:R-:W-:-:S04]  /*5d90*/  FMNMX.FTZ R178, R12, R9, !PT ;  /* 0x000000090cb27209 */ /* 0x000fc80007810000 */
[----:B------:R-:W-:-:S04]  /*5da0*/  FMNMX.FTZ R9, R13, R178, !PT ;  /* 0x000000b20d097209 */ /* 0x000fc80007810000 */
[----:B------:R-:W-:-:S04]  /*5db0*/  FMNMX.FTZ R178, R14, R9, !PT ;  /* 0x000000090eb27209 */ /* 0x000fc80007810000 */
[----:B------:R-:W-:Y:S02]  /*5dc0*/  FMNMX.FTZ R9, R15, R178, !PT ;  /* 0x000000b20f097209 */ /* 0x000fe40007810000 */
[----:B------:R-:W-:Y:S02]  /*5dd0*/  FSEL R178, R179, RZ, P4 ;  /* 0x000000ffb3b27208 */ /* 0x000fe40002000000 */
[----:B------:R-:W-:Y:S02]  /*5de0*/  FMNMX.FTZ R180, R152, R9, !PT ;  /* 0x0000000998b47209 */ /* 0x000fe40007810000 */
[----:B------:R-:W-:Y:S01]  /*5df0*/  FSEL R9, R158, -INF , !P6 ;  /* 0xff8000009e097808 */ /* 0x000fe20007000000 */
[--C-:B------:R-:W-:Y:S01]  /*5e00*/  FFMA.FTZ R179, R175, UR14, -R178.reuse ;  /* 0x0000000eafb37c23 */ /* 0x100fe200080108b2 */
[----:B------:R-:W-:Y:S01]  /*5e10*/  FMNMX.FTZ R175, R153, R180, !PT ;  /* 0x000000b499af7209 */ /* 0x000fe20007810000 */
[--C-:B------:R-:W-:Y:S01]  /*5e20*/  FFMA.FTZ R173, R173, UR14, -R178.reuse ;  /* 0x0000000eadad7c23 */ /* 0x100fe200080108b2 */
[C---:B------:R-:W-:Y:S01]  /*5e30*/  ISETP.GT.AND P6, PT, R177.reuse, 0x31, P2 ;  /* 0x00000031b100780c */ /* 0x040fe200017c4270 */
        /* <DEDUP_REMOVED lines=15> */
[----:B------:R-:W-:Y:S01]  /*5f30*/  ISETP.LT.OR P2, PT, R176, 0x3a, P2 ;  /* 0x0000003ab000780c */ /* 0x000fe20001741670 */
[----:B------:R-:W-:Y:S01]  /*5f40*/  FFMA.FTZ R155, R155, UR14, -R178 ;  /* 0x0000000e9b9b7c23 */ /* 0x000fe200080108b2 */
[----:B------:R-:W-:Y:S01]  /*5f50*/  FMNMX.FTZ R174, R162, R177, !PT ;  /* 0x000000b1a2ae7209 */ /* 0x000fe20007810000 */
[----:B------:R0:W-:Y:S01]  /*5f60*/  MUFU.EX2 R158, R179 ;  /* 0x000000b3009e7308 */ /* 0x0001e20000000800 */
[----:B------:R-:W-:-:S02]  /*5f70*/  FSEL R168, R168, -INF , !P2 ;  /* 0xff800000a8a87808 */ /* 0x000fc40005000000 */
[----:B------:R-:W-:Y:S01]  /*5f80*/  FMNMX.FTZ R177, R163, R174, !PT ;  /* 0x000000aea3b17209 */ /* 0x000fe20007810000 */
[----:B------:R-:W-:-:S01]  /*5f90*/  FFMA.FTZ R174, R169, UR14, -R178 ;  /* 0x0000000ea9ae7c23 */ /* 0x000fc200080108b2 */
[--C-:B------:R-:W-:Y:S01]  /*5fa0*/  FFMA.FTZ R169, R154, UR14, -R178.reuse ;  /* 0x0000000e9aa97c23 */ /* 0x100fe200080108b2 */
[----:B------:R-:W-:-:S01]  /*5fb0*/  FFMA.FTZ R154, R171, UR14, -R178 ;  /* 0x0000000eab9a7c23 */ /* 0x000fc200080108b2 */
[----:B------:R-:W-:Y:S01]  /*5fc0*/  FMNMX.FTZ R177, R166, R177, !PT ;  /* 0x000000b1a6b17209 */ /* 0x000fe20007810000 */
[----:B------:R-:W-:-:S01]  /*5fd0*/  FFMA.FTZ R171, R172, UR14, -R178 ;  /* 0x0000000eacab7c23 */ /* 0x000fc200080108b2 */
[----:B------:R-:W-:Y:S01]  /*5fe0*/  FFMA.FTZ R178, R21, UR14, -R178 ;  /* 0x0000000e15b27c23 */ /* 0x000fe200080108b2 */
[----:B------:R-:W-:Y:S01]  /*5ff0*/  IMAD.U32 R172, RZ, RZ, UR14 ;  /* 0x0000000effac7e24 */ /* 0x000fe2000f8e00ff */
[----:B------:R-:W-:Y:S01]  /*6000*/  FMNMX.FTZ R177, R168, R177, !PT ;  /* 0x000000b1a8b17209 */ /* 0x000fe20007810000 */
[----:B------:R-:W-:Y:S01]  /*6010*/  MUFU.EX2 R175, R175 ;  /* 0x000000af00af7308 */ /* 0x000fe20000000800 */
[----:B0-----:R-:W-:-:S03]  /*6020*/  FSEL R179, R8, RZ, P4 ;  /* 0x000000ff08b37208 */ /* 0x001fc60002000000 */
[----:B------:R-:W0:Y:S02]  /*6030*/  SHFL.BFLY PT, R176, R177, 0x2, 0x1f ;  /* 0x0c401f00b1b07f89 */ /* 0x000e2400000e0000 */
[----:B------:R-:W-:-:S02]  /*6040*/  FADD.FTZ R179, -R179, R6 ;  /* 0x00000006b3b37221 */ /* 0x000fc40000010100 */
[----:B------:R-:W-:Y:S08]  /*6050*/  MUFU.EX2 R173, R173 ;  /* 0x000000ad00ad7308 */ /* 0x000ff00000000800 */
[----:B------:R-:W-:Y:S08]  /*6060*/  MUFU.EX2 R170, R170 ;  /* 0x000000aa00aa7308 */ /* 0x000ff00000000800 */
[----:B------:R-:W-:Y:S01]  /*6070*/  MUFU.EX2 R160, R160 ;  /* 0x000000a000a07308 */ /* 0x000fe20000000800 */
[----:B0-----:R-:W-:-:S07]  /*6080*/  FMNMX.FTZ R176, R177, R176, !PT ;  /* 0x000000b0b1b07209 */ /* 0x001fce0007810000 */
        /* <DEDUP_REMOVED lines=19> */
[----:B------:R-:W-:-:S01]  /*61c0*/  FFMA.FTZ R15, R152, UR14, -R172 ;  /* 0x0000000e980f7c23 */ /* 0x000fc200080108ac */
[----:B------:R-:W-:Y:S01]  /*61d0*/  FMUL.FTZ R152, R176, UR14 ;  /* 0x0000000eb0987c20 */ /* 0x000fe20008410000 */
[----:B------:R-:W-:Y:S01]  /*61e0*/  MUFU.EX2 R179, R179 ;  /* 0x000000b300b37308 */ /* 0x000fe20000000800 */
[----:B0-----:R-:W-:-:S01]  /*61f0*/  FFMA.FTZ R176, R177, R3, R158 ;  /* 0x00000003b1b07223 */ /* 0x001fc2000001009e */
[--C-:B------:R-:W-:Y:S01]  /*6200*/  FFMA.FTZ R153, R153, UR14, -R172.reuse ;  /* 0x0000000e99997c23 */ /* 0x100fe200080108ac */
[----:B------:R-:W-:-:S01]  /*6210*/  FFMA.FTZ R7, R156, UR14, -R172 ;  /* 0x0000000e9c077c23 */ /* 0x000fc200080108ac */
[----:B------:R-:W-:Y:S01]  /*6220*/  FFMA.FTZ R156, R157, UR14, -R172 ;  /* 0x0000000e9d9c7c23 */ /* 0x000fe200080108ac */
[----:B------:R-:W-:-:S01]  /*6230*/  FADD.FTZ R176, R175, R176 ;  /* 0x000000b0afb07221 */ /* 0x000fc20000010000 */
[--C-:B------:R-:W-:Y:S01]  /*6240*/  FFMA.FTZ R9, R9, UR14, -R172.reuse ;  /* 0x0000000e09097c23 */ /* 0x100fe200080108ac */
[----:B------:R-:W-:-:S01]  /*6250*/  FFMA.FTZ R159, R159, UR14, -R172 ;  /* 0x0000000e9f9f7c23 */ /* 0x000fc200080108ac */
[----:B------:R-:W0:Y:S01]  /*6260*/  MUFU.EX2 R152, R152 ;  /* 0x0000009800987308 */ /* 0x000e220000000800 */
[----:B------:R-:W-:-:S01]  /*6270*/  FFMA.FTZ R162, R162, UR14, -R172 ;  /* 0x0000000ea2a27c23 */ /* 0x000fc200080108ac */
[--C-:B------:R-:W-:Y:S01]  /*6280*/  FFMA.FTZ R163, R163, UR14, -R172.reuse ;  /* 0x0000000ea3a37c23 */ /* 0x100fe200080108ac */
[----:B------:R-:W-:-:S01]  /*6290*/  FFMA.FTZ R166, R166, UR14, -R172 ;  /* 0x0000000ea6a67c23 */ /* 0x000fc200080108ac */
[----:B------:R-:W-:-:S04]  /*62a0*/  FFMA.FTZ R168, R168, UR14, -R172 ;  /* 0x0000000ea8a87c23 */ /* 0x000fc800080108ac */
[----:B------:R-:W1:Y:S08]  /*62b0*/  MUFU.EX2 R10, R10 ;  /* 0x0000000a000a7308 */ /* 0x000e700000000800 */
[----:B------:R-:W2:Y:S01]  /*62c0*/  MUFU.EX2 R11, R11 ;  /* 0x0000000b000b7308 */ /* 0x000ea20000000800 */
[----:B0-----:R-:W-:-:S07]  /*62d0*/  FFMA.FTZ R3, R152, R4, R179 ;  /* 0x0000000498037223 */ /* 0x001fce00000100b3 */
[----:B------:R-:W0:Y:S01]  /*62e0*/  MUFU.EX2 R12, R12 ;  /* 0x0000000c000c7308 */ /* 0x000e220000000800 */
[----:B-1----:R-:W-:-:S01]  /*62f0*/  FADD.FTZ R4, R10, R3 ;  /* 0x000000030a047221 */ /* 0x002fc20000010000 */
[----:B------:R-:W-:-:S04]  /*6300*/  FADD.FTZ R3, R173, R176 ;  /* 0x000000b0ad037221 */ /* 0x000fc80000010000 */
[----:B------:R-:W-:Y:S02]  /*6310*/  FADD.FTZ R3, R170, R3 ;  /* 0x00000003aa037221 */ /* 0x000fe40000010000 */
[----:B------:R-:W1:Y:S02]  /*6320*/  MUFU.EX2 R13, R13 ;  /* 0x0000000d000d7308 */ /* 0x000e640000000800 */
[----:B------:R-:W-:-:S06]  /*6330*/  FADD.FTZ R176, R160, R3 ;  /* 0x00000003a0b07221 */ /* 0x000fcc0000010000 */
[----:B------:R-:W3:Y:S08]  /*6340*/  MUFU.EX2 R14, R14 ;  /* 0x0000000e000e7308 */ /* 0x000ef00000000800 */
[----:B------:R-:W4:Y:S08]  /*6350*/  MUFU.EX2 R15, R15 ;  /* 0x0000000f000f7308 */ /* 0x000f300000000800 */
[----:B------:R2:W5:Y:S08]  /*6360*/  MUFU.EX2 R178, R153 ;  /* 0x0000009900b27308 */ /* 0x0005700000000800 */
[----:B------:R-:W-:Y:S01]  /*6370*/  MUFU.EX2 R167, R167 ;  /* 0x000000a700a77308 */ /* 0x000fe20000000800 */
[----:B--2---:R-:W-:-:S04]  /*6380*/  FADD.FTZ R153, R11, R4 ;  /* 0x000000040b997221 */ /* 0x004fc80000010000 */
[----:B0-----:R-:W-:-:S03]  /*6390*/  FADD.FTZ R4, R12, R153 ;  /* 0x000000990c047221 */ /* 0x001fc60000010000 */
[----:B------:R-:W0:Y:S01]  /*63a0*/  MUFU.EX2 R7, R7 ;  /* 0x0000000700077308 */ /* 0x000e220000000800 */
[----:B-1----:R-:W-:-:S04]  /*63b0*/  FADD.FTZ R3, R13, R4 ;  /* 0x000000040d037221 */ /* 0x002fc80000010000 */
[----:B---3--:R-:W-:-:S03]  /*63c0*/  FADD.FTZ R4, R14, R3 ;  /* 0x000000030e047221 */ /* 0x008fc60000010000 */
[----:B------:R-:W-:Y:S01]  /*63d0*/  MUFU.EX2 R174, R174 ;  /* 0x000000ae00ae7308 */ /* 0x000fe20000000800 */
[----:B----4-:R-:W-:-:S04]  /*63e0*/  FADD.FTZ R4, R15, R4 ;  /* 0x000000040f047221 */ /* 0x010fc80000010000 */
[----:B-----5:R-:W-:-:S03]  /*63f0*/  FADD.FTZ R4, R178, R4 ;  /* 0x00000004b2047221 */ /* 0x020fc60000010000 */
[----:B------:R-:W1:Y:S08]  /*6400*/  MUFU.EX2 R156, R156 ;  /* 0x0000009c009c7308 */ /* 0x000e700000000800 */
[----:B------:R2:W3:Y:S08]  /*6410*/  MUFU.EX2 R180, R9 ;  /* 0x0000000900b47308 */ /* 0x0004f00000000800 */
[----:B------:R-:W4:Y:S01]  /*6420*/  MUFU.EX2 R20, R20 ;  /* 0x0000001400147308 */ /* 0x000f220000000800 */
[----:B--2---:R-:W-:-:S04]  /*6430*/  FADD.FTZ R9, R161, R176 ;  /* 0x000000b0a1097221 */ /* 0x004fc80000010000 */
[----:B------:R-:W-:Y:S01]  /*6440*/  FADD.FTZ R176, R164, R9 ;  /* 0x00000009a4b07221 */ /* 0x000fe20000010000 */
[----:B0-----:R-:W-:-:S02]  /*6450*/  FADD.FTZ R9, R7, R4 ;  /* 0x0000000407097221 */ /* 0x001fc40000010000 */
[----:B------:R-:W0:Y:S01]  /*6460*/  MUFU.EX2 R169, R169 ;  /* 0x000000a900a97308 */ /* 0x000e220000000800 */
[----:B------:R-:W-:-:S01]  /*6470*/  FADD.FTZ R176, R165, R176 ;  /* 0x000000b0a5b07221 */ /* 0x000fc20000010000 */
[----:B-1----:R-:W-:-:S03]  /*6480*/  FADD.FTZ R9, R156, R9 ;  /* 0x000000099c097221 */ /* 0x002fc60000010000 */
[----:B------:R-:W-:Y:S01]  /*6490*/  FADD.FTZ R3, R167, R176 ;  /* 0x000000b0a7037221 */ /* 0x000fe20000010000 */
[----:B---3--:R-:W-:-:S02]  /*64a0*/  FADD.FTZ R9, R180, R9 ;  /* 0x00000009b4097221 */ /* 0x008fc40000010000 */
[----:B------:R-:W1:Y:S01]  /*64b0*/  MUFU.EX2 R159, R159 ;  /* 0x0000009f009f7308 */ /* 0x000e620000000800 */
[----:B------:R-:W-:-:S04]  /*64c0*/  FADD.FTZ R3, R174, R3 ;  /* 0x00000003ae037221 */ /* 0x000fc80000010000 */
[----:B----4-:R-:W-:-:S03]  /*64d0*/  FADD.FTZ R4, R20, R3 ;  /* 0x0000000314047221 */ /* 0x010fc60000010000 */
        /* <DEDUP_REMOVED lines=14> */
[----:B------:R-:W-:Y:S01]  /*65c0*/  FADD.FTZ R3, R6, R3 ;  /* 0x0000000306037221 */ /* 0x000fe20000010000 */
[----:B-1----:R-:W-:-:S04]  /*65d0*/  FADD.FTZ R9, R166, R9 ;  /* 0x00000009a6097221 */ /* 0x002fc80000010000 */
[----:B--2---:R-:W-:Y:S01]  /*65e0*/  FADD.FTZ R4, R168, R9 ;  /* 0x00000009a8047221 */ /* 0x004fe20000010000 */
[----:B------:R-:W-:Y:S06]  /*65f0*/  @!P0 BRA `(.L_x_1131) ;  /* 0x0000000000048947 */ /* 0x000fec0003800000 */
[----:B------:R-:W-:Y:S01]  /*6600*/  BPT.TRAP 0x1 ;  /* 0x000000040000795c */ /* 0x000fe20000300000 */
.L_x_1131:
        /* <DEDUP_REMOVED lines=18> */
[----:B------:R-:W-:Y:S01]  /*6730*/  SYNCS.ARRIVE.TRANS64.RED.A1T0 RZ, [UR6], RZ ;  /* 0x000000ffffff79a7 */ /* 0x000fe20008100406 */
[----:B------:R-:W-:Y:S01]  /*6740*/  F2FP.SATFINITE.E4M3.F32.PACK_AB_MERGE_C R185, R156, R7, R9 ;  /* 0x000000079cb9723e */ /* 0x000fe20004807009 */
[-C--:B------:R-:W-:Y:S01]  /*6750*/  FMUL.FTZ R32, R32, R177.reuse ;  /* 0x000000b120207220 */ /* 0x080fe20000410000 */
        /* <DEDUP_REMOVED lines=134> */
[----:B------:R-:W-:Y:S01]  /*6fc0*/  IMAD.MOV.U32 R7, RZ, RZ, R21 ;  /* 0x000000ffff077224 */ /* 0x000fe200078e0015 */
[----:B------:R-:W-:Y:S01]  /*6fd0*/  UMOV UR55, UR60 ;  /* 0x0000003c00377c82 */ /* 0x000fe20008000000 */
[----:B------:R-:W-:Y:S01]  /*6fe0*/  IMAD.MOV.U32 R6, RZ, RZ, R8 ;  /* 0x000000ffff067224 */ /* 0x000fe200078e0008 */
[----:B------:R-:W-:-:S06]  /*6ff0*/  UMOV UR50, UR59 ;  /* 0x0000003b00327c82 */ /* 0x000fcc0008000000 */
.L_x_1114:
[----:B------:R-:W-:Y:S01]  /*7000*/  ULDC UR6, c[0x0][0x448] ;  /* 0x0001120000067ab9 */ /* 0x000fe20000000800 */
[----:B------:R-:W-:Y:S01]  /*7010*/  ULDC UR15, c[0x0][0x9e4] ;  /* 0x00027900000f7ab9 */ /* 0x000fe20000000800 */
[----:B------:R-:W-:Y:S02]  /*7020*/  UISETP.NE.AND UP0, UPT, UR6, 0x1, UPT ;  /* 0x000000010600788c */ /* 0x000fe4000bf05270 */
[----:B------:R-:W-:Y:S02]  /*7030*/  UISETP.GE.AND UP1, UPT, UR15, 0x1, UPT ;  /* 0x000000010f00788c */ /* 0x000fe4000bf26270 */
[----:B------:R-:W-:Y:S02]  /*7040*/  UIADD3 UR10, UR36, 0x7f, URZ ;  /* 0x0000007f240a7890 */ /* 0x000fe4000fffe03f */
[----:B------:R-:W-:Y:S02]  /*7050*/  UIADD3 UR11, UR37, 0x1, -UR45 ;  /* 0x00000001250b7890 */ /* 0x000fe4000fffe82d */
[----:B------:R-:W-:Y:S01]  /*7060*/  PLOP3.LUT P6, PT, PT, PT, UP1, 0x80, 0x0 ;  /* 0x000000000000781c */ /* 0x000fe20003fcf018 */
[----:B------:R-:W-:-:S02]  /*7070*/  ULDC UR19, c[0x0][0x9dc] ;  /* 0x0002770000137ab9 */ /* 0x000fc40000000800 */
[----:B------:R-:W-:Y:S01]  /*7080*/  @UP0 ULDC UR6, c[0x0][0x44c] ;  /* 0x0001130000060ab9 */ /* 0x000fe20000000800 */
[----:B------:R-:W-:Y:S01]  /*7090*/  @UP0 ULDC UR18, c[0x0][0x450] ;  /* 0x0001140000120ab9 */ /* 0x000fe20000000800 */
[----:B------:R-:W-:-:S04]  /*70a0*/  UIMAD.WIDE.U32 UR6, UR10, UR6, URZ ;  /* 0x000000060a0672a5 */ /* 0x000fc8000f8e003f */
[----:B------:R-:W-:-:S04]  /*70b0*/  @UP0 USHF.R.U32.HI UR10, URZ, UR18, UR7 ;  /* 0x000000123f0a0299 */ /* 0x000fc80008011607 */
[----:B------:R-:W-:-:S04]  /*70c0*/  UIADD3 UR10, UR11, UR10, URZ ;  /* 0x0000000a0b0a7290 */ /* 0x000fc8000fffe03f */
[----:B------:R-:W-:Y:S01]  /*70d0*/  UIADD3 UR19, UR10, -UR19, URZ ;  /* 0x800000130a137290 */ /* 0x000fe2000fffe03f */
[----:B------:R-:W-:Y:S11]  /*70e0*/  @!P6 BRA `(.L_x_1133) ;  /* 0x000000000048e947 */ /* 0x000ff60003800000 */
[----:B------:R-:W-:Y:S02]  /*70f0*/  UMOV UR18, UR10 ;  /* 0x0000000a00127c82 */ /* 0x000fe40008000000 */
        /* <DEDUP_REMOVED lines=10> */
.L_x_1134:
[----:B------:R-:W-:-:S11]  /*71a0*/  UISETP.NE.AND UP1, UPT, UR15, 0x1, UPT ;  /* 0x000000010f00788c */ /* 0x000fd6000bf25270 */
[----:B------:R-:W-:Y:S02]  /*71b0*/  @UP1 ULDC.64 UR6, c[0x0][0x9e8] ;  /* 0x00027a0000061ab9 */ /* 0x000fe40000000a00 */
[----:B------:R-:W-:-:S04]  /*71c0*/  UIMAD.WIDE.U32 UR10, UR18, UR6, URZ ;  /* 0x00000006120a72a5 */ /* 0x000fc8000f8e003f */
[----:B------:R-:W-:-:S12]  /*71d0*/  @UP1 USHF.R.U32.HI UR18, URZ, UR7, UR11 ;  /* 0x000000073f121299 */ /* 0x000fd8000801160b */
.L_x_1135:
[----:B------:R-:W-:-:S04]  /*71e0*/  UIMAD UR15, UR18, UR15, URZ ;  /* 0x0000000f120f72a4 */ /* 0x000fc8000f8e023f */
[----:B------:R-:W-:-:S04]  /*71f0*/  UISETP.LT.AND UP1, UPT, UR19, UR15, UPT ;  /* 0x0000000f1300728c */ /* 0x000fc8000bf21270 */
[----:B------:R-:W-:-:S12]  /*7200*/  USEL UR19, UR19, UR15, !UP1 ;  /* 0x0000000f13137287 */ /* 0x000fd8000c800000 */
.L_x_1133:
[----:B------:R-:W-:-:S04]  /*7210*/  UIADD3 UR19, UR19, 0x3f, URZ ;  /* 0x0000003f13137890 */ /* 0x000fc8000fffe03f */
[----:B------:R-:W-:-:S04]  /*7220*/  USHF.R.S32.HI UR6, URZ, 0x1f, UR19 ;  /* 0x0000001f3f067899 */ /* 0x000fc80008011413 */
[----:B------:R-:W-:-:S04]  /*7230*/  ULEA.HI UR6, UR6, UR19, URZ, 0x6 ;  /* 0x0000001306067291 */ /* 0x000fc8000f8f303f */
[----:B------:R-:W-:-:S04]  /*7240*/  USHF.R.S32.HI UR6, URZ, 0x6, UR6 ;  /* 0x000000063f067899 */ /* 0x000fc80008011406 */
[----:B------:R-:W-:-:S04]  /*7250*/  UISETP.LT.AND UP1, UPT, UR39, UR6, UPT ;  /* 0x000000062700728c */ /* 0x000fc8000bf21270 */
[----:B------:R-:W-:-:S06]  /*7260*/  USEL UR56, UR39, UR6, !UP1 ;  /* 0x0000000627387287 */ /* 0x000fcc000c800000 */
[----:B------:R-:W-:-:S13]  /*7270*/  ISETP.GE.AND P2, PT, R5, UR56, PT ;  /* 0x0000003805007c0c */ /* 0x000fda000bf46270 */
[----:B------:R-:W-:Y:S05]  /*7280*/  @!P2 BRA `(.L_x_1136) ;  /* 0x0000001c006ca947 */ /* 0x000fea0003800000 */
[----:B------:R-:W-:Y:S01]  /*7290*/  IMAD.MOV.U32 R14, RZ, RZ, R7 ;  /* 0x000000ffff0e7224 */ /* 0x000fe200078e0007 */
[----:B------:R-:W-:Y:S01]  /*72a0*/  UMOV UR58, UR55 ;  /* 0x00000037003a7c82 */ /* 0x000fe20008000000 */
[----:B------:R-:W-:Y:S01]  /*72b0*/  IMAD.MOV.U32 R15, RZ, RZ, R6 ;  /* 0x000000ffff0f7224 */ /* 0x000fe200078e0006 */
[----:B------:R-:W-:Y:S01]  /*72c0*/  UMOV UR59, UR50 ;  /* 0x00000032003b7c82 */ /* 0x000fe20008000000 */
[----:B------:R-:W-:-:S05]  /*72d0*/  ULDC UR55, c[0x0][0x988] ;  /* 0x0002620000377ab9 */ /* 0x000fca0000000800 */
.L_x_1146:
[----:B------:R-:W-:Y:S01]  /*72e0*/  ISETP.NE.AND P3, PT, RZ, UR44, PT ;  /* 0x0000002cff007c0c */ /* 0x000fe2000bf65270 */
[----:B------:R-:W-:-:S04]  /*72f0*/  UISETP.NE.AND UP1, UPT, UR58, 0x1, UPT ;  /* 0x000000013a00788c */ /* 0x000fc8000bf25270 */
[----:B------:R-:W-:-:S04]  /*7300*/  USEL UR50, URZ, 0x1, UP1 ;  /* 0x000000013f327887 */ /* 0x000fc80008800000 */
[----:B------:R-:W-:-:S04]  /*7310*/  ULOP3.LUT UR50, UR59, UR50, URZ, 0x3c, !UPT ;  /* 0x000000323b327292 */ /* 0x000fc8000f8e3c3f */
[----:B------:R-:W-:Y:S08]  /*7320*/  @P3 BRA `(.L_x_1137) ;  /* 0x0000000000383947 */ /* 0x000ff00003800000 */
[----:B------:R-:W-:Y:S05]  /*7330*/  @!P0 BRA `(.L_x_1138) ;  /* 0x0000000000048947 */ /* 0x000fea0003800000 */
[----:B------:R-:W-:Y:S01]  /*7340*/  BPT.TRAP 0x1 ;  /* 0x000000040000795c */ /* 0x000fe20000300000 */
.L_x_1138:
        /* <DEDUP_REMOVED lines=9> */
.L_x_1139:
[----:B-1----:R-:W-:Y:S05]  /*73e0*/  @P2 BRA `(.L_x_1137) ;  /* 0x0000000000082947 */ /* 0x002fea0003800000 */
[----:B------:R-:W1:Y:S02]  /*73f0*/  SYNCS.PHASECHK.TRANS64.TRYWAIT P2, [UR6+0x28430], R6 ;  /* 0x02843006ff0075a7 */ /* 0x000e640008040146 */
[----:B-1----:R-:W-:Y:S05]  /*7400*/  @!P2 BRA `(.L_x_1140) ;  /* 0x000000ec001ca947 */ /* 0x002fea0003800000 */
.L_x_1137:
        /* <DEDUP_REMOVED lines=50> */
.L_x_1142:
[----:B------:R-:W-:Y:S01]  /*7730*/  ULEA UR6, UR58, UR41, 0x3 ;  /* 0x000000293a067291 */ /* 0x000fe2000f8e183f */
[----:B------:R-:W-:-:S05]  /*7740*/  IMAD.U32 R6, RZ, RZ, UR59 ;  /* 0x0000003bff067e24 */ /* 0x000fca000f8e00ff */
[----:B------:R-:W-:-:S04]  /*7750*/  SHF.L.U32 R6, R6, 0x1f, RZ ;  /* 0x0000001f06067819 */ /* 0x000fc800000006ff */
[----:B------:R0:W1:Y:S01]  /*7760*/  SYNCS.PHASECHK.TRANS64.TRYWAIT P2, [UR6+0x28450], R6 ;  /* 0x02845006ff0075a7 */ /* 0x0000620008040146 */
[----:B------:R-:W-:Y:S05]  /*7770*/  @!P0 BRA `(.L_x_1143) ;  /* 0x0000000000048947 */ /* 0x000fea0003800000 */
[----:B------:R-:W-:Y:S01]  /*7780*/  BPT.TRAP 0x1 ;  /* 0x000000040000795c */ /* 0x000fe20000300000 */
.L_x_1143:
[----:B-1----:R-:W-:Y:S05]  /*7790*/  @P2 BRA `(.L_x_1141) ;  /* 0x0000000000082947 */ /* 0x002fea0003800000 */
[----:B------:R-:W1:Y:S02]  /*77a0*/  SYNCS.PHASECHK.TRANS64.TRYWAIT P2, [UR6+0x28450], R6 ;  /* 0x02845006ff0075a7 */ /* 0x000e640008040146 */
[----:B-1----:R-:W-:Y:S05]  /*77b0*/  @!P2 BRA `(.L_x_1144) ;  /* 0x000000e80048a947 */ /* 0x002fea0003800000 */
.L_x_1141:
        /* <DEDUP_REMOVED lines=24> */
[----:B------:R-:W-:Y:S01]  /*7940*/  FMUL.FTZ R163, R0, R165 ;  /* 0x000000a500a37220 */ /* 0x000fe20000410000 */
[----:B------:R-:W-:Y:S01]  /*7950*/  QGMMA.64x256x32.F32.E4M3.E4M3 R24, R188, gdesc[UR4], R24, gsb0 ;  /* 0x03e00004bc187df3 */ /* 0x000fe20008000818 */
[----:B------:R-:W3:Y:S01]  /*7960*/  MUFU.TANH R21, R21 ;  /* 0x0000001500157308 */ /* 0x000ee20000002400 */
[----:B01----:R-:W-:Y:S01]  /*7970*/  FMNMX.FTZ R6, R20, R15, !PT ;  /* 0x0000000f14067209 */ /* 0x003fe20007810000 */
[C---:B------:R-:W-:Y:S01]  /*7980*/  FMUL.FTZ R166, R0.reuse, R169 ;  /* 0x000000a900a67220 */ /* 0x040fe20000410000 */
[C---:B------:R-:W-:Y:S01]  /*7990*/  FMUL.FTZ R169, R0.reuse, R173 ;  /* 0x000000ad00a97220 */ /* 0x040fe20000410000 */
[C---:B------:R-:W-:Y:S01]  /*79a0*/  FMUL.FTZ R153, R0.reuse, R167 ;  /* 0x000000a700997220 */ /* 0x040fe20000410000 */
[C---:B------:R-:W-:Y:S01]  /*79b0*/  FMUL.FTZ R167, R0.reuse, R172 ;  /* 0x000000ac00a77220 */ /* 0x040fe20000410000 */
[C---:B------:R-:W-:Y:S01]  /*79c0*/  FMUL.FTZ R156, R0.reuse, R170 ;  /* 0x000000aa009c7220 */ /* 0x040fe20000410000 */
[----:B------:R-:W-:Y:S01]  /*79d0*/  FMUL.FTZ R161, R0, R175 ;  /* 0x000000af00a17220 */ /* 0x000fe20000410000 */
[----:B------:R-:W0:Y:S01]  /*79e0*/  MUFU.TANH R9, R9 ;  /* 0x0000000900097308 */ /* 0x000e220000002400 */
[----:B--2---:R-:W-:Y:S01]  /*79f0*/  FMNMX.FTZ R168, R8, R14, !PT ;  /* 0x0000000e08a87209 */ /* 0x004fe20007810000 */
[C---:B------:R-:W-:Y:S01]  /*7a00*/  FMUL.FTZ R157, R0.reuse, R171 ;  /* 0x000000ab009d7220 */ /* 0x040fe20000410000 */
[C---:B------:R-:W-:Y:S01]  /*7a10*/  FMUL.FTZ R160, R0.reuse, R174 ;  /* 0x000000ae00a07220 */ /* 0x040fe20000410000 */
[C---:B------:R-:W-:Y:S01]  /*7a20*/  FMUL.FTZ R171, R0.reuse, R177 ;  /* 0x000000b100ab7220 */ /* 0x040fe20000410000 */
[C---:B------:R-:W-:Y:S01]  /*7a30*/  FMUL.FTZ R170, R0.reuse, R176 ;  /* 0x000000b000aa7220 */ /* 0x040fe20000410000 */
[C---:B------:R-:W-:Y:S01]  /*7a40*/  FMUL.FTZ R165, R0.reuse, R178 ;  /* 0x000000b200a57220 */ /* 0x040fe20000410000 */
[----:B------:R-:W-:Y:S01]  /*7a50*/  UIADD3 UR6, UR6, 0x2, URZ ;  /* 0x0000000206067890 */ /* 0x000fe2000fffe03f */
[----:B------:R-:W1:Y:S01]  /*7a60*/  MUFU.TANH R154, R154 ;  /* 0x0000009a009a7308 */ /* 0x000e620000002400 */
[----:B---3--:R-:W-:Y:S01]  /*7a70*/  FMNMX.FTZ R7, R21, R6, !PT ;  /* 0x0000000615077209 */ /* 0x008fe20007810000 */
[----:B------:R-:W-:Y:S01]  /*7a80*/  UMOV UR7, 0x80000020 ;  /* 0x8000002000077882 */ /* 0x000fe20000000000 */
[----:B------:R-:W-:Y:S01]  /*7a90*/  UMOV UR14, UR55 ;  /* 0x00000037000e7c82 */ /* 0x000fe20008000000 */
[----:B------:R-:W2:Y:S04]  /*7aa0*/  S2R R202, SR_TID.X ;  /* 0x0000000000ca7919 */ /* 0x000ea80000002100 */
[----:B------:R-:W3:Y:S01]  /*7ab0*/  MUFU.TANH R10, R10 ;  /* 0x0000000a000a7308 */ /* 0x000ee20000002400 */
[----:B0-----:R-:W-:Y:S01]  /*7ac0*/  FMNMX.FTZ R173, R9, R168, !PT ;  /* 0x000000a809ad7209 */ /* 0x001fe20007810000 */
[----:B------:R-:W-:-:S06]  /*7ad0*/  FMUL.FTZ R168, R0, R179 ;  /* 0x000000b300a87220 */ /* 0x000fcc0000410000 */
[----:B------:R-:W0:Y:S01]  /*7ae0*/  MUFU.TANH R155, R155 ;  /* 0x0000009b009b7308 */ /* 0x000e220000002400 */
[----:B-1----:R-:W-:-:S07]  /*7af0*/  FMNMX.FTZ R6, R154, R7, !PT ;  /* 0x000000079a067209 */ /* 0x002fce0007810000 */
[----:B------:R-:W1:Y:S01]  /*7b00*/  MUFU.TANH R11, R11 ;  /* 0x0000000b000b7308 */ /* 0x000e620000002400 */
[----:B---3--:R-:W-:Y:S01]  /*7b10*/  FMNMX.FTZ R172, R10, R173, !PT ;  /* 0x000000ad0aac7209 */ /* 0x008fe20007810000 */
[----:B------:R-:W-:-:S06]  /*7b20*/  FMUL.FTZ R173, R0, R180 ;  /* 0x000000b400ad7220 */ /* 0x000fcc0000410000 */
[----:B------:R-:W3:Y:S01]  /*7b30*/  MUFU.TANH R158, R158 ;  /* 0x0000009e009e7308 */ /* 0x000ee20000002400 */
[----:B0-----:R-:W-:Y:S02]  /*7b40*/  FMNMX.FTZ R7, R155, R6, !PT ;  /* 0x000000069b077209 */ /* 0x001fe40007810000 */
[----:B--2---:R-:W-:-:S05]  /*7b50*/  SHF.R.U32.HI R202, RZ, 0x7, R202 ;  /* 0x00000007ffca7819 */ /* 0x004fca00000116ca */
[----:B------:R-:W0:Y:S01]  /*7b60*/  MUFU.TANH R12, R12 ;  /* 0x0000000c000c7308 */ /* 0x000e220000002400 */
[----:B-1----:R-:W-:-:S07]  /*7b70*/  FMNMX.FTZ R175, R11, R172, !PT ;  /* 0x000000ac0baf7209 */ /* 0x002fce0007810000 */
[----:B------:R-:W1:Y:S01]  /*7b80*/  MUFU.TANH R159, R159 ;  /* 0x0000009f009f7308 */ /* 0x000e620000002400 */
[----:B---3--:R-:W-:-:S07]  /*7b90*/  FMNMX.FTZ R6, R158, R7, !PT ;  /* 0x000000079e067209 */ /* 0x008fce0007810000 */
[----:B------:R-:W2:Y:S01]  /*7ba0*/  MUFU.TANH R13, R13 ;  /* 0x0000000d000d7308 */ /* 0x000ea20000002400 */
[----:B0-----:R-:W-:Y:S01]  /*7bb0*/  FMNMX.FTZ R172, R12, R175, !PT ;  /* 0x000000af0cac7209 */ /* 0x001fe20007810000 */
[----:B------:R-:W-:Y:S01]  /*7bc0*/  FMUL.FTZ R175, R0, R181 ;  /* 0x000000b500af7220 */ /* 0x000fe20000410000 */
[----:B------:R-:W-:-:S05]  /*7bd0*/  IMAD.U32 R181, RZ, RZ, UR14 ;  /* 0x0000000effb57e24 */ /* 0x000fca000f8e00ff */
        /* <DEDUP_REMOVED lines=41> */
[----:B--2---:R-:W-:Y:S02]  /*7e70*/  FMNMX.FTZ R7, R172, R7, !PT ;  /* 0x00000007ac077209 */ /* 0x004fe40007810000 */
[----:B0-----:R-:W-:Y:S02]  /*7e80*/  FMNMX.FTZ R176, R175, R6, !PT ;  /* 0x00000006afb07209 */ /* 0x001fe40007810000 */
[----:B-1----:R-:W-:-:S03]  /*7e90*/  FMNMX.FTZ R177, R174, R7, !PT ;  /* 0x00000007aeb17209 */ /* 0x002fc60007810000 */
[----:B------:R-:W0:Y:S04]  /*7ea0*/  SHFL.BFLY PT, R7, R176, 0x2, 0x1f ;  /* 0x0c401f00b0077f89 */ /* 0x000e2800000e0000 */
[----:B------:R-:W1:Y:S01]  /*7eb0*/  SHFL.BFLY PT, R6, R177, 0x2, 0x1f ;  /* 0x0c401f00b1067f89 */ /* 0x000e6200000e0000 */
[----:B------:R-:W-:Y:S02]  /*7ec0*/  WARPGROUP.DEPBAR.LE gsb0, 0x0 ;  /* 0x00008000000079c5 */ /* 0x000fe40000010000 */
[----:B------:R-:W-:Y:S01]  /*7ed0*/  WARPGROUP.ARRIVE ;  /* 0x00000000000079c5 */ /* 0x000fe20000000000 */
[----:B0-----:R-:W-:-:S05]  /*7ee0*/  FMNMX.FTZ R178, R176, R7, !PT ;  /* 0x00000007b0b27209 */ /* 0x001fca0007810000 */
[----:B------:R-:W-:Y:S01]  /*7ef0*/  QGMMA.64x256x32.F32.E4M3.E4M3 R24, R184, gdesc[UR4], R24, gsb0 ;  /* 0x03e00004b8187df3 */ /* 0x000fe20008000818 */
[----:B-1----:R-:W-:Y:S01]  /*7f00*/  FMNMX.FTZ R179, R177, R6, !PT ;  /* 0x00000006b1b37209 */ /* 0x002fe20007810000 */
[----:B------:R-:W0:Y:S04]  /*7f10*/  SHFL.BFLY PT, R7, R178, 0x1, 0x1f ;  /* 0x0c201f00b2077f89 */ /* 0x000e2800000e0000 */
[----:B------:R-:W1:Y:S01]  /*7f20*/  SHFL.BFLY PT, R180, R179, 0x1, 0x1f ;  /* 0x0c201f00b3b47f89 */ /* 0x000e6200000e0000 */
[----:B0-----:R-:W-:Y:S02]  /*7f30*/  FMNMX.FTZ R6, R178, R7, !PT ;  /* 0x00000007b2067209 */ /* 0x001fe40007810000 */
[----:B-1----:R-:W-:-:S03]  /*7f40*/  FMNMX.FTZ R7, R179, R180, !PT ;  /* 0x000000b4b3077209 */ /* 0x002fc60007810000 */
[C---:B------:R-:W-:Y:S01]  /*7f50*/  FFMA.FTZ R178, R6.reuse, R181, -8 ;  /* 0xc100000006b27423 */ /* 0x040fe200000100b5 */
[----:B------:R-:W-:-:S01]  /*7f60*/  FADD.FTZ R15, -R6, R15 ;  /* 0x0000000f060f7221 */ /* 0x000fc20000010100 */
[----:B------:R-:W-:Y:S01]  /*7f70*/  IMAD.U32 R180, RZ, RZ, UR14 ;  /* 0x0000000effb47e24 */ /* 0x000fe2000f8e00ff */
[----:B------:R-:W-:Y:S01]  /*7f80*/  IADD3 R181, -R202, 0xb, RZ ;  /* 0x0000000bcab57810 */ /* 0x000fe20007ffe1ff */
        /* <DEDUP_REMOVED lines=15> */
[----:B------:R-:W-:-:S01]  /*8080*/  FFMA.FTZ R171, R173, UR14, -R178 ;  /* 0x0000000eadab7c23 */ /* 0x000fc200080108b2 */
[C---:B------:R-:W-:Y:S01]  /*8090*/  FADD.FTZ R15, -R7.reuse, R14 ;  /* 0x0000000e070f7221 */ /* 0x040fe20000010100 */
[----:B------:R-:W-:-:S01]  /*80a0*/  FFMA.FTZ R173, R7, R180, -8 ;  /* 0xc100000007ad7423 */ /* 0x000fc200000100b4 */
[----:B------:R0:W-:Y:S02]  /*80b0*/  MUFU.EX2 R14, R176 ;  /* 0x000000b0000e7308 */ /* 0x0001e40000000800 */
[----:B------:R-:W-:Y:S01]  /*80c0*/  FMUL.FTZ R15, R15, UR14 ;  /* 0x0000000e0f0f7c20 */ /* 0x000fe20008410000 */
[--C-:B------:R-:W-:Y:S01]  /*80d0*/  FFMA.FTZ R8, R8, UR14, -R173.reuse ;  /* 0x0000000e08087c23 */ /* 0x100fe200080108ad */
[----:B------:R-:W-:-:S01]  /*80e0*/  FFMA.FTZ R9, R9, UR14, -R173 ;  /* 0x0000000e09097c23 */ /* 0x000fc200080108ad */
[--C-:B------:R-:W-:Y:S01]  /*80f0*/  FFMA.FTZ R10, R10, UR14, -R173.reuse ;  /* 0x0000000e0a0a7c23 */ /* 0x100fe200080108ad */
[----:B------:R-:W-:-:S01]  /*8100*/  FFMA.FTZ R11, R11, UR14, -R173 ;  /* 0x0000000e0b0b7c23 */ /* 0x000fc200080108ad */
[--C-:B------:R-:W-:Y:S01]  /*8110*/  FFMA.FTZ R12, R12, UR14, -R173.reuse ;  /* 0x0000000e0c0c7c23 */ /* 0x100fe200080108ad */
[----:B------:R-:W1:Y:S01]  /*8120*/  MUFU.EX2 R177, R177 ;  /* 0x000000b100b17308 */ /* 0x000e620000000800 */
[----:B------:R-:W-:-:S01]  /*8130*/  FFMA.FTZ R13, R13, UR14, -R173 ;  /* 0x0000000e0d0d7c23 */ /* 0x000fc200080108ad */
[----:B0-----:R-:W-:Y:S01]  /*8140*/  FFMA.FTZ R176, R175, UR14, -R178 ;  /* 0x0000000eafb07c23 */ /* 0x001fe200080108b2 */
        /* <DEDUP_REMOVED lines=10> */
[----:B------:R-:W-:-:S03]  /*81f0*/  FFMA.FTZ R173, R174, UR14, -R173 ;  /* 0x0000000eaead7c23 */ /* 0x000fc600080108ad */
[----:B------:R-:W0:Y:S01]  /*8200*/  MUFU.EX2 R8, R8 ;  /* 0x0000000800087308 */ /* 0x000e220000000800 */
[----:B-1----:R-:W-:-:S07]  /*8210*/  FFMA.FTZ R3, R14, R3, R177 ;  /* 0x000000030e037223 */ /* 0x002fce00000100b1 */
        /* <DEDUP_REMOVED lines=25> */
[----:B------:R-:W-:-:S06]  /*83b0*/  IMAD.U32 R160, RZ, RZ, UR57 ;  /* 0x00000039ffa07e24 */ /* 0x000fcc000f8e00ff */
[----:B------:R-:W2:Y:S01]  /*83c0*/  MUFU.EX2 R178, R178 ;  /* 0x000000b200b27308 */ /* 0x000ea20000000800 */
[----:B0-----:R-:W-:-:S07]  /*83d0*/  FADD.FTZ R157, R175, R4 ;  /* 0x00000004af9d7221 */ /* 0x001fce0000010000 */
[----:B------:R-:W0:Y:S01]  /*83e0*/  MUFU.EX2 R163, R163 ;  /* 0x000000a300a37308 */ /* 0x000e220000000800 */
[----:B-1----:R-:W-:-:S01]  /*83f0*/  FADD.FTZ R4, R162, R3 ;  /* 0x00000003a2047221 */ /* 0x002fc20000010000 */
[----:B------:R-:W-:-:S05]  /*8400*/  @!P1 LEA R3, R160, UR41, 0x3 ;  /* 0x00000029a0039c11 */ /* 0x000fca000f8e18ff */
[----:B------:R-:W-:Y:S01]  /*8410*/  @!P1 VIADD R3, R3, 0x28440 ;  /* 0x0002844003039836 */ /* 0x000fe20000000000 */
[----:B------:R-:W1:Y:S01]  /*8420*/  MUFU.EX2 R152, R152 ;  /* 0x0000009800987308 */ /* 0x000e620000000800 */
[----:B--2---:R-:W-:-:S03]  /*8430*/  FADD.FTZ R157, R178, R157 ;  /* 0x0000009db29d7221 */ /* 0x004fc60000010000 */
[----:B------:R-:W-:-:S04]  /*8440*/  @!P1 PRMT R3, RZ, 0x654, R3 ;  /* 0x00000654ff039816 */ /* 0x000fc80000000003 */
[----:B------:R-:W2:Y:S08]  /*8450*/  MUFU.EX2 R164, R164 ;  /* 0x000000a400a47308 */ /* 0x000eb00000000800 */
[----:B------:R-:W3:Y:S08]  /*8460*/  MUFU.EX2 R153, R153 ;  /* 0x0000009900997308 */ /* 0x000ef00000000800 */
[----:B------:R-:W4:Y:S08]  /*8470*/  MUFU.EX2 R166, R166 ;  /* 0x000000a600a67308 */ /* 0x000f300000000800 */
[----:B------:R-:W5:Y:S08]  /*8480*/  MUFU.EX2 R156, R156 ;  /* 0x0000009c009c7308 */ /* 0x000f700000000800 */
[----:B------:R-:W5:Y:S08]  /*8490*/  MUFU.EX2 R167, R167 ;  /* 0x000000a700a77308 */ /* 0x000f700000000800 */
[----:B------:R0:W5:Y:S08]  /*84a0*/  MUFU.EX2 R179, R161 ;  /* 0x000000a100b37308 */ /* 0x0001700000000800 */
[----:B------:R-:W-:Y:S01]  /*84b0*/  MUFU.EX2 R169, R169 ;  /* 0x000000a900a97308 */ /* 0x000fe20000000800 */
[----:B0-----:R-:W-:-:S01]  /*84c0*/  FADD.FTZ R161, R163, R4 ;  /* 0x00000004a3a17221 */ /* 0x001fc20000010000 */
[----:B-1----:R-:W-:-:S03]  /*84d0*/  FADD.FTZ R4, R152, R157 ;  /* 0x0000009d98047221 */ /* 0x002fc60000010000 */
[----:B--2---:R-:W-:Y:S01]  /*84e0*/  FADD.FTZ R161, R164, R161 ;  /* 0x000000a1a4a17221 */ /* 0x004fe20000010000 */
[----:B---3--:R-:W-:-:S02]  /*84f0*/  FADD.FTZ R157, R153, R4 ;  /* 0x00000004999d7221 */ /* 0x008fc40000010000 */
[----:B------:R-:W0:Y:S01]  /*8500*/  MUFU.EX2 R180, R165 ;  /* 0x000000a500b47308 */ /* 0x000e220000000800 */
[----:B----4-:R-:W-:-:S01]  /*8510*/  FADD.FTZ R4, R166, R161 ;  /* 0x000000a1a6047221 */ /* 0x010fc20000010000 */
[----:B-----5:R-:W-:Y:S01]  /*8520*/  FADD.FTZ R157, R156, R157 ;  /* 0x0000009d9c9d7221 */ /* 0x020fe20000010000 */
[----:B------:R-:W-:Y:S02]  /*8530*/  WARPGROUP.DEPBAR.LE gsb0, 0x0 ;  /* 0x00008000000079c5 */ /* 0x000fe40000010000 */
[----:B------:R-:W-:Y:S01]  /*8540*/  FADD.FTZ R4, R167, R4 ;  /* 0x00000004a7047221 */ /* 0x000fe20000010000 */
[----:B------:R-:W-:-:S01]  /*8550*/  FADD.FTZ R157, R179, R157 ;  /* 0x0000009db39d7221 */ /* 0x000fc20000010000 */
[----:B------:R1:W-:Y:S06]  /*8560*/  BAR.ARV R181, 0x100 ;  /* 0x000400b50000751d */ /* 0x0003ec0000002000 */
[----:B------:R-:W2:Y:S01]  /*8570*/  MUFU.EX2 R170, R170 ;  /* 0x000000aa00aa7308 */ /* 0x000ea20000000800 */
[----:B------:R3:W-:Y:S01]  /*8580*/  @!P1 SYNCS.ARRIVE.TRANS64.RED.A1T0 RZ, [R3+URZ], RZ ;  /* 0x000000ff03ff99a7 */ /* 0x0007e2000810043f */
[----:B0-----:R-:W-:-:S06]  /*8590*/  FADD.FTZ R157, R180, R157 ;  /* 0x0000009db49d7221 */ /* 0x001fcc0000010000 */
[----:B------:R-:W0:Y:S01]  /*85a0*/  MUFU.EX2 R168, R168 ;  /* 0x000000a800a87308 */ /* 0x000e220000000800 */
[----:B---3--:R-:W-:-:S07]  /*85b0*/  FADD.FTZ R3, R169, R4 ;  /* 0x00000004a9037221 */ /* 0x008fce0000010000 */
[----:B------:R-:W3:Y:S01]  /*85c0*/  MUFU.EX2 R171, R171 ;  /* 0x000000ab00ab7308 */ /* 0x000ee20000000800 */
[----:B--2---:R-:W-:-:S07]  /*85d0*/  FADD.FTZ R4, R170, R3 ;  /* 0x00000003aa047221 */ /* 0x004fce0000010000 */
[----:B------:R-:W2:Y:S01]  /*85e0*/  MUFU.EX2 R172, R172 ;  /* 0x000000ac00ac7308 */ /* 0x000ea20000000800 */
[----:B0-----:R-:W-:-:S07]  /*85f0*/  FADD.FTZ R157, R168, R157 ;  /* 0x0000009da89d7221 */ /* 0x001fce0000010000 */
[----:B------:R-:W0:Y:S01]  /*8600*/  MUFU.EX2 R176, R176 ;  /* 0x000000b000b07308 */ /* 0x000e220000000800 */
[----:B---3--:R-:W-:-:S07]  /*8610*/  FADD.FTZ R3, R171, R4 ;  /* 0x00000004ab037221 */ /* 0x008fce0000010000 */
[----:B------:R-:W3:Y:S01]  /*8620*/  MUFU.EX2 R173, R173 ;  /* 0x000000ad00ad7308 */ /* 0x000ee20000000800 */
[----:B--2---:R-:W-:-:S01]  /*8630*/  FADD.FTZ R157, R172, R157 ;  /* 0x0000009dac9d7221 */ /* 0x004fc20000010000 */
[----:B0-----:R-:W-:-:S03]  /*8640*/  FADD.FTZ R3, R176, R3 ;  /* 0x00000003b0037221 */ /* 0x001fc60000010000 */
[----:B---3--:R-:W-:Y:S01]  /*8650*/  FADD.FTZ R4, R173, R157 ;  /* 0x0000009dad047221 */ /* 0x008fe20000010000 */
[----:B-1----:R-:W-:Y:S06]  /*8660*/  @!P0 BRA `(.L_x_1145) ;  /* 0x0000000000048947 */ /* 0x002fec0003800000 */
[----:B------:R-:W-:Y:S01]  /*8670*/  BPT.TRAP 0x1 ;  /* 0x000000040000795c */ /* 0x000fe20000300000 */
.L_x_1145:
        /* <DEDUP_REMOVED lines=153> */
[----:B------:R-:W-:Y:S01]  /*9010*/  F2FP.SATFINITE.E4M3.F32.PACK_AB_MERGE_C R187, R168, R180, R11 ;  /* 0x000000b4a8bb723e */ /* 0x000fe2000480700b */
[----:B------:R-:W-:Y:S06]  /*9020*/  @P2 BRA `(.L_x_1146) ;  /* 0xffffffe000ac2947 */ /* 0x000fec000383ffff */
[----:B------:R-:W-:-:S05]  /*9030*/  UMOV UR55, UR57 ;  /* 0x0000003900377c82 */ /* 0x000fca0008000000 */
.L_x_1136:
        /* <DEDUP_REMOVED lines=8> */
[----:B------:R-:W-:-:S05]  /*90c0*/  ULDC UR57, c[0x0][0x9e0] ;  /* 0x0002780000397ab9 */ /* 0x000fca0000000800 */
.L_x_1165:
[----:B------:R-:W-:Y:S01]  /*90d0*/  ISETP.NE.AND P3, PT, RZ, UR44, PT ;  /* 0x0000002cff007c0c */ /* 0x000fe2000bf65270 */
[----:B------:R-:W-:-:S04]  /*90e0*/  UISETP.NE.AND UP1, UPT, UR59, 0x1, UPT ;  /* 0x000000013b00788c */ /* 0x000fc8000bf25270 */
[----:B------:R-:W-:-:S04]  /*90f0*/  USEL UR50, URZ, 0x1, UP1 ;  /* 0x000000013f327887 */ /* 0x000fc80008800000 */
[----:B------:R-:W-:-:S04]  /*9100*/  ULOP3.LUT UR50, UR60, UR50, URZ, 0x3c, !UPT ;  /* 0x000000323c327292 */ /* 0x000fc8000f8e3c3f */
[----:B------:R-:W-:Y:S08]  /*9110*/  @P3 BRA `(.L_x_1148) ;  /* 0x0000000000383947 */ /* 0x000ff00003800000 */
[----:B------:R-:W-:Y:S05]  /*9120*/  @!P0 BRA `(.L_x_1149) ;  /* 0x0000000000048947 */ /* 0x000fea0003800000 */
[----:B------:R-:W-:Y:S01]  /*9130*/  BPT.TRAP 0x1 ;  /* 0x000000040000795c */ /* 0x000fe20000300000 */
.L_x_1149:
        /* <DEDUP_REMOVED lines=9> */
.L_x_1150:
[----:B-1----:R-:W-:Y:S05]  /*91d0*/  @P2 BRA `(.L_x_1148) ;  /* 0x0000000000082947 */ /* 0x002fea0003800000 */
[----:B------:R-:W1:Y:S02]  /*91e0*/  SYNCS.PHASECHK.TRANS64.TRYWAIT P2, [UR6+0x28430], R6 ;  /* 0x02843006ff0075a7 */ /* 0x000e640008040146 */
[----:B-1----:R-:W-:Y:S05]  /*91f0*/  @!P2 BRA `(.L_x_1151) ;  /* 0x000000cc00d0a947 */ /* 0x002fea0003800000 */
.L_x_1148:
        /* <DEDUP_REMOVED lines=50> */
.L_x_1153:
[----:B------:R-:W-:Y:S01]  /*9520*/  ULEA UR6, UR59, UR41, 0x3 ;  /* 0x000000293b067291 */ /* 0x000fe2000f8e183f */
[----:B------:R-:W-:-:S05]  /*9530*/  IMAD.U32 R6, RZ, RZ, UR60 ;  /* 0x0000003cff067e24 */ /* 0x000fca000f8e00ff */
[----:B------:R-:W-:-:S04]  /*9540*/  SHF.L.U32 R6, R6, 0x1f, RZ ;  /* 0x0000001f06067819 */ /* 0x000fc800000006ff */
[----:B------:R0:W1:Y:S01]  /*9550*/  SYNCS.PHASECHK.TRANS64.TRYWAIT P2, [UR6+0x28450], R6 ;  /* 0x02845006ff0075a7 */ /* 0x0000620008040146 */
[----:B------:R-:W-:Y:S05]  /*9560*/  @!P0 BRA `(.L_x_1154) ;  /* 0x0000000000048947 */ /* 0x000fea0003800000 */
[----:B------:R-:W-:Y:S01]  /*9570*/  BPT.TRAP 0x1 ;  /* 0x000000040000795c */ /* 0x000fe20000300000 */
.L_x_1154:
[----:B-1----:R-:W-:Y:S05]  /*9580*/  @P2 BRA `(.L_x_1152) ;  /* 0x0000000000082947 */ /* 0x002fea0003800000 */
[----:B------:R-:W1:Y:S02]  /*9590*/  SYNCS.PHASECHK.TRANS64.TRYWAIT P2, [UR6+0x28450], R6 ;  /* 0x02845006ff0075a7 */ /* 0x000e640008040146 */
[----:B-1----:R-:W-:Y:S05]  /*95a0*/  @!P2 BRA `(.L_x_1155) ;  /* 0x000000c800fca947 */ /* 0x002fea0003800000 */
.L_x_1152:
[----:B------:R-:W-:Y:S01]  /*95b0*/  UIADD3 UR6, UR41, 0x8000, URZ ;  /* 0x0000800029067890 */ /* 0x000fe2000fffe03f */
[----:B------:R-:W-:Y:S01]  /*95c0*/  WARPGROUP.ARRIVE ;  /* 0x00000000000079c5 */ /* 0x000fe20000000000 */
[----:B------:R-:W-:-:S05]  /*95d0*/  UMOV UR7, 0x80000020 ;  /* 0x8000002000077882 */ /* 0x000fca0000000000 */
[----:B------:R-:W2:Y:S01]  /*95e0*/  S2R R202, SR_TID.X ;  /* 0x0000000000ca7919 */ /* 0x000ea20000002100 */
[----:B------:R-:W-:Y:S01]  /*95f0*/  USHF.R.U32.HI UR6, URZ, 0x4, UR6 ;  /* 0x000000043f067899 */ /* 0x000fe20008011606 */
[----:B------:R-:W-:Y:S01]  /*9600*/  PLOP3.LUT P2, PT, PT, PT, UP0, 0x80, 0x0 ;  /* 0x000000000000781c */ /* 0x000fe20003f4f008 */
[----:B01----:R-:W-:Y:S02]  /*9610*/  IMAD.U32 R6, RZ, RZ, UR58 ;  /* 0x0000003aff067e24 */ /* 0x003fe4000f8e00ff */
[C---:B------:R-:W-:Y:S01]  /*9620*/  FMUL.FTZ R11, R0.reuse, R155 ;  /* 0x0000009b000b7220 */ /* 0x040fe20000410000 */
[----:B------:R-:W-:Y:S01]  /*9630*/  ULOP3.LUT UR6, UR6, 0x3fff, URZ, 0xc0, !UPT ;  /* 0x00003fff06067892 */ /* 0x000fe2000f8ec03f */
[C---:B------:R-:W-:Y:S01]  /*9640*/  FMUL.FTZ R155, R0.reuse, R157 ;  /* 0x0000009d009b7220 */ /* 0x040fe20000410000 */
[----:B------:R-:W-:Y:S01]  /*9650*/  FMUL.FTZ R157, R0, R171 ;  /* 0x000000ab009d7220 */ /* 0x000fe20000410000 */
[----:B------:R-:W-:Y:S01]  /*9660*/  @!P1 LEA R6, R6, UR41, 0x3 ;  /* 0x0000002906069c11 */ /* 0x000fe2000f8e18ff */
[----:B------:R-:W-:Y:S01]  /*9670*/  ULOP3.LUT UR6, UR6, 0x10000, URZ, 0xfc, !UPT ;  /* 0x0001000006067892 */ /* 0x000fe2000f8efc3f */
[C---:B------:R-:W-:Y:S01]  /*9680*/  FMUL.FTZ R14, R0.reuse, R163 ;  /* 0x000000a3000e7220 */ /* 0x040fe20000410000 */
[C---:B------:R-:W-:Y:S01]  /*9690*/  FMUL.FTZ R171, R0.reuse, R172 ;  /* 0x000000ac00ab7220 */ /* 0x040fe20000410000 */
[C---:B------:R-:W-:Y:S01]  /*96a0*/  FMUL.FTZ R172, R0.reuse, R173 ;  /* 0x000000ad00ac7220 */ /* 0x040fe20000410000 */
[----:B------:R-:W-:Y:S01]  /*96b0*/  ULEA UR6, UR59, UR6, 0xa ;  /* 0x000000063b067291 */ /* 0x000fe2000f8e503f */
[C---:B------:R-:W-:Y:S01]  /*96c0*/  FMUL.FTZ R163, R0.reuse, R178 ;  /* 0x000000b200a37220 */ /* 0x040fe20000410000 */
[----:B------:R-:W-:Y:S01]  /*96d0*/  FMUL.FTZ R10, R0, R154 ;  /* 0x0000009a000a7220 */ /* 0x000fe20000410000 */
[----:B------:R-:W-:-:S02]  /*96e0*/  @!P1 VIADD R6, R6, 0x28440 ;  /* 0x0002844006069836 */ /* 0x000fc40000000000 */
[C---:B------:R-:W-:Y:S01]  /*96f0*/  FMUL.FTZ R154, R0.reuse, R156 ;  /* 0x0000009c009a7220 */ /* 0x040fe20000410000 */
[----:B------:R-:W-:Y:S02]  /*9700*/  IMAD.SHL.U32 R178, R5, 0x40, RZ ;  /* 0x0000004005b27824 */ /* 0x000fe400078e00ff */
        /* <DEDUP_REMOVED lines=11> */
[----:B------:R-:W-:Y:S01]  /*97c0*/  @!P1 PRMT R6, RZ, 0x654, R6 ;  /* 0x00000654ff069816 */ /* 0x000fe20000000006 */
[C---:B------:R-:W-:Y:S01]  /*97d0*/  FMUL.FTZ R160, R0.reuse, R160 ;  /* 0x000000a000a07220 */ /* 0x040fe20000410000 */
[----:B--2---:R-:W-:Y:S01]  /*97e0*/  SHF.R.U32.HI R202, RZ, 0x7, R202 ;  /* 0x00000007ffca7819 */ /* 0x004fe200000116ca */
        /* <DEDUP_REMOVED lines=13> */
[----:B------:R-:W0:Y:S01]  /*98c0*/  MUFU.TANH R20, R20 ;  /* 0x0000001400147308 */ /* 0x000e220000002400 */
[----:B------:R-:W-:-:S07]  /*98d0*/  FMUL.FTZ R180, R0, R180 ;  /* 0x000000b400b47220 */ /* 0x000fce0000410000 */
[----:B------:R-:W1:Y:S08]  /*98e0*/  MUFU.TANH R21, R21 ;  /* 0x0000001500157308 */ /* 0x000e700000002400 */
        /* <DEDUP_REMOVED lines=30> */
[----:B------:R-:W-:Y:S01]  /*9ad0*/  QGMMA.64x256x32.F32.E4M3.E4M3 R24, R184, gdesc[UR4], R24, gsb0 ;  /* 0x03e00004b8187df3 */ /* 0x000fe20008000818 */
[----:B------:R-:W-:Y:S02]  /*9ae0*/  @UP0 ULDC UR6, c[0x0][0x44c] ;  /* 0x0001130000060ab9 */ /* 0x000fe40000000800 */
[----:B------:R-:W-:Y:S02]  /*9af0*/  WARPGROUP.DEPBAR.LE gsb0, 0x0 ;  /* 0x00008000000079c5 */ /* 0x000fe40000010000 */
[----:B------:R-:W-:Y:S01]  /*9b00*/  FMUL.FTZ R184, R0, R177 ;  /* 0x000000b100b87220 */ /* 0x000fe20000410000 */
[----:B------:R-:W-:Y:S01]  /*9b10*/  VIADD R177, R17, UR36 ;  /* 0x0000002411b17c36 */ /* 0x000fe20008000000 */
[----:B------:R0:W-:Y:S06]  /*9b20*/  BAR.ARV R170, 0x100 ;  /* 0x000400aa0000751d */ /* 0x0001ec0000002000 */
[----:B------:R-:W-:Y:S01]  /*9b30*/  @P2 IMAD.HI.U32 R7, R177, UR6, RZ ;  /* 0x00000006b1072c27 */ /* 0x000fe2000f8e00ff */
[----:B------:R-:W-:Y:S01]  /*9b40*/  @UP0 ULDC UR6, c[0x0][0x450] ;  /* 0x0001140000060ab9 */ /* 0x000fe20000000800 */
[----:B------:R5:W-:Y:S01]  /*9b50*/  @!P1 SYNCS.ARRIVE.TRANS64.RED.A1T0 RZ, [R6+URZ], RZ ;  /* 0x000000ff06ff99a7 */ /* 0x000be2000810043f */
[----:B------:R-:W0:Y:S02]  /*9b60*/  MUFU.TANH R184, R184 ;  /* 0x000000b800b87308 */ /* 0x000e240000002400 */
[----:B------:R-:W-:-:S02]  /*9b70*/  @P2 SHF.R.U32.HI R177, RZ, UR6, R7 ;  /* 0x00000006ffb12c19 */ /* 0x000fc40008011607 */
[----:B------:R-:W-:-:S03]  /*9b80*/  IADD3 R7, -R178, 0x1, RZ ;  /* 0x00000001b2077810 */ /* 0x000fc60007ffe1ff */
[----:B------:R-:W1:Y:S01]  /*9b90*/  SHFL.IDX PT, R173, R177, RZ, 0x1c1f ;  /* 0x001c1fffb1ad7589 */ /* 0x000e6200000e0000 */
[----:B-----5:R-:W-:Y:S01]  /*9ba0*/  IMAD.U32 R6, RZ, RZ, UR45 ;  /* 0x0000002dff067e24 */ /* 0x020fe2000f8e00ff */
[----:B------:R5:W0:Y:S01]  /*9bb0*/  MUFU.TANH R185, R180 ;  /* 0x000000b400b97308 */ /* 0x000a220000002400 */
[----:B------:R-:W-:-:S05]  /*9bc0*/  IMAD R7, R2, -0x2, R7 ;  /* 0xfffffffe02077824 */ /* 0x000fca00078e0207 */
[----:B------:R-:W-:-:S05]  /*9bd0*/  IADD3 R7, -R6, UR37, R7 ;  /* 0x0000002506077c10 */ /* 0x000fca000fffe107 */
[C---:B------:R-:W-:Y:S02]  /*9be0*/  VIADD R182, R7.reuse, UR57 ;  /* 0x0000003907b67c36 */ /* 0x040fe40008000000 */
[----:B------:R-:W-:Y:S02]  /*9bf0*/  VIADD R183, R7, UR54 ;  /* 0x0000003607b77c36 */ /* 0x000fe40008000000 */
[--C-:B-1----:R-:W-:Y:S02]  /*9c00*/  IMAD.IADD R179, R182, 0x1, R173.reuse ;  /* 0x00000001b6b37824 */ /* 0x102fe400078e02ad */
[----:B-----5:R-:W-:Y:S01]  /*9c10*/  IMAD.IADD R180, R183, 0x1, R173 ;  /* 0x00000001b7b47824 */ /* 0x020fe200078e02ad */
[----:B0-234-:R-:W-:Y:S06]  /*9c20*/  @!P6 BRA `(.L_x_1156) ;  /* 0x00000000005ce947 */ /* 0x01dfec0003800000 */
        /* <DEDUP_REMOVED lines=13> */
.L_x_1158:
[----:B------:R-:W-:-:S05]  /*9d00*/  IMAD.U32 R170, RZ, RZ, UR56 ;  /* 0x00000038ffaa7e24 */ /* 0x000fca000f8e00ff */
[----:B------:R-:W-:-:S13]  /*9d10*/  ISETP.NE.AND P2, PT, R170, 0x1, PT ;  /* 0x00000001aa00780c */ /* 0x000fda0003f45270 */
[----:B------:R-:W0:Y:S02]  /*9d20*/  @P2 LDC.64 R6, c[0x0][0x9e8] ;  /* 0x00027a00ff062b82 */ /* 0x000e240000000a00 */
[----:B0-----:R-:W-:-:S05]  /*9d30*/  @P2 IMAD.HI.U32 R6, R173, R6, RZ ;  /* 0x00000006ad062227 */ /* 0x001fca00078e00ff */
[----:B------:R-:W-:-:S07]  /*9d40*/  @P2 SHF.R.U32.HI R173, RZ, R7, R6 ;  /* 0x00000007ffad2219 */ /* 0x000fce0000011606 */
.L_x_1159:
[----:B------:R-:W-:Y:S05]  /*9d50*/  BSYNC B0 ;  /* 0x0000000000007941 */ /* 0x000fea0003800000 */
.L_x_1157:
[----:B------:R-:W-:-:S04]  /*9d60*/  IMAD R173, R173, R170, -R178 ;  /* 0x000000aaadad7224 */ /* 0x000fc800078e0ab2 */
[----:B------:R-:W-:-:S05]  /*9d70*/  IMAD R173, R2, -0x2, R173 ;  /* 0xfffffffe02ad7824 */ /* 0x000fca00078e02ad */
[----:B------:R-:W-:Y:S02]  /*9d80*/  VIADDMNMX R179, R173, R170, R179, PT ;  /* 0x000000aaadb37246 */ /* 0x000fe400038001b3 */
[----:B------:R-:W-:-:S07]  /*9d90*/  VIMNMX R180, R180, R173, !PT ;  /* 0x000000adb4b47248 */ /* 0x000fce0007fe0100 */
.L_x_1156:
[----:B------:R-:W-:Y:S01]  /*9da0*/  ISETP.GT.AND P2, PT, R5, -0x1, PT ;  /* 0xffffffff0500780c */ /* 0x000fe20003f44270 */
[----:B------:R-:W0:Y:S03]  /*9db0*/  SHFL.IDX PT, R6, R177, 0x1, 0x1c1f ;  /* 0x003c1f00b1067f89 */ /* 0x000e2600000e0000 */
[C---:B------:R-:W-:Y:S02]  /*9dc0*/  ISETP.GT.AND P3, PT, R180.reuse, RZ, P2 ;  /* 0x000000ffb400720c */ /* 0x040fe40001764270 */
[C---:B------:R-:W-:Y:S02]  /*9dd0*/  ISETP.GT.AND P5, PT, R180.reuse, 0x1, P2 ;  /* 0x00000001b400780c */ /* 0x040fe400017a4270 */
[----:B------:R-:W-:Y:S02]  /*9de0*/  ISETP.LT.OR P4, PT, R179, 0x1, P3 ;  /* 0x00000001b300780c */ /* 0x000fe40001f81670 */
[----:B------:R-:W-:-:S02]  /*9df0*/  ISETP.GT.AND P3, PT, R180, 0x8, P2 ;  /* 0x00000008b400780c */ /* 0x000fc40001764270 */
[----:B------:R-:W-:Y:S02]  /*9e00*/  FSEL R175, R20, -INF , !P4 ;  /* 0xff80000014af7808 */ /* 0x000fe40006000000 */
[----:B------:R-:W-:Y:S02]  /*9e10*/  ISETP.GT.AND P4, PT, R180, 0x9, P2 ;  /* 0x00000009b400780c */ /* 0x000fe40001784270 */
[C---:B------:R-:W-:Y:S02]  /*9e20*/  ISETP.LT.OR P5, PT, R179.reuse, 0x2, P5 ;  /* 0x00000002b300780c */ /* 0x040fe40002fa1670 */
[C---:B------:R-:W-:Y:S02]  /*9e30*/  ISETP.LT.OR P3, PT, R179.reuse, 0x9, P3 ;  /* 0x00000009b300780c */ /* 0x040fe40001f61670 */
[----:B------:R-:W-:Y:S02]  /*9e40*/  ISETP.LT.OR P4, PT, R179, 0xa, P4 ;  /* 0x0000000ab300780c */ /* 0x000fe40002781670 */
[----:B------:R-:W-:-:S02]  /*9e50*/  FSEL R174, R21, -INF , !P5 ;  /* 0xff80000015ae7808 */ /* 0x000fc40006800000 */
[----:B------:R-:W-:Y:S01]  /*9e60*/  FSEL R173, R154, -INF , !P3 ;  /* 0xff8000009aad7808 */ /* 0x000fe20005800000 */
[----:B0-----:R-:W-:Y:S01]  /*9e70*/  IMAD.IADD R177, R183, 0x1, R6 ;  /* 0x00000001b7b17824 */ /* 0x001fe200078e0206 */
[----:B------:R-:W-:Y:S02]  /*9e80*/  FSEL R170, R155, -INF , !P4 ;  /* 0xff8000009baa7808 */ /* 0x000fe40006000000 */
[C---:B------:R-:W-:Y:S02]  /*9e90*/  ISETP.GT.AND P5, PT, R180.reuse, 0x10, P2 ;  /* 0x00000010b400780c */ /* 0x040fe400017a4270 */
[C---:B------:R-:W-:Y:S02]  /*9ea0*/  ISETP.GT.AND P3, PT, R180.reuse, 0x11, P2 ;  /* 0x00000011b400780c */ /* 0x040fe40001764270 */
[----:B------:R-:W-:Y:S02]  /*9eb0*/  ISETP.GT.AND P4, PT, R180, 0x18, P2 ;  /* 0x00000018b400780c */ /* 0x000fe40001784270 */
[----:B------:R-:W-:-:S02]  /*9ec0*/  ISETP.LT.OR P5, PT, R179, 0x11, P5 ;  /* 0x00000011b300780c */ /* 0x000fc40002fa1670 */
[C---:B------:R-:W-:Y:S02]  /*9ed0*/  ISETP.LT.OR P3, PT, R179.reuse, 0x12, P3 ;  /* 0x00000012b300780c */ /* 0x040fe40001f61670 */
[----:B------:R-:W-:Y:S02]  /*9ee0*/  ISETP.LT.OR P4, PT, R179, 0x19, P4 ;  /* 0x00000019b300780c */ /* 0x000fe40002781670 */
[----:B------:R-:W-:Y:S02]  /*9ef0*/  FSEL R160, R160, -INF , !P5 ;  /* 0xff800000a0a07808 */ /* 0x000fe40006800000 */
[----:B------:R-:W-:Y:S02]  /*9f00*/  FSEL R161, R161, -INF , !P3 ;  /* 0xff800000a1a17808 */ /* 0x000fe40005800000 */
[----:B------:R-:W-:Y:S02]  /*9f10*/  FSEL R164, R164, -INF , !P4 ;  /* 0xff800000a4a47808 */ /* 0x000fe40006000000 */
[----:B------:R-:W-:-:S02]  /*9f20*/  ISETP.GT.AND P5, PT, R180, 0x19, P2 ;  /* 0x00000019b400780c */ /* 0x000fc400017a4270 */
[C---:B------:R-:W-:Y:S02]  /*9f30*/  ISETP.GT.AND P3, PT, R180.reuse, 0x20, P2 ;  /* 0x00000020b400780c */ /* 0x040fe40001764270 */
[----:B------:R-:W-:Y:S02]  /*9f40*/  ISETP.GT.AND P4, PT, R180, 0x21, P2 ;  /* 0x00000021b400780c */ /* 0x000fe40001784270 */
[C---:B------:R-:W-:Y:S02]  /*9f50*/  ISETP.LT.OR P5, PT, R179.reuse, 0x1a, P5 ;  /* 0x0000001ab300780c */ /* 0x040fe40002fa1670 */
[C---:B------:R-:W-:Y:S02]  /*9f60*/  ISETP.LT.OR P3, PT, R179.reuse, 0x21, P3 ;  /* 0x00000021b300780c */ /* 0x040fe40001f61670 */
[----:B------:R-:W-:Y:S02]  /*9f70*/  ISETP.LT.OR P4, PT, R179, 0x22, P4 ;  /* 0x00000022b300780c */ /* 0x000fe40002781670 */
[----:B------:R-:W-:-:S02]  /*9f80*/  FSEL R165, R165, -INF , !P5 ;  /* 0xff800000a5a57808 */ /* 0x000fc40006800000 */
[----:B------:R-:W-:Y:S02]  /*9f90*/  FSEL R168, R168, -INF , !P3 ;  /* 0xff800000a8a87808 */ /* 0x000fe40005800000 */
        /* <DEDUP_REMOVED lines=9> */
[----:B------:R-:W-:Y:S01]  /*a030*/  FSEL R155, R176, -INF , !P4 ;  /* 0xff800000b09b7808 */ /* 0x000fe20006000000 */
[----:B------:R-:W-:Y:S01]  /*a040*/  IMAD.IADD R176, R182, 0x1, R6 ;  /* 0x00000001b6b07824 */ /* 0x000fe200078e0206 */
        /* <DEDUP_REMOVED lines=8> */
[----:B------:R-:W-:Y:S01]  /*a0d0*/  FSEL R154, R181, -INF , !P4 ;  /* 0xff800000b59a7808 */ /* 0x000fe20006000000 */
[----:B------:R-:W-:Y:S06]  /*a0e0*/  @!P6 BRA `(.L_x_1160) ;  /* 0x00000000005ce947 */ /* 0x000fec0003800000 */
        /* <DEDUP_REMOVED lines=13> */
.L_x_1162:
[----:B------:R-:W-:-:S05]  /*a1c0*/  IMAD.U32 R180, RZ, RZ, UR56 ;  /* 0x00000038ffb47e24 */ /* 0x000fca000f8e00ff */
[----:B------:R-:W-:-:S13]  /*a1d0*/  ISETP.NE.AND P3, PT, R180, 0x1, PT ;  /* 0x00000001b400780c */ /* 0x000fda0003f65270 */
[----:B------:R-:W0:Y:S02]  /*a1e0*/  @P3 LDC.64 R6, c[0x0][0x9e8] ;  /* 0x00027a00ff063b82 */ /* 0x000e240000000a00 */
[----:B0-----:R-:W-:-:S05]  /*a1f0*/  @P3 IMAD.HI.U32 R6, R179, R6, RZ ;  /* 0x00000006b3063227 */ /* 0x001fca00078e00ff */
[----:B------:R-:W-:-:S07]  /*a200*/  @P3 SHF.R.U32.HI R179, RZ, R7, R6 ;  /* 0x00000007ffb33219 */ /* 0x000fce0000011606 */
.L_x_1163:
[----:B------:R-:W-:Y:S05]  /*a210*/  BSYNC B0 ;  /* 0x0000000000007941 */ /* 0x000fea0003800000 */
.L_x_1161:
[----:B------:R-:W-:-:S04]  /*a220*/  IMAD R179, R179, R180, -R178 ;  /* 0x000000b4b3b37224 */ /* 0x000fc800078e0ab2 */
[----:B------:R-:W-:-:S05]  /*a230*/  IMAD R179, R2, -0x2, R179 ;  /* 0xfffffffe02b37824 */ /* 0x000fca00078e02b3 */
[----:B------:R-:W-:Y:S02]  /*a240*/  VIADDMNMX R176, R179, R180, R176, PT ;  /* 0x000000b4b3b07246 */ /* 0x000fe400038001b0 */
[----:B------:R-:W-:-:S07]  /*a250*/  VIMNMX R177, R177, R179, !PT ;  /* 0x000000b3b1b17248 */ /* 0x000fce0007fe0100 */
.L_x_1160:
        /* <DEDUP_REMOVED lines=8> */
[C---:B------:R-:W-:Y:S02]  /*a2e0*/  ISETP.GT.AND P4, PT, R177.reuse, RZ, P2 ;  /* 0x000000ffb100720c */ /* 0x040fe40001784270 */
[----:B------:R-:W-:Y:S02]  /*a2f0*/  FMNMX.FTZ R6, R160, R7, !PT ;  /* 0x00000007a0067209 */ /* 0x000fe40007810000 */
[----:B------:R-:W-:Y:S02]  /*a300*/  ISETP.GT.AND P5, PT, R177, 0x9, P2 ;  /* 0x00000009b100780c */ /* 0x000fe400017a4270 */
[----:B------:R-:W-:Y:S02]  /*a310*/  FMNMX.FTZ R7, R161, R6, !PT ;  /* 0x00000006a1077209 */ /* 0x000fe40007810000 */
[----:B------:R-:W-:-:S02]  /*a320*/  ISETP.GT.AND P3, PT, R177, 0x1, P2 ;  /* 0x00000001b100780c */ /* 0x000fc40001764270 */
[----:B------:R-:W-:Y:S02]  /*a330*/  FMNMX.FTZ R6, R164, R7, !PT ;  /* 0x00000007a4067209 */ /* 0x000fe40007810000 */
[C---:B------:R-:W-:Y:S02]  /*a340*/  ISETP.LT.OR P4, PT, R176.reuse, 0x1, P4 ;  /* 0x00000001b000780c */ /* 0x040fe40002781670 */
[----:B------:R-:W-:Y:S02]  /*a350*/  FMNMX.FTZ R7, R165, R6, !PT ;  /* 0x00000006a5077209 */ /* 0x000fe40007810000 */
[----:B------:R-:W-:Y:S02]  /*a360*/  ISETP.LT.OR P5, PT, R176, 0xa, P5 ;  /* 0x0000000ab000780c */ /* 0x000fe40002fa1670 */
[----:B------:R-:W-:Y:S02]  /*a370*/  FMNMX.FTZ R6, R168, R7, !PT ;  /* 0x00000007a8067209 */ /* 0x000fe40007810000 */
[----:B------:R-:W-:-:S02]  /*a380*/  ISETP.LT.OR P3, PT, R176, 0x2, P3 ;  /* 0x00000002b000780c */ /* 0x000fc40001f61670 */
[----:B------:R-:W-:Y:S02]  /*a390*/  FMNMX.FTZ R6, R169, R6, !PT ;  /* 0x00000006a9067209 */ /* 0x000fe40007810000 */
[----:B------:R-:W-:Y:S02]  /*a3a0*/  FSEL R10, R10, -INF , !P4 ;  /* 0xff8000000a0a7808 */ /* 0x000fe40006000000 */
[----:B------:R-:W-:Y:S02]  /*a3b0*/  FMNMX.FTZ R7, R21, R6, !PT ;  /* 0x0000000615077209 */ /* 0x000fe40007810000 */
[----:B------:R-:W-:Y:S02]  /*a3c0*/  FSEL R13, R13, -INF , !P5 ;  /* 0xff8000000d0d7808 */ /* 0x000fe40006800000 */
[----:B------:R-:W-:Y:S02]  /*a3d0*/  FMNMX.FTZ R6, R20, R7, !PT ;  /* 0x0000000714067209 */ /* 0x000fe40007810000 */
[----:B------:R-:W-:-:S02]  /*a3e0*/  FSEL R11, R11, -INF , !P3 ;  /* 0xff8000000b0b7808 */ /* 0x000fc40005800000 */
[----:B------:R-:W-:Y:S02]  /*a3f0*/  FMNMX.FTZ R7, R155, R6, !PT ;  /* 0x000000069b077209 */ /* 0x000fe40007810000 */
[C---:B------:R-:W-:Y:S02]  /*a400*/  ISETP.GT.AND P5, PT, R177.reuse, 0x11, P2 ;  /* 0x00000011b100780c */ /* 0x040fe400017a4270 */
[----:B------:R-:W-:Y:S02]  /*a410*/  FMNMX.FTZ R6, R172, R7, !PT ;  /* 0x00000007ac067209 */ /* 0x000fe40007810000 */
[----:B------:R-:W-:Y:S02]  /*a420*/  ISETP.GT.AND P3, PT, R177, 0x10, P2 ;  /* 0x00000010b100780c */ /* 0x000fe40001764270 */
[----:B------:R-:W-:Y:S02]  /*a430*/  FMNMX.FTZ R7, R171, R6, !PT ;  /* 0x00000006ab077209 */ /* 0x000fe40007810000 */
[----:B------:R-:W-:-:S02]  /*a440*/  ISETP.LT.OR P5, PT, R176, 0x12, P5 ;  /* 0x00000012b000780c */ /* 0x000fc40002fa1670 */
[----:B------:R-:W-:Y:S02]  /*a450*/  FMNMX.FTZ R7, R154, R7, !PT ;  /* 0x000000079a077209 */ /* 0x000fe40007810000 */
[----:B------:R-:W-:Y:S02]  /*a460*/  ISETP.LT.OR P3, PT, R176, 0x11, P3 ;  /* 0x00000011b000780c */ /* 0x000fe40001f61670 */
[----:B------:R-:W-:Y:S01]  /*a470*/  FSEL R14, R14, -INF , !P5 ;  /* 0xff8000000e0e7808 */ /* 0x000fe20006800000 */
[----:B------:R-:W0:Y:S01]  /*a480*/  SHFL.BFLY PT, R6, R7, 0x2, 0x1f ;  /* 0x0c401f0007067f89 */ /* 0x000e2200000e0000 */
[----:B------:R-:W-:Y:S02]  /*a490*/  ISETP.GT.AND P5, PT, R177, 0x20, P2 ;  /* 0x00000020b100780c */ /* 0x000fe400017a4270 */
[----:B------:R-:W-:Y:S02]  /*a4a0*/  FSEL R15, R15, -INF , !P3 ;  /* 0xff8000000f0f7808 */ /* 0x000fe40005800000 */
[----:B------:R-:W-:-:S02]  /*a4b0*/  ISETP.GT.AND P3, PT, R177, 0x18, P2 ;  /* 0x00000018b100780c */ /* 0x000fc40001764270 */
[C---:B------:R-:W-:Y:S02]  /*a4c0*/  ISETP.LT.OR P5, PT, R176.reuse, 0x21, P5 ;  /* 0x00000021b000780c */ /* 0x040fe40002fa1670 */
[----:B------:R-:W-:Y:S02]  /*a4d0*/  ISETP.GT.AND P4, PT, R177, 0x19, P2 ;  /* 0x00000019b100780c */ /* 0x000fe40001784270 */
[----:B------:R-:W-:Y:S02]  /*a4e0*/  ISETP.LT.OR P3, PT, R176, 0x19, P3 ;  /* 0x00000019b000780c */ /* 0x000fe40001f61670 */
[----:B------:R-:W-:Y:S02]  /*a4f0*/  FSEL R156, R156, -INF , !P5 ;  /* 0xff8000009c9c7808 */ /* 0x000fe40006800000 */
[----:B------:R-:W-:Y:S02]  /*a500*/  FSEL R152, R152, -INF , !P3 ;  /* 0xff80000098987808 */ /* 0x000fe40005800000 */
[----:B------:R-:W-:-:S02]  /*a510*/  ISETP.LT.OR P4, PT, R176, 0x1a, P4 ;  /* 0x0000001ab000780c */ /* 0x000fc40002781670 */
[----:B------:R-:W-:Y:S02]  /*a520*/  ISETP.GT.AND P3, PT, R177, 0x21, P2 ;  /* 0x00000021b100780c */ /* 0x000fe40001764270 */
[----:B------:R-:W-:Y:S02]  /*a530*/  FSEL R153, R153, -INF , !P4 ;  /* 0xff80000099997808 */ /* 0x000fe40006000000 */
[----:B------:R-:W-:Y:S02]  /*a540*/  ISETP.GT.AND P4, PT, R177, 0x28, P2 ;  /* 0x00000028b100780c */ /* 0x000fe40001784270 */
[----:B0-----:R-:W-:Y:S02]  /*a550*/  FMNMX.FTZ R178, R7, R6, !PT ;  /* 0x0000000607b27209 */ /* 0x001fe40007810000 */
[C---:B------:R-:W-:Y:S02]  /*a560*/  ISETP.LT.OR P3, PT, R176.reuse, 0x22, P3 ;  /* 0x00000022b000780c */ /* 0x040fe40001f61670 */
[----:B------:R-:W-:Y:S01]  /*a570*/  ISETP.LT.OR P4, PT, R176, 0x29, P4 ;  /* 0x00000029b000780c */ /* 0x000fe20002781670 */
[----:B------:R-:W0:Y:S01]  /*a580*/  SHFL.BFLY PT, R179, R178, 0x1, 0x1f ;  /* 0x0c201f00b2b37f89 */ /* 0x000e2200000e0000 */
[----:B------:R-:W-:-:S02]  /*a590*/  FSEL R157, R157, -INF , !P3 ;  /* 0xff8000009d9d7808 */ /* 0x000fc40005800000 */
[C---:B------:R-:W-:Y:S02]  /*a5a0*/  ISETP.GT.AND P3, PT, R177.reuse, 0x29, P2 ;  /* 0x00000029b100780c */ /* 0x040fe40001764270 */
[----:B------:R-:W-:Y:S02]  /*a5b0*/  FSEL R158, R158, -INF , !P4 ;  /* 0xff8000009e9e7808 */ /* 0x000fe40006000000 */
[----:B------:R-:W-:Y:S02]  /*a5c0*/  ISETP.GT.AND P4, PT, R177, 0x30, P2 ;  /* 0x00000030b100780c */ /* 0x000fe40001784270 */
[C---:B------:R-:W-:Y:S02]  /*a5d0*/  ISETP.LT.OR P3, PT, R176.reuse, 0x2a, P3 ;  /* 0x0000002ab000780c */ /* 0x040fe40001f61670 */
[----:B------:R-:W-:Y:S02]  /*a5e0*/  ISETP.LT.OR P4, PT, R176, 0x31, P4 ;  /* 0x00000031b000780c */ /* 0x000fe40002781670 */
[----:B------:R-:W-:-:S02]  /*a5f0*/  FSEL R159, R159, -INF , !P3 ;  /* 0xff8000009f9f7808 */ /* 0x000fc40005800000 */
[----:B------:R-:W-:Y:S02]  /*a600*/  ISETP.GT.AND P3, PT, R177, 0x31, P2 ;  /* 0x00000031b100780c */ /* 0x000fe40001764270 */
[----:B------:R-:W-:Y:S02]  /*a610*/  FSEL R163, R163, -INF , !P4 ;  /* 0xff800000a3a37808 */ /* 0x000fe40006000000 */
[C---:B------:R-:W-:Y:S02]  /*a620*/  ISETP.GT.AND P4, PT, R177.reuse, 0x38, P2 ;  /* 0x00000038b100780c */ /* 0x040fe40001784270 */
[----:B------:R-:W-:Y:S02]  /*a630*/  ISETP.LT.OR P3, PT, R176, 0x32, P3 ;  /* 0x00000032b000780c */ /* 0x000fe40001f61670 */
[----:B------:R-:W-:Y:S02]  /*a640*/  ISETP.GT.AND P2, PT, R177, 0x39, P2 ;  /* 0x00000039b100780c */ /* 0x000fe40001744270 */
[----:B0-----:R-:W-:Y:S01]  /*a650*/  FMNMX.FTZ R6, R178, R179, !PT ;  /* 0x000000b3b2067209 */ /* 0x001fe20007810000 */
[----:B------:R-:W-:Y:S01]  /*a660*/  IMAD.U32 R179, RZ, RZ, UR14 ;  /* 0x0000000effb37e24 */ /* 0x000fe2000f8e00ff */
[----:B------:R-:W-:-:S02]  /*a670*/  FMNMX.FTZ R178, R10, R9, !PT ;  /* 0x000000090ab27209 */ /* 0x000fc40007810000 */
[----:B------:R-:W-:Y:S02]  /*a680*/  FSETP.NEU.FTZ.AND P5, PT, R6, -INF , PT ;  /* 0xff8000000600780b */ /* 0x000fe40003fbd000 */
[----:B------:R-:W-:Y:S02]  /*a690*/  FMNMX.FTZ R7, R11, R178, !PT ;  /* 0x000000b20b077209 */ /* 0x000fe40007810000 */
[----:B------:R-:W-:Y:S02]  /*a6a0*/  ISETP.LT.OR P4, PT, R176, 0x39, P4 ;  /* 0x00000039b000780c */ /* 0x000fe40002781670 */
[----:B------:R-:W-:Y:S02]  /*a6b0*/  FMNMX.FTZ R178, R12, R7, !PT ;  /* 0x000000070cb27209 */ /* 0x000fe40007810000 */
[----:B------:R-:W-:Y:S02]  /*a6c0*/  FSEL R162, R162, -INF , !P3 ;  /* 0xff800000a2a27808 */ /* 0x000fe40005800000 */
[----:B------:R-:W-:-:S02]  /*a6d0*/  FMNMX.FTZ R178, R13, R178, !PT ;  /* 0x000000b20db27209 */ /* 0x000fc40007810000 */
[----:B------:R-:W-:Y:S02]  /*a6e0*/  ISETP.LT.OR P2, PT, R176, 0x3a, P2 ;  /* 0x0000003ab000780c */ /* 0x000fe40001741670 */
[----:B------:R-:W-:Y:S01]  /*a6f0*/  FMNMX.FTZ R7, R15, R178, !PT ;  /* 0x000000b20f077209 */ /* 0x000fe20007810000 */
[----:B------:R-:W-:-:S01]  /*a700*/  FFMA.FTZ R178, R6, R179, -8 ;  /* 0xc100000006b27423 */ /* 0x000fc200000100b3 */
[----:B------:R-:W-:Y:S02]  /*a710*/  FSEL R166, R166, -INF , !P4 ;  /* 0xff800000a6a67808 */ /* 0x000fe40006000000 */
[----:B------:R-:W-:Y:S02]  /*a720*/  FMNMX.FTZ R179, R14, R7, !PT ;  /* 0x000000070eb37209 */ /* 0x000fe40007810000 */
[----:B------:R-:W-:Y:S02]  /*a730*/  FSEL R7, R178, RZ, P5 ;  /* 0x000000ffb2077208 */ /* 0x000fe40002800000 */
[----:B------:R-:W-:-:S02]  /*a740*/  FMNMX.FTZ R178, R152, R179, !PT ;  /* 0x000000b398b27209 */ /* 0x000fc40007810000 */
[----:B------:R-:W-:Y:S01]  /*a750*/  FSEL R167, R167, -INF , !P2 ;  /* 0xff800000a7a77808 */ /* 0x000fe20005000000 */
        /* <DEDUP_REMOVED lines=22> */
[----:B------:R-:W-:Y:S01]  /*a8c0*/  IMAD.U32 R154, RZ, RZ, UR14 ;  /* 0x0000000eff9a7e24 */ /* 0x000fe2000f8e00ff */
[----:B------:R-:W-:Y:S01]  /*a8d0*/  FSEL R179, R6, RZ, P5 ;  /* 0x000000ff06b37208 */ /* 0x000fe20002800000 */
[----:B------:R-:W-:Y:S01]  /*a8e0*/  MUFU.EX2 R178, R181 ;  /* 0x000000b500b27308 */ /* 0x000fe20000000800 */
[----:B------:R-:W-:-:S03]  /*a8f0*/  FMNMX.FTZ R177, R162, R177, !PT ;  /* 0x000000b1a2b17209 */ /* 0x000fc60007810000 */
[----:B------:R-:W-:Y:S01]  /*a900*/  FADD.FTZ R179, -R179, R8 ;  /* 0x00000008b3b37221 */ /* 0x000fe20000010100 */
[----:B------:R-:W-:-:S03]  /*a910*/  FMNMX.FTZ R174, R166, R177, !PT ;  /* 0x000000b1a6ae7209 */ /* 0x000fc60007810000 */
[----:B------:R-:W-:Y:S01]  /*a920*/  MUFU.EX2 R175, R175 ;  /* 0x000000af00af7308 */ /* 0x000fe20000000800 */
[----:B------:R-:W-:-:S05]  /*a930*/  FMNMX.FTZ R174, R167, R174, !PT ;  /* 0x000000aea7ae7209 */ /* 0x000fca0007810000 */
[----:B------:R-:W0:Y:S02]  /*a940*/  SHFL.BFLY PT, R177, R174, 0x2, 0x1f ;  /* 0x0c401f00aeb17f89 */ /* 0x000e2400000e0000 */
        /* <DEDUP_REMOVED lines=13> */
[----:B------:R-:W-:Y:S01]  /*aa20*/  MUFU.EX2 R168, R168 ;  /* 0x000000a800a87308 */ /* 0x000fe20000000800 */
[----:B------:R-:W-:Y:S02]  /*aa30*/  FSEL R174, R7, RZ, P2 ;  /* 0x000000ff07ae7208 */ /* 0x000fe40001000000 */
[----:B------:R-:W-:-:S03]  /*aa40*/  FSEL R154, R154, RZ, P2 ;  /* 0x000000ff9a9a7208 */ /* 0x000fc60001000000 */
[----:B------:R-:W-:Y:S02]  /*aa50*/  FADD.FTZ R174, -R174, R9 ;  /* 0x00000009aeae7221 */ /* 0x000fe40000010100 */
[----:B------:R-:W0:Y:S01]  /*aa60*/  MUFU.EX2 R177, R177 ;  /* 0x000000b100b17308 */ /* 0x000e220000000800 */
        /* <DEDUP_REMOVED lines=16> */
[----:B0-----:R-:W-:-:S01]  /*ab70*/  FFMA.FTZ R174, R177, R3, R178 ;  /* 0x00000003b1ae7223 */ /* 0x001fc200000100b2 */
[--C-:B------:R-:W-:Y:S01]  /*ab80*/  FFMA.FTZ R162, R162, UR14, -R154.reuse ;  /* 0x0000000ea2a27c23 */ /* 0x100fe2000801089a */
[----:B------:R-:W-:-:S01]  /*ab90*/  FFMA.FTZ R166, R166, UR14, -R154 ;  /* 0x0000000ea6a67c23 */ /* 0x000fc2000801089a */
[----:B------:R-:W-:Y:S01]  /*aba0*/  FFMA.FTZ R154, R167, UR14, -R154 ;  /* 0x0000000ea79a7c23 */ /* 0x000fe2000801089a */
[----:B------:R-:W-:-:S03]  /*abb0*/  FADD.FTZ R174, R175, R174 ;  /* 0x000000aeafae7221 */ /* 0x000fc60000010000 */
[----:B------:R-:W0:Y:S08]  /*abc0*/  MUFU.EX2 R10, R10 ;  /* 0x0000000a000a7308 */ /* 0x000e300000000800 */
[----:B------:R-:W2:Y:S01]  /*abd0*/  MUFU.EX2 R11, R11 ;  /* 0x0000000b000b7308 */ /* 0x000ea20000000800 */
[----:B-1----:R-:W-:-:S07]  /*abe0*/  FFMA.FTZ R3, R152, R4, R179 ;  /* 0x0000000498037223 */ /* 0x002fce00000100b3 */
[----:B------:R-:W1:Y:S01]  /*abf0*/  MUFU.EX2 R12, R12 ;  /* 0x0000000c000c7308 */ /* 0x000e620000000800 */
[----:B0-----:R-:W-:-:S01]  /*ac00*/  FADD.FTZ R4, R10, R3 ;  /* 0x000000030a047221 */ /* 0x001fc20000010000 */
[----:B------:R-:W-:-:S04]  /*ac10*/  FADD.FTZ R3, R173, R174 ;  /* 0x000000aead037221 */ /* 0x000fc80000010000 */
[----:B------:R-:W-:Y:S02]  /*ac20*/  FADD.FTZ R3, R170, R3 ;  /* 0x00000003aa037221 */ /* 0x000fe40000010000 */
[----:B------:R-:W0:Y:S02]  /*ac30*/  MUFU.EX2 R13, R13 ;  /* 0x0000000d000d7308 */ /* 0x000e240000000800 */
[----:B------:R-:W-:-:S06]  /*ac40*/  FADD.FTZ R174, R160, R3 ;  /* 0x00000003a0ae7221 */ /* 0x000fcc0000010000 */
[----:B------:R-:W3:Y:S08]  /*ac50*/  MUFU.EX2 R14, R14 ;  /* 0x0000000e000e7308 */ /* 0x000ef00000000800 */
[----:B------:R-:W4:Y:S08]  /*ac60*/  MUFU.EX2 R15, R15 ;  /* 0x0000000f000f7308 */ /* 0x000f300000000800 */
[----:B------:R2:W5:Y:S08]  /*ac70*/  MUFU.EX2 R176, R153 ;  /* 0x0000009900b07308 */ /* 0x0005700000000800 */
[----:B------:R-:W5:Y:S01]  /*ac80*/  MUFU.EX2 R9, R9 ;  /* 0x0000000900097308 */ /* 0x000f620000000800 */
[----:B--2---:R-:W-:-:S04]  /*ac90*/  FADD.FTZ R153, R11, R4 ;  /* 0x000000040b997221 */ /* 0x004fc80000010000 */
[----:B-1----:R-:W-:Y:S01]  /*aca0*/  FADD.FTZ R4, R12, R153 ;  /* 0x000000990c047221 */ /* 0x002fe20000010000 */
[----:B------:R-:W-:-:S02]  /*acb0*/  FADD.FTZ R153, R161, R174 ;  /* 0x000000aea1997221 */ /* 0x000fc40000010000 */
[----:B------:R-:W1:Y:S01]  /*acc0*/  MUFU.EX2 R169, R169 ;  /* 0x000000a900a97308 */ /* 0x000e620000000800 */
[----:B0-----:R-:W-:-:S04]  /*acd0*/  FADD.FTZ R3, R13, R4 ;  /* 0x000000040d037221 */ /* 0x001fc80000010000 */
[----:B---3--:R-:W-:-:S03]  /*ace0*/  FADD.FTZ R4, R14, R3 ;  /* 0x000000030e047221 */ /* 0x008fc60000010000 */
[----:B------:R-:W0:Y:S01]  /*acf0*/  MUFU.EX2 R156, R156 ;  /* 0x0000009c009c7308 */ /* 0x000e220000000800 */
[----:B----4-:R-:W-:-:S04]  /*ad00*/  FADD.FTZ R4, R15, R4 ;  /* 0x000000040f047221 */ /* 0x010fc80000010000 */
[----:B-----5:R-:W-:-:S03]  /*ad10*/  FADD.FTZ R4, R176, R4 ;  /* 0x00000004b0047221 */ /* 0x020fc60000010000 */
[----:B------:R-:W2:Y:S08]  /*ad20*/  MUFU.EX2 R21, R21 ;  /* 0x0000001500157308 */ /* 0x000eb00000000800 */
[----:B------:R3:W4:Y:S08]  /*ad30*/  MUFU.EX2 R180, R158 ;  /* 0x0000009e00b47308 */ /* 0x0007300000000800 */
[----:B------:R-:W5:Y:S01]  /*ad40*/  MUFU.EX2 R20, R20 ;  /* 0x0000001400147308 */ /* 0x000f620000000800 */
[----:B---3--:R-:W-:-:S04]  /*ad50*/  FADD.FTZ R158, R164, R153 ;  /* 0x00000099a49e7221 */ /* 0x008fc80000010000 */
[----:B------:R-:W-:-:S03]  /*ad60*/  FADD.FTZ R3, R165, R158 ;  /* 0x0000009ea5037221 */ /* 0x000fc60000010000 */
[----:B------:R-:W3:Y:S01]  /*ad70*/  MUFU.EX2 R159, R159 ;  /* 0x0000009f009f7308 */ /* 0x000ee20000000800 */
[----:B------:R-:W-:-:S01]  /*ad80*/  FADD.FTZ R158, R168, R3 ;  /* 0x00000003a89e7221 */ /* 0x000fc20000010000 */
[----:B------:R-:W-:-:S03]  /*ad90*/  FADD.FTZ R3, R9, R4 ;  /* 0x0000000409037221 */ /* 0x000fc60000010000 */
[----:B-1----:R-:W-:Y:S01]  /*ada0*/  FADD.FTZ R158, R169, R158 ;  /* 0x0000009ea99e7221 */ /* 0x002fe20000010000 */
[----:B0-----:R-:W-:-:S02]  /*adb0*/  FADD.FTZ R3, R156, R3 ;  /* 0x000000039c037221 */ /* 0x001fc40000010000 */
[----:B------:R-:W0:Y:S01]  /*adc0*/  MUFU.EX2 R155, R155 ;  /* 0x0000009b009b7308 */ /* 0x000e220000000800 */
[----:B--2---:R-:W-:-:S01]  /*add0*/  FADD.FTZ R153, R21, R158 ;  /* 0x0000009e15997221 */ /* 0x004fc20000010000 */
[----:B----4-:R-:W-:-:S03]  /*ade0*/  FADD.FTZ R3, R180, R3 ;  /* 0x00000003b4037221 */ /* 0x010fc60000010000 */
[----:B-----5:R-:W-:-:S03]  /*adf0*/  FADD.FTZ R4, R20, R153 ;  /* 0x0000009914047221 */ /* 0x020fc60000010000 */
        /* <DEDUP_REMOVED lines=17> */
.L_x_1164:
        /* <DEDUP_REMOVED lines=12> */
[-C--:B------:R-:W-:Y:S01]  /*afd0*/  FMUL.FTZ R25, R25, R177.reuse ;  /* 0x000000b119197220 */ /* 0x080fe20000410000 */
        /* <DEDUP_REMOVED lines=143> */
.L_x_1147:
[----:B------:R-:W-:Y:S06]  /*b8d0*/  BAR.ARV 0x8, 0x180 ;  /* 0x0206000000007b1d */ /* 0x000fec0000002000 */
[----:B------:R-:W-:Y:S05]  /*b8e0*/  @!P0 BRA `(.L_x_1166) ;  /* 0x0000000000048947 */ /* 0x000fea0003800000 */
[----:B------:R-:W-:Y:S01]  /*b8f0*/  BPT.TRAP 0x1 ;  /* 0x000000040000795c */ /* 0x000fe20000300000 */
.L_x_1166:
[----:B------:R-:W-:Y:S01]  /*b900*/  ULEA UR9, UR55, UR41, 0x3 ;  /* 0x0000002937097291 */ /* 0x000fe2000f8e183f */
[----:B------:R-:W-:-:S05]  /*b910*/  IMAD.U32 R0, RZ, RZ, UR50 ;  /* 0x00000032ff007e24 */ /* 0x000fca000f8e00ff */
[----:B------:R-:W-:-:S04]  /*b920*/  SHF.L.U32 R0, R0, 0x1f, RZ ;  /* 0x0000001f00007819 */ /* 0x000fc800000006ff */
[----:B------:R0:W1:Y:S01]  /*b930*/  SYNCS.PHASECHK.TRANS64.TRYWAIT P1, [UR9+0x28450], R0 ;  /* 0x02845000ff0075a7 */ /* 0x0000620008020149 */
[----:B------:R-:W-:Y:S05]  /*b940*/  @!P0 BRA `(.L_x_1167) ;  /* 0x0000000000048947 */ /* 0x000fea0003800000 */
[----:B------:R-:W-:Y:S01]  /*b950*/  BPT.TRAP 0x1 ;  /* 0x000000040000795c */ /* 0x000fe20000300000 */
.L_x_1167:
[----:B-1----:R-:W-:Y:S05]  /*b960*/  @P1 BRA `(.L_x_1168) ;  /* 0x0000000000081947 */ /* 0x002fea0003800000 */
[----:B------:R-:W1:Y:S02]  /*b970*/  SYNCS.PHASECHK.TRANS64.TRYWAIT P1, [UR9+0x28450], R0 ;  /* 0x02845000ff0075a7 */ /* 0x000e640008020149 */
[----:B-1----:R-:W-:Y:S05]  /*b980*/  @!P1 BRA `(.L_x_1169) ;  /* 0x000000a8001c9947 */ /* 0x002fea0003800000 */
.L_x_1168:
[----:B------:R-:W-:Y:S01]  /*b990*/  ULDC.64 UR4, c[0x0][0x9a0] ;  /* 0x0002680000047ab9 */ /* 0x000fe20000000a00 */
[----:B------:R-:W-:Y:S01]  /*b9a0*/  UIADD3 UR41, UR41, 0x8000, URZ ;  /* 0x0000800029297890 */ /* 0x000fe2000fffe03f */
[----:B------:R-:W-:Y:S01]  /*b9b0*/  WARPGROUP.ARRIVE ;  /* 0x00000000000079c5 */ /* 0x000fe20000000000 */
[----:B------:R-:W-:Y:S01]  /*b9c0*/  UISETP.NE.U32.AND UP0, UPT, UR4, URZ, UPT ;  /* 0x0000003f0400728c */ /* 0x000fe2000bf05070 */
[----:B-1----:R-:W-:Y:S01]  /*b9d0*/  IMAD.MOV.U32 R5, RZ, RZ, 0x3f800000 ;  /* 0x3f800000ff057424 */ /* 0x002fe200078e00ff */
[----:B------:R-:W-:Y:S02]  /*b9e0*/  USHF.R.U32.HI UR41, URZ, 0x4, UR41 ;  /* 0x000000043f297899 */ /* 0x000fe40008011629 */
[----:B------:R-:W-:Y:S02]  /*b9f0*/  UISETP.NE.AND.EX UP0, UPT, UR5, URZ, UPT, UP0 ;  /* 0x0000003f0500728c */ /* 0x000fe4000bf05300 */
[----:B------:R-:W-:-:S04]  /*ba00*/  ULOP3.LUT UR41, UR41, 0x3fff, URZ, 0xc0, !UPT ;  /* 0x00003fff29297892 */ /* 0x000fc8000f8ec03f */
[----:B------:R-:W-:-:S05]  /*ba10*/  PLOP3.LUT P1, PT, PT, PT, UP0, 0x80, 0x0 ;  /* 0x000000000000781c */ /* 0x000fca0003f2f008 */
[----:B------:R-:W-:Y:S01]  /*ba20*/  @UP0 USHF.R.S32.HI UR8, URZ, 0x1f, UR48 ;  /* 0x0000001f3f080899 */ /* 0x000fe20008011430 */
[----:B------:R-:W-:Y:S01]  /*ba30*/  @UP0 ULDC.64 UR10, c[0x0][0x9c8] ;  /* 0x00027200000a0ab9 */ /* 0x000fe20000000a00 */
[----:B------:R-:W-:Y:S02]  /*ba40*/  @UP0 ULDC.64 UR12, c[0x0][0x9d0] ;  /* 0x00027400000c0ab9 */ /* 0x000fe40000000a00 */
[----:B------:R-:W-:Y:S02]  /*ba50*/  @UP0 UIMAD UR8, UR8, UR10, URZ ;  /* 0x0000000a080802a4 */ /* 0x000fe4000f8e023f */
[----:B------:R-:W-:Y:S02]  /*ba60*/  @UP0 UIMAD.WIDE.U32 UR6, UR48, UR10, URZ ;  /* 0x0000000a300602a5 */ /* 0x000fe4000f8e003f */
[----:B------:R-:W-:Y:S02]  /*ba70*/  ULOP3.LUT UR10, UR41, 0x10000, URZ, 0xfc, !UPT ;  /* 0x00010000290a7892 */ /* 0x000fe4000f8efc3f */
[----:B------:R-:W-:-:S02]  /*ba80*/  @UP0 UIMAD UR8, UR48, UR11, UR8 ;  /* 0x0000000b300802a4 */ /* 0x000fc4000f8e0208 */
[----:B------:R-:W-:Y:S02]  /*ba90*/  @UP0 USHF.R.S32.HI UR11, URZ, 0x1f, UR49 ;  /* 0x0000001f3f0b0899 */ /* 0x000fe40008011431 */
[----:B------:R-:W-:Y:S02]  /*baa0*/  ULEA UR10, UR55, UR10, 0xa ;  /* 0x0000000a370a7291 */ /* 0x000fe4000f8e503f */
[----:B------:R-:W-:Y:S02]  /*bab0*/  @UP0 UIADD3 UR7, UR7, UR8, URZ ;  /* 0x0000000807070290 */ /* 0x000fe4000fffe03f */
[----:B------:R-:W-:Y:S02]  /*bac0*/  @UP0 UIMAD UR8, UR11, UR12, URZ ;  /* 0x0000000c0b0802a4 */ /* 0x000fe4000f8e023f */
[----:B------:R-:W-:Y:S01]  /*bad0*/  @UP0 UIMAD.WIDE.U32 UR6, UR49, UR12, UR6 ;  /* 0x0000000c310602a5 */ /* 0x000fe2000f8e0006 */
[----:B------:R-:W-:Y:S01]  /*bae0*/  UMOV UR11, 0x80000020 ;  /* 0x80000020000b7882 */ /* 0x000fe20000000000 */
[----:B------:R-:W-:-:S09]  /*baf0*/  @UP0 UIMAD UR8, UR49, UR13, UR8 ;  /* 0x0000000d310802a4 */ /* 0x000fd2000f8e0208 */
[----:B------:R-:W-:Y:S01]  /*bb00*/  QGMMA.64x256x32.F32.E4M3.E4M3 R24, R188, gdesc[UR8], R24, gsb0 ;  /* 0x03e00008bc187df3 */ /* 0x000fe20008000818 */
        /* <DEDUP_REMOVED lines=26> */
[----:B------:R-:W1:Y:S01]  /*bcb0*/  @P3 MUFU.LG2 R11, R11 ;  /* 0x0000000b000b3308 */ /* 0x000e620000000c00 */
[----:B------:R-:W-:Y:S02]  /*bcc0*/  WARPGROUP.DEPBAR.LE gsb0, 0x0 ;  /* 0x00008000000079c5 */ /* 0x000fe40000010000 */
[----:B------:R-:W-:-:S06]  /*bcd0*/  WARPGROUP.ARRIVE ;  /* 0x00000000000079c5 */ /* 0x000fcc0000000000 */
[----:B------:R-:W-:Y:S01]  /*bce0*/  QGMMA.64x256x32.F32.E4M3.E4M3 R24, R184, gdesc[UR8], R24, gsb0 ;  /* 0x03e00008b8187df3 */ /* 0x000fe20008000818 */
[----:B------:R-:W3:Y:S01]  /*bcf0*/  @P1 MUFU.RCP R10, R14 ;  /* 0x0000000e000a1308 */ /* 0x000ee20000001000 */
[----:B------:R-:W-:Y:S02]  /*bd00*/  IMAD.U32 R9, RZ, RZ, UR14 ;  /* 0x0000000eff097e24 */ /* 0x000fe4000f8e00ff */
[----:B------:R-:W-:Y:S02]  /*bd10*/  IMAD.U32 R13, RZ, RZ, UR14 ;  /* 0x0000000eff0d7e24 */ /* 0x000fe4000f8e00ff */
[----:B0-----:R-:W-:Y:S01]  /*bd20*/  @P2 FMUL.FTZ R4, R4, 0.69314718246459960938 ;  /* 0x3f31721804042820 */ /* 0x001fe20000410000 */
[----:B------:R-:W-:Y:S01]  /*bd30*/  @P2 FMUL.FTZ R9, R9, 0.69314718246459960938 ;  /* 0x3f31721809092820 */ /* 0x000fe20000410000 */
[----:B-1----:R-:W-:Y:S01]  /*bd40*/  @P3 FMUL.FTZ R12, R11, 0.69314718246459960938 ;  /* 0x3f3172180b0c3820 */ /* 0x002fe20000410000 */
[----:B------:R-:W-:Y:S01]  /*bd50*/  @P3 FMUL.FTZ R13, R13, 0.69314718246459960938 ;  /* 0x3f3172180d0d3820 */ /* 0x000fe20000410000 */
[----:B------:R-:W-:-:S02]  /*bd60*/  IMAD.MOV.U32 R3, RZ, RZ, -0x800000 ;  /* 0xff800000ff037424 */ /* 0x000fc400078e00ff */
[----:B------:R-:W-:Y:S01]  /*bd70*/  @P2 FFMA.FTZ R3, R9, R6, R4 ;  /* 0x0000000609032223 */ /* 0x000fe20000010004 */
[----:B------:R-:W-:Y:S02]  /*bd80*/  IMAD.MOV.U32 R0, RZ, RZ, -0x800000 ;  /* 0xff800000ff007424 */ /* 0x000fe400078e00ff */
[----:B------:R-:W-:Y:S01]  /*bd90*/  @P3 FFMA.FTZ R0, R13, R7, R12 ;  /* 0x000000070d003223 */ /* 0x000fe2000001000c */
[-C--:B--2---:R-:W-:Y:S01]  /*bda0*/  FMUL.FTZ R20, R8, R5.reuse ;  /* 0x0000000508147220 */ /* 0x084fe20000410000 */
[----:B---3--:R-:W-:Y:S01]  /*bdb0*/  FMUL.FTZ R4, R10, R5 ;  /* 0x000000050a047220 */ /* 0x008fe20000410000 */
[----:B------:R-:W-:Y:S02]  /*bdc0*/  WARPGROUP.DEPBAR.LE gsb0, 0x0 ;  /* 0x00008000000079c5 */ /* 0x000fe40000010000 */
[----:B------:R-:W-:Y:S05]  /*bdd0*/  @!P0 BRA `(.L_x_1170) ;  /* 0x0000000000048947 */ /* 0x000fea0003800000 */
[----:B------:R-:W-:Y:S01]  /*bde0*/  BPT.TRAP 0x1 ;  /* 0x000000040000795c */ /* 0x000fe20000300000 */
.L_x_1170:
        /* <DEDUP_REMOVED lines=31> */
[----:B------:R-:W-:Y:S01]  /*bfe0*/  SYNCS.ARRIVE.TRANS64.RED.A1T0 RZ, [UR4], RZ ;  /* 0x000000ffffff79a7 */ /* 0x000fe20008100404 */
        /* <DEDUP_REMOVED lines=106> */
.L_x_1096:
[----:B------:R-:W0:Y:S01]  /*c690*/  S2R R21, SR_CgaCtaId ;  /* 0x0000000000157919 */ /* 0x000e220000008800 */
[----:B------:R-:W-:Y:S01]  /*c6a0*/  MOV R4, 0x400 ;  /* 0x0000040000047802 */ /* 0x000fe20000000f00 */
[----:B------:R-:W-:Y:S01]  /*c6b0*/  BSSY B0, `(.L_x_1171) ;  /* 0x000039f000007945 */ /* 0x000fe20003800000 */
[----:B------:R-:W-:Y:S02]  /*c6c0*/  BAR.SYNC.DEFER_BLOCKING 0x5, 0x180 ;  /* 0x0146000000007b1d */ /* 0x000fe40000010000 */
[----:B0-----:R-:W-:-:S05]  /*c6d0*/  LEA R4, R21, R4, 0x18 ;  /* 0x0000000415047211 */ /* 0x001fca00078ec0ff */
[----:B------:R-:W0:Y:S02]  /*c6e0*/  LDS.128 R52, [R4+0x284d0] ;  /* 0x0284d00004347984 */ /* 0x000e240000000c00 */
[----:B0-----:R-:W-:Y:S02]  /*c6f0*/  R2UR UR5, R53 ;  /* 0x00000000350572ca */ /* 0x001fe400000e0000 */
[----:B------:R-:W-:Y:S02]  /*c700*/  R2UR UR49, R54 ;  /* 0x00000000363172ca */ /* 0x000fe400000e0000 */
        /* <DEDUP_REMOVED lines=12> */
[----:B------:R-:W-:Y:S01]  /*c7d0*/  F2FP.BF16.F32.PACK_AB R10, R10, R41 ;  /* 0x000000290a0a723e */ /* 0x000fe200000010ff */
[----:B------:R-:W-:Y:S01]  /*c7e0*/  UISETP.NE.U32.AND UP0, UPT, UR6, URZ, UPT ;  /* 0x0000003f0600728c */ /* 0x000fe2000bf05070 */
[----:B------:R-:W-:Y:S02]  /*c7f0*/  F2FP.BF16.F32.PACK_AB R78, R78, R67 ;  /* 0x000000434e4e723e */ /* 0x000fe400000010ff */
[----:B------:R-:W-:Y:S01]  /*c800*/  F2FP.BF16.F32.PACK_AB R44, R44, R81 ;  /* 0x000000512c2c723e */ /* 0x000fe200000010ff */
[----:B------:R-:W-:Y:S01]  /*c810*/  UISETP.NE.AND.EX UP0, UPT, UR7, URZ, UPT, UP0 ;  /* 0x0000003f0700728c */ /* 0x000fe2000bf05300 */
[----:B------:R-:W-:Y:S02]  /*c820*/  F2FP.BF16.F32.PACK_AB R24, R5, R24 ;  /* 0x000000180518723e */ /* 0x000fe400000010ff */
[----:B------:R-:W-:Y:S01]  /*c830*/  F2FP.BF16.F32.PACK_AB R25, R6, R25 ;  /* 0x000000190619723e */ /* 0x000fe200000010ff */
[----:B------:R-:W-:Y:S01]  /*c840*/  ULDC.64 UR6, c[0x0][0xc00] ;  /* 0x0003000000067ab9 */ /* 0x000fe20000000a00 */
[----:B0-----:R-:W-:Y:S01]  /*c850*/  LOP3.LUT P0, R21, R58, 0x3, RZ, 0xc0, !PT ;  /* 0x000000033a157812 */ /* 0x001fe2000780c0ff */
[----:B------:R-:W-:Y:S01]  /*c860*/  UIMAD.WIDE UR6, UR42, 0x4, UR6 ;  /* 0x000000042a0678a5 */ /* 0x000fe2000f8e0206 */
[----:B------:R-:W-:-:S02]  /*c870*/  F2FP.BF16.F32.PACK_AB R32, R7, R32 ;  /* 0x000000200720723e */ /* 0x000fc400000010ff */
[----:B------:R-:W-:Y:S02]  /*c880*/  ISETP.EQ.OR P0, PT, R21, 0x3, !P0 ;  /* 0x000000031500780c */ /* 0x000fe40004702670 */
[----:B------:R-:W-:Y:S02]  /*c890*/  F2FP.BF16.F32.PACK_AB R120, R85, R120 ;  /* 0x000000785578723e */ /* 0x000fe400000010ff */
[----:B------:R-:W-:Y:S02]  /*c8a0*/  SEL R81, R9, R10, P0 ;  /* 0x0000000a09517207 */ /* 0x000fe40000000000 */
[----:B------:R-:W-:Y:S02]  /*c8b0*/  SEL R67, R10, R9, P0 ;  /* 0x000000090a437207 */ /* 0x000fe40000000000 */
[----:B------:R-:W0:Y:S01]  /*c8c0*/  S2R R9, SR_SWINHI ;  /* 0x0000000000097919 */ /* 0x000e220000002f00 */
        /* <DEDUP_REMOVED lines=10> */
[----:B------:R-:W-:Y:S02]  /*c970*/  SEL R115, R5, R6, P0 ;  /* 0x0000000605737207 */ /* 0x000fe40000000000 */
[----:B------:R-:W-:Y:S02]  /*c980*/  SEL R119, R6, R5, P0 ;  /* 0x0000000506777207 */ /* 0x000fe40000000000 */
[----:B------:R-:W-:Y:S02]  /*c990*/  SEL R121, R7, R160, P0 ;  /* 0x000000a007797207 */ /* 0x000fe40000000000 */
[----:B------:R-:W-:-:S02]  /*c9a0*/  SEL R123, R160, R7, P0 ;  /* 0x00000007a07b7207 */ /* 0x000fc40000000000 */
[----:B------:R-:W-:Y:S02]  /*c9b0*/  F2FP.BF16.F32.PACK_AB R40, R29, R72 ;  /* 0x000000481d28723e */ /* 0x000fe400000010ff */
[----:B------:R-:W-:Y:S02]  /*c9c0*/  F2FP.BF16.F32.PACK_AB R126, R126, R39 ;  /* 0x000000277e7e723e */ /* 0x000fe400000010ff */
[----:B------:R-:W-:Y:S02]  /*c9d0*/  MOV R6, R4 ;  /* 0x0000000400067202 */ /* 0x000fe40000000f00 */
[----:B0-----:R-:W-:Y:S02]  /*c9e0*/  MOV R7, R9 ;  /* 0x0000000900077202 */ /* 0x001fe40000000f00 */
[----:B------:R-:W-:Y:S02]  /*c9f0*/  F2FP.BF16.F32.PACK_AB R127, R127, R38 ;  /* 0x000000267f7f723e */ /* 0x000fe400000010ff */
[----:B------:R-:W-:Y:S01]  /*ca00*/  F2FP.BF16.F32.PACK_AB R33, R8, R33 ;  /* 0x000000210821723e */ /* 0x000fe200000010ff */
[----:B------:R-:W-:Y:S01]  /*ca10*/  IMAD.WIDE R52, R196, 0x2, R6 ;  /* 0x00000002c4347825 */ /* 0x000fe200078e0206 */
        /* <DEDUP_REMOVED lines=12> */
[----:B------:R-:W-:-:S02]  /*cae0*/  IADD3 R10, P2, R52, 0x20, RZ ;  /* 0x00000020340a7810 */ /* 0x000fc40007f5e0ff */
[C---:B------:R-:W-:Y:S02]  /*caf0*/  IADD3 R145, P3, R52.reuse, 0x40, RZ ;  /* 0x0000004034917810 */ /* 0x040fe40007f7e0ff */
[----:B------:R-:W-:Y:S02]  /*cb00*/  IADD3 R147, P4, R52, 0x60, RZ ;  /* 0x0000006034937810 */ /* 0x000fe40007f9e0ff */
[----:B------:R-:W-:Y:S02]  /*cb10*/  F2FP.BF16.F32.PACK_AB R155, R155, R158 ;  /* 0x0000009e9b9b723e */ /* 0x000fe400000010ff */
[----:B------:R-:W-:Y:S01]  /*cb20*/  F2FP.BF16.F32.PACK_AB R156, R153, R156 ;  /* 0x0000009c999c723e */ /* 0x000fe200000010ff */
[----:B------:R-:W-:Y:S01]  /*cb30*/  IMAD.X R55, RZ, RZ, R53, P4 ;  /* 0x000000ffff377224 */ /* 0x000fe200020e0635 */
        /* <DEDUP_REMOVED lines=21> */
[----:B------:R-:W-:Y:S02]  /*cc90*/  F2FP.BF16.F32.PACK_AB R66, R87, R66 ;  /* 0x000000425742723e */ /* 0x000fe400000010ff */
[----:B------:R-:W-:Y:S02]  /*cca0*/  F2FP.BF16.F32.PACK_AB R46, R111, R46 ;  /* 0x0000002e6f2e723e */ /* 0x000fe400000010ff */
[----:B------:R-:W-:Y:S02]  /*ccb0*/  F2FP.BF16.F32.PACK_AB R112, R77, R112 ;  /* 0x000000704d70723e */ /* 0x000fe400000010ff */
[----:B------:R-:W-:Y:S02]  /*ccc0*/  F2FP.BF16.F32.PACK_AB R113, R84, R113 ;  /* 0x000000715471723e */ /* 0x000fe400000010ff */
[----:B------:R-:W-:-:S02]  /*ccd0*/  SEL R99, R61, R68, P0 ;  /* 0x000000443d637207 */ /* 0x000fc40000000000 */
[----:B------:R-:W-:Y:S01]  /*cce0*/  SEL R33, R68, R61, P0 ;  /* 0x0000003d44217207 */ /* 0x000fe20000000000 */
[----:B------:R-:W-:Y:S01]  /*ccf0*/  IMAD.X R61, RZ, RZ, R53, P2 ;  /* 0x000000ffff3d7224 */ /* 0x000fe200010e0635 */
[----:B------:R-:W-:Y:S02]  /*cd00*/  SEL R97, R69, R76, P0 ;  /* 0x0000004c45617207 */ /* 0x000fe40000000000 */
[----:B------:R-:W-:Y:S02]  /*cd10*/  SEL R34, R76, R69, P0 ;  /* 0x000000454c227207 */ /* 0x000fe40000000000 */
[----:B------:R-:W-:Y:S02]  /*cd20*/  SEL R95, R109, R116, P0 ;  /* 0x000000746d5f7207 */ /* 0x000fe40000000000 */
[----:B------:R-:W-:Y:S02]  /*cd30*/  SEL R39, R116, R109, P0 ;  /* 0x0000006d74277207 */ /* 0x000fe40000000000 */
[----:B------:R-:W-:-:S02]  /*cd40*/  SEL R131, R59, R48, P0 ;  /* 0x000000303b837207 */ /* 0x000fc40000000000 */
[----:B------:R-:W-:Y:S01]  /*cd50*/  SEL R65, R48, R59, P0 ;  /* 0x0000003b30417207 */ /* 0x000fe20000000000 */
[----:B------:R-:W-:Y:S01]  /*cd60*/  IMAD.X R59, RZ, RZ, R53, P3 ;  /* 0x000000ffff3b7224 */ /* 0x000fe200018e0635 */
[----:B------:R-:W-:Y:S02]  /*cd70*/  SEL R135, R142, R143, P0 ;  /* 0x0000008f8e877207 */ /* 0x000fe40000000000 */
[----:B------:R-:W-:Y:S02]  /*cd80*/  SEL R74, R143, R142, P0 ;  /* 0x0000008e8f4a7207 */ /* 0x000fe40000000000 */
[----:B------:R-:W-:Y:S02]  /*cd90*/  F2FP.BF16.F32.PACK_AB R133, R133, R148 ;  /* 0x000000948585723e */ /* 0x000fe400000010ff */
[----:B------:R-:W-:Y:S02]  /*cda0*/  F2FP.BF16.F32.PACK_AB R140, R125, R140 ;  /* 0x0000008c7d8c723e */ /* 0x000fe400000010ff */
[----:B------:R-:W-:-:S02]  /*cdb0*/  F2FP.BF16.F32.PACK_AB R117, R117, R132 ;  /* 0x000000847575723e */ /* 0x000fc400000010ff */
[----:B------:R-:W-:Y:S02]  /*cdc0*/  F2FP.BF16.F32.PACK_AB R136, R101, R136 ;  /* 0x000000886588723e */ /* 0x000fe400000010ff */
[----:B------:R-:W-:Y:S02]  /*cdd0*/  F2FP.BF16.F32.PACK_AB R137, R108, R137 ;  /* 0x000000896c89723e */ /* 0x000fe400000010ff */
        /* <DEDUP_REMOVED lines=12> */
[----:B------:R-:W-:Y:S02]  /*cea0*/  F2FP.BF16.F32.PACK_AB R43, R118, R43 ;  /* 0x0000002b762b723e */ /* 0x000fe400000010ff */
        /* <DEDUP_REMOVED lines=8> */
[----:B------:R-:W-:-:S02]  /*cf30*/  SEL R107, R128, R129, P0 ;  /* 0x00000081806b7207 */ /* 0x000fc40000000000 */
[----:B------:R-:W-:Y:S01]  /*cf40*/  SEL R37, R129, R128, P0 ;  /* 0x0000008081257207 */ /* 0x000fe20000000000 */
[----:B------:R-:W-:Y:S01]  /*cf50*/  IMAD.X R25, RZ, RZ, R53, P4 ;  /* 0x000000ffff197224 */ /* 0x000fe200020e0635 */
[----:B------:R-:W-:Y:S02]  /*cf60*/  F2FP.BF16.F32.PACK_AB R13, R13, R56 ;  /* 0x000000380d0d723e */ /* 0x000fe400000010ff */
[----:B------:R-:W-:Y:S02]  /*cf70*/  F2FP.BF16.F32.PACK_AB R14, R14, R57 ;  /* 0x000000390e0e723e */ /* 0x000fe400000010ff */
        /* <DEDUP_REMOVED lines=12> */
[----:B------:R-:W-:Y:S02]  /*d040*/  SHF.R.U64 R5, R5, 0x3, RZ ;  /* 0x0000000305057819 */ /* 0x000fe400000012ff */
[----:B------:R-:W-:Y:S01]  /*d050*/  F2FP.BF16.F32.PACK_AB R12, R12, R49 ;  /* 0x000000310c0c723e */ /* 0x000fe200000010ff */
[----:B------:R-:W-:Y:S01]  /*d060*/  IMAD.X R49, RZ, RZ, R53, P6 ;  /* 0x000000ffff317224 */ /* 0x000fe200030e0635 */
[----:B------:R-:W-:-:S02]  /*d070*/  SEL R117, R78, R41, P0 ;  /* 0x000000294e757207 */ /* 0x000fc40000000000 */
[----:B------:R-:W-:Y:S01]  /*d080*/  SEL R62, R41, R78, P0 ;  /* 0x0000004e293e7207 */ /* 0x000fe20000000000 */
[--C-:B------:R-:W-:Y:S01]  /*d090*/  IMAD.X R41, RZ, RZ, R53.reuse, P3 ;  /* 0x000000ffff297224 */ /* 0x100fe200018e0635 */
[----:B------:R-:W-:Y:S02]  /*d0a0*/  SEL R133, R51, R50, P0 ;  /* 0x0000003233857207 */ /* 0x000fe40000000000 */
[----:B------:R-:W-:Y:S01]  /*d0b0*/  SEL R66, R50, R51, P0 ;  /* 0x0000003332427207 */ /* 0x000fe20000000000 */
[--C-:B------:R-:W-:Y:S01]  /*d0c0*/  IMAD.X R51, RZ, RZ, R53.reuse, P5 ;  /* 0x000000ffff337224 */ /* 0x100fe200028e0635 */
[----:B------:R-:W-:Y:S02]  /*d0d0*/  SEL R137, R47, R46, P0 ;  /* 0x0000002e2f897207 */ /* 0x000fe40000000000 */
[----:B------:R-:W-:Y:S01]  /*d0e0*/  SEL R68, R46, R47, P0 ;  /* 0x0000002f2e447207 */ /* 0x000fe20000000000 */
[----:B------:R-:W-:Y:S01]  /*d0f0*/  IMAD.X R47, RZ, RZ, R53, P1 ;  /* 0x000000ffff2f7224 */ /* 0x000fe200008e0635 */
[----:B------:R-:W-:-:S02]  /*d100*/  SEL R139, R43, R42, P0 ;  /* 0x0000002a2b8b7207 */ /* 0x000fc40000000000 */
[----:B------:R-:W-:Y:S01]  /*d110*/  SEL R69, R42, R43, P0 ;  /* 0x0000002b2a457207 */ /* 0x000fe20000000000 */
[--C-:B------:R-:W-:Y:S01]  /*d120*/  IMAD.X R43, RZ, RZ, R53.reuse, P2 ;  /* 0x000000ffff2b7224 */ /* 0x100fe200010e0635 */
[----:B------:R-:W-:Y:S02]  /*d130*/  LOP3.LUT R8, R10, 0x380, RZ, 0xc0, !PT ;  /* 0x000003800a087812 */ /* 0x000fe400078ec0ff */
[C---:B------:R-:W-:Y:S02]  /*d140*/  IADD3 R157, P5, R52.reuse, 0x8040, RZ ;  /* 0x00008040349d7810 */ /* 0x040fe40007fbe0ff */
[C---:B------:R-:W-:Y:S02]  /*d150*/  IADD3 R159, P6, R52.reuse, 0x8060, RZ ;  /* 0x00008060349f7810 */ /* 0x040fe40007fde0ff */
[C---:B------:R-:W-:Y:S01]  /*d160*/  IADD3 R44, P1, R52.reuse, 0xc000, RZ ;  /* 0x0000c000342c7810 */ /* 0x040fe20007f3e0ff */
[--C-:B------:R-:W-:Y:S01]  /*d170*/  IMAD.X R27, RZ, RZ, R53.reuse, P5 ;  /* 0x000000ffff1b7224 */ /* 0x100fe200028e0635 */
[C---:B------:R-:W-:Y:S01]  /*d180*/  IADD3 R161, P2, R52.reuse, 0xc020, RZ ;  /* 0x0000c02034a17810 */ /* 0x040fe20007f5e0ff */
[----:B------:R-:W-:Y:S01]  /*d190*/  IMAD.X R15, RZ, RZ, R53, P6 ;  /* 0x000000ffff0f7224 */ /* 0x000fe200030e0635 */
[----:B------:R-:W-:-:S02]  /*d1a0*/  IADD3 R163, P3, R52, 0xc040, RZ ;  /* 0x0000c04034a37810 */ /* 0x000fc40007f7e0ff */
[----:B------:R-:W-:Y:S02]  /*d1b0*/  IADD3 R165, P4, R52, 0xc060, RZ ;  /* 0x0000c06034a57810 */ /* 0x000fe40007f9e0ff */
[----:B------:R-:W-:Y:S02]  /*d1c0*/  F2FP.BF16.F32.PACK_AB R45, R45, R88 ;  /* 0x000000582d2d723e */ /* 0x000fe400000010ff */
[----:B------:R-:W-:Y:S01]  /*d1d0*/  LOP3.LUT R52, R5, R52, RZ, 0x3c, !PT ;  /* 0x0000003405347212 */ /* 0x000fe200078e3cff */
[--C-:B------:R-:W-:Y:S01]  /*d1e0*/  IMAD.X R9, RZ, RZ, R53.reuse, P4 ;  /* 0x000000ffff097224 */ /* 0x100fe200020e0635 */
[----:B------:R-:W-:Y:S02]  /*d1f0*/  SHF.R.U64 R5, R8, 0x3, RZ ;  /* 0x0000000308057819 */ /* 0x000fe400000012ff */
[----:B------:R-:W-:Y:S02]  /*d200*/  SEL R83, R11, R12, P0 ;  /* 0x0000000c0b537207 */ /* 0x000fe40000000000 */
[----:B------:R-:W-:Y:S01]  /*d210*/  SEL R21, R12, R11, P0 ;  /* 0x0000000b0c157207 */ /* 0x000fe20000000000 */
[----:B------:R-:W-:Y:S01]  /*d220*/  IMAD.X R11, RZ, RZ, R53, P3 ;  /* 0x000000ffff0b7224 */ /* 0x000fe200018e0635 */
[----:B------:R-:W-:-:S02]  /*d230*/  SEL R85, R13, R14, P0 ;  /* 0x0000000e0d557207 */ /* 0x000fc40000000000 */
[----:B------:R-:W-:Y:S01]  /*d240*/  SEL R28, R14, R13, P0 ;  /* 0x0000000d0e1c7207 */ /* 0x000fe20000000000 */
[--C-:B------:R-:W-:Y:S01]  /*d250*/  IMAD.X R13, RZ, RZ, R53.reuse, P1 ;  /* 0x000000ffff0d7224 */ /* 0x100fe200008e0635 */
[----:B------:R-:W-:Y:S02]  /*d260*/  SEL R93, R45, R60, P0 ;  /* 0x0000003c2d5d7207 */ /* 0x000fe40000000000 */
[----:B------:R-:W-:Y:S01]  /*d270*/  SEL R32, R60, R45, P0 ;  /* 0x0000002d3c207207 */ /* 0x000fe20000000000 */
[----:B--2---:R-:W-:Y:S01]  /*d280*/  SHFL.IDX PT, R115, R115, R20, 0x1c1f ;  /* 0x001c1f1473737589 */ /* 0x004fe200000e0000 */
[----:B------:R-:W-:Y:S01]  /*d290*/  LOP3.LUT R12, R145, 0x380, RZ, 0xc0, !PT ;  /* 0x00000380910c7812 */ /* 0x000fe200078ec0ff */
[----:B------:R-:W-:Y:S01]  /*d2a0*/  IMAD.X R45, RZ, RZ, R53, P2 ;  /* 0x000000ffff2d7224 */ /* 0x000fe200010e0635 */
[----:B------:R-:W-:Y:S01]  /*d2b0*/  LOP3.LUT R14, R147, 0x380, RZ, 0xc0, !PT ;  /* 0x00000380930e7812 */ /* 0x000fe200078ec0ff */
[----:B------:R-:W-:Y:S01]  /*d2c0*/  SHFL.IDX PT, R79, R79, R20, 0x1c1f ;  /* 0x001c1f144f4f7589 */ /* 0x000fe200000e0000 */
[----:B------:R-:W-:-:S02]  /*d2d0*/  LOP3.LUT R60, R5, R10, RZ, 0x3c, !PT ;  /* 0x0000000a053c7212 */ /* 0x000fc400078e3cff */
[----:B------:R-:W-:Y:S01]  /*d2e0*/  LOP3.LUT R5, R24, 0x380, RZ, 0xc0, !PT ;  /* 0x0000038018057812 */ /* 0x000fe200078ec0ff */
[----:B------:R-:W-:Y:S01]  /*d2f0*/  SHFL.IDX PT, R77, R77, R20, 0x1c1f ;  /* 0x001c1f144d4d7589 */ /* 0x000fe200000e0000 */
[----:B------:R-:W-:Y:S02]  /*d300*/  SHF.R.U64 R8, R12, 0x3, RZ ;  /* 0x000000030c087819 */ /* 0x000fe400000012ff */
[----:B------:R-:W-:Y:S01]  /*d310*/  SHF.R.U64 R12, R14, 0x3, RZ ;  /* 0x000000030e0c7819 */ /* 0x000fe200000012ff */
[----:B------:R-:W-:Y:S01]  /*d320*/  SHFL.IDX PT, R111, R111, R20, 0x1c1f ;  /* 0x001c1f146f6f7589 */ /* 0x000fe200000e0000 */
[----:B------:R-:W-:Y:S02]  /*d330*/  SHF.R.U64 R5, R5, 0x3, RZ ;  /* 0x0000000305057819 */ /* 0x000fe400000012ff */
[----:B------:R-:W-:Y:S01]  /*d340*/  LOP3.LUT R54, R12, R147, RZ, 0x3c, !PT ;  /* 0x000000930c367212 */ /* 0x000fe200078e3cff */
[----:B------:R-:W-:Y:S01]  /*d350*/  SHFL.IDX PT, R121, R121, R20, 0x1c1f ;  /* 0x001c1f1479797589 */ /* 0x000fe200000e0000 */
[----:B------:R-:W-:-:S02]  /*d360*/  LOP3.LUT R12, R153, 0x380, RZ, 0xc0, !PT ;  /* 0x00000380990c7812 */ /* 0x000fc400078ec0ff */
[----:B------:R-:W-:Y:S01]  /*d370*/  LOP3.LUT R50, R5, R24, RZ, 0x3c, !PT ;  /* 0x0000001805327212 */ /* 0x000fe200078e3cff */
[----:B------:R-:W-:Y:S01]  /*d380*/  SHFL.IDX PT, R81, R81, R20, 0x1c1f ;  /* 0x001c1f1451517589 */ /* 0x000fe200000e0000 */
[----:B------:R-:W-:Y:S02]  /*d390*/  LOP3.LUT R5, R26, 0x380, RZ, 0xc0, !PT ;  /* 0x000003801a057812 */ /* 0x000fe400078ec0ff */
        /* <DEDUP_REMOVED lines=8> */
[----:B------:R-:W-:Y:S02]  /*d420*/  LOP3.LUT R58, R8, R145, RZ, 0x3c, !PT ;  /* 0x00000091083a7212 */ /* 0x000fe400078e3cff */
[----:B------:R-:W-:Y:S01]  /*d430*/  LOP3.LUT R5, R44, 0x380, RZ, 0xc0, !PT ;  /* 0x000003802c057812 */ /* 0x000fe200078ec0ff */
[----:B------:R-:W-:Y:S01]  /*d440*/  SHFL.IDX PT, R89, R89, R20, 0x1c1f ;  /* 0x001c1f1459597589 */ /* 0x000fe200000e0000 */
[----:B------:R-:W-:Y:S02]  /*d450*/  LOP3.LUT R8, R149, 0x380, RZ, 0xc0, !PT ;  /* 0x0000038095087812 */ /* 0x000fe400078ec0ff */
[----:B------:R-:W-:Y:S01]  /*d460*/  LOP3.LUT R10, R151, 0x380, RZ, 0xc0, !PT ;  /* 0x00000380970a7812 */ /* 0x000fe200078ec0ff */
[----:B------:R-:W-:Y:S01]  /*d470*/  SHFL.IDX PT, R91, R91, R20, 0x1c1f ;  /* 0x001c1f145b5b7589 */ /* 0x000fe200000e0000 */
[----:B------:R-:W-:-:S02]  /*d480*/  SHF.R.U64 R12, R12, 0x3, RZ ;  /* 0x000000030c0c7819 */ /* 0x000fc400000012ff */
[----:B------:R-:W-:Y:S01]  /*d490*/  SHF.R.U64 R5, R5, 0x3, RZ ;  /* 0x0000000305057819 */ /* 0x000fe200000012ff */
[----:B------:R-:W-:Y:S01]  /*d4a0*/  SHFL.IDX PT, R93, R93, R20, 0x1c1f ;  /* 0x001c1f145d5d7589 */ /* 0x000fe200000e0000 */
[----:B------:R-:W-:Y:S02]  /*d4b0*/  SHF.R.U64 R8, R8, 0x3, RZ ;  /* 0x0000000308087819 */ /* 0x000fe400000012ff */
[----:B------:R-:W-:Y:S01]  /*d4c0*/  SHF.R.U64 R10, R10, 0x3, RZ ;  /* 0x000000030a0a7819 */ /* 0x000fe200000012ff */
[----:B------:R-:W-:Y:S01]  /*d4d0*/  SHFL.IDX PT, R99, R99, R20, 0x1c1f ;  /* 0x001c1f1463637589 */ /* 0x000fe200000e0000 */
[----:B------:R-:W-:Y:S02]  /*d4e0*/  LOP3.LUT R14, R12, R159, RZ, 0x3c, !PT ;  /* 0x0000009f0c0e7212 */ /* 0x000fe400078e3cff */
[----:B------:R-:W-:Y:S01]  /*d4f0*/  MOV R98, R54 ;  /* 0x0000003600627202 */ /* 0x000fe20000000f00 */
[----:B------:R-:W-:Y:S01]  /*d500*/  SHFL.IDX PT, R97, R97, R20, 0x1c1f ;  /* 0x001c1f1461617589 */ /* 0x000fe200000e0000 */
[----:B------:R-:W-:-:S02]  /*d510*/  LOP3.LUT R12, R5, R44, RZ, 0x3c, !PT ;  /* 0x0000002c050c7212 */ /* 0x000fc400078e3cff */
[----:B------:R-:W-:Y:S01]  /*d520*/  MOV R55, R40 ;  /* 0x0000002800377202 */ /* 0x000fe20000000f00 */
[----:B------:R-:W-:Y:S01]  /*d530*/  SHFL.IDX PT, R101, R101, R20, 0x1c1f ;  /* 0x001c1f1465657589 */ /* 0x000fe200000e0000 */
[----:B------:R-:W-:Y:S02]  /*d540*/  LOP3.LUT R48, R8, R149, RZ, 0x3c, !PT ;  /* 0x0000009508307212 */ /* 0x000fe400078e3cff */
[----:B------:R-:W-:Y:S01]  /*d550*/  LOP3.LUT R40, R20, 0x2, RZ, 0x3c, !PT ;  /* 0x0000000214287812 */ /* 0x000fe200078e3cff */
[----:B------:R-:W-:Y:S01]  /*d560*/  SHFL.IDX PT, R105, R105, R20, 0x1c1f ;  /* 0x001c1f1469697589 */ /* 0x000fe200000e0000 */
[----:B------:R-:W-:Y:S02]  /*d570*/  LOP3.LUT R46, R10, R151, RZ, 0x3c, !PT ;  /* 0x000000970a2e7212 */ /* 0x000fe400078e3cff */
[----:B------:R-:W-:Y:S01]  /*d580*/  LOP3.LUT R8, R155, 0x380, RZ, 0xc0, !PT ;  /* 0x000003809b087812 */ /* 0x000fe200078ec0ff */
[----:B------:R-:W-:Y:S01]  /*d590*/  SHFL.IDX PT, R70, R70, R40, 0x1c1f ;  /* 0x001c1f2846467589 */ /* 0x000fe200000e0000 */
[----:B------:R-:W-:-:S02]  /*d5a0*/  LOP3.LUT R10, R157, 0x380, RZ, 0xc0, !PT ;  /* 0x000003809d0a7812 */ /* 0x000fc400078ec0ff */
[----:B------:R-:W-:Y:S01]  /*d5b0*/  MOV R5, R12 ;  /* 0x0000000c00057202 */ /* 0x000fe20000000f00 */
[----:B------:R-:W-:Y:S01]  /*d5c0*/  SHFL.IDX PT, R72, R72, R40, 0x1c1f ;  /* 0x001c1f2848487589 */ /* 0x000fe200000e0000 */
[----:B------:R-:W-:Y:S02]  /*d5d0*/  SHF.R.U64 R8, R8, 0x3, RZ ;  /* 0x0000000308087819 */ /* 0x000fe400000012ff */
[----:B------:R-:W-:Y:S01]  /*d5e0*/  SHF.R.U64 R10, R10, 0x3, RZ ;  /* 0x000000030a0a7819 */ /* 0x000fe200000012ff */
[----:B------:R-:W0:Y:S01]  /*d5f0*/  SHFL.IDX PT, R12, R119, R40, 0x1c1f ;  /* 0x001c1f28770c7589 */ /* 0x000e2200000e0000 */
[----:B------:R-:W-:Y:S02]  /*d600*/  LOP3.LUT R24, R8, R155, RZ, 0x3c, !PT ;  /* 0x0000009b08187212 */ /* 0x000fe400078e3cff */
[----:B------:R-:W-:Y:S01]  /*d610*/  LOP3.LUT R26, R10, R157, RZ, 0x3c, !PT ;  /* 0x0000009d0a1a7212 */ /* 0x000fe200078e3cff */
[----:B------:R-:W1:Y:S01]  /*d620*/  SHFL.IDX PT, R76, R76, R40, 0x1c1f ;  /* 0x001c1f284c4c7589 */ /* 0x000e6200000e0000 */
[----:B------:R-:W-:-:S02]  /*d630*/  MOV R104, R52 ;  /* 0x0000003400687202 */ /* 0x000fc40000000f00 */
[----:B------:R-:W-:Y:S01]  /*d640*/  MOV R96, R50 ;  /* 0x0000003200607202 */ /* 0x000fe20000000f00 */
[----:B------:R-:W-:Y:S01]  /*d650*/  SHFL.IDX PT, R107, R107, R20, 0x1c1f ;  /* 0x001c1f146b6b7589 */ /* 0x000fe200000e0000 */
[----:B------:R-:W-:Y:S02]  /*d660*/  MOV R53, R24 ;  /* 0x0000001800357202 */ /* 0x000fe40000000f00 */
[----:B------:R-:W-:Y:S01]  /*d670*/  LOP3.LUT R8, R161, 0x380, RZ, 0xc0, !PT ;  /* 0x00000380a1087812 */ /* 0x000fe200078ec0ff */
[----:B------:R-:W2:Y:S01]  /*d680*/  SHFL.IDX PT, R24, R123, R40, 0x1c1f ;  /* 0x001c1f287b187589 */ /* 0x000ea200000e0000 */
[----:B------:R-:W-:Y:S02]  /*d690*/  MOV R51, R26 ;  /* 0x0000001a00337202 */ /* 0x000fe40000000f00 */
[----:B------:R-:W-:Y:S01]  /*d6a0*/  LOP3.LUT R10, R163, 0x380, RZ, 0xc0, !PT ;  /* 0x00000380a30a7812 */ /* 0x000fe200078ec0ff */
[----:B------:R-:W3:Y:S01]  /*d6b0*/  SHFL.IDX PT, R26, R67, R40, 0x1c1f ;  /* 0x001c1f28431a7589 */ /* 0x000ee200000e0000 */
[----:B------:R-:W-:-:S02]  /*d6c0*/  LOP3.LUT R78, R165, 0x380, RZ, 0xc0, !PT ;  /* 0x00000380a54e7812 */ /* 0x000fc400078ec0ff */
[----:B------:R-:W-:Y:S01]  /*d6d0*/  MOV R100, R58 ;  /* 0x0000003a00647202 */ /* 0x000fe20000000f00 */
[----:B------:R-:W-:Y:S01]  /*d6e0*/  SHFL.IDX PT, R103, R103, R20, 0x1c1f ;  /* 0x001c1f1467677589 */ /* 0x000fe200000e0000 */
[----:B------:R-:W-:Y:S02]  /*d6f0*/  MOV R102, R60 ;  /* 0x0000003c00667202 */ /* 0x000fe40000000f00 */
[----:B------:R-:W-:Y:S01]  /*d700*/  MOV R59, R42 ;  /* 0x0000002a003b7202 */ /* 0x000fe20000000f00 */
[----:B------:R-:W-:Y:S01]  /*d710*/  SHFL.IDX PT, R95, R95, R20, 0x1c1f ;  /* 0x001c1f145f5f7589 */ /* 0x000fe200000e0000 */
[----:B------:R-:W-:Y:S02]  /*d720*/  SHF.R.U64 R8, R8, 0x3, RZ ;  /* 0x0000000308087819 */ /* 0x000fe400000012ff */
[----:B------:R-:W-:Y:S01]  /*d730*/  MOV R61, R46 ;  /* 0x0000002e003d7202 */ /* 0x000fe20000000f00 */
[----:B------:R-:W-:Y:S01]  /*d740*/  SHFL.IDX PT, R109, R109, R20, 0x1c1f ;  /* 0x001c1f146d6d7589 */ /* 0x000fe200000e0000 */
[----:B------:R-:W-:-:S02]  /*d750*/  SHF.R.U64 R10, R10, 0x3, RZ ;  /* 0x000000030a0a7819 */ /* 0x000fc400000012ff */
[----:B------:R-:W-:Y:S01]  /*d760*/  SHF.R.U64 R78, R78, 0x3, RZ ;  /* 0x000000034e4e7819 */ /* 0x000fe200000012ff */
[----:B------:R-:W-:Y:S01]  /*d770*/  SHFL.IDX PT, R113, R113, R20, 0x1c1f ;  /* 0x001c1f1471717589 */ /* 0x000fe200000e0000 */
[----:B------:R-:W-:Y:S02]  /*d780*/  MOV R94, R48 ;  /* 0x00000030005e7202 */ /* 0x000fe40000000f00 */
[----:B------:R-:W-:Y:S01]  /*d790*/  LOP3.LUT R44, R8, R161, RZ, 0x3c, !PT ;  /* 0x000000a1082c7212 */ /* 0x000fe200078e3cff */
[----:B------:R-:W-:Y:S01]  /*d7a0*/  SHFL.IDX PT, R125, R125, R20, 0x1c1f ;  /* 0x001c1f147d7d7589 */ /* 0x000fe200000e0000 */
[----:B------:R-:W-:Y:S02]  /*d7b0*/  LOP3.LUT R10, R10, R163, RZ, 0x3c, !PT ;  /* 0x000000a30a0a7212 */ /* 0x000fe400078e3cff */
[----:B------:R-:W-:Y:S01]  /*d7c0*/  LOP3.LUT R8, R78, R165, RZ, 0x3c, !PT ;  /* 0x000000a54e087212 */ /* 0x000fe200078e3cff */
[----:B------:R-:W-:Y:S01]  /*d7d0*/  SHFL.IDX PT, R117, R117, R20, 0x1c1f ;  /* 0x001c1f1475757589 */ /* 0x000fe200000e0000 */
[----:B------:R-:W-:-:S02]  /*d7e0*/  MOV R44, R44 ;  /* 0x0000002c002c7202 */ /* 0x000fc40000000f00 */
[----:B------:R-:W-:Y:S01]  /*d7f0*/  MOV R45, R10 ;  /* 0x0000000a002d7202 */ /* 0x000fe20000000f00 */
[----:B------:R-:W-:Y:S01]  /*d800*/  SHFL.IDX PT, R129, R129, R20, 0x1c1f ;  /* 0x001c1f1481817589 */ /* 0x000fe200000e0000 */
[----:B------:R-:W-:Y:S02]  /*d810*/  MOV R47, R8 ;  /* 0x00000008002f7202 */ /* 0x000fe40000000f00 */
[----:B------:R-:W-:Y:S01]  /*d820*/  MOV R49, R14 ;  /* 0x0000000e00317202 */ /* 0x000fe20000000f00 */
[----:B------:R-:W-:Y:S01]  /*d830*/  SHFL.IDX PT, R131, R131, R20, 0x1c1f ;  /* 0x001c1f1483837589 */ /* 0x000fe200000e0000 */
[----:B0-----:R-:W-:Y:S02]  /*d840*/  SEL R9, R115, R12, P0 ;  /* 0x0000000c73097207 */ /* 0x001fe40000000000 */
        /* <DEDUP_REMOVED lines=8> */
[----:B-1----:R-:W-:Y:S02]  /*d8d0*/  SEL R25, R111, R76, P0 ;  /* 0x0000004c6f197207 */ /* 0x002fe40000000000 */
[----:B------:R-:W-:Y:S01]  /*d8e0*/  SEL R27, R76, R111, P0 ;  /* 0x0000006f4c1b7207 */ /* 0x000fe20000000000 */
[----:B------:R-:W-:Y:S01]  /*d8f0*/  SHFL.IDX PT, R141, R141, R20, 0x1c1f ;  /* 0x001c1f148d8d7589 */ /* 0x000fe200000e0000 */
[----:B--2---:R-:W-:-:S02]  /*d900*/  SEL R13, R121, R24, P0 ;  /* 0x00000018790d7207 */ /* 0x004fc40000000000 */
[----:B------:R-:W-:Y:S01]  /*d910*/  SEL R15, R24, R121, P0 ;  /* 0x00000079180f7207 */ /* 0x000fe20000000000 */
[----:B------:R-:W-:Y:S01]  /*d920*/  SHFL.IDX PT, R127, R127, R20, 0x1c1f ;  /* 0x001c1f147f7f7589 */ /* 0x000fe200000e0000 */
[----:B---3--:R-:W-:Y:S02]  /*d930*/  SEL R24, R81, R26, P0 ;  /* 0x0000001a51187207 */ /* 0x008fe40000000000 */
[----:B------:R-:W-:Y:S01]  /*d940*/  SEL R26, R26, R81, P0 ;  /* 0x000000511a1a7207 */ /* 0x000fe20000000000 */
[----:B------:R-:W-:Y:S01]  /*d950*/  SHFL.IDX PT, R135, R135, R20, 0x1c1f ;  /* 0x001c1f1487877589 */ /* 0x000fe200000e0000 */
[----:B------:R-:W-:-:S03]  /*d960*/  PLOP3.LUT P2, PT, PT, PT, UP0, 0x80, 0x0 ;  /* 0x000000000000781c */ /* 0x000fc60003f4f008 */
[----:B------:R-:W-:Y:S04]  /*d970*/  SHFL.IDX PT, R143, R143, R20, 0x1c1f ;  /* 0x001c1f148f8f7589 */ /* 0x000fe800000e0000 */
[----:B------:R-:W0:Y:S04]  /*d980*/  SHFL.IDX PT, R20, R21, R40, 0x1c1f ;  /* 0x001c1f2815147589 */ /* 0x000e2800000e0000 */
[----:B------:R-:W1:Y:S04]  /*d990*/  SHFL.IDX PT, R64, R64, R40, 0x1c1f ;  /* 0x001c1f2840407589 */ /* 0x000e6800000e0000 */
[----:B------:R0:W2:Y:S04]  /*d9a0*/  SHFL.IDX PT, R42, R28, R40, 0x1c1f ;  /* 0x001c1f281c2a7589 */ /* 0x0000a800000e0000 */
[----:B------:R-:W3:Y:S01]  /*d9b0*/  SHFL.IDX PT, R80, R57, R40, 0x1c1f ;  /* 0x001c1f2839507589 */ /* 0x000ee200000e0000 */
[----:B------:R-:W-:Y:S06]  /*d9c0*/  BAR.SYNC.DEFER_BLOCKING 0x1, 0x100 ;  /* 0x0044000000007b1d */ /* 0x000fec0000010000 */
[----:B------:R1:W-:Y:S01]  /*d9d0*/  SHFL.IDX PT, R46, R29, R40, 0x1c1f ;  /* 0x001c1f281d2e7589 */ /* 0x0003e200000e0000 */
[----:B0-----:R-:W-:-:S03]  /*d9e0*/  SEL R28, R83, R20, P0 ;  /* 0x00000014531c7207 */ /* 0x001fc60000000000 */
[----:B------:R-:W-:Y:S04]  /*d9f0*/  SHFL.IDX PT, R56, R56, R40, 0x1c1f ;  /* 0x001c1f2838387589 */ /* 0x000fe800000e0000 */
[----:B------:R0:W-:Y:S01]  /*da00*/  SHFL.IDX PT, R48, R30, R40, 0x1c1f ;  /* 0x001c1f281e307589 */ /* 0x0001e200000e0000 */
[----:B-1----:R-:W-:-:S03]  /*da10*/  SEL R29, R109, R64, P0 ;  /* 0x000000406d1d7207 */ /* 0x002fc60000000000 */
[----:B------:R-:W-:Y:S04]  /*da20*/  SHFL.IDX PT, R62, R62, R40, 0x1c1f ;  /* 0x001c1f283e3e7589 */ /* 0x000fe800000e0000 */
[----:B------:R1:W-:Y:S01]  /*da30*/  SHFL.IDX PT, R50, R31, R40, 0x1c1f ;  /* 0x001c1f281f327589 */ /* 0x0003e200000e0000 */
[----:B0-----:R-:W-:-:S03]  /*da40*/  SEL R30, R20, R83, P0 ;  /* 0x00000053141e7207 */ /* 0x001fc60000000000 */
[----:B------:R-:W-:Y:S04]  /*da50*/  SHFL.IDX PT, R82, R63, R40, 0x1c1f ;  /* 0x001c1f283f527589 */ /* 0x000fe800000e0000 */
[----:B------:R2:W-:Y:S01]  /*da60*/  SHFL.IDX PT, R52, R32, R40, 0x1c1f ;  /* 0x001c1f2820347589 */ /* 0x0005e200000e0000 */
[----:B-1----:R-:W-:-:S03]  /*da70*/  SEL R31, R64, R109, P0 ;  /* 0x0000006d401f7207 */ /* 0x002fc60000000000 */
[----:B------:R-:W-:Y:S04]  /*da80*/  SHFL.IDX PT, R84, R65, R40, 0x1c1f ;  /* 0x001c1f2841547589 */ /* 0x000fe800000e0000 */
[----:B------:R3:W0:Y:S01]  /*da90*/  SHFL.IDX PT, R54, R33, R40, 0x1c1f ;  /* 0x001c1f2821367589 */ /* 0x00062200000e0000 */
[----:B--2---:R-:W-:-:S03]  /*daa0*/  SEL R32, R85, R42, P0 ;  /* 0x0000002a55207207 */ /* 0x004fc60000000000 */
[----:B------:R-:W1:Y:S04]  /*dab0*/  SHFL.IDX PT, R66, R66, R40, 0x1c1f ;  /* 0x001c1f2842427589 */ /* 0x000e6800000e0000 */
[----:B------:R2:W-:Y:S01]  /*dac0*/  SHFL.IDX PT, R58, R34, R40, 0x1c1f ;  /* 0x001c1f28223a7589 */ /* 0x0005e200000e0000 */
[----:B---3--:R-:W-:-:S03]  /*dad0*/  SEL R33, R113, R80, P0 ;  /* 0x0000005071217207 */ /* 0x008fc60000000000 */
[----:B------:R-:W-:Y:S04]  /*dae0*/  SHFL.IDX PT, R68, R68, R40, 0x1c1f ;  /* 0x001c1f2844447589 */ /* 0x000fe800000e0000 */
[----:B------:R3:W-:Y:S01]  /*daf0*/  SHFL.IDX PT, R60, R35, R40, 0x1c1f ;  /* 0x001c1f28233c7589 */ /* 0x0007e200000e0000 */
[----:B--2---:R-:W-:-:S03]  /*db00*/  SEL R34, R42, R85, P0 ;  /* 0x000000552a227207 */ /* 0x004fc60000000000 */
[----:B------:R-:W-:Y:S04]  /*db10*/  SHFL.IDX PT, R86, R69, R40, 0x1c1f ;  /* 0x001c1f2845567589 */ /* 0x000fe800000e0000 */
[----:B------:R2:W-:Y:S01]  /*db20*/  SHFL.IDX PT, R70, R36, R40, 0x1c1f ;  /* 0x001c1f2824467589 */ /* 0x0005e200000e0000 */
[----:B0-----:R-:W-:Y:S02]  /*db30*/  SEL R42, R54, R99, P0 ;  /* 0x00000063362a7207 */ /* 0x001fe40000000000 */
[----:B---3--:R-:W-:Y:S01]  /*db40*/  SEL R35, R80, R113, P0 ;  /* 0x0000007150237207 */ /* 0x008fe20000000000 */
[----:B------:R-:W0:Y:S01]  /*db50*/  SHFL.IDX PT, R88, R71, R40, 0x1c1f ;  /* 0x001c1f2847587589 */ /* 0x000e2200000e0000 */
[----:B-1----:R-:W-:Y:S01]  /*db60*/  SEL R41, R133, R66, P0 ;  /* 0x0000004285297207 */ /* 0x002fe20000000000 */
[----:B------:R-:W-:Y:S01]  /*db70*/  ULDC UR8, c[0x0][0xa88] ;  /* 0x0002a20000087ab9 */ /* 0x000fe20000000800 */
[----:B------:R-:W-:Y:S01]  /*db80*/  SEL R43, R66, R133, P0 ;  /* 0x00000085422b7207 */ /* 0x000fe20000000000 */
[----:B------:R1:W-:Y:S01]  /*db90*/  SHFL.IDX PT, R72, R37, R40, 0x1c1f ;  /* 0x001c1f2825487589 */ /* 0x0003e200000e0000 */
[----:B------:R-:W3:Y:S01]  /*dba0*/  LDC R80, c[0x0][0xbe8] ;  /* 0x0002fa00ff507b82 */ /* 0x000ee20000000800 */
[----:B--2---:R-:W-:-:S02]  /*dbb0*/  SEL R36, R93, R52, P0 ;  /* 0x000000345d247207 */ /* 0x004fc40000000000 */
[----:B------:R2:W-:Y:S04]  /*dbc0*/  SHFL.IDX PT, R76, R38, R40, 0x1c1f ;  /* 0x001c1f28264c7589 */ /* 0x0005e800000e0000 */
[----:B------:R-:W-:Y:S01]  /*dbd0*/  SHFL.IDX PT, R90, R73, R40, 0x1c1f ;  /* 0x001c1f28495a7589 */ /* 0x000fe200000e0000 */
[----:B-1----:R-:W-:-:S03]  /*dbe0*/  SEL R37, R131, R84, P0 ;  /* 0x0000005483257207 */ /* 0x002fc60000000000 */
[----:B------:R1:W-:Y:S01]  /*dbf0*/  SHFL.IDX PT, R78, R39, R40, 0x1c1f ;  /* 0x001c1f28274e7589 */ /* 0x0003e200000e0000 */
[----:B--2---:R-:W-:-:S03]  /*dc00*/  SEL R38, R52, R93, P0 ;  /* 0x0000005d34267207 */ /* 0x004fc60000000000 */
[----:B------:R-:W-:Y:S04]  /*dc10*/  SHFL.IDX PT, R74, R74, R40, 0x1c1f ;  /* 0x001c1f284a4a7589 */ /* 0x000fe800000e0000 */
[----:B------:R2:W4:Y:S01]  /*dc20*/  SHFL.IDX PT, R92, R75, R40, 0x1c1f ;  /* 0x001c1f284b5c7589 */ /* 0x00052200000e0000 */
[----:B0-----:R-:W-:Y:S02]  /*dc30*/  SEL R69, R141, R88, P0 ;  /* 0x000000588d457207 */ /* 0x001fe40000000000 */
[----:B-1----:R-:W-:Y:S01]  /*dc40*/  SEL R39, R84, R131, P0 ;  /* 0x0000008354277207 */ /* 0x002fe20000000000 */
[----:B------:R0:W-:Y:S01]  /*dc50*/  STSM.16.M88.4 [R104], R8 ;  /* 0x0000000868007844 */ /* 0x0001e20000000200 */
[----:B------:R-:W-:-:S03]  /*dc60*/  SEL R71, R88, R141, P0 ;  /* 0x0000008d58477207 */ /* 0x000fc60000000000 */
[----:B------:R1:W-:Y:S01]  /*dc70*/  STSM.16.M88.4 [R102], R12 ;  /* 0x0000000c66007844 */ /* 0x0003e20000000200 */
[----:B--2---:R-:W-:-:S03]  /*dc80*/  SEL R40, R99, R54, P0 ;  /* 0x0000003663287207 */ /* 0x004fc60000000000 */
[----:B------:R2:W-:Y:S04]  /*dc90*/  STSM.16.M88.4 [R100], R24 ;  /* 0x0000001864007844 */ /* 0x0005e80000000200 */
[----:B------:R-:W-:Y:S01]  /*dca0*/  STSM.16.M88.4 [R98], R28 ;  /* 0x0000001c62007844 */ /* 0x000fe20000000200 */
[----:B0-----:R-:W-:-:S03]  /*dcb0*/  SEL R8, R87, R46, P0 ;  /* 0x0000002e57087207 */ /* 0x001fc60000000000 */
[----:B------:R-:W-:Y:S01]  /*dcc0*/  STSM.16.M88.4 [R96], R32 ;  /* 0x0000002060007844 */ /* 0x000fe20000000200 */
[----:B------:R-:W-:Y:S02]  /*dcd0*/  SEL R10, R46, R87, P0 ;  /* 0x000000572e0a7207 */ /* 0x000fe40000000000 */
[----:B------:R-:W-:Y:S02]  /*dce0*/  SEL R9, R125, R56, P0 ;  /* 0x000000387d097207 */ /* 0x000fe40000000000 */
[----:B------:R-:W-:Y:S02]  /*dcf0*/  SEL R11, R56, R125, P0 ;  /* 0x0000007d380b7207 */ /* 0x000fe40000000000 */
[----:B-1----:R-:W-:Y:S02]  /*dd00*/  SEL R12, R89, R48, P0 ;  /* 0x00000030590c7207 */ /* 0x002fe40000000000 */
        /* <DEDUP_REMOVED lines=9> */
[----:B----4-:R-:W-:-:S02]  /*dda0*/  SEL R77, R143, R92, P0 ;  /* 0x0000005c8f4d7207 */ /* 0x010fc40000000000 */
[----:B------:R-:W-:Y:S01]  /*ddb0*/  SEL R79, R92, R143, P0 ;  /* 0x0000008f5c4f7207 */ /* 0x000fe20000000000 */
[----:B------:R2:W-:Y:S01]  /*ddc0*/  STSM.16.M88.4 [R59], R24 ;  /* 0x000000183b007844 */ /* 0x0005e20000000200 */
[----:B0-----:R-:W-:Y:S02]  /*ddd0*/  SEL R8, R97, R58, P0 ;  /* 0x0000003a61087207 */ /* 0x001fe40000000000 */
[----:B------:R-:W-:Y:S01]  /*dde0*/  SEL R10, R58, R97, P0 ;  /* 0x000000613a0a7207 */ /* 0x000fe20000000000 */
[----:B------:R-:W-:Y:S01]  /*ddf0*/  STSM.16.M88.4 [R55], R36 ;  /* 0x0000002437007844 */ /* 0x000fe20000000200 */
[----:B------:R-:W-:Y:S02]  /*de00*/  SEL R9, R137, R68, P0 ;  /* 0x0000004489097207 */ /* 0x000fe40000000000 */
[----:B------:R-:W-:Y:S01]  /*de10*/  SEL R11, R68, R137, P0 ;  /* 0x00000089440b7207 */ /* 0x000fe20000000000 */
[----:B------:R-:W-:Y:S01]  /*de20*/  STSM.16.M88.4 [R53], R40 ;  /* 0x0000002835007844 */ /* 0x000fe20000000200 */
[----:B-1----:R-:W-:-:S02]  /*de30*/  SEL R12, R101, R60, P0 ;  /* 0x0000003c650c7207 */ /* 0x002fc40000000000 */
[----:B------:R-:W-:Y:S01]  /*de40*/  SEL R14, R60, R101, P0 ;  /* 0x000000653c0e7207 */ /* 0x000fe20000000000 */
[----:B------:R0:W-:Y:S01]  /*de50*/  STSM.16.M88.4 [R51], R8 ;  /* 0x0000000833007844 */ /* 0x0001e20000000200 */
[----:B------:R-:W-:Y:S02]  /*de60*/  SEL R13, R139, R86, P0 ;  /* 0x000000568b0d7207 */ /* 0x000fe40000000000 */
[----:B------:R-:W-:Y:S02]  /*de70*/  SEL R15, R86, R139, P0 ;  /* 0x0000008b560f7207 */ /* 0x000fe40000000000 */
[----:B------:R-:W-:Y:S02]  /*de80*/  SEL R68, R105, R70, P0 ;  /* 0x0000004669447207 */ /* 0x000fe40000000000 */
[----:B------:R-:W-:Y:S01]  /*de90*/  SEL R70, R70, R105, P0 ;  /* 0x0000006946467207 */ /* 0x000fe20000000000 */
[----:B------:R1:W-:Y:S01]  /*dea0*/  STSM.16.M88.4 [R49], R12 ;  /* 0x0000000c31007844 */ /* 0x0003e20000000200 */
[----:B--2---:R-:W-:-:S02]  /*deb0*/  SEL R24, R107, R72, P0 ;  /* 0x000000486b187207 */ /* 0x004fc40000000000 */
[----:B------:R-:W-:Y:S01]  /*dec0*/  SEL R26, R72, R107, P0 ;  /* 0x0000006b481a7207 */ /* 0x000fe20000000000 */
[----:B------:R2:W-:Y:S01]  /*ded0*/  STSM.16.M88.4 [R5], R68 ;  /* 0x0000004405007844 */ /* 0x0005e20000000200 */
[----:B------:R-:W-:Y:S02]  /*dee0*/  SEL R25, R127, R90, P0 ;  /* 0x0000005a7f197207 */ /* 0x000fe40000000000 */
[----:B------:R-:W-:Y:S01]  /*def0*/  SEL R27, R90, R127, P0 ;  /* 0x0000007f5a1b7207 */ /* 0x000fe20000000000 */
[----:B0-----:R-:W-:Y:S02]  /*df00*/  IMAD.U32 R8, RZ, RZ, UR6 ;  /* 0x00000006ff087e24 */ /* 0x001fe4000f8e00ff */
[----:B------:R-:W-:Y:S01]  /*df10*/  IMAD.U32 R9, RZ, RZ, UR7 ;  /* 0x00000007ff097e24 */ /* 0x000fe2000f8e00ff */
[----:B------:R-:W-:Y:S01]  /*df20*/  ULDC.64 UR6, c[0x0][0xc08] ;  /* 0x0003020000067ab9 */ /* 0x000fe20000000a00 */
[----:B------:R-:W-:Y:S01]  /*df30*/  STSM.16.M88.4 [R44], R24 ;  /* 0x000000182c007844 */ /* 0x000fe20000000200 */
[----:B-1----:R-:W-:-:S02]  /*df40*/  SEL R12, R103, R76, P0 ;  /* 0x0000004c670c7207 */ /* 0x002fc40000000000 */
[----:B------:R-:W-:Y:S02]  /*df50*/  SEL R14, R76, R103, P0 ;  /* 0x000000674c0e7207 */ /* 0x000fe40000000000 */
[----:B------:R-:W-:Y:S02]  /*df60*/  SEL R13, R135, R74, P0 ;  /* 0x0000004a870d7207 */ /* 0x000fe40000000000 */
[----:B------:R-:W-:Y:S02]  /*df70*/  SEL R15, R74, R135, P0 ;  /* 0x000000874a0f7207 */ /* 0x000fe40000000000 */
[----:B------:R-:W-:Y:S02]  /*df80*/  SEL R76, R95, R78, P0 ;  /* 0x0000004e5f4c7207 */ /* 0x000fe40000000000 */
[----:B------:R-:W-:Y:S01]  /*df90*/  SEL R78, R78, R95, P0 ;  /* 0x0000005f4e4e7207 */ /* 0x000fe20000000000 */
[----:B------:R0:W-:Y:S04]  /*dfa0*/  STSM.16.M88.4 [R45], R12 ;  /* 0x0000000c2d007844 */ /* 0x0001e80000000200 */
[----:B------:R1:W-:Y:S01]  /*dfb0*/  STSM.16.M88.4 [R47], R76 ;  /* 0x0000004c2f007844 */ /* 0x0003e20000000200 */
[----:B------:R-:W-:Y:S01]  /*dfc0*/  UISETP.NE.U32.AND UP1, UPT, UR6, URZ, UPT ;  /* 0x0000003f0600728c */ /* 0x000fe2000bf25070 */
[----:B------:R-:W-:Y:S03]  /*dfd0*/  BAR.SYNC.DEFER_BLOCKING 0x1, 0x100 ;  /* 0x0044000000007b1d */ /* 0x000fe60000010000 */
[----:B------:R-:W-:-:S06]  /*dfe0*/  UISETP.NE.AND.EX UP1, UPT, UR7, URZ, UPT, UP1 ;  /* 0x0000003f0700728c */ /* 0x000fcc000bf25310 */
[----:B------:R-:W-:-:S05]  /*dff0*/  PLOP3.LUT P0, PT, PT, PT, UP1, 0x80, 0x0 ;  /* 0x000000000000781c */ /* 0x000fca0003f0f018 */
[----:B------:R-:W-:Y:S02]  /*e000*/  @UP1 ULDC.64 UR6, c[0x0][0xc08] ;  /* 0x0003020000061ab9 */ /* 0x000fe40000000a00 */
[----:B------:R-:W-:Y:S01]  /*e010*/  @UP1 UIMAD.WIDE UR6, UR42, 0x4, UR6 ;  /* 0x000000042a0618a5 */ /* 0x000fe2000f8e0206 */
[----:B--2---:R-:W-:-:S05]  /*e020*/  IMAD.U32 R5, RZ, RZ, UR8 ;  /* 0x00000008ff057e24 */ /* 0x004fca000f8e00ff */
[----:B0-----:R-:W-:Y:S02]  /*e030*/  IMAD.U32 R12, RZ, RZ, UR6 ;  /* 0x00000006ff0c7e24 */ /* 0x001fe4000f8e00ff */
[----:B------:R-:W-:Y:S01]  /*e040*/  IMAD.U32 R13, RZ, RZ, UR7 ;  /* 0x00000007ff0d7e24 */ /* 0x000fe2000f8e00ff */
[----:B------:R-:W2:Y:S01]  /*e050*/  @P2 LDG.E R10, desc[UR52][R8.64] ;  /* 0x00000034080a2981 */ /* 0x000ea2000c1e1900 */
[----:B---3--:R-:W-:Y:S01]  /*e060*/  ISETP.NE.AND P1, PT, R80, 0x1, PT ;  /* 0x000000015000780c */ /* 0x008fe20003f25270 */
[----:B------:R-:W-:Y:S02]  /*e070*/  UMOV UR4, URZ ;  /* 0x0000003f00047c82 */ /* 0x000fe40008000000 */
[----:B------:R1:W5:Y:S10]  /*e080*/  @P0 LDG.E R5, desc[UR52][R12.64] ;  /* 0x000000340c050981 */ /* 0x000374000c1e1900 */
[----:B------:R-:W0:Y:S08]  /*e090*/  @P1 LDC R11, c[0x0][0xbec] ;  /* 0x0002fb00ff0b1b82 */ /* 0x000e300000000800 */
[----:B------:R-:W3:Y:S01]  /*e0a0*/  @P1 LDC R20, c[0x0][0xbf0] ;  /* 0x0002fc00ff141b82 */ /* 0x000ee20000000800 */
[----:B--2---:R-:W-:Y:S01]  /*e0b0*/  @P2 R2UR UR4, R10 ;  /* 0x000000000a0422ca */ /* 0x004fe200000e0000 */
[----:B01-3--:R-:W-:-:S14]  /*e0c0*/  @P0 BRA `(.L_x_1173) ;  /* 0x0000000000100947 */ /* 0x00bfdc0003800000 */
[----:B------:R-:W-:Y:S05]  /*e0d0*/  @!P2 BRA `(.L_x_1173) ;  /* 0x00000000000ca947 */ /* 0x000fea0003800000 */
[----:B------:R-:W2:Y:S04]  /*e0e0*/  LDG.E R10, desc[UR52][R8.64] ;  /* 0x00000034080a7981 */ /* 0x000ea8000c1e1900 */
[----:B-----5:R-:W2:Y:S02]  /*e0f0*/  LDG.E R5, desc[UR52][R8.64+0x4] ;  /* 0x0000043408057981 */ /* 0x020ea4000c1e1900 */
[----:B--2---:R-:W-:-:S07]  /*e100*/  IMAD.IADD R5, R5, 0x1, -R10 ;  /* 0x0000000105057824 */ /* 0x004fce00078e0a0a */
.L_x_1173:
[----:B------:R-:W-:Y:S01]  /*e110*/  USHF.R.S32.HI UR16, URZ, 0x1f, UR43 ;  /* 0x0000001f3f107899 */ /* 0x000fe2000801142b */
[----:B------:R-:W-:Y:S01]  /*e120*/  VIADD R10, R17, UR36 ;  /* 0x00000024110a7c36 */ /* 0x000fe20008000000 */
[----:B------:R-:W-:Y:S01]  /*e130*/  ULDC.64 UR12, c[0x0][0xb90] ;  /* 0x0002e400000c7ab9 */ /* 0x000fe20000000a00 */
[----:B------:R-:W-:Y:S01]  /*e140*/  USHF.R.S32.HI UR15, URZ, 0x1f, UR42 ;  /* 0x0000001f3f0f7899 */ /* 0x000fe2000801142a */
[----:B------:R-:W-:Y:S01]  /*e150*/  VIADD R26, R195, UR36 ;  /* 0x00000024c31a7c36 */ /* 0x000fe20008000000 */
[----:B------:R-:W-:Y:S01]  /*e160*/  USHF.R.S32.HI UR7, URZ, 0x1f, UR4 ;  /* 0x0000001f3f077899 */ /* 0x000fe20008011404 */
[----:B------:R-:W-:Y:S01]  /*e170*/  @P1 IMAD.HI.U32 R9, R10, R11, RZ ;  /* 0x0000000b0a091227 */ /* 0x000fe200078e00ff */
[----:B------:R-:W-:Y:S01]  /*e180*/  UIMAD UR10, UR16, UR12, URZ ;  /* 0x0000000c100a72a4 */ /* 0x000fe2000f8e023f */
[----:B------:R-:W-:Y:S01]  /*e190*/  UMOV UR6, UR4 ;  /* 0x0000000400067c82 */ /* 0x000fe20008000000 */
[----:B------:R-:W-:Y:S01]  /*e1a0*/  USEL UR15, UR15, URZ, !UP0 ;  /* 0x0000003f0f0f7287 */ /* 0x000fe2000c000000 */
[----:B------:R-:W-:Y:S01]  /*e1b0*/  IMAD.MOV.U32 R8, RZ, RZ, R10 ;  /* 0x000000ffff087224 */ /* 0x000fe200078e000a */
[----:B------:R-:W-:Y:S01]  /*e1c0*/  UIMAD.WIDE.U32 UR8, UR43, UR12, UR6 ;  /* 0x0000000c2b0872a5 */ /* 0x000fe2000f8e0006 */
[----:B------:R-:W-:Y:S01]  /*e1d0*/  @P1 SHF.R.U32.HI R8, RZ, R20, R9 ;  /* 0x00000014ff081219 */ /* 0x000fe20000011609 */
[----:B------:R-:W-:Y:S01]  /*e1e0*/  UIMAD UR10, UR43, UR13, UR10 ;  /* 0x0000000d2b0a72a4 */ /* 0x000fe2000f8e020a */
[----:B------:R-:W-:Y:S01]  /*e1f0*/  IMAD R9, R192, 0x40, R16 ;  /* 0x00000040c0097824 */ /* 0x000fe200078e0210 */
[----:B------:R-:W-:Y:S01]  /*e200*/  USEL UR14, UR42, URZ, !UP0 ;  /* 0x0000003f2a0e7287 */ /* 0x000fe2000c000000 */
[----:B-----5:R-:W-:Y:S01]  /*e210*/  IMAD R83, R5, R80, RZ ;  /* 0x0000005005537224 */ /* 0x020fe200078e02ff */
        /* <DEDUP_REMOVED lines=13> */
[----:B------:R-:W-:Y:S02]  /*e2f0*/  SHF.R.S32.HI R10, RZ, 0x1f, R11 ;  /* 0x0000001fff0a7819 */ /* 0x000fe4000001140b */
[----:B------:R-:W-:Y:S02]  /*e300*/  IADD3 R45, P2, R6, 0x5000, RZ ;  /* 0x00005000062d7810 */ /* 0x000fe40007f5e0ff */
[----:B------:R-:W-:Y:S01]  /*e310*/  IADD3.X R9, R9, UR9, R12, P0, !PT ;  /* 0x0000000909097c10 */ /* 0x000fe200087fe40c */
[----:B------:R-:W-:Y:S01]  /*e320*/  ULDC.64 UR8, c[0x0][0xb88] ;  /* 0x0002e20000087ab9 */ /* 0x000fe20000000a00 */
[----:B------:R-:W-:Y:S01]  /*e330*/  LOP3.LUT R56, R57, 0x380, RZ, 0xc0, !PT ;  /* 0x0000038039387812 */ /* 0x000fe200078ec0ff */
[----:B------:R-:W-:Y:S01]  /*e340*/  IMAD R10, R10, UR8, RZ ;  /* 0x000000080a0a7c24 */ /* 0x000fe2000f8e02ff */
[C---:B------:R-:W-:Y:S01]  /*e350*/  IADD3 R13, P5, R6.reuse, 0x1000, RZ ;  /* 0x00001000060d7810 */ /* 0x040fe20007fbe0ff */
[----:B------:R-:W-:Y:S01]  /*e360*/  IMAD.WIDE.U32 R8, R11, UR8, R8 ;  /* 0x000000080b087c25 */ /* 0x000fe2000f8e0008 */
[----:B------:R-:W-:-:S02]  /*e370*/  IADD3 R25, P4, R6, 0x2000, RZ ;  /* 0x0000200006197810 */ /* 0x000fc40007f9e0ff */
[----:B------:R-:W-:Y:S01]  /*e380*/  LOP3.LUT R44, R45, 0x380, RZ, 0xc0, !PT ;  /* 0x000003802d2c7812 */ /* 0x000fe200078ec0ff */
[----:B------:R-:W-:Y:S01]  /*e390*/  IMAD R15, R11, UR9, R10 ;  /* 0x000000090b0f7c24 */ /* 0x000fe2000f8e020a */
[----:B------:R-:W-:Y:S01]  /*e3a0*/  ULDC.64 UR8, c[0x0][0xb50] ;  /* 0x0002d40000087ab9 */ /* 0x000fe20000000a00 */
[----:B------:R-:W-:Y:S02]  /*e3b0*/  SHF.R.U64 R56, R56, 0x3, RZ ;  /* 0x0000000338387819 */ /* 0x000fe400000012ff */
[----:B------:R-:W-:Y:S01]  /*e3c0*/  IMAD.IADD R9, R9, 0x1, R15 ;  /* 0x0000000109097824 */ /* 0x000fe200078e020f */
[C---:B------:R-:W-:Y:S02]  /*e3d0*/  LEA R11, P0, R8.reuse, UR8, 0x2 ;  /* 0x00000008080b7c11 */ /* 0x040fe4000f8010ff */
[----:B------:R-:W-:Y:S02]  /*e3e0*/  LOP3.LUT R12, R13, 0x380, RZ, 0xc0, !PT ;  /* 0x000003800d0c7812 */ /* 0x000fe400078ec0ff */
[----:B------:R-:W-:Y:S01]  /*e3f0*/  LEA.HI.X R14, R8, UR9, R9, 0x2, P0 ;  /* 0x00000009080e7c11 */ /* 0x000fe200080f1409 */
[----:B------:R-:W-:Y:S01]  /*e400*/  SHFL.IDX PT, R20, R11, RZ, 0x1c1f ;  /* 0x001c1fff0b147589 */ /* 0x000fe200000e0000 */
[----:B------:R-:W-:Y:S01]  /*e410*/  IADD3 R29, P0, R6, 0x3000, RZ ;  /* 0x00003000061d7810 */ /* 0x000fe20007f1e0ff */
[----:B------:R-:W-:Y:S01]  /*e420*/  VIADD R8, R26, 0x8 ;  /* 0x000000081a087836 */ /* 0x000fe20000000000 */
[----:B------:R-:W-:Y:S01]  /*e430*/  LOP3.LUT R24, R25, 0x380, RZ, 0xc0, !PT ;  /* 0x0000038019187812 */ /* 0x000fe200078ec0ff */
[----:B------:R-:W0:Y:S01]  /*e440*/  SHFL.IDX PT, R21, R14, RZ, 0x1c1f ;  /* 0x001c1fff0e157589 */ /* 0x000e2200000e0000 */
[----:B------:R-:W-:-:S02]  /*e450*/  LOP3.LUT R28, R29, 0x380, RZ, 0xc0, !PT ;  /* 0x000003801d1c7812 */ /* 0x000fc400078ec0ff */
[----:B------:R-:W-:Y:S01]  /*e460*/  SHF.R.U64 R44, R44, 0x3, RZ ;  /* 0x000000032c2c7819 */ /* 0x000fe200000012ff */
[----:B------:R-:W-:Y:S01]  /*e470*/  SHFL.IDX PT, R42, R11, 0x1, 0x1c1f ;  /* 0x003c1f000b2a7f89 */ /* 0x000fe200000e0000 */
[----:B------:R-:W-:Y:S02]  /*e480*/  SHF.R.U64 R28, R28, 0x3, RZ ;  /* 0x000000031c1c7819 */ /* 0x000fe400000012ff */
[----:B------:R-:W-:Y:S01]  /*e490*/  LOP3.LUT R56, R56, R57, RZ, 0x3c, !PT ;  /* 0x0000003938387212 */ /* 0x000fe200078e3cff */
[--C-:B------:R-:W-:Y:S01]  /*e4a0*/  IMAD.X R57, RZ, RZ, R7.reuse, P3 ;  /* 0x000000ffff397224 */ /* 0x100fe200018e0607 */
[----:B------:R-:W-:Y:S01]  /*e4b0*/  LOP3.LUT R28, R28, R29, RZ, 0x3c, !PT ;  /* 0x0000001d1c1c7212 */ /* 0x000fe200078e3cff */
[----:B------:R-:W-:Y:S01]  /*e4c0*/  IMAD.X R29, RZ, RZ, R7, P0 ;  /* 0x000000ffff1d7224 */ /* 0x000fe200000e0607 */
[----:B------:R-:W-:Y:S01]  /*e4d0*/  SHF.R.U64 R12, R12, 0x3, RZ ;  /* 0x000000030c0c7819 */ /* 0x000fe200000012ff */
[----:B------:R-:W1:Y:S01]  /*e4e0*/  SHFL.IDX PT, R43, R14, 0x1, 0x1c1f ;  /* 0x003c1f000e2b7f89 */ /* 0x000e6200000e0000 */
[----:B------:R-:W-:-:S02]  /*e4f0*/  SHF.R.U64 R24, R24, 0x3, RZ ;  /* 0x0000000318187819 */ /* 0x000fc400000012ff */
[C---:B------:R-:W-:Y:S02]  /*e500*/  IADD3 R61, P0, R6.reuse, 0x9000, RZ ;  /* 0x00009000063d7810 */ /* 0x040fe40007f1e0ff */
[----:B------:R-:W-:Y:S02]  /*e510*/  IADD3 R49, P3, R6, 0xa000, RZ ;  /* 0x0000a00006317810 */ /* 0x000fe40007f7e0ff */
[----:B------:R-:W-:Y:S01]  /*e520*/  LOP3.LUT R44, R44, R45, RZ, 0x3c, !PT ;  /* 0x0000002d2c2c7212 */ /* 0x000fe200078e3cff */
[--C-:B------:R-:W-:Y:S01]  /*e530*/  IMAD.X R45, RZ, RZ, R7.reuse, P2 ;  /* 0x000000ffff2d7224 */ /* 0x100fe200010e0607 */
[----:B------:R-:W-:Y:S01]  /*e540*/  LOP3.LUT R12, R12, R13, RZ, 0x3c, !PT ;  /* 0x0000000d0c0c7212 */ /* 0x000fe200078e3cff */
[--C-:B------:R-:W-:Y:S01]  /*e550*/  IMAD.X R13, RZ, RZ, R7.reuse, P5 ;  /* 0x000000ffff0d7224 */ /* 0x100fe200028e0607 */
[----:B------:R-:W-:Y:S01]  /*e560*/  LOP3.LUT R24, R24, R25, RZ, 0x3c, !PT ;  /* 0x0000001918187212 */ /* 0x000fe200078e3cff */
[----:B------:R-:W-:Y:S01]  /*e570*/  IMAD.X R25, RZ, RZ, R7, P4 ;  /* 0x000000ffff197224 */ /* 0x000fe200020e0607 */
[----:B------:R-:W-:-:S02]  /*e580*/  LOP3.LUT R60, R61, 0x380, RZ, 0xc0, !PT ;  /* 0x000003803d3c7812 */ /* 0x000fc400078ec0ff */
[C---:B------:R-:W-:Y:S02]  /*e590*/  IADD3 R41, P2, R6.reuse, 0xb000, RZ ;  /* 0x0000b00006297810 */ /* 0x040fe40007f5e0ff */
[----:B------:R-:W-:Y:S02]  /*e5a0*/  LOP3.LUT R48, R49, 0x380, RZ, 0xc0, !PT ;  /* 0x0000038031307812 */ /* 0x000fe400078ec0ff */
[C---:B------:R-:W-:Y:S02]  /*e5b0*/  IADD3 R33, P6, R6.reuse, 0x6000, RZ ;  /* 0x0000600006217810 */ /* 0x040fe40007fde0ff */
[C---:B------:R-:W-:Y:S02]  /*e5c0*/  IADD3 R37, P5, R6.reuse, 0x7000, RZ ;  /* 0x0000700006257810 */ /* 0x040fe40007fbe0ff */
[----:B------:R-:W-:Y:S02]  /*e5d0*/  IADD3 R69, P4, R6, 0x8000, RZ ;  /* 0x0000800006457810 */ /* 0x000fe40007f9e0ff */
[----:B------:R-:W-:-:S02]  /*e5e0*/  SHF.R.U64 R60, R60, 0x3, RZ ;  /* 0x000000033c3c7819 */ /* 0x000fc400000012ff */
[----:B------:R-:W-:Y:S02]  /*e5f0*/  LOP3.LUT R40, R41, 0x380, RZ, 0xc0, !PT ;  /* 0x0000038029287812 */ /* 0x000fe400078ec0ff */
[----:B------:R-:W-:Y:S02]  /*e600*/  SHF.R.U64 R48, R48, 0x3, RZ ;  /* 0x0000000330307819 */ /* 0x000fe400000012ff */
[----:B------:R-:W-:Y:S02]  /*e610*/  LOP3.LUT R32, R33, 0x380, RZ, 0xc0, !PT ;  /* 0x0000038021207812 */ /* 0x000fe400078ec0ff */
[----:B------:R-:W-:Y:S02]  /*e620*/  LOP3.LUT R36, R37, 0x380, RZ, 0xc0, !PT ;  /* 0x0000038025247812 */ /* 0x000fe400078ec0ff */
[----:B------:R-:W-:Y:S02]  /*e630*/  LOP3.LUT R68, R69, 0x380, RZ, 0xc0, !PT ;  /* 0x0000038045447812 */ /* 0x000fe400078ec0ff */
[----:B------:R-:W-:Y:S01]  /*e640*/  LOP3.LUT R60, R60, R61, RZ, 0x3c, !PT ;  /* 0x0000003d3c3c7212 */ /* 0x000fe200078e3cff */
[----:B------:R-:W-:Y:S01]  /*e650*/  IMAD.X R61, RZ, RZ, R7, P0 ;  /* 0x000000ffff3d7224 */ /* 0x000fe200000e0607 */
[----:B------:R-:W-:-:S02]  /*e660*/  SHF.R.U64 R40, R40, 0x3, RZ ;  /* 0x0000000328287819 */ /* 0x000fc400000012ff */
[----:B------:R-:W-:Y:S01]  /*e670*/  LOP3.LUT R48, R48, R49, RZ, 0x3c, !PT ;  /* 0x0000003130307212 */ /* 0x000fe200078e3cff */
[----:B------:R-:W-:Y:S01]  /*e680*/  IMAD.X R49, RZ, RZ, R7, P3 ;  /* 0x000000ffff317224 */ /* 0x000fe200018e0607 */
[----:B------:R-:W-:Y:S02]  /*e690*/  SHF.R.U64 R32, R32, 0x3, RZ ;  /* 0x0000000320207819 */ /* 0x000fe400000012ff */
[----:B------:R-:W-:Y:S02]  /*e6a0*/  SHF.R.U64 R36, R36, 0x3, RZ ;  /* 0x0000000324247819 */ /* 0x000fe400000012ff */
[----:B------:R-:W-:Y:S02]  /*e6b0*/  SHF.R.U64 R68, R68, 0x3, RZ ;  /* 0x0000000344447819 */ /* 0x000fe400000012ff */
[----:B------:R-:W-:Y:S02]  /*e6c0*/  LOP3.LUT P0, RZ, R193, 0x3, RZ, 0xc0, !PT ;  /* 0x00000003c1ff7812 */ /* 0x000fe4000780c0ff */
[----:B------:R-:W-:-:S02]  /*e6d0*/  IADD3 R10, P3, R6, 0xf000, RZ ;  /* 0x0000f000060a7810 */ /* 0x000fc40007f7e0ff */
[----:B------:R-:W-:Y:S01]  /*e6e0*/  LOP3.LUT R40, R40, R41, RZ, 0x3c, !PT ;  /* 0x0000002928287212 */ /* 0x000fe200078e3cff */
[--C-:B------:R-:W-:Y:S01]  /*e6f0*/  IMAD.X R41, RZ, RZ, R7.reuse, P2 ;  /* 0x000000ffff297224 */ /* 0x100fe200010e0607 */
[----:B------:R-:W-:Y:S01]  /*e700*/  LOP3.LUT R32, R32, R33, RZ, 0x3c, !PT ;  /* 0x0000002120207212 */ /* 0x000fe200078e3cff */
[--C-:B------:R-:W-:Y:S01]  /*e710*/  IMAD.X R33, RZ, RZ, R7.reuse, P6 ;  /* 0x000000ffff217224 */ /* 0x100fe200030e0607 */
[----:B------:R-:W-:Y:S01]  /*e720*/  LOP3.LUT R36, R36, R37, RZ, 0x3c, !PT ;  /* 0x0000002524247212 */ /* 0x000fe200078e3cff */
[--C-:B------:R-:W-:Y:S01]  /*e730*/  IMAD.X R37, RZ, RZ, R7.reuse, P5 ;  /* 0x000000ffff257224 */ /* 0x100fe200028e0607 */
[----:B------:R-:W-:Y:S01]  /*e740*/  LOP3.LUT R68, R68, R69, RZ, 0x3c, !PT ;  /* 0x0000004544447212 */ /* 0x000fe200078e3cff */
[--C-:B------:R-:W-:Y:S01]  /*e750*/  IMAD.X R69, RZ, RZ, R7.reuse, P4 ;  /* 0x000000ffff457224 */ /* 0x100fe200020e0607 */
[-C--:B------:R-:W-:Y:S01]  /*e760*/  ISETP.GE.OR P2, PT, R26, R83.reuse, P0 ;  /* 0x000000531a00720c */ /* 0x080fe20000746670 */
[----:B------:R-:W-:Y:S01]  /*e770*/  IMAD.X R53, RZ, RZ, R7, P3 ;  /* 0x000000ffff357224 */ /* 0x000fe200018e0607 */
[----:B------:R-:W-:-:S02]  /*e780*/  ISETP.GE.OR P0, PT, R8, R83, P0 ;  /* 0x000000530800720c */ /* 0x000fc40000706670 */
[----:B------:R-:W-:Y:S02]  /*e790*/  LOP3.LUT R5, R10, 0x380, RZ, 0xc0, !PT ;  /* 0x000003800a057812 */ /* 0x000fe400078ec0ff */
[C---:B------:R-:W-:Y:S02]  /*e7a0*/  IADD3 R77, P6, R6.reuse, 0xc000, RZ ;  /* 0x0000c000064d7810 */ /* 0x040fe40007fde0ff */
[C---:B------:R-:W-:Y:S02]  /*e7b0*/  IADD3 R73, P5, R6.reuse, 0xd000, RZ ;  /* 0x0000d00006497810 */ /* 0x040fe40007fbe0ff */
[C---:B------:R-:W-:Y:S02]  /*e7c0*/  IADD3 R65, P4, R6.reuse, 0xe000, RZ ;  /* 0x0000e00006417810 */ /* 0x040fe40007f9e0ff */
[----:B------:R-:W-:Y:S01]  /*e7d0*/  LOP3.LUT R9, R6, 0x380, RZ, 0xc0, !PT ;  /* 0x0000038006097812 */ /* 0x000fe200078ec0ff */
[----:B0-----:R-:W-:Y:S01]  /*e7e0*/  @!P2 ST.E desc[UR52][R20.64], R3 ;  /* 0x000000031400a985 */ /* 0x001fe2000c101934 */
[----:B------:R-:W-:-:S02]  /*e7f0*/  SHF.R.U64 R5, R5, 0x3, RZ ;  /* 0x0000000305057819 */ /* 0x000fc400000012ff */
[----:B------:R-:W-:Y:S01]  /*e800*/  LOP3.LUT R76, R77, 0x380, RZ, 0xc0, !PT ;  /* 0x000003804d4c7812 */ /* 0x000fe200078ec0ff */
[----:B-1----:R0:W-:Y:S01]  /*e810*/  @!P0 ST.E desc[UR52][R42.64], R0 ;  /* 0x000000002a008985 */ /* 0x0021e2000c101934 */
[----:B------:R-:W-:Y:S02]  /*e820*/  LOP3.LUT R72, R73, 0x380, RZ, 0xc0, !PT ;  /* 0x0000038049487812 */ /* 0x000fe400078ec0ff */
[----:B------:R-:W-:Y:S01]  /*e830*/  LOP3.LUT R64, R65, 0x380, RZ, 0xc0, !PT ;  /* 0x0000038041407812 */ /* 0x000fe200078ec0ff */
[----:B------:R-:W-:Y:S01]  /*e840*/  UIMAD UR8, UR7, UR10, URZ ;  /* 0x0000000a070872a4 */ /* 0x000fe2000f8e023f */
[----:B------:R-:W-:Y:S01]  /*e850*/  SHF.R.U64 R9, R9, 0x3, RZ ;  /* 0x0000000309097819 */ /* 0x000fe200000012ff */
[----:B------:R-:W5:Y:S01]  /*e860*/  LD.E.128 R12, desc[UR52][R12.64] ;  /* 0x000000340c0c7980 */ /* 0x000f62000c101d00 */
[----:B------:R-:W-:Y:S02]  /*e870*/  SHF.R.U64 R76, R76, 0x3, RZ ;  /* 0x000000034c4c7819 */ /* 0x000fe400000012ff */
[----:B------:R-:W-:Y:S01]  /*e880*/  SHF.R.U64 R72, R72, 0x3, RZ ;  /* 0x0000000348487819 */ /* 0x000fe200000012ff */
[----:B------:R-:W5:Y:S01]  /*e890*/  LD.E.128 R24, desc[UR52][R24.64] ;  /* 0x0000003418187980 */ /* 0x000f62000c101d00 */
[----:B------:R-:W-:-:S02]  /*e8a0*/  SHF.R.U64 R64, R64, 0x3, RZ ;  /* 0x0000000340407819 */ /* 0x000fc400000012ff */
[----:B------:R-:W-:Y:S02]  /*e8b0*/  LOP3.LUT R6, R9, R6, RZ, 0x3c, !PT ;  /* 0x0000000609067212 */ /* 0x000fe400078e3cff */
[----:B------:R-:W-:Y:S01]  /*e8c0*/  LOP3.LUT R52, R5, R10, RZ, 0x3c, !PT ;  /* 0x0000000a05347212 */ /* 0x000fe200078e3cff */
[----:B0-----:R-:W-:Y:S01]  /*e8d0*/  IMAD R0, R23, 0x20, R192 ;  /* 0x0000002017007824 */ /* 0x001fe200078e02c0 */
[----:B------:R-:W0:Y:S01]  /*e8e0*/  @P1 LDC R5, c[0x0][0xbec] ;  /* 0x0002fb00ff051b82 */ /* 0x000e220000000800 */
[----:B------:R-:W-:Y:S01]  /*e8f0*/  LOP3.LUT R76, R76, R77, RZ, 0x3c, !PT ;  /* 0x0000004d4c4c7212 */ /* 0x000fe200078e3cff */
[--C-:B------:R-:W-:Y:S01]  /*e900*/  IMAD.X R77, RZ, RZ, R7.reuse, P6 ;  /* 0x000000ffff4d7224 */ /* 0x100fe200030e0607 */
[----:B------:R-:W-:Y:S01]  /*e910*/  LOP3.LUT R72, R72, R73, RZ, 0x3c, !PT ;  /* 0x0000004948487212 */ /* 0x000fe200078e3cff */
[--C-:B------:R-:W-:Y:S01]  /*e920*/  IMAD.X R73, RZ, RZ, R7.reuse, P5 ;  /* 0x000000ffff497224 */ /* 0x100fe200028e0607 */
[----:B------:R-:W-:Y:S01]  /*e930*/  LOP3.LUT R64, R64, R65, RZ, 0x3c, !PT ;  /* 0x0000004140407212 */ /* 0x000fe200078e3cff */
[----:B------:R-:W-:Y:S01]  /*e940*/  IMAD.X R65, RZ, RZ, R7, P4 ;  /* 0x000000ffff417224 */ /* 0x000fe200020e0607 */
[----:B------:R1:W5:Y:S01]  /*e950*/  LD.E.128 R8, desc[UR52][R6.64] ;  /* 0x0000003406087980 */ /* 0x000362000c101d00 */
[----:B------:R-:W-:-:S02]  /*e960*/  UIMAD.WIDE.U32 UR6, UR4, UR10, URZ ;  /* 0x0000000a040672a5 */ /* 0x000fc4000f8e003f */
[----:B------:R-:W-:Y:S01]  /*e970*/  UIMAD UR8, UR4, UR11, UR8 ;  /* 0x0000000b040872a4 */ /* 0x000fe2000f8e0208 */
[----:B------:R-:W-:Y:S01]  /*e980*/  VIADD R20, R0, UR36 ;  /* 0x0000002400147c36 */ /* 0x000fe20008000000 */
[----:B------:R-:W5:Y:S01]  /*e990*/  LD.E.128 R28, desc[UR52][R28.64] ;  /* 0x000000341c1c7980 */ /* 0x000f62000c101d00 */
[----:B------:R-:W-:-:S03]  /*e9a0*/  ULDC.64 UR10, c[0x0][0xae8] ;  /* 0x0002ba00000a7ab9 */ /* 0x000fc60000000a00 */
[----:B------:R-:W5:Y:S01]  /*e9b0*/  LD.E.128 R56, desc[UR52][R56.64] ;  /* 0x0000003438387980 */ /* 0x000f62000c101d00 */
[----:B-1----:R-:W1:Y:S01]  /*e9c0*/  @P1 LDC R7, c[0x0][0xbf0] ;  /* 0x0002fc00ff071b82 */ /* 0x002e620000000800 */
[----:B------:R-:W-:Y:S02]  /*e9d0*/  UIADD3 UR7, UR7, UR8, URZ ;  /* 0x0000000807077290 */ /* 0x000fe4000fffe03f */
[----:B------:R-:W-:Y:S01]  /*e9e0*/  UIMAD UR4, UR16, UR10, URZ ;  /* 0x0000000a100472a4 */ /* 0x000fe2000f8e023f */
[----:B------:R-:W5:Y:S01]  /*e9f0*/  LD.E.128 R44, desc[UR52][R44.64] ;  /* 0x000000342c2c7980 */ /* 0x000f62000c101d00 */
[----:B------:R-:W-:Y:S02]  /*ea00*/  UIMAD.WIDE.U32 UR6, UR43, UR10, UR6 ;  /* 0x0000000a2b0672a5 */ /* 0x000fe4000f8e0006 */
[----:B------:R-:W-:Y:S01]  /*ea10*/  UIMAD UR4, UR43, UR11, UR4 ;  /* 0x0000000b2b0472a4 */ /* 0x000fe2000f8e0204 */
[----:B0-----:R-:W-:Y:S01]  /*ea20*/  @P1 IMAD.HI.U32 R0, R20, R5, RZ ;  /* 0x0000000514001227 */ /* 0x001fe200078e00ff */
[----:B------:R-:W-:Y:S01]  /*ea30*/  ULDC.64 UR8, c[0x0][0xaf0] ;  /* 0x0002bc0000087ab9 */ /* 0x000fe20000000a00 */
[----:B------:R-:W5:Y:S01]  /*ea40*/  LD.E.128 R32, desc[UR52][R32.64] ;  /* 0x0000003420207980 */ /* 0x000f62000c101d00 */
[----:B------:R-:W-:-:S02]  /*ea50*/  UIADD3 UR7, UR7, UR4, URZ ;  /* 0x0000000407077290 */ /* 0x000fc4000fffe03f */
[----:B------:R-:W-:Y:S01]  /*ea60*/  UIMAD UR4, UR15, UR8, URZ ;  /* 0x000000080f0472a4 */ /* 0x000fe2000f8e023f */
[----:B------:R-:W-:Y:S01]  /*ea70*/  IMAD.MOV.U32 R3, RZ, RZ, R20 ;  /* 0x000000ffff037224 */ /* 0x000fe200078e0014 */
[----:B------:R-:W-:Y:S01]  /*ea80*/  UIMAD.WIDE.U32 UR6, UR14, UR8, UR6 ;  /* 0x000000080e0672a5 */ /* 0x000fe2000f8e0006 */
[----:B------:R-:W5:Y:S01]  /*ea90*/  LD.E.128 R36, desc[UR52][R36.64] ;  /* 0x0000003424247980 */ /* 0x000f62000c101d00 */
[----:B------:R-:W-:-:S03]  /*eaa0*/  UIMAD UR4, UR14, UR9, UR4 ;  /* 0x000000090e0472a4 */ /* 0x000fc6000f8e0204 */
[----:B------:R-:W-:Y:S01]  /*eab0*/  ULDC.64 UR8, c[0x0][0xae0] ;  /* 0x0002b80000087ab9 */ /* 0x000fe20000000a00 */
[----:B------:R-:W5:Y:S01]  /*eac0*/  LD.E.128 R68, desc[UR52][R68.64] ;  /* 0x0000003444447980 */ /* 0x000f62000c101d00 */
[----:B-1----:R-:W-:Y:S01]  /*ead0*/  @P1 SHF.R.U32.HI R3, RZ, R7, R0 ;  /* 0x00000007ff031219 */ /* 0x002fe20000011600 */
[----:B------:R-:W-:Y:S02]  /*eae0*/  UIADD3 UR4, UR7, UR4, URZ ;  /* 0x0000000407047290 */ /* 0x000fe4000fffe03f */
[----:B------:R-:W5:Y:S01]  /*eaf0*/  LD.E.128 R60, desc[UR52][R60.64] ;  /* 0x000000343c3c7980 */ /* 0x000f62000c101d00 */
[--C-:B------:R-:W-:Y:S01]  /*eb00*/  SHF.R.S32.HI R0, RZ, 0x1f, R3.reuse ;  /* 0x0000001fff007819 */ /* 0x100fe20000011403 */
[----:B------:R-:W-:Y:S02]  /*eb10*/  IMAD.MOV R5, RZ, RZ, -R3 ;  /* 0x000000ffff057224 */ /* 0x000fe400078e0a03 */
[----:B------:R-:W5:Y:S01]  /*eb20*/  LD.E.128 R48, desc[UR52][R48.64] ;  /* 0x0000003430307980 */ /* 0x000f62000c101d00 */
[----:B------:R-:W-:-:S02]  /*eb30*/  IMAD.U32 R7, RZ, RZ, UR7 ;  /* 0x00000007ff077e24 */ /* 0x000fc4000f8e00ff */
[----:B------:R-:W-:Y:S01]  /*eb40*/  IMAD R0, R0, UR8, RZ ;  /* 0x0000000800007c24 */ /* 0x000fe2000f8e02ff */
[----:B------:R-:W5:Y:S01]  /*eb50*/  LD.E.128 R40, desc[UR52][R40.64] ;  /* 0x0000003428287980 */ /* 0x000f62000c101d00 */
[----:B------:R-:W-:Y:S02]  /*eb60*/  IMAD R5, R80, R5, R20 ;  /* 0x0000000550057224 */ /* 0x000fe400078e0214 */
[----:B------:R-:W-:Y:S01]  /*eb70*/  IMAD.U32 R6, RZ, RZ, UR6 ;  /* 0x00000006ff067e24 */ /* 0x000fe2000f8e00ff */
[----:B------:R-:W5:Y:S01]  /*eb80*/  LD.E.128 R76, desc[UR52][R76.64] ;  /* 0x000000344c4c7980 */ /* 0x000f62000c101d00 */
[----:B------:R-:W-:Y:S01]  /*eb90*/  IMAD.U32 R7, RZ, RZ, UR4 ;  /* 0x00000004ff077e24 */ /* 0x000fe2000f8e00ff */
[----:B------:R-:W-:Y:S01]  /*eba0*/  ULDC.64 UR6, c[0x0][0xad8] ;  /* 0x0002b60000067ab9 */ /* 0x000fe20000000a00 */
[----:B------:R-:W-:Y:S01]  /*ebb0*/  IMAD R21, R3, UR9, R0 ;  /* 0x0000000903157c24 */ /* 0x000fe2000f8e0200 */
[----:B------:R-:W5:Y:S01]  /*ebc0*/  LD.E.128 R72, desc[UR52][R72.64] ;  /* 0x0000003448487980 */ /* 0x000f62000c101d00 */
[----:B------:R-:W-:-:S03]  /*ebd0*/  SHF.R.S32.HI R0, RZ, 0x1f, R5 ;  /* 0x0000001fff007819 */ /* 0x000fc60000011405 */
[----:B------:R-:W5:Y:S01]  /*ebe0*/  LD.E.128 R64, desc[UR52][R64.64] ;  /* 0x0000003440407980 */ /* 0x000f62000c101d00 */
[----:B------:R-:W-:-:S03]  /*ebf0*/  IMAD.WIDE.U32 R6, R3, UR8, R6 ;  /* 0x0000000803067c25 */ /* 0x000fc6000f8e0006 */
[----:B------:R-:W5:Y:S01]  /*ec00*/  LD.E.128 R52, desc[UR52][R52.64] ;  /* 0x0000003434347980 */ /* 0x000f62000c101d00 */
[----:B------:R-:W-:Y:S01]  /*ec10*/  @!PT LDS RZ, [RZ] ;  /* 0x00000000fffff984 */ /* 0x000fe20000000800 */
[----:B------:R-:W-:Y:S01]  /*ec20*/  @!PT LDS RZ, [RZ] ;  /* 0x00000000fffff984 */ /* 0x000fe20000000800 */
[----:B------:R-:W-:Y:S01]  /*ec30*/  @!PT LDS RZ, [RZ] ;  /* 0x00000000fffff984 */ /* 0x000fe20000000800 */
[----:B------:R-:W-:Y:S01]  /*ec40*/  @!PT LDS RZ, [RZ] ;  /* 0x00000000fffff984 */ /* 0x000fe20000000800 */
[----:B------:R0:W-:Y:S06]  /*ec50*/  MEMBAR.ALL.CTA ;  /* 0x0000000000007992 */ /* 0x0001ec0000008000 */
[----:B0-----:R-:W0:Y:S01]  /*ec60*/  FENCE.VIEW.ASYNC.S ;  /* 0x00000000000073c6 */ /* 0x001e220000000000 */
[----:B------:R-:W-:Y:S02]  /*ec70*/  IMAD.IADD R7, R7, 0x1, R21 ;  /* 0x0000000107077824 */ /* 0x000fe400078e0215 */
[----:B------:R-:W-:-:S02]  /*ec80*/  IMAD R20, R0, UR6, RZ ;  /* 0x0000000600147c24 */ /* 0x000fc4000f8e02ff */
[----:B------:R-:W-:Y:S02]  /*ec90*/  VIADD R84, R192, UR36 ;  /* 0x00000024c0547c36 */ /* 0x000fe40008000000 */
[C---:B------:R-:W-:Y:S02]  /*eca0*/  IMAD R3, R5.reuse, UR7, R20 ;  /* 0x0000000705037c24 */ /* 0x040fe4000f8e0214 */
[----:B------:R-:W-:Y:S01]  /*ecb0*/  IMAD.WIDE.U32 R6, R5, UR6, R6 ;  /* 0x0000000605067c25 */ /* 0x000fe2000f8e0006 */
[----:B------:R-:W-:Y:S01]  /*ecc0*/  ISETP.GE.AND P2, PT, R84, R83, PT ;  /* 0x000000535400720c */ /* 0x000fe20003f46270 */
[----:B------:R-:W-:Y:S02]  /*ecd0*/  ULDC.64 UR6, c[0x0][0xa80] ;  /* 0x0002a00000067ab9 */ /* 0x000fe40000000a00 */
[----:B------:R-:W-:Y:S01]  /*ece0*/  IMAD.IADD R3, R7, 0x1, R3 ;  /* 0x0000000107037824 */ /* 0x000fe200078e0203 */
[----:B------:R-:W-:Y:S01]  /*ecf0*/  LEA R82, P3, R6, UR6, 0x1 ;  /* 0x0000000606527c11 */ /* 0x000fe2000f8608ff */
[----:B------:R-:W-:-:S02]  /*ed00*/  VIADD R4, R4, 0x28420 ;  /* 0x0002842004047836 */ /* 0x000fc40000000000 */
[----:B------:R-:W-:Y:S01]  /*ed10*/  VIADD R0, R84, 0x20 ;  /* 0x0000002054007836 */ /* 0x000fe20000000000 */
[----:B------:R-:W-:Y:S02]  /*ed20*/  LEA.HI.X R3, R6, UR7, R3, 0x1, P3 ;  /* 0x0000000706037c11 */ /* 0x000fe400098f0c03 */
[----:B------:R-:W-:Y:S02]  /*ed30*/  PRMT R4, RZ, 0x654, R4 ;  /* 0x00000654ff047816 */ /* 0x000fe40000000004 */
[-C--:B------:R-:W-:Y:S01]  /*ed40*/  ISETP.GE.AND P1, PT, R0, R83.reuse, PT ;  /* 0x000000530000720c */ /* 0x080fe20003f26270 */
[----:B------:R-:W-:Y:S01]  /*ed50*/  VIADD R0, R84, 0x40 ;  /* 0x0000004054007836 */ /* 0x000fe20000000000 */
[----:B0-----:R0:W-:Y:S01]  /*ed60*/  SYNCS.ARRIVE.TRANS64.RED.A1T0 RZ, [R4+URZ], RZ ;  /* 0x000000ff04ff79a7 */ /* 0x0011e2000810043f */
[----:B------:R0:W1:Y:S01]  /*ed70*/  SHFL.IDX PT, R85, R82, RZ, 0x181f ;  /* 0x00181fff52557589 */ /* 0x00006200000e0000 */
[----:B------:R-:W-:Y:S03]  /*ed80*/  BSSY B1, `(.L_x_1174) ;  /* 0x0000015000017945 */ /* 0x000fe60003800000 */
[----:B------:R0:W2:Y:S01]  /*ed90*/  SHFL.IDX PT, R81, R3, RZ, 0x181f ;  /* 0x00181fff03517589 */ /* 0x0000a200000e0000 */
[----:B------:R-:W-:Y:S01]  /*eda0*/  ISETP.GE.AND P0, PT, R0, R83, PT ;  /* 0x000000530000720c */ /* 0x000fe20003f06270 */
[----:B------:R-:W-:-:S12]  /*edb0*/  @P2 BRA `(.L_x_1175) ;  /* 0x0000000000442947 */ /* 0x000fd80003800000 */
        /* <DEDUP_REMOVED lines=17> */
.L_x_1175:
[----:B------:R-:W-:Y:S05]  /*eed0*/  BSYNC B1 ;  /* 0x0000000000017941 */ /* 0x000fea0003800000 */
.L_x_1174:
[----:B---3-5:R3:W4:Y:S01]  /*eee0*/  SHFL.IDX PT, R11, R3, 0x1, 0x181f ;  /* 0x00381f00030b7f89 */ /* 0x02872200000e0000 */
[----:B------:R-:W-:Y:S03]  /*eef0*/  BSSY B1, `(.L_x_1176) ;  /* 0x0000014000017945 */ /* 0x000fe60003800000 */
[----:B------:R3:W0:Y:S01]  /*ef00*/  SHFL.IDX PT, R9, R82, 0x1, 0x181f ;  /* 0x00381f0052097f89 */ /* 0x00062200000e0000 */
[----:B------:R-:W-:Y:S05]  /*ef10*/  @P1 BRA `(.L_x_1177) ;  /* 0x0000000000441947 */ /* 0x000fea0003800000 */
[----:B------:R-:W-:Y:S02]  /*ef20*/  ULDC UR4, c[0x0][0xac8] ;  /* 0x0002b20000047ab9 */ /* 0x000fe40000000800 */
[----:B------:R-:W-:Y:S02]  /*ef30*/  ISETP.GE.AND P4, PT, R16, UR4, PT ;  /* 0x0000000410007c0c */ /* 0x000fe4000bf86270 */
[----:B------:R-:W-:Y:S02]  /*ef40*/  ISETP.GE.AND P3, PT, R19, UR4, PT ;  /* 0x0000000413007c0c */ /* 0x000fe4000bf66270 */
[----:B------:R-:W-:Y:S02]  /*ef50*/  ISETP.GE.AND P2, PT, R18, UR4, PT ;  /* 0x0000000412007c0c */ /* 0x000fe4000bf46270 */
[----:B------:R-:W-:-:S07]  /*ef60*/  ISETP.GE.AND P1, PT, R22, UR4, PT ;  /* 0x0000000416007c0c */ /* 0x000fce000bf26270 */
[CC--:B0-----:R-:W-:Y:S02]  /*ef70*/  @!P4 LEA R4, P6, R16.reuse, R9.reuse, 0x1 ;  /* 0x000000091004c211 */ /* 0x0c1fe400078c08ff */
[C---:B------:R-:W-:Y:S02]  /*ef80*/  @!P3 LEA R6, P5, R19.reuse, R9, 0x1 ;  /* 0x000000091306b211 */ /* 0x040fe400078a08ff */
[----:B----4-:R-:W-:Y:S02]  /*ef90*/  @!P4 LEA.HI.X R5, R16, R11, R200, 0x1, P6 ;  /* 0x0000000b1005c211 */ /* 0x010fe400030f0cc8 */
        /* <DEDUP_REMOVED lines=9> */
.L_x_1177:
[----:B------:R-:W-:Y:S05]  /*f030*/  BSYNC B1 ;  /* 0x0000000000017941 */ /* 0x000fea0003800000 */
.L_x_1176:
[----:B0---4-:R0:W4:Y:S01]  /*f040*/  SHFL.IDX PT, R11, R3, 0x2, 0x181f ;  /* 0x00581f00030b7f89 */ /* 0x01112200000e0000 */
        /* <DEDUP_REMOVED lines=8> */
[-C--:B0-----:R-:W-:Y:S02]  /*f0d0*/  @!P3 LEA R4, P6, R16, R7.reuse, 0x1 ;  /* 0x000000071004b211 */ /* 0x081fe400078c08ff */
[CC--:B------:R-:W-:Y:S02]  /*f0e0*/  @!P2 LEA R6, P5, R19.reuse, R7.reuse, 0x1 ;  /* 0x000000071306a211 */ /* 0x0c0fe400078a08ff */
[----:B------:R-:W-:Y:S02]  /*f0f0*/  @!P1 LEA R8, P4, R18, R7, 0x1 ;  /* 0x0000000712089211 */ /* 0x000fe400078808ff */
[----:B----4-:R-:W-:Y:S02]  /*f100*/  @!P3 LEA.HI.X R5, R16, R11, R200, 0x1, P6 ;  /* 0x0000000b1005b211 */ /* 0x010fe400030f0cc8 */
        /* <DEDUP_REMOVED lines=8> */
.L_x_1179:
[----:B------:R-:W-:Y:S05]  /*f190*/  BSYNC B1 ;  /* 0x0000000000017941 */ /* 0x000fea0003800000 */
.L_x_1178:
[----:B------:R-:W-:Y:S01]  /*f1a0*/  VIADD R0, R84, 0x60 ;  /* 0x0000006054007836 */ /* 0x000fe20000000000 */
[----:B0--3--:R-:W0:Y:S04]  /*f1b0*/  SHFL.IDX PT, R3, R3, 0x3, 0x181f ;  /* 0x00781f0003037f89 */ /* 0x009e2800000e0000 */
[----:B------:R-:W-:Y:S01]  /*f1c0*/  ISETP.GE.AND P0, PT, R0, R83, PT ;  /* 0x000000530000720c */ /* 0x000fe20003f06270 */
[----:B----4-:R3:W4:-:S12]  /*f1d0*/  SHFL.IDX PT, R11, R82, 0x3, 0x181f ;  /* 0x00781f00520b7f89 */ /* 0x01071800000e0000 */
[----:B---3--:R-:W-:Y:S05]  /*f1e0*/  @P0 BRA `(.L_x_1180) ;  /* 0x0000000c00ac0947 */ /* 0x008fea0003800000 */
[----:B------:R-:W-:Y:S02]  /*f1f0*/  ULDC UR4, c[0x0][0xac8] ;  /* 0x0002b20000047ab9 */ /* 0x000fe40000000800 */
[----:B------:R-:W-:Y:S02]  /*f200*/  ISETP.GE.AND P3, PT, R16, UR4, PT ;  /* 0x0000000410007c0c */ /* 0x000fe4000bf66270 */
[----:B------:R-:W-:Y:S02]  /*f210*/  ISETP.GE.AND P4, PT, R19, UR4, PT ;  /* 0x0000000413007c0c */ /* 0x000fe4000bf86270 */
[----:B------:R-:W-:-:S09]  /*f220*/  ISETP.GE.AND P5, PT, R18, UR4, PT ;  /* 0x0000000412007c0c */ /* 0x000fd2000bfa6270 */
[-C--:B----4-:R-:W-:Y:S02]  /*f230*/  @!P3 LEA R4, P0, R16, R11.reuse, 0x1 ;  /* 0x0000000b1004b211 */ /* 0x090fe400078008ff */
[CC--:B------:R-:W-:Y:S02]  /*f240*/  @!P4 LEA R6, P1, R19.reuse, R11.reuse, 0x1 ;  /* 0x0000000b1306c211 */ /* 0x0c0fe400078208ff */
        /* <DEDUP_REMOVED lines=9> */
[----:B---3--:R-:W-:-:S04]  /*f2e0*/  LEA R4, P0, R22, R11, 0x1 ;  /* 0x0000000b16047211 */ /* 0x008fc800078008ff */
[----:B------:R-:W-:-:S05]  /*f2f0*/  LEA.HI.X R5, R22, R3, R197, 0x1, P0 ;  /* 0x0000000316057211 */ /* 0x000fca00000f0cc5 */
[----:B------:R0:W-:Y:S01]  /*f300*/  ST.E.128 desc[UR52][R4.64], R52 ;  /* 0x0000003404007985 */ /* 0x0001e2000c101d34 */
[----:B------:R-:W-:Y:S05]  /*f310*/  BRA `(.L_x_1180) ;  /* 0x0000000c00607947 */ /* 0x000fea0003800000 */
.L_x_1172:
        /* <DEDUP_REMOVED lines=11> */
[----:B------:R-:W-:Y:S01]  /*f3d0*/  UISETP.NE.U32.AND UP1, UPT, UR6, URZ, UPT ;  /* 0x0000003f0600728c */ /* 0x000fe2000bf25070 */
[----:B------:R-:W-:Y:S02]  /*f3e0*/  IMAD.U32 R0, RZ, RZ, UR4 ;  /* 0x00000004ff007e24 */ /* 0x000fe4000f8e00ff */
[----:B------:R-:W2:Y:S01]  /*f3f0*/  @P2 LDG.E R3, desc[UR52][R4.64] ;  /* 0x0000003404032981 */ /* 0x000ea2000c1e1900 */
[----:B------:R-:W-:-:S06]  /*f400*/  UISETP.NE.AND.EX UP1, UPT, UR7, URZ, UPT, UP1 ;  /* 0x0000003f0700728c */ /* 0x000fcc000bf25310 */
        /* <DEDUP_REMOVED lines=9> */
[----:B------:R-:W-:-:S10]  /*f4a0*/  ISETP.GE.AND P1, PT, R201, 0x80, PT ;  /* 0x00000080c900780c */ /* 0x000fd40003f26270 */
[----:B------:R-:W0:Y:S01]  /*f4b0*/  @P0 LDC R9, c[0x0][0xbec] ;  /* 0x0002fb00ff090b82 */ /* 0x000e220000000800 */
[----:B--2---:R-:W-:Y:S01]  /*f4c0*/  @P2 R2UR UR4, R3 ;  /* 0x00000000030422ca */ /* 0x004fe200000e0000 */
[----:B01----:R-:W-:-:S14]  /*f4d0*/  @P3 BRA `(.L_x_1181) ;  /* 0x0000000000103947 */ /* 0x003fdc0003800000 */
[----:B------:R-:W-:Y:S05]  /*f4e0*/  @!P2 BRA `(.L_x_1181) ;  /* 0x00000000000ca947 */ /* 0x000fea0003800000 */
[----:B------:R-:W2:Y:S04]  /*f4f0*/  LDG.E R3, desc[UR52][R4.64] ;  /* 0x0000003404037981 */ /* 0x000ea8000c1e1900 */
[----:B-----5:R-:W2:Y:S02]  /*f500*/  LDG.E R0, desc[UR52][R4.64+0x4] ;  /* 0x0000043404007981 */ /* 0x020ea4000c1e1900 */
[----:B--2---:R-:W-:-:S07]  /*f510*/  IMAD.IADD R0, R0, 0x1, -R3 ;  /* 0x0000000100007824 */ /* 0x004fce00078e0a03 */
.L_x_1181:
[----:B------:R-:W-:Y:S01]  /*f520*/  USHF.R.S32.HI UR6, URZ, 0x1f, UR42 ;  /* 0x0000001f3f067899 */ /* 0x000fe2000801142a */
[----:B------:R-:W-:Y:S01]  /*f530*/  BSSY B1, `(.L_x_1182) ;  /* 0x000002e000017945 */ /* 0x000fe20003800000 */
[----:B------:R-:W-:Y:S02]  /*f540*/  USHF.R.S32.HI UR9, URZ, 0x1f, UR4 ;  /* 0x0000001f3f097899 */ /* 0x000fe40008011404 */
[----:B------:R-:W-:Y:S02]  /*f550*/  USEL UR11, UR42, URZ, !UP0 ;  /* 0x0000003f2a0b7287 */ /* 0x000fe4000c000000 */
[----:B------:R-:W-:Y:S01]  /*f560*/  USEL UR12, UR6, URZ, !UP0 ;  /* 0x0000003f060c7287 */ /* 0x000fe2000c000000 */
[----:B------:R-:W-:Y:S11]  /*f570*/  @P1 BRA `(.L_x_1183) ;  /* 0x0000000000a41947 */ /* 0x000ff60003800000 */
[----:B------:R-:W0:Y:S01]  /*f580*/  S2R R4, SR_TID.X ;  /* 0x0000000000047919 */ /* 0x000e220000002100 */
[----:B------:R-:W1:Y:S01]  /*f590*/  LDC R5, c[0x0][0xbe8] ;  /* 0x0002fa00ff057b82 */ /* 0x000e620000000800 */
[----:B------:R-:W-:Y:S02]  /*f5a0*/  IMAD.U32 R6, RZ, RZ, UR36 ;  /* 0x00000024ff067e24 */ /* 0x000fe4000f8e00ff */
[----:B-1---5:R-:W-:-:S03]  /*f5b0*/  IMAD R3, R0, R5, RZ ;  /* 0x0000000500037224 */ /* 0x022fc600078e02ff */
[----:B0-----:R-:W-:-:S04]  /*f5c0*/  IADD3 R6, R6, -0x80, R4 ;  /* 0xffffff8006067810 */ /* 0x001fc80007ffe004 */
        /* <DEDUP_REMOVED lines=20> */
[----:B------:R-:W-:-:S04]  /*f710*/  IMAD.U32 R8, RZ, RZ, UR8 ;  /* 0x00000008ff087e24 */ /* 0x000fc8000f8e00ff */
[----:B------:R-:W-:-:S04]  /*f720*/  IMAD.MOV R3, RZ, RZ, -R4 ;  /* 0x000000ffff037224 */ /* 0x000fc800078e0a04 */
[----:B------:R-:W-:Y:S01]  /*f730*/  IMAD R3, R5, R3, R6 ;  /* 0x0000000305037224 */ /* 0x000fe200078e0206 */
[----:B------:R-:W-:Y:S02]  /*f740*/  SHF.R.S32.HI R5, RZ, 0x1f, R4 ;  /* 0x0000001fff057819 */ /* 0x000fe40000011404 */
        /* <DEDUP_REMOVED lines=12> */
.L_x_1183:
[----:B------:R-:W-:Y:S05]  /*f810*/  BSYNC B1 ;  /* 0x0000000000017941 */ /* 0x000fea0003800000 */
.L_x_1182:
[----:B------:R-:W1:Y:S01]  /*f820*/  @P0 LDC R5, c[0x0][0xbf0] ;  /* 0x0002fc00ff050b82 */ /* 0x000e620000000800 */
[----:B------:R-:W-:Y:S01]  /*f830*/  ULDC.64 UR14, c[0x0][0xaa0] ;  /* 0x0002a800000e7ab9 */ /* 0x000fe20000000a00 */
[----:B0-----:R-:W-:Y:S01]  /*f840*/  IMAD R3, R23, 0x20, R192 ;  /* 0x0000002017037824 */ /* 0x001fe200078e02c0 */
[----:B------:R-:W-:Y:S01]  /*f850*/  UIMAD UR8, UR9, UR14, URZ ;  /* 0x0000000e090872a4 */ /* 0x000fe2000f8e023f */
[----:B------:R-:W-:Y:S01]  /*f860*/  BSSY B1, `(.L_x_1184) ;  /* 0x0000041000017945 */ /* 0x000fe20003800000 */
[----:B------:R-:W-:Y:S01]  /*f870*/  UIMAD.WIDE.U32 UR6, UR4, UR14, URZ ;  /* 0x0000000e040672a5 */ /* 0x000fe2000f8e003f */
[----:B------:R-:W-:Y:S01]  /*f880*/  VIADD R8, R3, UR36 ;  /* 0x0000002403087c36 */ /* 0x000fe20008000000 */
[----:B------:R-:W-:-:S03]  /*f890*/  UIMAD UR8, UR4, UR15, UR8 ;  /* 0x0000000f040872a4 */ /* 0x000fc6000f8e0208 */
[----:B------:R-:W-:Y:S01]  /*f8a0*/  ULDC.64 UR14, c[0x0][0xae8] ;  /* 0x0002ba00000e7ab9 */ /* 0x000fe20000000a00 */
[----:B------:R-:W-:Y:S01]  /*f8b0*/  UIADD3 UR7, UR7, UR8, URZ ;  /* 0x0000000807077290 */ /* 0x000fe2000fffe03f */
[----:B------:R-:W-:Y:S01]  /*f8c0*/  @P0 IMAD.HI.U32 R4, R8, R9, RZ ;  /* 0x0000000908040227 */ /* 0x000fe200078e00ff */
[----:B------:R-:W-:Y:S02]  /*f8d0*/  UIMAD UR4, UR10, UR14, URZ ;  /* 0x0000000e0a0472a4 */ /* 0x000fe4000f8e023f */
[----:B------:R-:W-:Y:S01]  /*f8e0*/  UIMAD.WIDE.U32 UR6, UR43, UR14, UR6 ;  /* 0x0000000e2b0672a5 */ /* 0x000fe2000f8e0006 */
[----:B------:R-:W-:Y:S01]  /*f8f0*/  IMAD.MOV.U32 R3, RZ, RZ, R8 ;  /* 0x000000ffff037224 */ /* 0x000fe200078e0008 */
[----:B------:R-:W-:Y:S01]  /*f900*/  UIMAD UR4, UR43, UR15, UR4 ;  /* 0x0000000f2b0472a4 */ /* 0x000fe2000f8e0204 */
[----:B------:R-:W-:-:S03]  /*f910*/  ULDC.64 UR8, c[0x0][0xaf0] ;  /* 0x0002bc0000087ab9 */ /* 0x000fc60000000a00 */
[----:B------:R-:W-:Y:S02]  /*f920*/  UIADD3 UR7, UR7, UR4, URZ ;  /* 0x0000000407077290 */ /* 0x000fe4000fffe03f */
        /* <DEDUP_REMOVED lines=10> */
[----:B------:R-:W-:Y:S01]  /*f9d0*/  IMAD.U32 R4, RZ, RZ, UR6 ;  /* 0x00000006ff047e24 */ /* 0x000fe2000f8e00ff */
[----:B------:R-:W-:Y:S01]  /*f9e0*/  ULDC.64 UR6, c[0x0][0xad8] ;  /* 0x0002b60000067ab9 */ /* 0x000fe20000000a00 */
[----:B------:R-:W-:Y:S02]  /*f9f0*/  IMAD.U32 R5, RZ, RZ, UR4 ;  /* 0x00000004ff057e24 */ /* 0x000fe4000f8e00ff */
[----:B------:R-:W-:Y:S02]  /*fa00*/  IMAD R7, R11, R7, R8 ;  /* 0x000000070b077224 */ /* 0x000fe400078e0208 */
[----:B------:R-:W-:-:S02]  /*fa10*/  IMAD R9, R3, UR9, R6 ;  /* 0x0000000903097c24 */ /* 0x000fc4000f8e0206 */
[----:B------:R-:W-:Y:S01]  /*fa20*/  IMAD.WIDE.U32 R4, R3, UR8, R4 ;  /* 0x0000000803047c25 */ /* 0x000fe2000f8e0004 */
[----:B------:R-:W-:-:S03]  /*fa30*/  SHF.R.S32.HI R3, RZ, 0x1f, R7 ;  /* 0x0000001fff037819 */ /* 0x000fc60000011407 */
[----:B------:R-:W-:Y:S02]  /*fa40*/  IMAD.IADD R5, R5, 0x1, R9 ;  /* 0x0000000105057824 */ /* 0x000fe400078e0209 */
[----:B------:R-:W-:Y:S02]  /*fa50*/  IMAD R6, R3, UR6, RZ ;  /* 0x0000000603067c24 */ /* 0x000fe4000f8e02ff */
[----:B------:R-:W-:Y:S02]  /*fa60*/  VIADD R8, R192, UR36 ;  /* 0x00000024c0087c36 */ /* 0x000fe40008000000 */
[----:B-----5:R-:W-:Y:S02]  /*fa70*/  IMAD R11, R0, R11, RZ ;  /* 0x0000000b000b7224 */ /* 0x020fe400078e02ff */
        /* <DEDUP_REMOVED lines=31> */
.L_x_1185:
[----:B------:R-:W-:Y:S05]  /*fc70*/  BSYNC B1 ;  /* 0x0000000000017941 */ /* 0x000fea0003800000 */
.L_x_1184:
[----:B--23--:R2:W3:Y:S01]  /*fc80*/  SHFL.IDX PT, R5, R3, 0x1, 0x181f ;  /* 0x00381f0003057f89 */ /* 0x00c4e200000e0000 */
[----:B------:R-:W-:Y:S03]  /*fc90*/  BSSY B1, `(.L_x_1186) ;  /* 0x0000014000017945 */ /* 0x000fe60003800000 */
[----:B-1----:R2:W1:Y:S01]  /*fca0*/  SHFL.IDX PT, R7, R6, 0x1, 0x181f ;  /* 0x00381f0006077f89 */ /* 0x00246200000e0000 */
        /* <DEDUP_REMOVED lines=8> */
[----:B---3--:R-:W-:Y:S02]  /*fd30*/  @!P4 LEA.HI.X R13, R16, R5, R200, 0x1, P6 ;  /* 0x00000005100dc211 */ /* 0x008fe400030f0cc8 */
        /* <DEDUP_REMOVED lines=9> */
.L_x_1187:
[----:B------:R-:W-:Y:S05]  /*fdd0*/  BSYNC B1 ;  /* 0x0000000000017941 */ /* 0x000fea0003800000 */
.L_x_1186:
[----:B---34-:R3:W4:Y:S01]  /*fde0*/  SHFL.IDX PT, R5, R3, 0x2, 0x181f ;  /* 0x00581f0003057f89 */ /* 0x01872200000e0000 */
        /* <DEDUP_REMOVED lines=11> */
[----:B----4-:R-:W-:Y:S02]  /*fea0*/  @!P3 LEA.HI.X R13, R16, R5, R200, 0x1, P6 ;  /* 0x00000005100db211 */ /* 0x010fe400030f0cc8 */
        /* <DEDUP_REMOVED lines=8> */
.L_x_1189:
[----:B------:R-:W-:Y:S05]  /*ff30*/  BSYNC B1 ;  /* 0x0000000000017941 */ /* 0x000fea0003800000 */
.L_x_1188:
[----:B------:R-:W-:Y:S01]  /*ff40*/  VIADD R0, R8, 0x60 ;  /* 0x0000006008007836 */ /* 0x000fe20000000000 */
[----:B0-23--:R-:W0:Y:S04]  /*ff50*/  SHFL.IDX PT, R3, R3, 0x3, 0x181f ;  /* 0x00781f0003037f89 */ /* 0x00de2800000e0000 */
[----:B------:R-:W-:Y:S01]  /*ff60*/  ISETP.GE.AND P0, PT, R0, R11, PT ;  /* 0x0000000b0000720c */ /* 0x000fe20003f06270 */
[----:B-1--4-:R1:W2:-:S12]  /*ff70*/  SHFL.IDX PT, R5, R6, 0x3, 0x181f ;  /* 0x00781f0006057f89 */ /* 0x01229800000e0000 */
[----:B-1----:R-:W-:Y:S05]  /*ff80*/  @P0 BRA `(.L_x_1180) ;  /* 0x0000000000440947 */ /* 0x002fea0003800000 */
[----:B------:R-:W-:Y:S02]  /*ff90*/  ULDC UR4, c[0x0][0xac8] ;  /* 0x0002b20000047ab9 */ /* 0x000fe40000000800 */
[----:B------:R-:W-:Y:S02]  /*ffa0*/  ISETP.GE.AND P3, PT, R16, UR4, PT ;  /* 0x0000000410007c0c */ /* 0x000fe4000bf66270 */
[----:B------:R-:W-:Y:S02]  /*ffb0*/  ISETP.GE.AND P2, PT, R19, UR4, PT ;  /* 0x0000000413007c0c */ /* 0x000fe4000bf46270 */
[----:B------:R-:W-:Y:S02]  /*ffc0*/  ISETP.GE.AND P1, PT, R18, UR4, PT ;  /* 0x0000000412007c0c */ /* 0x000fe4000bf26270 */
[----:B------:R-:W-:-:S07]  /*ffd0*/  ISETP.GE.AND P0, PT, R22, UR4, PT ;  /* 0x0000000416007c0c */ /* 0x000fce000bf06270 */
[-C--:B--2---:R-:W-:Y:S02]  /*ffe0*/  @!P3 LEA R6, P6, R16, R5.reuse, 0x1 ;  /* 0x000000051006b211 */ /* 0x084fe400078c08ff */
        /* <DEDUP_REMOVED lines=11> */
.L_x_1180:
[----:B------:R-:W-:Y:S05]  /*100a0*/  BSYNC B0 ;  /* 0x0000000000007941 */ /* 0x000fea0003800000 */
.L_x_1171:
[----:B------:R-:W-:Y:S02]  /*100b0*/  ULDC UR4, c[0x0][0xc3c] ;  /* 0x00030f0000047ab9 */ /* 0x000fe40000000800 */
[----:B------:R-:W-:-:S06]  /*100c0*/  UISETP.GE.AND UP0, UPT, UR48, UR4, UPT ;  /* 0x000000043000728c */ /* 0x000fcc000bf06270 */
[----:B------:R-:W-:-:S13]  /*100d0*/  PLOP3.LUT P0, PT, PT, PT, UP0, 0x80, 0x0 ;  /* 0x000000000000781c */ /* 0x000fda0003f0f008 */
[----:B------:R-:W-:Y:S05]  /*100e0*/  @!P0 BRA `(.L_x_1190) ;  /* 0xffffff0c00588947 */ /* 0x000fea000383ffff */
[----:B------:R-:W-:Y:S05]  /*100f0*/  EXIT ;  /* 0x000000000000794d */ /* 0x000fea0003800000 */
.L_x_1085:
[----:B------:R-:W-:-:S08]  /*10100*/  NOP ;  /* 0x0000000000007918 */ /* 0x000fd00000000000 */
[----:B------:R-:W0:-:S00]  /*10110*/  USETMAXREG.DEALLOC.CTAPOOL 0x18 ;  /* 0x00000018000079c8 */ /* 0x000e0000080e0500 */
[----:B0-----:R-:W2:Y:S01]  /*10120*/  LDL.LU R2, [R1+0xc] ;  /* 0x00000c0001027983 */ /* 0x001ea20000300800 */
[----:B------:R-:W-:Y:S01]  /*10130*/  LOP3.LUT R0, R0, 0x3, RZ, 0xc0, !PT ;  /* 0x0000000300007812 */ /* 0x000fe200078ec0ff */
[----:B------:R-:W-:-:S05]  /*10140*/  IMAD.MOV.U32 R6, RZ, RZ, RZ ;  /* 0x000000ffff067224 */ /* 0x000fca00078e00ff */
[----:B------:R-:W0:Y:S02]  /*10150*/  SHFL.IDX PT, R0, R0, RZ, 0x1f ;  /* 0x00001fff00007589 */ /* 0x000e2400000e0000 */
[----:B0-----:R-:W-:Y:S02]  /*10160*/  ISETP.NE.AND P0, PT, R0, RZ, PT ;  /* 0x000000ff0000720c */ /* 0x001fe40003f05270 */
        /* <DEDUP_REMOVED lines=15> */
.L_x_1191:
[----:B------:R-:W1:Y:S01]  /*10260*/  S2R R0, SR_TID.X ;  /* 0x0000000000007919 */ /* 0x000e620000002100 */
[----:B------:R-:W-:Y:S01]  /*10270*/  ULDC UR4, c[0x0][0xc3c] ;  /* 0x00030f0000047ab9 */ /* 0x000fe20000000800 */
[----:B-1----:R-:W-:-:S04]  /*10280*/  LOP3.LUT R5, R0, 0x1f, RZ, 0xc0, !PT ;  /* 0x0000001f00057812 */ /* 0x002fc800078ec0ff */
[----:B------:R-:W-:-:S04]  /*10290*/  ISETP.NE.AND P0, PT, R5, 0x1f, PT ;  /* 0x0000001f0500780c */ /* 0x000fc80003f05270 */
[----:B------:R-:W-:-:S13]  /*102a0*/  ISETP.GE.OR P1, PT, R5, UR4, !P0 ;  /* 0x0000000405007c0c */ /* 0x000fda000c726670 */
[----:B0-----:R-:W0:Y:S02]  /*102b0*/  @!P1 LDC.64 R2, c[0x0][0xc80] ;  /* 0x00032000ff029b82 */ /* 0x001e240000000a00 */
        /* <DEDUP_REMOVED lines=18> */
[----:B------:R-:W1:Y:S02]  /*103e0*/  SHFL.UP PT, R2, R3, 0x8, RZ ;  /* 0x0500000003027989 */ /* 0x000e6400000e00ff */
[----:B-1----:R-:W-:-:S05]  /*103f0*/  SEL R2, R2, RZ, P4 ;  /* 0x000000ff02027207 */ /* 0x002fca0002000000 */
[----:B------:R-:W-:-:S05]  /*10400*/  IMAD.IADD R2, R3, 0x1, R2 ;  /* 0x0000000103027824 */ /* 0x000fca00078e0202 */
[----:B------:R-:W1:Y:S02]  /*10410*/  SHFL.UP PT, R4, R2, 0x10, RZ ;  /* 0x0600000002047989 */ /* 0x000e6400000e00ff */
[----:B-1----:R-:W-:-:S05]  /*10420*/  SEL R7, R4, RZ, P5 ;  /* 0x000000ff04077207 */ /* 0x002fca0002800000 */
[----:B------:R-:W-:Y:S02]  /*10430*/  IMAD.IADD R10, R2, 0x1, R7 ;  /* 0x00000001020a7824 */ /* 0x000fe400078e0207 */
[----:B------:R-:W1:Y:S03]  /*10440*/  LDC R7, c[0x0][0xc38] ;  /* 0x00030e00ff077b82 */ /* 0x000e660000000800 */
        /* <DEDUP_REMOVED lines=10> */
.L_x_1197:
        /* <DEDUP_REMOVED lines=14> */
.L_x_1196:
[----:B------:R-:W-:Y:S05]  /*105d0*/  BSYNC B0 ;  /* 0x0000000000007941 */ /* 0x000fea0003800000 */
.L_x_1195:
        /* <DEDUP_REMOVED lines=22> */
.L_x_1193:
[----:B------:R-:W-:Y:S01]  /*10740*/  IMAD.IADD R11, R9, 0x1, -R8 ;  /* 0x00000001090b7824 */ /* 0x000fe200078e0a08 */
[----:B------:R-:W-:-:S03]  /*10750*/  ULDC.64 UR4, c[0x0][0xc90] ;  /* 0x0003240000047ab9 */ /* 0x000fc60000000a00 */
[----:B------:R-:W-:-:S05]  /*10760*/  IMAD R3, R10, R7, R11 ;  /* 0x000000070a037224 */ /* 0x000fca00078e020b */
[----:B------:R-:W-:-:S13]  /*10770*/  ISETP.GT.AND P0, PT, R3, R0, PT ;  /* 0x000000000300720c */ /* 0x000fda0003f04270 */
[----:B------:R-:W-:Y:S02]  /*10780*/  VOTEU.ANY UR7, UPT, !P0 ;  /* 0x0000000000077886 */ /* 0x000fe400040e0100 */
[----:B------:R-:W-:-:S04]  /*10790*/  UPOPC UR6, UR7 ;  /* 0x00000007000672bf */ /* 0x000fc80008000000 */
[----:B------:R-:W-:-:S04]  /*107a0*/  UIADD3 UR44, UR6, UR44, URZ ;  /* 0x0000002c062c7290 */ /* 0x000fc8000fffe03f */
[----:B------:R-:W-:-:S06]  /*107b0*/  UIMAD.WIDE UR4, UR44, 0x4, UR4 ;  /* 0x000000042c0478a5 */ /* 0x000fcc000f8e0204 */
[----:B------:R-:W-:Y:S02]  /*107c0*/  IMAD.U32 R2, RZ, RZ, UR4 ;  /* 0x00000004ff027e24 */ /* 0x000fe4000f8e00ff */
[----:B------:R-:W-:-:S05]  /*107d0*/  IMAD.U32 R3, RZ, RZ, UR5 ;  /* 0x00000005ff037e24 */ /* 0x000fca000f8e00ff */
[----:B------:R-:W2:Y:S01]  /*107e0*/  LDG.E R9, desc[UR52][R2.64] ;  /* 0x0000003402097981 */ /* 0x000ea2000c1e1900 */
[----:B------:R-:W-:Y:S01]  /*107f0*/  IMAD.U32 R15, RZ, RZ, UR6 ;  /* 0x00000006ff0f7e24 */ /* 0x000fe2000f8e00ff */
[----:B------:R-:W-:-:S04]  /*10800*/  ISETP.NE.AND P0, PT, RZ, UR7, PT ;  /* 0x00000007ff007c0c */ /* 0x000fc8000bf05270 */
[----:B------:R-:W2:Y:S02]  /*10810*/  SHFL.IDX PT, R6, R6, R15, 0x1f ;  /* 0x00001f0f06067589 */ /* 0x000ea400000e0000 */
[----:B--2---:R-:W-:-:S05]  /*10820*/  IMAD R8, R6, R9, RZ ;  /* 0x0000000906087224 */ /* 0x004fca00078e02ff */
[----:B------:R-:W-:-:S04]  /*10830*/  IABS R12, R8 ;  /* 0x00000008000c7213 */ /* 0x000fc80000000000 */
[----:B------:R-:W0:Y:S08]  /*10840*/  I2F.RP R13, R12 ;  /* 0x0000000c000d7306 */ /* 0x000e300000209400 */
[----:B0-----:R-:W0:Y:S02]  /*10850*/  MUFU.RCP R13, R13 ;  /* 0x0000000d000d7308 */ /* 0x001e240000001000 */
[----:B0-----:R-:W-:-:S06]  /*10860*/  VIADD R14, R13, 0xffffffe ;  /* 0x0ffffffe0d0e7836 */ /* 0x001fcc0000000000 */
[----:B------:R-:W0:Y:S02]  /*10870*/  F2I.FTZ.U32.TRUNC.NTZ R3, R14 ;  /* 0x0000000e00037305 */ /* 0x000e24000021f000 */
[----:B0-----:R-:W-:Y:S01]  /*10880*/  IMAD.MOV R17, RZ, RZ, -R3 ;  /* 0x000000ffff117224 */ /* 0x001fe200078e0a03 */
[----:B------:R-:W-:Y:S06]  /*10890*/  @!P0 BRA `(.L_x_1198) ;  /* 0x00000000000c8947 */ /* 0x000fec0003800000 */
[----:B------:R-:W-:-:S06]  /*108a0*/  UIADD3 UR4, UR6, -0x1, URZ ;  /* 0xffffffff06047890 */ /* 0x000fcc000fffe03f */
[----:B------:R-:W-:-:S05]  /*108b0*/  IMAD.U32 R13, RZ, RZ, UR4 ;  /* 0x00000004ff0d7e24 */ /* 0x000fca000f8e00ff */
[----:B------:R0:W1:Y:S02]  /*108c0*/  SHFL.IDX PT, R4, R10, R13, 0x1f ;  /* 0x00001f0d0a047589 */ /* 0x00006400000e0000 */
.L_x_1198:
[----:B-1----:R-:W-:Y:S02]  /*108d0*/  IMAD R4, R4, R7, R11 ;  /* 0x0000000704047224 */ /* 0x002fe400078e020b */
        /* <DEDUP_REMOVED lines=19> */
[----:B------:R-:W-:-:S05]  /*10a10*/  @!P1 LOP3.LUT R2, RZ, R8, RZ, 0x33, !PT ;  /* 0x00000008ff029212 */ /* 0x000fca00078e33ff */
[----:B------:R-:W-:Y:S02]  /*10a20*/  IMAD R0, R9, R2, RZ ;  /* 0x0000000209007224 */ /* 0x000fe400078e02ff */
[----:B------:R-:W-:Y:S02]  /*10a30*/  IMAD.MOV R2, RZ, RZ, -R2 ;  /* 0x000000ffff027224 */ /* 0x000fe400078e0a02 */
[----:B-1----:R-:W-:Y:S02]  /*10a40*/  IMAD.MOV R4, RZ, RZ, -R0 ;  /* 0x000000ffff047224 */ /* 0x002fe400078e0a00 */
[----:B------:R-:W-:Y:S02]  /*10a50*/  IMAD R8, R8, R2, R11 ;  /* 0x0000000208087224 */ /* 0x000fe400078e020b */
[----:B------:R-:W-:Y:S01]  /*10a60*/  IMAD.MOV.U32 R2, RZ, RZ, RZ ;  /* 0x000000ffff027224 */ /* 0x000fe200078e00ff */
[----:B------:R-:W-:-:S04]  /*10a70*/  VIADDMNMX R7, R4, R7, R9, PT ;  /* 0x0000000704077246 */ /* 0x000fc80003800109 */
[-C--:B------:R-:W-:Y:S02]  /*10a80*/  IABS R4, R7.reuse ;  /* 0x0000000700047213 */ /* 0x080fe40000000000 */
[----:B0-----:R-:W-:Y:S02]  /*10a90*/  IABS R10, R7 ;  /* 0x00000007000a7213 */ /* 0x001fe40000000000 */
[----:B------:R-:W0:Y:S08]  /*10aa0*/  I2F.RP R9, R4 ;  /* 0x0000000400097306 */ /* 0x000e300000209400 */
[----:B0-----:R-:W0:Y:S02]  /*10ab0*/  MUFU.RCP R9, R9 ;  /* 0x0000000900097308 */ /* 0x001e240000001000 */
[----:B0-----:R-:W-:Y:S01]  /*10ac0*/  VIADD R3, R9, 0xffffffe ;  /* 0x0ffffffe09037836 */ /* 0x001fe20000000000 */
[----:B------:R-:W-:-:S05]  /*10ad0*/  IABS R9, R8 ;  /* 0x0000000800097213 */ /* 0x000fca0000000000 */
[----:B------:R-:W0:Y:S02]  /*10ae0*/  F2I.FTZ.U32.TRUNC.NTZ R3, R3 ;  /* 0x0000000300037305 */ /* 0x000e24000021f000 */
[----:B0-----:R-:W-:-:S04]  /*10af0*/  IMAD.MOV R11, RZ, RZ, -R3 ;  /* 0x000000ffff0b7224 */ /* 0x001fc800078e0a03 */
[----:B------:R-:W-:-:S04]  /*10b00*/  IMAD R11, R11, R4, RZ ;  /* 0x000000040b0b7224 */ /* 0x000fc800078e02ff */
[----:B------:R-:W-:-:S04]  /*10b10*/  IMAD.HI.U32 R2, R3, R11, R2 ;  /* 0x0000000b03027227 */ /* 0x000fc800078e0002 */
        /* <DEDUP_REMOVED lines=9> */
[----:B------:R-:W-:Y:S01]  /*10bb0*/  ISETP.GE.AND P2, PT, R3, RZ, PT ;  /* 0x000000ff0300720c */ /* 0x000fe20003f46270 */
[----:B------:R-:W-:-:S06]  /*10bc0*/  IMAD.IADD R3, R8, 0x1, R0 ;  /* 0x0000000108037824 */ /* 0x000fcc00078e0200 */
[----:B------:R-:W-:-:S06]  /*10bd0*/  @P0 VIADD R2, R2, 0x1 ;  /* 0x0000000102020836 */ /* 0x000fcc0000000000 */
[----:B------:R-:W-:Y:S01]  /*10be0*/  @!P2 IMAD.MOV R2, RZ, RZ, -R2 ;  /* 0x000000ffff02a224 */ /* 0x000fe200078e0a02 */
[----:B------:R-:W-:Y:S01]  /*10bf0*/  @!P1 LOP3.LUT R2, RZ, R7, RZ, 0x33, !PT ;  /* 0x00000007ff029212 */ /* 0x000fe200078e33ff */
[----:B------:R-:W-:-:S04]  /*10c00*/  IMAD.MOV R7, RZ, RZ, -R7 ;  /* 0x000000ffff077224 */ /* 0x000fc800078e0a07 */
[----:B------:R-:W-:-:S05]  /*10c10*/  IMAD R3, R2, R7, R3 ;  /* 0x0000000702037224 */ /* 0x000fca00078e0203 */
[----:B------:R-:W-:Y:S02]  /*10c20*/  R2UR UR36, R3 ;  /* 0x00000000032472ca */ /* 0x000fe400000e0000 */
[----:B------:R-:W-:-:S05]  /*10c30*/  LOP3.LUT R3, RZ, R2, RZ, 0x33, !PT ;  /* 0x00000002ff037212 */ /* 0x000fca00078e33ff */
[----:B------:R-:W-:-:S05]  /*10c40*/  IMAD.IADD R0, R6, 0x1, R3 ;  /* 0x0000000106007824 */ /* 0x000fca00078e0203 */
[----:B------:R1:W-:Y:S01]  /*10c50*/  STL [R1+0x14], R0 ;  /* 0x0000140001007387 */ /* 0x0003e20000100800 */
[----:B------:R-:W-:Y:S05]  /*10c60*/  BRA `(.L_x_1199) ;  /* 0x00000000000c7947 */ /* 0x000fea0003800000 */
.L_x_1194:
[----:B------:R0:W-:Y:S01]  /*10c70*/  STL [R1+0x10], R0 ;  /* 0x0000100001007387 */ /* 0x0001e20000100800 */
[----:B------:R-:W-:-:S03]  /*10c80*/  UMOV UR36, URZ ;  /* 0x0000003f00247c82 */ /* 0x000fc60008000000 */
[----:B------:R0:W-:Y:S02]  /*10c90*/  STL [R1+0x14], RZ ;  /* 0x000014ff01007387 */ /* 0x0001e40000100800 */
.L_x_1199:
[----:B------:R-:W2:Y:S04]  /*10ca0*/  LDL R2, [R1+0x14] ;  /* 0x0000140001027983 */ /* 0x000ea80000100800 */
[----:B------:R-:W3:Y:S01]  /*10cb0*/  LDL R4, [R1+0x10] ;  /* 0x0000100001047983 */ /* 0x000ee20000100800 */
[----:B------:R-:W-:-:S13]  /*10cc0*/  ISETP.NE.AND P0, PT, R5, RZ, PT ;  /* 0x000000ff0500720c */ /* 0x000fda0003f05270 */
[----:B------:R-:W4:Y:S01]  /*10cd0*/  @!P0 S2R R3, SR_CgaCtaId ;  /* 0x0000000000038919 */ /* 0x000f220000008800 */
[----:B01----:R-:W-:Y:S01]  /*10ce0*/  @!P0 MOV R0, 0x400 ;  /* 0x0000040000008802 */ /* 0x003fe20000000f00 */
[----:B------:R-:W-:Y:S02]  /*10cf0*/  IMAD.U32 R6, RZ, RZ, UR36 ;  /* 0x00000024ff067e24 */ /* 0x000fe4000f8e00ff */
[----:B------:R-:W-:Y:S01]  /*10d00*/  IMAD.U32 R7, RZ, RZ, UR44 ;  /* 0x0000002cff077e24 */ /* 0x000fe2000f8e00ff */
[----:B----4-:R-:W-:Y:S01]  /*10d10*/  @!P0 LEA R0, R3, R0, 0x18 ;  /* 0x0000000003008211 */ /* 0x010fe200078ec0ff */
[----:B--2---:R-:W-:-:S05]  /*10d20*/  IMAD.MOV.U32 R5, RZ, RZ, R2 ;  /* 0x000000ffff057224 */ /* 0x004fca00078e0002 */
[----:B---3--:R0:W-:Y:S01]  /*10d30*/  @!P0 STS.128 [R0+0x284d0], R4 ;  /* 0x0284d00400008388 */ /* 0x0081e20000000c00 */
[----:B------:R-:W-:Y:S06]  /*10d40*/  BAR.ARV 0x5, 0x180 ;  /* 0x0146000000007b1d */ /* 0x000fec0000002000 */
.L_x_1192:
[----:B0-----:R-:W-:Y:S01]  /*10d50*/  IMAD.MOV.U32 R0, RZ, RZ, 0x1 ;  /* 0x00000001ff007424 */ /* 0x001fe200078e00ff */
[----:B------:R-:W-:Y:S01]  /*10d60*/  ULDC UR4, c[0x0][0xc3c] ;  /* 0x00030f0000047ab9 */ /* 0x000fe20000000800 */
[----:B------:R0:W-:Y:S01]  /*10d70*/  STL [R1], RZ ;  /* 0x000000ff01007387 */ /* 0x0001e20000100800 */
[----:B------:R-:W-:-:S03]  /*10d80*/  UISETP.GE.AND UP0, UPT, UR44, UR4, UPT ;  /* 0x000000042c00728c */ /* 0x000fc6000bf06270 */
[----:B------:R0:W-:Y:S03]  /*10d90*/  STL [R1+0x4], R0 ;  /* 0x0000040001007387 */ /* 0x0001e60000100800 */
[----:B------:R-:W-:Y:S01]  /*10da0*/  PLOP3.LUT P0, PT, PT, PT, UP0, 0x80, 0x0 ;  /* 0x000000000000781c */ /* 0x000fe20003f0f008 */
[----:B------:R0:W-:-:S12]  /*10db0*/  STL [R1+0x2c], RZ ;  /* 0x00002cff01007387 */ /* 0x0001d80000100800 */
[----:B0-----:R-:W-:Y:S05]  /*10dc0*/  @P0 BRA `(.L_x_1200) ;  /* 0x0000004c00400947 */ /* 0x001fea0003800000 */
[----:B-1----:R-:W0:Y:S01]  /*10dd0*/  S2R R4, SR_TID.X ;  /* 0x0000000000047919 */ /* 0x002e220000002100 */
[----:B------:R-:W1:Y:S01]  /*10de0*/  S2UR UR5, SR_CgaCtaId ;  /* 0x00000000000579c3 */ /* 0x000e620000008800 */
[----:B------:R-:W-:Y:S01]  /*10df0*/  UMOV UR4, 0x400 ;  /* 0x0000040000047882 */ /* 0x000fe20000000000 */
[----:B------:R-:W-:Y:S01]  /*10e00*/  ULDC UR41, c[0x0][0xc] ;  /* 0x0000030000297ab9 */ /* 0x000fe20000000800 */
[----:B------:R-:W-:Y:S02]  /*10e10*/  ULOP3.LUT UR39, UR38, 0x1, URZ, 0xfc, !UPT ;  /* 0x0000000126277892 */ /* 0x000fe4000f8efc3f */
[----:B------:R-:W-:Y:S01]  /*10e20*/  ULOP3.LUT UR43, UR38, 0x2, URZ, 0xfc, !UPT ;  /* 0x00000002262b7892 */ /* 0x000fe2000f8efc3f */
[----:B------:R-:W-:Y:S01]  /*10e30*/  ULDC.64 UR46, c[0x0][0x198] ;  /* 0x00006600002e7ab9 */ /* 0x000fe20000000a00 */
[----:B-1----:R-:W-:-:S06]  /*10e40*/  ULEA UR4, UR5, UR4, 0x18 ;  /* 0x0000000405047291 */ /* 0x002fcc000f8ec03f */
[----:B------:R-:W-:Y:S01]  /*10e50*/  IMAD.U32 R17, RZ, RZ, UR4 ;  /* 0x00000004ff117e24 */ /* 0x000fe2000f8e00ff */
[C---:B0-----:R-:W-:Y:S01]  /*10e60*/  LOP3.LUT R6, R4.reuse, 0x7f, RZ, 0xc0, !PT ;  /* 0x0000007f04067812 */ /* 0x041fe200078ec0ff */
[C---:B------:R-:W-:Y:S01]  /*10e70*/  IMAD.SHL.U32 R0, R4.reuse, 0x40, RZ ;  /* 0x0000004004007824 */ /* 0x040fe200078e00ff */
        /* <DEDUP_REMOVED lines=32> */
[----:B------:R-:W-:Y:S02]  /*11080*/  IMAD.MOV.U32 R0, RZ, RZ, 0x1 ;  /* 0x00000001ff007424 */ /* 0x000fe400078e00ff */
[----:B------:R-:W-:Y:S04]  /*11090*/  STL [R1+0x2c], RZ ;  /* 0x00002cff01007387 */ /* 0x000fe80000100800 */
[----:B------:R0:W-:Y:S04]  /*110a0*/  STL [R1+0x4], R0 ;  /* 0x0000040001007387 */ /* 0x0001e80000100800 */
[----:B------:R1:W-:Y:S01]  /*110b0*/  STL [R1], RZ ;  /* 0x000000ff01007387 */ /* 0x0003e20000100800 */
[----:B0-----:R-:W-:-:S07]  /*110c0*/  LOP3.LUT R0, R3, 0x80, RZ, 0xfc, !PT ;  /* 0x0000008003007812 */ /* 0x001fce00078efcff */
.L_x_1277:
[----:B------:R-:W-:Y:S01]  /*110d0*/  ULDC.64 UR4, c[0x0][0xa28] ;  /* 0x00028a0000047ab9 */ /* 0x000fe20000000a00 */
[----:B------:R-:W-:Y:S01]  /*110e0*/  IMAD.MOV.U32 R0, RZ, RZ, RZ ;  /* 0x000000ffff007224 */ /* 0x000fe200078e00ff */
[----:B------:R-:W-:Y:S01]  /*110f0*/  UISETP.NE.U32.AND UP0, UPT, UR4, URZ, UPT ;  /* 0x0000003f0400728c */ /* 0x000fe2000bf05070 */
[----:B------:R-:W-:Y:S01]  /*11100*/  ULDC.64 UR8, c[0x0][0xa18] ;  /* 0x0002860000087ab9 */ /* 0x000fe20000000a00 */
[----:B------:R-:W-:Y:S02]  /*11110*/  ULDC.64 UR6, c[0x0][0xa00] ;  /* 0x0002800000067ab9 */ /* 0x000fe40000000a00 */
[----:B------:R-:W-:Y:S01]  /*11120*/  UISETP.NE.AND.EX UP0, UPT, UR5, URZ, UPT, UP0 ;  /* 0x0000003f0500728c */ /* 0x000fe2000bf05300 */
[----:B0-2---:R-:W-:Y:S01]  /*11130*/  IMAD.MOV.U32 R4, RZ, RZ, RZ ;  /* 0x000000ffff047224 */ /* 0x005fe200078e00ff */
[----:B------:R-:W-:-:S04]  /*11140*/  ULDC.64 UR10, c[0x0][0xa20] ;  /* 0x00028800000a7ab9 */ /* 0x000fc80000000a00 */
[----:B------:R-:W-:-:S05]  /*11150*/  PLOP3.LUT P0, PT, PT, PT, UP0, 0x80, 0x0 ;  /* 0x000000000000781c */ /* 0x000fca0003f0f008 */
[----:B------:R-:W-:Y:S02]  /*11160*/  @UP0 ULDC.64 UR4, c[0x0][0xa28] ;  /* 0x00028a0000040ab9 */ /* 0x000fe40000000a00 */
[----:B------:R-:W-:-:S06]  /*11170*/  @UP0 UIMAD.WIDE UR4, UR44, 0x4, UR4 ;  /* 0x000000042c0408a5 */ /* 0x000fcc000f8e0204 */
[----:B------:R-:W-:Y:S02]  /*11180*/  IMAD.U32 R2, RZ, RZ, UR4 ;  /* 0x00000004ff027e24 */ /* 0x000fe4000f8e00ff */
[----:B------:R-:W-:Y:S01]  /*11190*/  IMAD.U32 R3, RZ, RZ, UR5 ;  /* 0x00000005ff037e24 */ /* 0x000fe2000f8e00ff */
[----:B------:R-:W-:Y:S01]  /*111a0*/  ULDC.64 UR4, c[0x0][0xa00] ;  /* 0x0002800000047ab9 */ /* 0x000fe20000000a00 */
[----:B------:R-:W-:-:S03]  /*111b0*/  UISETP.NE.U32.AND UP0, UPT, UR8, URZ, UPT ;  /* 0x0000003f0800728c */ /* 0x000fc6000bf05070 */
[----:B------:R0:W5:Y:S01]  /*111c0*/  @P0 LDG.E R0, desc[UR52][R2.64] ;  /* 0x0000003402000981 */ /* 0x000162000c1e1900 */
[----:B------:R-:W-:Y:S01]  /*111d0*/  ISETP.NE.U32.AND P0, PT, RZ, UR4, PT ;  /* 0x00000004ff007c0c */ /* 0x000fe2000bf05070 */
[----:B------:R-:W-:Y:S02]  /*111e0*/  UISETP.NE.AND.EX UP0, UPT, UR9, URZ, UPT, UP0 ;  /* 0x0000003f0900728c */ /* 0x000fe4000bf05300 */
[----:B------:R-:W-:Y:S01]  /*111f0*/  UIMAD.WIDE UR6, UR44, 0x4, UR6 ;  /* 0x000000042c0678a5 */ /* 0x000fe2000f8e0206 */
[----:B------:R-:W-:Y:S01]  /*11200*/  ISETP.NE.AND.EX P0, PT, RZ, UR5, PT, P0 ;  /* 0x00000005ff007c0c */ /* 0x000fe2000bf05300 */
[----:B------:R-:W-:Y:S01]  /*11210*/  ULDC.64 UR4, c[0x0][0xa08] ;  /* 0x0002820000047ab9 */ /* 0x000fe20000000a00 */
[----:B------:R-:W-:Y:S01]  /*11220*/  ULDC.64 UR8, c[0x0][0xa08] ;  /* 0x0002820000087ab9 */ /* 0x000fe20000000a00 */
[----:B------:R-:W-:Y:S01]  /*11230*/  ISETP.NE.U32.AND P1, PT, RZ, UR4, PT ;  /* 0x00000004ff007c0c */ /* 0x000fe2000bf25070 */
[----:B------:R-:W-:Y:S01]  /*11240*/  UIMAD.WIDE UR8, UR44, 0x4, UR8 ;  /* 0x000000042c0878a5 */ /* 0x000fe2000f8e0208 */
[----:B0-----:R-:W-:-:S02]  /*11250*/  IMAD.U32 R2, RZ, RZ, UR6 ;  /* 0x00000006ff027e24 */ /* 0x001fc4000f8e00ff */
[----:B------:R-:W-:Y:S01]  /*11260*/  ISETP.NE.AND.EX P1, PT, RZ, UR5, PT, P1 ;  /* 0x00000005ff007c0c */ /* 0x000fe2000bf25310 */
[----:B------:R-:W-:Y:S01]  /*11270*/  IMAD.U32 R3, RZ, RZ, UR7 ;  /* 0x00000007ff037e24 */ /* 0x000fe2000f8e00ff */
[----:B------:R-:W-:Y:S01]  /*11280*/  @UP0 ULDC.64 UR4, c[0x0][0xa18] ;  /* 0x0002860000040ab9 */ /* 0x000fe20000000a00 */
[----:B------:R-:W-:Y:S01]  /*11290*/  PLOP3.LUT P3, PT, PT, PT, UP0, 0x80, 0x0 ;  /* 0x000000000000781c */ /* 0x000fe20003f6f008 */
[----:B------:R-:W-:Y:S02]  /*112a0*/  @UP0 UIMAD.WIDE UR4, UR44, 0x4, UR4 ;  /* 0x000000042c0408a5 */ /* 0x000fe4000f8e0204 */
[----:B------:R0:W2:Y:S02]  /*112b0*/  @P0 LDG.E R5, desc[UR52][R2.64] ;  /* 0x0000003402050981 */ /* 0x0000a4000c1e1900 */
[----:B0-----:R-:W-:Y:S02]  /*112c0*/  IMAD.U32 R2, RZ, RZ, UR8 ;  /* 0x00000008ff027e24 */ /* 0x001fe4000f8e00ff */
[----:B------:R-:W-:-:S05]  /*112d0*/  IMAD.U32 R3, RZ, RZ, UR9 ;  /* 0x00000009ff037e24 */ /* 0x000fca000f8e00ff */
[----:B------:R0:W5:Y:S02]  /*112e0*/  @P1 LDG.E R4, desc[UR52][R2.64] ;  /* 0x0000003402041981 */ /* 0x000164000c1e1900 */
[----:B0-----:R-:W-:Y:S02]  /*112f0*/  IMAD.U32 R2, RZ, RZ, UR4 ;  /* 0x00000004ff027e24 */ /* 0x001fe4000f8e00ff */
[----:B------:R-:W-:Y:S01]  /*11300*/  IMAD.U32 R3, RZ, RZ, UR5 ;  /* 0x00000005ff037e24 */ /* 0x000fe2000f8e00ff */
[----:B------:R-:W-:-:S04]  /*11310*/  ULDC.64 UR4, c[0x0][0x418] ;  /* 0x0001060000047ab9 */ /* 0x000fc80000000a00 */
[----:B------:R-:W3:Y:S01]  /*11320*/  @P3 LDG.E R2, desc[UR52][R2.64] ;  /* 0x0000003402023981 */ /* 0x000ee2000c1e1900 */
[----:B------:R-:W-:Y:S01]  /*11330*/  UISETP.NE.U32.AND UP0, UPT, UR4, URZ, UPT ;  /* 0x0000003f0400728c */ /* 0x000fe2000bf05070 */
[----:B------:R-:W-:Y:S01]  /*11340*/  ISETP.NE.U32.AND P2, PT, RZ, UR10, PT ;  /* 0x0000000aff007c0c */ /* 0x000fe2000bf45070 */
[----:B------:R-:W-:Y:S01]  /*11350*/  UMOV UR45, URZ ;  /* 0x0000003f002d7c82 */ /* 0x000fe20008000000 */
[----:B------:R-:W-:Y:S01]  /*11360*/  ULDC UR4, c[0x0][0x424] ;  /* 0x0001090000047ab9 */ /* 0x000fe20000000800 */
[----:B------:R-:W-:Y:S01]  /*11370*/  UISETP.NE.AND.EX UP0, UPT, UR5, URZ, UPT, UP0 ;  /* 0x0000003f0500728c */ /* 0x000fe2000bf05300 */
[----:B------:R-:W-:Y:S01]  /*11380*/  ISETP.NE.AND.EX P2, PT, RZ, UR11, PT, P2 ;  /* 0x0000000bff007c0c */ /* 0x000fe2000bf45320 */
[----:B------:R-:W-:Y:S01]  /*11390*/  ULDC UR42, c[0x0][0x288] ;  /* 0x0000a200002a7ab9 */ /* 0x000fe20000000800 */
[----:B------:R-:W-:Y:S01]  /*113a0*/  ULDC UR5, c[0x0][0x2f0] ;  /* 0x0000bc0000057ab9 */ /* 0x000fe20000000800 */
[----:B------:R-:W-:-:S04]  /*113b0*/  USEL UR4, UR4, 0x1, UP0 ;  /* 0x0000000104047887 */ /* 0x000fc80008000000 */
[----:B------:R-:W-:Y:S01]  /*113c0*/  UIMAD UR4, UR4, UR5, URZ ;  /* 0x00000005040472a4 */ /* 0x000fe2000f8e023f */
[----:B--2---:R-:W-:Y:S02]  /*113d0*/  @P0 R2UR UR45, R5 ;  /* 0x00000000052d02ca */ /* 0x004fe400000e0000 */
[----:B---3--:R-:W-:Y:S01]  /*113e0*/  @P3 R2UR UR42, R2 ;  /* 0x00000000022a32ca */ /* 0x008fe200000e0000 */
[----:B------:R-:W-:-:S14]  /*113f0*/  @P3 BRA `(.L_x_1201) ;  /* 0x0000000000243947 */ /* 0x000fdc0003800000 */
[----:B------:R-:W-:Y:S05]  /*11400*/  @!P0 BRA `(.L_x_1201) ;  /* 0x0000000000208947 */ /* 0x000fea0003800000 */
[----:B------:R-:W-:Y:S02]  /*11410*/  IMAD.U32 R2, RZ, RZ, UR6 ;  /* 0x00000006ff027e24 */ /* 0x000fe4000f8e00ff */
[----:B------:R-:W-:-:S05]  /*11420*/  IMAD.U32 R3, RZ, RZ, UR7 ;  /* 0x00000007ff037e24 */ /* 0x000fca000f8e00ff */
[----:B------:R-:W2:Y:S02]  /*11430*/  LDG.E R2, desc[UR52][R2.64] ;  /* 0x0000003402027981 */ /* 0x000ea4000c1e1900 */
[----:B--2---:R-:W-:Y:S01]  /*11440*/  R2UR UR5, R2 ;  /* 0x00000000020572ca */ /* 0x004fe200000e0000 */
[----:B------:R-:W-:-:S06]  /*11450*/  IMAD.U32 R2, RZ, RZ, UR6 ;  /* 0x00000006ff027e24 */ /* 0x000fcc000f8e00ff */
[----:B------:R-:W2:Y:S02]  /*11460*/  LDG.E R2, desc[UR52][R2.64+0x4] ;  /* 0x0000043402027981 */ /* 0x000ea4000c1e1900 */
[----:B--2---:R-:W-:-:S13]  /*11470*/  R2UR UR42, R2 ;  /* 0x00000000022a72ca */ /* 0x004fda00000e0000 */
[----:B------:R-:W-:-:S12]  /*11480*/  UIADD3 UR42, -UR5, UR42, URZ ;  /* 0x0000002a052a7290 */ /* 0x000fd8000fffe13f */
.L_x_1201:
[----:B-----5:R-:W-:-:S05]  /*11490*/  IMAD.IADD R2, R4, 0x1, R0 ;  /* 0x0000000104027824 */ /* 0x020fca00078e0200 */
[----:B------:R0:W-:Y:S01]  /*114a0*/  STL [R1+0x1c], R2 ;  /* 0x00001c0201007387 */ /* 0x0001e20000100800 */
[----:B------:R-:W-:Y:S05]  /*114b0*/  @!P2 BRA `(.L_x_1202) ;  /* 0x00000000001ca947 */ /* 0x000fea0003800000 */
[----:B------:R-:W-:Y:S02]  /*114c0*/  ULDC.64 UR4, c[0x0][0xa20] ;  /* 0x0002880000047ab9 */ /* 0x000fe40000000a00 */
[----:B------:R-:W-:-:S06]  /*114d0*/  UIMAD.WIDE UR4, UR44, 0x4, UR4 ;  /* 0x000000042c0478a5 */ /* 0x000fcc000f8e0204 */
[----:B0-----:R-:W-:Y:S02]  /*114e0*/  IMAD.U32 R2, RZ, RZ, UR4 ;  /* 0x00000004ff027e24 */ /* 0x001fe4000f8e00ff */
[----:B------:R-:W-:-:S05]  /*114f0*/  IMAD.U32 R3, RZ, RZ, UR5 ;  /* 0x00000005ff037e24 */ /* 0x000fca000f8e00ff */
[----:B------:R-:W2:Y:S02]  /*11500*/  LDG.E R2, desc[UR52][R2.64] ;  /* 0x0000003402027981 */ /* 0x000ea4000c1e1900 */
[----:B--2---:R-:W-:Y:S01]  /*11510*/  R2UR UR4, R2 ;  /* 0x00000000020472ca */ /* 0x004fe200000e0000 */
[----:B------:R-:W-:-:S14]  /*11520*/  BRA `(.L_x_1203) ;  /* 0x0000000000247947 */ /* 0x000fdc0003800000 */
.L_x_1202:
[----:B------:R-:W-:Y:S05]  /*11530*/  @!P1 BRA `(.L_x_1203) ;  /* 0x0000000000209947 */ /* 0x000fea0003800000 */
[----:B0-----:R-:W-:Y:S02]  /*11540*/  IMAD.U32 R2, RZ, RZ, UR8 ;  /* 0x00000008ff027e24 */ /* 0x001fe4000f8e00ff */
[----:B------:R-:W-:-:S05]  /*11550*/  IMAD.U32 R3, RZ, RZ, UR9 ;  /* 0x00000009ff037e24 */ /* 0x000fca000f8e00ff */
[----:B------:R-:W2:Y:S02]  /*11560*/  LDG.E R2, desc[UR52][R2.64] ;  /* 0x0000003402027981 */ /* 0x000ea4000c1e1900 */
[----:B--2---:R-:W-:Y:S01]  /*11570*/  R2UR UR5, R2 ;  /* 0x00000000020572ca */ /* 0x004fe200000e0000 */
[----:B------:R-:W-:-:S06]  /*11580*/  IMAD.U32 R2, RZ, RZ, UR8 ;  /* 0x00000008ff027e24 */ /* 0x000fcc000f8e00ff */
[----:B------:R-:W2:Y:S02]  /*11590*/  LDG.E R2, desc[UR52][R2.64+0x4] ;  /* 0x0000043402027981 */ /* 0x000ea4000c1e1900 */
[----:B--2---:R-:W-:-:S13]  /*115a0*/  R2UR UR4, R2 ;  /* 0x00000000020472ca */ /* 0x004fda00000e0000 */
[----:B------:R-:W-:-:S12]  /*115b0*/  UIADD3 UR4, -UR5, UR4, URZ ;  /* 0x0000000405047290 */ /* 0x000fd8000fffe13f */
.L_x_1203:
[----:B0-----:R-:W2:Y:S01]  /*115c0*/  LDL.LU R2, [R1+0x14] ;  /* 0x0000140001027983 */ /* 0x001ea20000300800 */
[----:B------:R-:W-:Y:S01]  /*115d0*/  ULDC UR5, c[0x0][0x448] ;  /* 0x0001120000057ab9 */ /* 0x000fe20000000800 */
[----:B------:R-:W-:Y:S01]  /*115e0*/  R2UR UR11, R0 ;  /* 0x00000000000b72ca */ /* 0x000fe200000e0000 */
[----:B------:R-:W-:-:S06]  /*115f0*/  UISETP.NE.AND UP0, UPT, UR5, 0x1, UPT ;  /* 0x000000010500788c */ /* 0x000fcc000bf05270 */
[----:B------:R-:W-:Y:S02]  /*11600*/  PLOP3.LUT P0, PT, PT, PT, UP0, 0x80, 0x0 ;  /* 0x000000000000781c */ /* 0x000fe40003f0f008 */
[----:B------:R-:W-:-:S03]  /*11610*/  PLOP3.LUT P1, PT, PT, PT, UP0, 0x80, 0x0 ;  /* 0x000000000000781c */ /* 0x000fc60003f2f008 */
[----:B------:R-:W-:Y:S01]  /*11620*/  @UP0 ULDC UR5, c[0x0][0x44c] ;  /* 0x0001130000050ab9 */ /* 0x000fe20000000800 */
[----:B------:R-:W-:-:S04]  /*11630*/  UIADD3 UR11, -UR11, UR4, URZ ;  /* 0x000000040b0b7290 */ /* 0x000fc8000fffe13f */
[----:B------:R-:W-:Y:S01]  /*11640*/  UIADD3 UR7, UR11, 0x1, -UR42 ;  /* 0x000000010b077890 */ /* 0x000fe2000fffe82a */
[----:B--2---:R-:W-:-:S04]  /*11650*/  IMAD.SHL.U32 R18, R2, 0x80, RZ ;  /* 0x0000008002127824 */ /* 0x004fc800078e00ff */
[----:B------:R-:W-:-:S05]  /*11660*/  VIADD R0, R18, 0x7f ;  /* 0x0000007f12007836 */ /* 0x000fca0000000000 */
[C---:B------:R-:W-:Y:S01]  /*11670*/  R2UR UR6, R0.reuse ;  /* 0x00000000000672ca */ /* 0x040fe200000e0000 */
[----:B------:R-:W-:Y:S01]  /*11680*/  @P0 IMAD.HI.U32 R0, R0, UR5, RZ ;  /* 0x0000000500000c27 */ /* 0x000fe2000f8e00ff */
[----:B------:R-:W-:-:S04]  /*11690*/  @UP0 ULDC UR5, c[0x0][0x450] ;  /* 0x0001140000050ab9 */ /* 0x000fc80000000800 */
[----:B------:R-:W-:Y:S01]  /*116a0*/  @P0 SHF.R.U32.HI R0, RZ, UR5, R0 ;  /* 0x00000005ff000c19 */ /* 0x000fe20008011600 */
[----:B------:R-:W-:Y:S02]  /*116b0*/  ULDC.64 UR4, c[0x0][0x9e0] ;  /* 0x0002780000047ab9 */ /* 0x000fe40000000a00 */
[----:B------:R-:W-:Y:S01]  /*116c0*/  UISETP.GE.AND UP1, UPT, UR5, 0x1, UPT ;  /* 0x000000010500788c */ /* 0x000fe2000bf26270 */
[----:B------:R-:W-:-:S05]  /*116d0*/  @P1 R2UR UR6, R0 ;  /* 0x00000000000612ca */ /* 0x000fca00000e0000 */
[----:B------:R-:W-:-:S08]  /*116e0*/  PLOP3.LUT P1, PT, PT, PT, UP1, 0x80, 0x0 ;  /* 0x000000000000781c */ /* 0x000fd00003f2f018 */
[----:B------:R-:W-:-:S04]  /*116f0*/  UIADD3 UR6, UR7, UR6, URZ ;  /* 0x0000000607067290 */ /* 0x000fc8000fffe03f */
        /* <DEDUP_REMOVED lines=12> */
.L_x_1205:
[----:B------:R-:W-:-:S11]  /*117c0*/  UISETP.NE.AND UP1, UPT, UR5, 0x1, UPT ;  /* 0x000000010500788c */ /* 0x000fd6000bf25270 */
[----:B------:R-:W-:Y:S02]  /*117d0*/  @UP1 ULDC.64 UR12, c[0x0][0x9e8] ;  /* 0x00027a00000c1ab9 */ /* 0x000fe40000000a00 */
[----:B------:R-:W-:-:S04]  /*117e0*/  UIMAD.WIDE.U32 UR6, UR8, UR12, URZ ;  /* 0x0000000c080672a5 */ /* 0x000fc8000f8e003f */
[----:B------:R-:W-:-:S12]  /*117f0*/  @UP1 USHF.R.U32.HI UR8, URZ, UR13, UR7 ;  /* 0x0000000d3f081299 */ /* 0x000fd80008011607 */
.L_x_1206:
[----:B------:R-:W-:-:S04]  /*11800*/  UIMAD UR8, UR8, UR5, UR5 ;  /* 0x00000005080872a4 */ /* 0x000fc8000f8e0205 */
[----:B------:R-:W-:-:S04]  /*11810*/  UISETP.LT.AND UP1, UPT, UR4, UR8, UPT ;  /* 0x000000080400728c */ /* 0x000fc8000bf21270 */
[----:B------:R-:W-:-:S12]  /*11820*/  USEL UR4, UR4, UR8, UP1 ;  /* 0x0000000804047287 */ /* 0x000fd80008800000 */
.L_x_1204:
[----:B------:R-:W-:Y:S01]  /*11830*/  R2UR UR12, R18 ;  /* 0x00000000120c72ca */ /* 0x000fe200000e0000 */
[----:B------:R-:W-:Y:S02]  /*11840*/  UIADD3 UR8, UR11, 0x3f, URZ ;  /* 0x0000003f0b087890 */ /* 0x000fe4000fffe03f */
[----:B------:R-:W-:Y:S01]  /*11850*/  UIADD3 UR9, UR4, 0x3f, URZ ;  /* 0x0000003f04097890 */ /* 0x000fe2000fffe03f */
[----:B------:R-:W-:Y:S01]  /*11860*/  @UP0 ULDC UR6, c[0x0][0x44c] ;  /* 0x0001130000060ab9 */ /* 0x000fe20000000800 */
[----:B------:R-:W-:Y:S02]  /*11870*/  USHF.R.S32.HI UR4, URZ, 0x1f, UR8 ;  /* 0x0000001f3f047899 */ /* 0x000fe40008011408 */
[----:B------:R-:W-:Y:S02]  /*11880*/  USHF.R.S32.HI UR10, URZ, 0x1f, UR9 ;  /* 0x0000001f3f0a7899 */ /* 0x000fe40008011409 */
[----:B------:R-:W-:Y:S01]  /*11890*/  ULEA.HI UR4, UR4, UR8, URZ, 0x6 ;  /* 0x0000000804047291 */ /* 0x000fe2000f8f303f */
[----:B------:R-:W-:-:S03]  /*118a0*/  @UP0 ULDC UR13, c[0x0][0x450] ;  /* 0x00011400000d0ab9 */ /* 0x000fc60000000800 */
[----:B------:R-:W-:Y:S02]  /*118b0*/  UIMAD.WIDE.U32 UR6, UR12, UR6, URZ ;  /* 0x000000060c0672a5 */ /* 0x000fe4000f8e003f */
[----:B------:R-:W-:Y:S01]  /*118c0*/  UMOV UR8, UR12 ;  /* 0x0000000c00087c82 */ /* 0x000fe20008000000 */
[----:B------:R-:W-:Y:S02]  /*118d0*/  ULEA.HI UR10, UR10, UR9, URZ, 0x6 ;  /* 0x000000090a0a7291 */ /* 0x000fe4000f8f303f */
[----:B------:R-:W-:Y:S02]  /*118e0*/  @UP0 USHF.R.U32.HI UR8, URZ, UR13, UR7 ;  /* 0x0000000d3f080299 */ /* 0x000fe40008011607 */
[----:B------:R-:W-:Y:S02]  /*118f0*/  USHF.R.S32.HI UR4, URZ, 0x6, UR4 ;  /* 0x000000063f047899 */ /* 0x000fe40008011404 */
[----:B------:R-:W-:Y:S02]  /*11900*/  UIADD3 UR8, UR8, UR11, -UR42 ;  /* 0x0000000b08087290 */ /* 0x000fe4000fffe82a */
[----:B------:R-:W-:Y:S01]  /*11910*/  USHF.R.S32.HI UR10, URZ, 0x6, UR10 ;  /* 0x000000063f0a7899 */ /* 0x000fe2000801140a */
[----:B------:R-:W-:-:S02]  /*11920*/  ULDC UR6, c[0x0][0x9dc] ;  /* 0x0002770000067ab9 */ /* 0x000fc40000000800 */
[----:B------:R-:W-:Y:S02]  /*11930*/  UIADD3 UR6, UR8, -UR6, URZ ;  /* 0x8000000608067290 */ /* 0x000fe4000fffe03f */
[----:B------:R-:W-:-:S04]  /*11940*/  UISETP.LT.AND UP0, UPT, UR4, UR10, UPT ;  /* 0x0000000a0400728c */ /* 0x000fc8000bf01270 */
[----:B------:R-:W-:Y:S01]  /*11950*/  USEL UR40, UR4, UR10, UP0 ;  /* 0x0000000a04287287 */ /* 0x000fe20008000000 */
[----:B------:R-:W-:Y:S01]  /*11960*/  IMAD.U32 R0, RZ, RZ, UR6 ;  /* 0x00000006ff007e24 */ /* 0x000fe2000f8e00ff */
[----:B------:R-:W-:Y:S10]  /*11970*/  @!P1 BRA `(.L_x_1207) ;  /* 0x0000000000409947 */ /* 0x000ff40003800000 */
        /* <DEDUP_REMOVED lines=10> */
.L_x_1208:
[----:B------:R-:W-:-:S11]  /*11a20*/  UISETP.NE.AND UP0, UPT, UR5, 0x1, UPT ;  /* 0x000000010500788c */ /* 0x000fd6000bf05270 */
[----:B------:R-:W-:Y:S02]  /*11a30*/  @UP0 ULDC.64 UR10, c[0x0][0x9e8] ;  /* 0x00027a00000a0ab9 */ /* 0x000fe40000000a00 */
[----:B------:R-:W-:-:S04]  /*11a40*/  UIMAD.WIDE.U32 UR6, UR8, UR10, URZ ;  /* 0x0000000a080672a5 */ /* 0x000fc8000f8e003f */
[----:B------:R-:W-:-:S12]  /*11a50*/  @UP0 USHF.R.U32.HI UR8, URZ, UR11, UR7 ;  /* 0x0000000b3f080299 */ /* 0x000fd80008011607 */
.L_x_1209:
[----:B------:R-:W-:-:S06]  /*11a60*/  UIMAD UR5, UR8, UR5, URZ ;  /* 0x00000005080572a4 */ /* 0x000fcc000f8e023f */
[----:B------:R-:W-:-:S07]  /*11a70*/  VIMNMX R0, R0, UR5, !PT ;  /* 0x0000000500007c48 */ /* 0x000fce000ffe0100 */
.L_x_1207:
[----:B------:R-:W-:Y:S01]  /*11a80*/  SHF.R.S32.HI R2, RZ, 0x1f, R0 ;  /* 0x0000001fff027819 */ /* 0x000fe20000011400 */
[----:B------:R-:W-:Y:S03]  /*11a90*/  BSSY B7, `(.L_x_1210) ;  /* 0x000033b000077945 */ /* 0x000fe60003800000 */
[----:B------:R-:W-:-:S04]  /*11aa0*/  LEA.HI R2, R2, R0, RZ, 0x6 ;  /* 0x0000000002027211 */ /* 0x000fc800078f30ff */
[----:B------:R-:W-:-:S04]  /*11ab0*/  SHF.R.S32.HI R2, RZ, 0x6, R2 ;  /* 0x00000006ff027819 */ /* 0x000fc80000011402 */
[----:B------:R-:W-:-:S04]  /*11ac0*/  VIMNMX R3, RZ, R2, !PT ;  /* 0x00000002ff037248 */ /* 0x000fc80007fe0100 */
[----:B------:R-:W-:Y:S01]  /*11ad0*/  ISETP.LT.AND P0, PT, R3, UR40, PT ;  /* 0x0000002803007c0c */ /* 0x000fe2000bf01270 */
[----:B------:R0:W-:-:S12]  /*11ae0*/  STL [R1+0x18], R3 ;  /* 0x0000180301007387 */ /* 0x0001d80000100800 */
[----:B0-----:R-:W-:Y:S05]  /*11af0*/  @P0 BRA `(.L_x_1211) ;  /* 0x0000000000480947 */ /* 0x001fea0003800000 */
        /* <DEDUP_REMOVED lines=18> */
.L_x_1211:
        /* <DEDUP_REMOVED lines=20> */
.L_x_1214:
[----:B------:R-:W-:Y:S05]  /*11d60*/  BSYNC B6 ;  /* 0x0000000000067941 */ /* 0x000fea0003800000 */
.L_x_1213:
        /* <DEDUP_REMOVED lines=8> */
[----:B0-----:R-:W-:Y:S01]  /*11df0*/  MOV R2, 0x0 ;  /* 0x0000000000027802 */ /* 0x001fe20000000f00 */
        /* <DEDUP_REMOVED lines=15> */
.L_x_1216:
[----:B------:R-:W-:Y:S05]  /*11ef0*/  BSYNC B6 ;  /* 0x0000000000067941 */ /* 0x000fea0003800000 */
.L_x_1215:
[----:B------:R-:W-:Y:S01]  /*11f00*/  VIADD R0, R17, 0x8000 ;  /* 0x0000800011007836 */ /* 0x000fe20000000000 */
[----:B------:R-:W-:Y:S04]  /*11f10*/  BSSY B6, `(.L_x_1217) ;  /* 0x0000013000067945 */ /* 0x000fe80003800000 */
[----:B------:R-:W-:-:S13]  /*11f20*/  LOP3.LUT P0, RZ, R0, 0x1bf, RZ, 0xc0, !PT ;  /* 0x000001bf00ff7812 */ /* 0x000fda000780c0ff */
        /* <DEDUP_REMOVED lines=17> */
.L_x_1218:
[----:B------:R-:W-:Y:S05]  /*12040*/  BSYNC B6 ;  /* 0x0000000000067941 */ /* 0x000fea0003800000 */
.L_x_1217:
[----:B------:R-:W2:Y:S01]  /*12050*/  LDL R19, [R1+0xc] ;  /* 0x00000c0001137983 */ /* 0x000ea20000100800 */
[----:B------:R-:W-:Y:S01]  /*12060*/  BSSY B6, `(.L_x_1219) ;  /* 0x0000013000067945 */ /* 0x000fe20003800000 */
[----:B--2---:R-:W-:-:S13]  /*12070*/  LOP3.LUT P6, RZ, R19, 0x1, RZ, 0xc0, !PT ;  /* 0x0000000113ff7812 */ /* 0x004fda00078cc0ff */
        /* <DEDUP_REMOVED lines=17> */
.L_x_1220:
[----:B------:R-:W-:Y:S05]  /*12190*/  BSYNC B6 ;  /* 0x0000000000067941 */ /* 0x000fea0003800000 */
.L_x_1219:
[----:B------:R-:W-:Y:S01]  /*121a0*/  ULDC.64 UR4, c[0x0][0x9f8] ;  /* 0x00027e0000047ab9 */ /* 0x000fe20000000a00 */
[----:B------:R-:W-:Y:S01]  /*121b0*/  IMAD.U32 R8, RZ, RZ, UR44 ;  /* 0x0000002cff087e24 */ /* 0x000fe2000f8e00ff */
[----:B------:R-:W-:-:S04]  /*121c0*/  UISETP.NE.U32.AND UP0, UPT, UR4, URZ, UPT ;  /* 0x0000003f0400728c */ /* 0x000fc8000bf05070 */
[----:B------:R-:W-:-:S06]  /*121d0*/  UISETP.NE.AND.EX UP0, UPT, UR5, URZ, UPT, UP0 ;  /* 0x0000003f0500728c */ /* 0x000fcc000bf05300 */
[----:B------:R-:W-:-:S05]  /*121e0*/  PLOP3.LUT P0, PT, PT, PT, UP0, 0x80, 0x0 ;  /* 0x000000000000781c */ /* 0x000fca0003f0f008 */
[----:B------:R-:W-:Y:S02]  /*121f0*/  @UP0 ULDC.64 UR4, c[0x0][0x9f8] ;  /* 0x00027e0000040ab9 */ /* 0x000fe40000000a00 */
[----:B------:R-:W-:-:S06]  /*12200*/  @UP0 UIMAD.WIDE UR4, UR44, 0x4, UR4 ;  /* 0x000000042c0408a5 */ /* 0x000fcc000f8e0204 */
[----:B0-----:R-:W-:Y:S02]  /*12210*/  IMAD.U32 R2, RZ, RZ, UR4 ;  /* 0x00000004ff027e24 */ /* 0x001fe4000f8e00ff */
[----:B------:R-:W-:Y:S01]  /*12220*/  IMAD.U32 R3, RZ, RZ, UR5 ;  /* 0x00000005ff037e24 */ /* 0x000fe2000f8e00ff */
[----:B------:R-:W0:Y:S01]  /*12230*/  S2R R0, SR_TID.X ;  /* 0x0000000000007919 */ /* 0x000e220000002100 */
[----:B------:R-:W-:-:S03]  /*12240*/  ULDC.64 UR4, c[0x0][0xa08] ;  /* 0x0002820000047ab9 */ /* 0x000fc60000000a00 */
[----:B------:R2:W3:Y:S02]  /*12250*/  @P0 LDG.E R8, desc[UR52][R2.64] ;  /* 0x0000003402080981 */ /* 0x0004e4000c1e1900 */
[----:B--2---:R-:W2:Y:S01]  /*12260*/  LDC.64 R2, c[0x0][0x418] ;  /* 0x00010600ff027b82 */ /* 0x004ea20000000a00 */
[----:B0-----:R-:W-:-:S04]  /*12270*/  SHF.R.U32.HI R0, RZ, 0x5, R0 ;  /* 0x00000005ff007819 */ /* 0x001fc80000011600 */
[----:B------:R-:W-:Y:S02]  /*12280*/  LOP3.LUT R0, R0, 0x3, RZ, 0xc0, !PT ;  /* 0x0000000300007812 */ /* 0x000fe400078ec0ff */
[----:B--2---:R-:W-:Y:S01]  /*12290*/  LOP3.LUT P0, RZ, R2, UR4, RZ, 0xfc, !PT ;  /* 0x0000000402ff7c12 */ /* 0x004fe2000f80fcff */
[----:B------:R-:W-:-:S03]  /*122a0*/  UMOV UR4, 0xffffffff ;  /* 0xffffffff00047882 */ /* 0x000fc60000000000 */
[----:B------:R-:W-:Y:S02]  /*122b0*/  LOP3.LUT P0, RZ, R3, UR5, RZ, 0xfc, P0 ;  /* 0x0000000503ff7c12 */ /* 0x000fe4000800fcff */
[----:B---3--:R-:W-:Y:S01]  /*122c0*/  SHF.R.S32.HI R9, RZ, 0x1f, R8 ;  /* 0x0000001fff097819 */ /* 0x008fe20000011408 */
[----:B------:R0:W-:Y:S01]  /*122d0*/  STL [R1+0x8], R8 ;  /* 0x0000080801007387 */ /* 0x0001e20000100800 */
[----:B------:R-:W-:-:S03]  /*122e0*/  SEL R16, R8, RZ, !P0 ;  /* 0x000000ff08107207 */ /* 0x000fc60004000000 */
[----:B------:R0:W-:Y:S01]  /*122f0*/  STL [R1+0x14], R9 ;  /* 0x0000140901007387 */ /* 0x0001e20000100800 */
[----:B------:R-:W-:Y:S05]  /*12300*/  BRA.DIV UR4, `(.L_x_1221) ;  /* 0x0000003e04d47947 */ /* 0x000fea000b800000 */
[----:B------:R2:W3:Y:S02]  /*12310*/  SHFL.IDX PT, R14, R0, RZ, 0x1f ;  /* 0x00001fff000e7589 */ /* 0x0004e400000e0000 */
.L_x_1296:
[----:B------:R-:W-:Y:S02]  /*12320*/  PLOP3.LUT P1, PT, PT, PT, PT, 0x8, 0x0 ;  /* 0x000000000000781c */ /* 0x000fe40003f2e170 */
[----:B------:R-:W-:Y:S02]  /*12330*/  LOP3.LUT R19, R19, 0xfffffffe, RZ, 0xc0, !PT ;  /* 0xfffffffe13137812 */ /* 0x000fe400078ec0ff */
[----:B---3--:R-:W-:-:S09]  /*12340*/  ISETP.NE.AND P0, PT, R14, RZ, PT ;  /* 0x000000ff0e00720c */ /* 0x008fd20003f05270 */
        /* <DEDUP_REMOVED lines=8> */
.L_x_1299:
[----:B------:R-:W-:Y:S05]  /*123d0*/  @!P6 BRA `(.L_x_1222) ;  /* 0x000000040080e947 */ /* 0x000fea0003800000 */
[----:B------:R-:W-:-:S04]  /*123e0*/  ISETP.NE.U32.AND P0, PT, R2, RZ, PT ;  /* 0x000000ff0200720c */ /* 0x000fc80003f05070 */
[----:B------:R-:W-:-:S13]  /*123f0*/  ISETP.NE.AND.EX P0, PT, R3, RZ, PT, P0 ;  /* 0x000000ff0300720c */ /* 0x000fda0003f05300 */
[----:B------:R-:W-:Y:S05]  /*12400*/  @!P0 BRA `(.L_x_1224) ;  /* 0x0000000000448947 */ /* 0x000fea0003800000 */
        /* <DEDUP_REMOVED lines=17> */
.L_x_1224:
[----:B------:R-:W4:Y:S04]  /*12520*/  LDL R4, [R1] ;  /* 0x0000000001047983 */ /* 0x000f280000100800 */
[----:B--2---:R-:W2:Y:S01]  /*12530*/  LDL R3, [R1+0x4] ;  /* 0x0000040001037983 */ /* 0x004ea20000100800 */
[----:B------:R-:W0:Y:S02]  /*12540*/  S2R R2, SR_TID.X ;  /* 0x0000000000027919 */ /* 0x000e240000002100 */
[----:B0-----:R-:W-:-:S04]  /*12550*/  LOP3.LUT R2, R2, 0x7f, RZ, 0xc0, !PT ;  /* 0x0000007f02027812 */ /* 0x001fc800078ec0ff */
[----:B------:R-:W-:Y:S01]  /*12560*/  ISETP.NE.AND P1, PT, R2, RZ, PT ;  /* 0x000000ff0200720c */ /* 0x000fe20003f25270 */
[----:B----4-:R-:W-:Y:S01]  /*12570*/  IMAD R4, R4, 0x8, R17 ;  /* 0x0000000804047824 */ /* 0x010fe200078e0211 */
[----:B--2---:R-:W-:-:S04]  /*12580*/  SHF.L.U32 R3, R3, 0x1f, RZ ;  /* 0x0000001f03037819 */ /* 0x004fc800000006ff */
[----:B------:R-:W0:Y:S02]  /*12590*/  SYNCS.PHASECHK.TRANS64.TRYWAIT P0, [R4+URZ+0x28480], R3 ;  /* 0x02848003040075a7 */ /* 0x000e24000800017f */
[----:B0-----:R-:W-:Y:S05]  /*125a0*/  @!P0 BRA `(.L_x_1225) ;  /* 0x0000003c006c8947 */ /* 0x001fea0003800000 */
.L_x_1300:
        /* <DEDUP_REMOVED lines=8> */
.L_x_1226:
[----:B------:R-:W2:Y:S04]  /*12630*/  LDL R2, [R1] ;  /* 0x0000000001027983 */ /* 0x000ea80000100800 */
[----:B------:R-:W4:Y:S01]  /*12640*/  LDL R5, [R1+0x1c] ;  /* 0x00001c0001057983 */ /* 0x000f220000100800 */
[----:B------:R-:W-:Y:S01]  /*12650*/  R2UR UR33, R4 ;  /* 0x00000000042172ca */ /* 0x000fe200000e0000 */
[----:B------:R-:W-:Y:S01]  /*12660*/  UIADD3 UR4, UP0, UR46, 0x470, URZ ;  /* 0x000004702e047890 */ /* 0x000fe2000ff1e03f */
[----:B-----5:R-:W-:Y:S01]  /*12670*/  R2UR UR37, R16 ;  /* 0x00000000102572ca */ /* 0x020fe200000e0000 */
[----:B------:R-:W-:Y:S01]  /*12680*/  UMOV UR6, 0x0 ;  /* 0x0000000000067882 */ /* 0x000fe20000000000 */
[----:B------:R-:W-:Y:S01]  /*12690*/  UMOV UR7, 0x14f00000 ;  /* 0x14f0000000077882 */ /* 0x000fe20000000000 */
[----:B------:R-:W-:Y:S01]  /*126a0*/  UIADD3.X UR5, URZ, UR47, URZ, UP0, !UPT ;  /* 0x0000002f3f057290 */ /* 0x000fe200087fe43f */
[----:B------:R-:W-:Y:S01]  /*126b0*/  UMOV UR34, URZ ;  /* 0x0000003f00227c82 */ /* 0x000fe20008000000 */
[----:B------:R-:W-:Y:S01]  /*126c0*/  UMOV UR10, 0x80 ;  /* 0x00000080000a7882 */ /* 0x000fe20000000000 */
[----:B------:R-:W-:-:S05]  /*126d0*/  UMOV UR12, UR36 ;  /* 0x00000024000c7c82 */ /* 0x000fca0008000000 */
[----:B------:R-:W-:Y:S02]  /*126e0*/  UIADD3 UR33, UR33, 0x28470, URZ ;  /* 0x0002847021217890 */ /* 0x000fe4000fffe03f */
[----:B------:R-:W-:-:S05]  /*126f0*/  UMOV UR13, UR37 ;  /* 0x00000025000d7c82 */ /* 0x000fca0008000000 */
[----:B------:R-:W-:Y:S01]  /*12700*/  UMOV UR9, UR33 ;  /* 0x0000002100097c82 */ /* 0x000fe20008000000 */
[----:B--2---:R-:W-:Y:S02]  /*12710*/  IMAD R2, R2, 0x4000, R17 ;  /* 0x0000400002027824 */ /* 0x004fe400078e0211 */
[----:B----4-:R-:W-:-:S03]  /*12720*/  IMAD R0, R0, 0x40, R5 ;  /* 0x0000004000007824 */ /* 0x010fc600078e0205 */
[----:B------:R-:W-:Y:S02]  /*12730*/  R2UR UR8, R2 ;  /* 0x00000000020872ca */ /* 0x000fe400000e0000 */
[----:B------:R-:W-:-:S11]  /*12740*/  R2UR UR35, R0 ;  /* 0x00000000002372ca */ /* 0x000fd600000e0000 */
[----:B------:R-:W-:Y:S02]  /*12750*/  UIADD3 UR32, UR8, 0x10000, URZ ;  /* 0x0001000008207890 */ /* 0x000fe4000fffe03f */
[----:B------:R-:W-:Y:S01]  /*12760*/  UIADD3 UR8, UR8, 0x12000, URZ ;  /* 0x0001200008087890 */ /* 0x000fe2000fffe03f */
[----:B------:R-:W-:-:S06]  /*12770*/  UMOV UR11, UR35 ;  /* 0x00000023000b7c82 */ /* 0x000fcc0008000000 */
[----:B------:R2:W-:Y:S02]  /*12780*/  UTMALDG.4D [UR32], [UR4], desc[UR6] ;  /* 0x00000620040075b4 */ /* 0x0005e40008019000 */
[----:B------:R2:W-:Y:S01]  /*12790*/  UTMALDG.4D [UR8], [UR4], desc[UR6] ;  /* 0x00000608040075b4 */ /* 0x0005e20008019000 */
[----:B------:R-:W4:Y:S02]  /*127a0*/  SYNCS.PHASECHK.TRANS64.TRYWAIT P0, [R4+URZ+0x28440], R3 ;  /* 0x02844003040075a7 */ /* 0x000f24000800017f */
[----:B--2-4-:R-:W-:Y:S05]  /*127b0*/  @!P0 BRA `(.L_x_1227) ;  /* 0x0000003800fc8947 */ /* 0x014fea0003800000 */
.L_x_1301:
        /* <DEDUP_REMOVED lines=8> */
.L_x_1228:
        /* <DEDUP_REMOVED lines=26> */
.L_x_1222:
[----:B------:R-:W-:Y:S05]  /*129e0*/  WARPSYNC.ALL ;  /* 0x0000000000007948 */ /* 0x000fea0003800000 */
[----:B--2---:R-:W-:Y:S01]  /*129f0*/  VIADD R0, R17, 0x18000 ;  /* 0x0001800011007836 */ /* 0x004fe20000000000 */
[----:B----4-:R-:W-:Y:S01]  /*12a00*/  USHF.R.S32.HI UR4, URZ, 0x1f, UR45 ;  /* 0x0000001f3f047899 */ /* 0x010fe2000801142d */
[----:B------:R-:W-:Y:S03]  /*12a10*/  BAR.SYNC.DEFER_BLOCKING 0x8, 0x180 ;  /* 0x0206000000007b1d */ /* 0x000fe60000010000 */
[----:B------:R-:W-:-:S03]  /*12a20*/  LOP3.LUT P0, RZ, R0, 0x3ff, RZ, 0xc0, !PT ;  /* 0x000003ff00ff7812 */ /* 0x000fc6000780c0ff */
[----:B------:R-:W-:Y:S01]  /*12a30*/  ULDC.64 UR6, c[0x0][0x298] ;  /* 0x0000a60000067ab9 */ /* 0x000fe20000000a00 */
[----:B------:R-:W-:Y:S01]  /*12a40*/  BSSY B6, `(.L_x_1229) ;  /* 0x0000016000067945 */ /* 0x000fe20003800000 */
[----:B------:R-:W-:Y:S02]  /*12a50*/  UIMAD UR4, UR4, UR6, URZ ;  /* 0x00000006040472a4 */ /* 0x000fe4000f8e023f */
[----:B------:R-:W-:Y:S02]  /*12a60*/  UIMAD.WIDE.U32 UR48, UR45, UR6, URZ ;  /* 0x000000062d3072a5 */ /* 0x000fe4000f8e003f */
[----:B------:R-:W-:-:S04]  /*12a70*/  UIMAD UR4, UR45, UR7, UR4 ;  /* 0x000000072d0472a4 */ /* 0x000fc8000f8e0204 */
[----:B------:R-:W-:Y:S01]  /*12a80*/  UIADD3 UR37, UR49, UR4, URZ ;  /* 0x0000000431257290 */ /* 0x000fe2000fffe03f */
[----:B------:R-:W-:Y:S11]  /*12a90*/  @!P0 BRA `(.L_x_1230) ;  /* 0x0000000000408947 */ /* 0x000ff60003800000 */
        /* <DEDUP_REMOVED lines=16> */
.L_x_1230:
[----:B------:R-:W-:Y:S05]  /*12ba0*/  BSYNC B6 ;  /* 0x0000000000067941 */ /* 0x000fea0003800000 */
.L_x_1229:
[----:B------:R-:W2:Y:S01]  /*12bb0*/  S2R R2, SR_TID.X ;  /* 0x0000000000027919 */ /* 0x000ea20000002100 */
[----:B0-----:R-:W0:Y:S01]  /*12bc0*/  LDC R8, c[0x0][0x448] ;  /* 0x00011200ff087b82 */ /* 0x001e220000000800 */
[----:B------:R-:W-:Y:S01]  /*12bd0*/  USHF.R.S32.HI UR4, URZ, 0x1f, UR36 ;  /* 0x0000001f3f047899 */ /* 0x000fe20008011424 */
[----:B---3--:R-:W3:Y:S01]  /*12be0*/  S2R R19, SR_TID.X ;  /* 0x0000000000137919 */ /* 0x008ee20000002100 */
[----:B------:R-:W-:Y:S01]  /*12bf0*/  ULDC.64 UR10, c[0x0][0xa00] ;  /* 0x00028000000a7ab9 */ /* 0x000fe20000000a00 */
[----:B------:R-:W-:Y:S01]  /*12c00*/  ULDC.64 UR8, c[0x0][0x2d8] ;  /* 0x0000b60000087ab9 */ /* 0x000fe20000000a00 */
[----:B------:R-:W-:Y:S01]  /*12c10*/  UISETP.NE.U32.AND UP0, UPT, UR10, URZ, UPT ;  /* 0x0000003f0a00728c */ /* 0x000fe2000bf05070 */
[----:B------:R-:W4:Y:S01]  /*12c20*/  S2R R9, SR_TID.X ;  /* 0x0000000000097919 */ /* 0x000f220000002100 */
[----:B------:R-:W-:Y:S02]  /*12c30*/  UIMAD UR7, UR4, UR8, URZ ;  /* 0x00000008040772a4 */ /* 0x000fe4000f8e023f */
[----:B------:R-:W-:-:S02]  /*12c40*/  UISETP.NE.AND.EX UP0, UPT, UR11, URZ, UPT, UP0 ;  /* 0x0000003f0b00728c */ /* 0x000fc4000bf05300 */
[----:B------:R-:W-:Y:S01]  /*12c50*/  USHF.R.S32.HI UR6, URZ, 0x1f, UR44 ;  /* 0x0000001f3f067899 */ /* 0x000fe2000801142c */
[----:B------:R-:W-:Y:S01]  /*12c60*/  UMOV UR4, UR48 ;  /* 0x0000003000047c82 */ /* 0x000fe20008000000 */
[----:B------:R-:W-:Y:S01]  /*12c70*/  UMOV UR5, UR37 ;  /* 0x0000002500057c82 */ /* 0x000fe20008000000 */
[----:B------:R-:W-:Y:S02]  /*12c80*/  UIMAD UR7, UR36, UR9, UR7 ;  /* 0x00000009240772a4 */ /* 0x000fe4000f8e0207 */
[----:B------:R-:W-:Y:S02]  /*12c90*/  UIMAD.WIDE.U32 UR4, UR36, UR8, UR4 ;  /* 0x00000008240472a5 */ /* 0x000fe4000f8e0004 */
[----:B------:R-:W-:Y:S01]  /*12ca0*/  USEL UR6, UR6, URZ, !UP0 ;  /* 0x0000003f06067287 */ /* 0x000fe2000c000000 */
[----:B------:R-:W-:Y:S01]  /*12cb0*/  ULDC.64 UR8, c[0x0][0x2e0] ;  /* 0x0000b80000087ab9 */ /* 0x000fe20000000a00 */
[----:B------:R-:W-:Y:S01]  /*12cc0*/  UIADD3 UR5, UR5, UR7, URZ ;  /* 0x0000000705057290 */ /* 0x000fe2000fffe03f */
[----:B0-----:R-:W-:Y:S01]  /*12cd0*/  ISETP.NE.AND P0, PT, R8, 0x1, PT ;  /* 0x000000010800780c */ /* 0x001fe20003f05270 */
[----:B------:R-:W-:-:S02]  /*12ce0*/  USEL UR7, UR44, URZ, !UP0 ;  /* 0x0000003f2c077287 */ /* 0x000fc4000c000000 */
[----:B------:R-:W-:Y:S02]  /*12cf0*/  UIMAD UR6, UR6, UR8, URZ ;  /* 0x00000008060672a4 */ /* 0x000fe4000f8e023f */
[----:B------:R-:W-:Y:S01]  /*12d00*/  UIMAD.WIDE.U32 UR4, UR7, UR8, UR4 ;  /* 0x00000008070472a5 */ /* 0x000fe2000f8e0004 */
[----:B--2---:R-:W-:Y:S01]  /*12d10*/  LOP3.LUT R2, R2, 0x7f, RZ, 0xc0, !PT ;  /* 0x0000007f02027812 */ /* 0x004fe200078ec0ff */
[----:B------:R-:W-:-:S03]  /*12d20*/  UIMAD UR6, UR7, UR9, UR6 ;  /* 0x00000009070672a4 */ /* 0x000fc6000f8e0206 */
[----:B------:R-:W-:Y:S01]  /*12d30*/  SHF.R.U32.HI R2, RZ, 0x3, R2 ;  /* 0x00000003ff027819 */ /* 0x000fe20000011602 */
[----:B---3--:R-:W-:Y:S02]  /*12d40*/  IMAD.SHL.U32 R19, R19, 0x10, RZ ;  /* 0x0000001013137824 */ /* 0x008fe400078e00ff */
[----:B------:R-:W0:Y:S01]  /*12d50*/  @P0 LDC R3, c[0x0][0x450] ;  /* 0x00011400ff030b82 */ /* 0x000e220000000800 */
[----:B------:R-:W-:Y:S01]  /*12d60*/  UIADD3 UR6, UR5, UR6, URZ ;  /* 0x0000000605067290 */ /* 0x000fe2000fffe03f */
[----:B------:R-:W-:Y:S01]  /*12d70*/  IMAD.U32 R6, RZ, RZ, UR4 ;  /* 0x00000004ff067e24 */ /* 0x000fe2000f8e00ff */
[----:B------:R-:W-:Y:S01]  /*12d80*/  LOP3.LUT R19, R2, 0x70, R19, 0xf8, !PT ;  /* 0x0000007002137812 */ /* 0x000fe200078ef813 */
[----:B------:R-:W-:Y:S01]  /*12d90*/  IMAD.U32 R7, RZ, RZ, UR5 ;  /* 0x00000005ff077e24 */ /* 0x000fe2000f8e00ff */
[----:B------:R-:W-:Y:S01]  /*12da0*/  ULDC.64 UR4, c[0x0][0x2d0] ;  /* 0x0000b40000047ab9 */ /* 0x000fe20000000a00 */
[----:B----4-:R-:W-:Y:S02]  /*12db0*/  IMAD.SHL.U32 R9, R9, 0x10, RZ ;  /* 0x0000001009097824 */ /* 0x010fe400078e00ff */
[----:B------:R-:W2:Y:S01]  /*12dc0*/  @P0 LDC R2, c[0x0][0x44c] ;  /* 0x00011300ff020b82 */ /* 0x000ea20000000800 */
[----:B------:R-:W-:-:S02]  /*12dd0*/  IMAD.IADD R0, R19, 0x1, R18 ;  /* 0x0000000113007824 */ /* 0x000fc400078e0212 */
[----:B------:R-:W3:Y:S01]  /*12de0*/  S2R R19, SR_TID.X ;  /* 0x0000000000137919 */ /* 0x000ee20000002100 */
[----:B------:R-:W-:Y:S01]  /*12df0*/  LOP3.LUT R9, R9, 0x70, RZ, 0xc0, !PT ;  /* 0x0000007009097812 */ /* 0x000fe200078ec0ff */
[----:B------:R-:W-:-:S03]  /*12e00*/  IMAD.MOV.U32 R4, RZ, RZ, R0 ;  /* 0x000000ffff047224 */ /* 0x000fc600078e0000 */
[----:B------:R-:W-:Y:S01]  /*12e10*/  LOP3.LUT R9, R9, 0x80, RZ, 0xfc, !PT ;  /* 0x0000008009097812 */ /* 0x000fe200078efcff */
[----:B--2---:R-:W-:-:S05]  /*12e20*/  @P0 IMAD.HI.U32 R2, R0, R2, RZ ;  /* 0x0000000200020227 */ /* 0x004fca00078e00ff */
[----:B0-----:R-:W-:Y:S01]  /*12e30*/  @P0 SHF.R.U32.HI R4, RZ, R3, R2 ;  /* 0x00000003ff040219 */ /* 0x001fe20000011602 */
[----:B------:R-:W-:-:S03]  /*12e40*/  IMAD.U32 R3, RZ, RZ, UR6 ;  /* 0x00000006ff037e24 */ /* 0x000fc6000f8e00ff */
[--C-:B------:R-:W-:Y:S01]  /*12e50*/  SHF.R.S32.HI R5, RZ, 0x1f, R4.reuse ;  /* 0x0000001fff057819 */ /* 0x100fe20000011404 */
[----:B------:R-:W-:Y:S02]  /*12e60*/  IMAD.MOV R2, RZ, RZ, -R4 ;  /* 0x000000ffff027224 */ /* 0x000fe400078e0a04 */
[----:B---3--:R-:W-:Y:S02]  /*12e70*/  IMAD.SHL.U32 R10, R19, 0x10, RZ ;  /* 0x00000010130a7824 */ /* 0x008fe400078e00ff */
[----:B------:R-:W-:Y:S02]  /*12e80*/  IMAD R0, R8, R2, R0 ;  /* 0x0000000208007224 */ /* 0x000fe400078e0200 */
[----:B------:R-:W-:Y:S01]  /*12e90*/  IMAD.MOV.U32 R2, RZ, RZ, R6 ;  /* 0x000000ffff027224 */ /* 0x000fe200078e0006 */
[----:B------:R-:W-:Y:S01]  /*12ea0*/  LOP3.LUT R10, R10, 0x70, RZ, 0xc0, !PT ;  /* 0x000000700a0a7812 */ /* 0x000fe200078ec0ff */
[----:B------:R-:W-:Y:S02]  /*12eb0*/  IMAD R5, R5, UR4, RZ ;  /* 0x0000000405057c24 */ /* 0x000fe4000f8e02ff */
[----:B------:R-:W-:-:S04]  /*12ec0*/  IMAD.WIDE.U32 R2, R4, UR4, R2 ;  /* 0x0000000404027c25 */ /* 0x000fc8000f8e0002 */
[----:B------:R-:W-:Y:S01]  /*12ed0*/  IMAD R5, R4, UR5, R5 ;  /* 0x0000000504057c24 */ /* 0x000fe2000f8e0205 */
[----:B------:R-:W-:Y:S01]  /*12ee0*/  SHF.R.S32.HI R4, RZ, 0x1f, R0 ;  /* 0x0000001fff047819 */ /* 0x000fe20000011400 */
[----:B------:R-:W-:Y:S02]  /*12ef0*/  ULDC.64 UR4, c[0x0][0x2c8] ;  /* 0x0000b20000047ab9 */ /* 0x000fe40000000a00 */
[----:B------:R-:W-:Y:S02]  /*12f00*/  IMAD.IADD R3, R3, 0x1, R5 ;  /* 0x0000000103037824 */ /* 0x000fe400078e0205 */
[----:B------:R-:W-:Y:S02]  /*12f10*/  IMAD R4, R4, UR4, RZ ;  /* 0x0000000404047c24 */ /* 0x000fe4000f8e02ff */
[----:B------:R-:W-:-:S04]  /*12f20*/  IMAD.WIDE.U32 R2, R0, UR4, R2 ;  /* 0x0000000400027c25 */ /* 0x000fc8000f8e0002 */
[----:B------:R-:W-:Y:S01]  /*12f30*/  IMAD R0, R0, UR5, R4 ;  /* 0x0000000500007c24 */ /* 0x000fe2000f8e0204 */
[----:B------:R-:W-:Y:S02]  /*12f40*/  ULDC.64 UR4, c[0x0][0x280] ;  /* 0x0000a00000047ab9 */ /* 0x000fe40000000a00 */
[----:B------:R-:W-:Y:S01]  /*12f50*/  IADD3 R4, P0, R2, UR4, RZ ;  /* 0x0000000402047c10 */ /* 0x000fe2000ff1e0ff */
[----:B------:R-:W-:Y:S02]  /*12f60*/  ULDC UR4, c[0x0][0x2b8] ;  /* 0x0000ae0000047ab9 */ /* 0x000fe40000000800 */
[----:B------:R-:W-:Y:S02]  /*12f70*/  ISETP.GE.AND P1, PT, R9, UR4, PT ;  /* 0x0000000409007c0c */ /* 0x000fe4000bf26270 */
[----:B------:R0:W5:Y:S01]  /*12f80*/  LDL R9, [R1+0x28] ;  /* 0x0000280001097983 */ /* 0x0001620000100800 */
[----:B------:R-:W-:Y:S02]  /*12f90*/  IADD3.X R3, R3, UR5, R0, P0, !PT ;  /* 0x0000000503037c10 */ /* 0x000fe400087fe400 */
[----:B------:R-:W-:Y:S01]  /*12fa0*/  ISETP.GE.AND P0, PT, R10, UR4, PT ;  /* 0x000000040a007c0c */ /* 0x000fe2000bf06270 */
[----:B------:R-:W-:Y:S01]  /*12fb0*/  UMOV UR4, 0xffffffff ;  /* 0xffffffff00047882 */ /* 0x000fe20000000000 */
[----:B------:R-:W-:-:S04]  /*12fc0*/  LOP3.LUT R19, R19, 0x7f, RZ, 0xc0, !PT ;  /* 0x0000007f13137812 */ /* 0x000fc800078ec0ff */
[----:B------:R-:W-:Y:S01]  /*12fd0*/  SHF.R.U32.HI R19, RZ, 0x3, R19 ;  /* 0x00000003ff137819 */ /* 0x000fe20000011613 */
[----:B0-----:R-:W-:Y:S06]  /*12fe0*/  BRA.DIV UR4, `(.L_x_1231) ;  /* 0x0000003604047947 */ /* 0x001fec000b800000 */
[----:B------:R-:W0:Y:S01]  /*12ff0*/  SHFL.IDX PT, R7, R4, RZ, 0x181f ;  /* 0x00181fff04077589 */ /* 0x000e2200000e0000 */
[----:B------:R-:W-:Y:S02]  /*13000*/  IMAD.IADD R2, R19, 0x1, R18 ;  /* 0x0000000113027824 */ /* 0x000fe400078e0212 */
[----:B------:R-:W-:Y:S01]  /*13010*/  IMAD R0, R8, UR42, RZ ;  /* 0x0000002a08007c24 */ /* 0x000fe2000f8e02ff */
[----:B------:R-:W2:Y:S01]  /*13020*/  SHFL.IDX PT, R6, R3, RZ, 0x181f ;  /* 0x00181fff03067589 */ /* 0x000ea200000e0000 */
[----:B------:R-:W-:-:S03]  /*13030*/  VIADD R5, R2, 0x10 ;  /* 0x0000001002057836 */ /* 0x000fc60000000000 */
[-C--:B------:R-:W-:Y:S01]  /*13040*/  ISETP.GE.AND P4, PT, R2, R0.reuse, PT ;  /* 0x000000000200720c */ /* 0x080fe20003f86270 */
[----:B------:R-:W-:Y:S01]  /*13050*/  SHFL.IDX PT, R8, R3, 0x1, 0x181f ;  /* 0x00381f0003087f89 */ /* 0x000fe200000e0000 */
[----:B------:R-:W-:-:S03]  /*13060*/  ISETP.GE.AND P2, PT, R5, R0, PT ;  /* 0x000000000500720c */ /* 0x000fc60003f46270 */
[----:B------:R-:W3:Y:S08]  /*13070*/  SHFL.IDX PT, R5, R4, 0x1, 0x181f ;  /* 0x00381f0004057f89 */ /* 0x000ef000000e0000 */
[----:B0-----:R-:W-:-:S05]  /*13080*/  @!P4 IADD3 R7, P3, R10, R7, RZ ;  /* 0x000000070a07c210 */ /* 0x001fca0007f7e0ff */
[----:B--2---:R-:W-:-:S05]  /*13090*/  @!P4 IMAD.X R6, RZ, RZ, R6, P3 ;  /* 0x000000ffff06c224 */ /* 0x004fca00018e0606 */
[-C--:B------:R-:W-:Y:S02]  /*130a0*/  @!P4 LOP3.LUT R7, R7, R6.reuse, RZ, 0x3c, !PT ;  /* 0x000000060707c212 */ /* 0x080fe400078e3cff */
[----:B---3--:R-:W-:Y:S02]  /*130b0*/  @!P2 IADD3 R5, P3, R10, R5, RZ ;  /* 0x000000050a05a210 */ /* 0x008fe40007f7e0ff */
[----:B------:R-:W-:-:S04]  /*130c0*/  @!P4 LOP3.LUT R6, R7, R6, RZ, 0x3c, !PT ;  /* 0x000000060706c212 */ /* 0x000fc800078e3cff */
        /* <DEDUP_REMOVED lines=49> */
[----:B------:R-:W2:Y:S01]  /*133e0*/  SHFL.IDX PT, R4, R4, 0x7, 0x181f ;  /* 0x00f81f0004047f89 */ /* 0x000ea200000e0000 */
[----:B0-----:R-:W-:-:S05]  /*133f0*/  @!P2 IADD3 R6, P3, R10, R6, RZ ;  /* 0x000000060a06a210 */ /* 0x001fca0007f7e0ff */
[----:B------:R-:W-:-:S04]  /*13400*/  @!P2 IMAD.X R5, RZ, RZ, R5, P3 ;  /* 0x000000ffff05a224 */ /* 0x000fc800018e0605 */
[----:B------:R-:W-:-:S05]  /*13410*/  @!P2 IMAD.MOV.U32 R7, RZ, RZ, R5 ;  /* 0x000000ffff07a224 */ /* 0x000fca00078e0005 */
[----:B------:R0:W-:Y:S04]  /*13420*/  @!P2 LDGSTS.E.BYPASS.LTC128B.128 [R9+0x1b000], desc[UR52][R6.64], !P0 ;  /* 0x1b0000000609afae */ /* 0x0001e8000c101d74 */
[----:B--2---:R0:W-:Y:S02]  /*13430*/  @!P2 LDGSTS.E.BYPASS.LTC128B.128 [R9+0x1f000], desc[UR52][R6.64+0x80], !P1 ;  /* 0x1f0000800609afae */ /* 0x0041e4000c901d74 */
.L_x_1318:
        /* <DEDUP_REMOVED lines=11> */
.L_x_1233:
[----:B------:R-:W-:Y:S05]  /*134f0*/  BSYNC B0 ;  /* 0x0000000000007941 */ /* 0x000fea0003800000 */
.L_x_1232:
[----:B------:R-:W-:Y:S01]  /*13500*/  NOP ;  /* 0x0000000000007918 */ /* 0x000fe20000000000 */
[----:B------:R-:W-:-:S13]  /*13510*/  PLOP3.LUT P0, PT, PT, PT, PT, 0x80, 0x0 ;  /* 0x000000000000781c */ /* 0x000fda0003f0f070 */
.L_x_1234:
[----:B------:R-:W-:Y:S02]  /*13520*/  PLOP3.LUT P1, PT, P1, P0, PT, 0xa2, 0x0 ;  /* 0x000000000000781c */ /* 0x000fe40000f21472 */
[----:B------:R-:W-:-:S08]  /*13530*/  @P0 R2UR P1, UR4, R17 ;  /* 0x00000000110402ca */ /* 0x000fd00000020000 */
[----:B------:R-:W-:-:S05]  /*13540*/  @P0 PLOP3.LUT P0, PT, P1, PT, PT, 0x80, 0x0 ;  /* 0x000000000000081c */ /* 0x000fca0000f0f070 */
[----:B------:R-:W-:Y:S01]  /*13550*/  @!P1 SYNCS.ARRIVE.TRANS64.RED.A0T1 RZ, [UR4+0x28400], RZ ;  /* 0x028400ffffff99a7 */ /* 0x000fe20008200404 */
[----:B------:R-:W-:Y:S07]  /*13560*/  @!P1 ARRIVES.LDGSTSBAR.64.TRANSCNT [UR4+0x28400] ;  /* 0x02840000ff0099b0 */ /* 0x000fee0008000a84 */
[----:B------:R-:W-:Y:S05]  /*13570*/  @P0 BRA.U.ANY `(.L_x_1234) ;  /* 0xfffffffd00e80947 */ /* 0x000fea000393ffff */
[----:B--2---:R-:W2:Y:S02]  /*13580*/  LDL.LU R2, [R1+0x2c] ;  /* 0x00002c0001027983 */ /* 0x004ea40000300800 */
[----:B--2---:R-:W-:-:S05]  /*13590*/  VIADD R2, R2, 0x1 ;  /* 0x0000000102027836 */ /* 0x004fca0000000000 */
        /* <DEDUP_REMOVED lines=8> */
[----:B------:R-:W3:Y:S03]  /*13620*/  SYNCS.PHASECHK.TRANS64.TRYWAIT P0, [R17+URZ+0x28420], R0 ;  /* 0x02842000110075a7 */ /* 0x000ee6000800017f */
[----:B--23--:R-:W-:Y:S05]  /*13630*/  @!P0 BRA `(.L_x_1236) ;  /* 0x0000003800048947 */ /* 0x00cfea0003800000 */
.L_x_1319:
[----:B------:R-:W-:Y:S05]  /*13640*/  BSYNC B0 ;  /* 0x0000000000007941 */ /* 0x000fea0003800000 */
.L_x_1235:
[----:B------:R-:W3:Y:S01]  /*13650*/  LDL R2, [R1+0x18] ;  /* 0x0000180001027983 */ /* 0x000ee20000100800 */
[----:B------:R-:W-:-:S06]  /*13660*/  UIADD3 UR4, UR40, -0x2, URZ ;  /* 0xfffffffe28047890 */ /* 0x000fcc000fffe03f */
[----:B---3--:R-:W-:-:S13]  /*13670*/  ISETP.LE.AND P0, PT, R2, UR4, PT ;  /* 0x0000000402007c0c */ /* 0x008fda000bf03270 */
[----:B------:R-:W-:Y:S05]  /*13680*/  @!P0 BRA `(.L_x_1237) ;  /* 0x0000000c00f08947 */ /* 0x000fea0003800000 */
[----:B0-----:R0:W5:Y:S04]  /*13690*/  LDL.LU R6, [R1] ;  /* 0x0000000001067983 */ /* 0x0011680000300800 */
[----:B------:R0:W5:Y:S01]  /*136a0*/  LDL.LU R7, [R1+0x4] ;  /* 0x0000040001077983 */ /* 0x0001620000300800 */
[----:B--2---:R-:W-:-:S07]  /*136b0*/  IMAD.U32 R0, RZ, RZ, UR4 ;  /* 0x00000004ff007e24 */ /* 0x004fce000f8e00ff */
.L_x_1259:
[----:B------:R-:W2:Y:S01]  /*136c0*/  LDL R2, [R1+0xc] ;  /* 0x00000c0001027983 */ /* 0x000ea20000100800 */
[----:B-----5:R-:W-:Y:S01]  /*136d0*/  VIADD R3, R6, 0x1 ;  /* 0x0000000106037836 */ /* 0x020fe20000000000 */
[----:B------:R-:W-:Y:S05]  /*136e0*/  YIELD ;  /* 0x0000000000007946 */ /* 0x000fea0003800000 */
[C---:B------:R-:W-:Y:S01]  /*136f0*/  ISETP.NE.AND P0, PT, R3.reuse, 0x2, PT ;  /* 0x000000020300780c */ /* 0x040fe20003f05270 */
[----:B------:R-:W-:Y:S03]  /*13700*/  BSSY B0, `(.L_x_1238) ;  /* 0x000008b000007945 */ /* 0x000fe60003800000 */
[----:B------:R-:W-:-:S02]  /*13710*/  SEL R10, R3, RZ, P0 ;  /* 0x000000ff030a7207 */ /* 0x000fc40000000000 */
[----:B--2---:R-:W-:Y:S02]  /*13720*/  LOP3.LUT P1, RZ, R2, 0x1, RZ, 0xc0, !PT ;  /* 0x0000000102ff7812 */ /* 0x004fe4000782c0ff */
        /* <DEDUP_REMOVED lines=13> */
[----:B------:R-:W2:Y:S01]  /*13800*/  LDL R11, [R1+0x8] ;  /* 0x00000800010b7983 */ /* 0x000ea20000100800 */
[----:B----4-:R-:W-:-:S13]  /*13810*/  ISETP.NE.AND P0, PT, R5, 0x1, PT ;  /* 0x000000010500780c */ /* 0x010fda0003f05270 */
[----:B------:R-:W4:Y:S02]  /*13820*/  @P0 LDC.64 R2, c[0x0][0x440] ;  /* 0x00011000ff020b82 */ /* 0x000f240000000a00 */
[----:B----4-:R-:W-:-:S04]  /*13830*/  @P0 IMAD.HI.U32 R4, R0, R2, RZ ;  /* 0x0000000200040227 */ /* 0x010fc800078e00ff */
[----:B------:R-:W-:Y:S01]  /*13840*/  IMAD.MOV.U32 R2, RZ, RZ, R0 ;  /* 0x000000ffff027224 */ /* 0x000fe200078e0000 */
[----:B------:R-:W-:-:S04]  /*13850*/  @P0 SHF.R.U32.HI R2, RZ, R3, R4 ;  /* 0x00000003ff020219 */ /* 0x000fc80000011604 */
[--C-:B------:R-:W-:Y:S01]  /*13860*/  SHF.R.S32.HI R3, RZ, 0x1f, R2.reuse ;  /* 0x0000001fff037819 */ /* 0x100fe20000011402 */
[----:B------:R-:W-:-:S04]  /*13870*/  IMAD.MOV R8, RZ, RZ, -R2 ;  /* 0x000000ffff087224 */ /* 0x000fc800078e0a02 */
[----:B------:R-:W-:Y:S02]  /*13880*/  IMAD R8, R5, R8, R0 ;  /* 0x0000000805087224 */ /* 0x000fe400078e0200 */
[----:B---3--:R-:W-:-:S04]  /*13890*/  IMAD R4, R12, UR6, RZ ;  /* 0x000000060c047c24 */ /* 0x008fc8000f8e02ff */
[C---:B--2---:R-:W-:Y:S02]  /*138a0*/  IMAD R4, R11.reuse, UR7, R4 ;  /* 0x000000070b047c24 */ /* 0x044fe4000f8e0204 */
[----:B------:R-:W-:-:S04]  /*138b0*/  IMAD.WIDE.U32 R2, R11, UR6, R2 ;  /* 0x000000060b027c25 */ /* 0x000fc8000f8e0002 */
[----:B------:R-:W-:Y:S01]  /*138c0*/  IMAD.IADD R3, R4, 0x1, R3 ;  /* 0x0000000104037824 */ /* 0x000fe200078e0203 */
[----:B------:R-:W-:-:S04]  /*138d0*/  LEA R4, P0, R2, UR4, 0x2 ;  /* 0x0000000402047c11 */ /* 0x000fc8000f8010ff */
[----:B------:R-:W-:-:S05]  /*138e0*/  LEA.HI.X R5, R2, UR5, R3, 0x2, P0 ;  /* 0x0000000502057c11 */ /* 0x000fca00080f1403 */
[----:B------:R3:W5:Y:S04]  /*138f0*/  LDG.E R16, desc[UR52][R4.64] ;  /* 0x0000003404107981 */ /* 0x000768000c1e1900 */
.L_x_1240:
        /* <DEDUP_REMOVED lines=8> */
.L_x_1320:
[----:B------:R-:W-:Y:S05]  /*13980*/  BSYNC B1 ;  /* 0x0000000000017941 */ /* 0x000fea0003800000 */
.L_x_1241:
[----:B------:R-:W-:Y:S04]  /*13990*/  BSSY B1, `(.L_x_1243) ;  /* 0x0000009000017945 */ /* 0x000fe80003800000 */
[----:B------:R-:W-:Y:S05]  /*139a0*/  @P1 BRA `(.L_x_1244) ;  /* 0x00000000001c1947 */ /* 0x000fea0003800000 */
[----:B------:R-:W4:Y:S02]  /*139b0*/  S2R R2, SR_TID.X ;  /* 0x0000000000027919 */ /* 0x000f240000002100 */
[----:B----4-:R-:W-:Y:S01]  /*139c0*/  LOP3.LUT R5, R2, 0x1f, RZ, 0xc0, !PT ;  /* 0x0000001f02057812 */ /* 0x010fe200078ec0ff */
[----:B------:R-:W-:-:S03]  /*139d0*/  IMAD.MOV.U32 R2, RZ, RZ, 0x4000 ;  /* 0x00004000ff027424 */ /* 0x000fc600078e00ff */
[----:B------:R-:W-:Y:S01]  /*139e0*/  ISETP.NE.AND P0, PT, R5, RZ, PT ;  /* 0x000000ff0500720c */ /* 0x000fe20003f05270 */
[----:B------:R4:W-:-:S12]  /*139f0*/  SYNCS.ARRIVE.TRANS64 RZ, [R4+URZ+0x28470], R2 ;  /* 0x0284700204ff79a7 */ /* 0x0009d8000800003f */
[----:B----4-:R-:W-:Y:S05]  /*13a00*/  @!P0 BRA `(.L_x_1244) ;  /* 0x0000000000048947 */ /* 0x010fea0003800000 */
[----:B------:R-:W-:Y:S01]  /*13a10*/  BPT.TRAP 0x1 ;  /* 0x000000040000795c */ /* 0x000fe20000300000 */
.L_x_1244:
[----:B------:R-:W-:Y:S05]  /*13a20*/  BSYNC B1 ;  /* 0x0000000000017941 */ /* 0x000fea0003800000 */
.L_x_1243:
[----:B------:R-:W4:Y:S04]  /*13a30*/  LDL R2, [R1] ;  /* 0x0000000001027983 */ /* 0x000f280000100800 */
        /* <DEDUP_REMOVED lines=8> */
[----:B----4-:R-:W-:-:S02]  /*13ac0*/  IMAD R2, R2, 0x4000, R17 ;  /* 0x0000400002027824 */ /* 0x010fc400078e0211 */
[----:B--2---:R-:W-:Y:S02]  /*13ad0*/  IMAD R8, R8, 0x40, R5 ;  /* 0x0000004008087824 */ /* 0x004fe400078e0205 */
[----:B------:R-:W-:Y:S02]  /*13ae0*/  VIADD R5, R4, 0x28470 ;  /* 0x0002847004057836 */ /* 0x000fe40000000000 */
[----:B------:R-:W-:-:S07]  /*13af0*/  VIADD R9, R2, 0x10000 ;  /* 0x0001000002097836 */ /* 0x000fce0000000000 */
.L_x_1245:
        /* <DEDUP_REMOVED lines=16> */
.L_x_1246:
        /* <DEDUP_REMOVED lines=13> */
.L_x_1321:
[----:B------:R-:W-:Y:S05]  /*13cd0*/  BSYNC B1 ;  /* 0x0000000000017941 */ /* 0x000fea0003800000 */
.L_x_1247:
[----:B------:R-:W-:Y:S01]  /*13ce0*/  BSSY B1, `(.L_x_1249) ;  /* 0x000000b000017945 */ /* 0x000fe20003800000 */
[----:B------:R-:W-:Y:S02]  /*13cf0*/  IMAD.MOV.U32 R10, RZ, RZ, 0x0 ;  /* 0x00000000ff0a7424 */ /* 0x000fe400078e00ff */
[----:B------:R-:W-:Y:S01]  /*13d00*/  IMAD.MOV.U32 R11, RZ, RZ, 0x14f00000 ;  /* 0x14f00000ff0b7424 */ /* 0x000fe200078e00ff */
[----:B------:R-:W-:Y:S06]  /*13d10*/  @P1 BRA `(.L_x_1250) ;  /* 0x00000000001c1947 */ /* 0x000fec0003800000 */
[----:B------:R-:W4:Y:S01]  /*13d20*/  S2R R5, SR_TID.X ;  /* 0x0000000000057919 */ /* 0x000f220000002100 */
[----:B--23--:R-:W-:-:S04]  /*13d30*/  IMAD.MOV.U32 R3, RZ, RZ, 0x4000 ;  /* 0x00004000ff037424 */ /* 0x00cfc800078e00ff */
[----:B------:R2:W-:Y:S01]  /*13d40*/  SYNCS.ARRIVE.TRANS64 RZ, [R4+URZ+0x28430], R3 ;  /* 0x0284300304ff79a7 */ /* 0x0005e2000800003f */
[----:B----4-:R-:W-:-:S04]  /*13d50*/  LOP3.LUT R5, R5, 0x1f, RZ, 0xc0, !PT ;  /* 0x0000001f05057812 */ /* 0x010fc800078ec0ff */
[----:B------:R-:W-:-:S13]  /*13d60*/  ISETP.NE.AND P0, PT, R5, RZ, PT ;  /* 0x000000ff0500720c */ /* 0x000fda0003f05270 */
[----:B--2---:R-:W-:Y:S05]  /*13d70*/  @!P0 BRA `(.L_x_1250) ;  /* 0x0000000000048947 */ /* 0x004fea0003800000 */
[----:B------:R-:W-:Y:S01]  /*13d80*/  BPT.TRAP 0x1 ;  /* 0x000000040000795c */ /* 0x000fe20000300000 */
.L_x_1250:
[----:B------:R-:W-:Y:S05]  /*13d90*/  BSYNC B1 ;  /* 0x0000000000017941 */ /* 0x000fea0003800000 */
.L_x_1249:
[----:B------:R-:W-:Y:S01]  /*13da0*/  R2UR UR10, R13 ;  /* 0x000000000d0a72ca */ /* 0x000fe200000e0000 */
[----:B------:R-:W-:Y:S01]  /*13db0*/  UIADD3 UR4, UP0, UR46, 0x370, URZ ;  /* 0x000003702e047890 */ /* 0x000fe2000ff1e03f */
[----:B------:R-:W-:Y:S01]  /*13dc0*/  R2UR UR6, R10 ;  /* 0x000000000a0672ca */ /* 0x000fe200000e0000 */
[----:B--23--:R-:W-:Y:S01]  /*13dd0*/  VIADD R4, R4, 0x28430 ;  /* 0x0002843004047836 */ /* 0x00cfe20000000000 */
[----:B------:R-:W-:Y:S01]  /*13de0*/  R2UR UR7, R11 ;  /* 0x000000000b0772ca */ /* 0x000fe200000e0000 */
[----:B------:R-:W-:Y:S01]  /*13df0*/  VIADD R3, R2, 0x20000 ;  /* 0x0002000002037836 */ /* 0x000fe20000000000 */
[----:B------:R-:W-:Y:S01]  /*13e00*/  PLOP3.LUT P0, PT, PT, PT, PT, 0x80, 0x0 ;  /* 0x000000000000781c */ /* 0x000fe20003f0f070 */
[----:B------:R-:W-:-:S12]  /*13e10*/  UIADD3.X UR5, URZ, UR47, URZ, UP0, !UPT ;  /* 0x0000002f3f057290 */ /* 0x000fd800087fe43f */
.L_x_1251:
        /* <DEDUP_REMOVED lines=10> */
[----:B------:R-:W-:Y:S01]  /*13ec0*/  R2UR UR10, R12 ;  /* 0x000000000c0a72ca */ /* 0x000fe200000e0000 */
[----:B------:R-:W-:Y:S01]  /*13ed0*/  VIADD R2, R2, 0x22000 ;  /* 0x0002200002027836 */ /* 0x000fe20000000000 */
[----:B------:R-:W-:Y:S02]  /*13ee0*/  R2UR UR6, R10 ;  /* 0x000000000a0672ca */ /* 0x000fe400000e0000 */
[----:B------:R-:W-:Y:S02]  /*13ef0*/  R2UR UR7, R11 ;  /* 0x000000000b0772ca */ /* 0x000fe400000e0000 */
[----:B------:R-:W-:-:S13]  /*13f00*/  PLOP3.LUT P0, PT, PT, PT, PT, 0x80, 0x0 ;  /* 0x000000000000781c */ /* 0x000fda0003f0f070 */
.L_x_1252:
        /* <DEDUP_REMOVED lines=10> */
.L_x_1239:
[----:B------:R-:W-:Y:S05]  /*13fb0*/  BSYNC B0 ;  /* 0x0000000000007941 */ /* 0x000fea0003800000 */
.L_x_1238:
[----:B------:R-:W-:-:S06]  /*13fc0*/  UISETP.NE.AND UP0, UPT, UR39, 0x3, UPT ;  /* 0x000000032700788c */ /* 0x000fcc000bf05270 */
[----:B------:R-:W-:-:S13]  /*13fd0*/  PLOP3.LUT P0, PT, PT, PT, UP0, 0x80, 0x0 ;  /* 0x000000000000781c */ /* 0x000fda0003f0f008 */
[----:B------:R-:W-:Y:S05]  /*13fe0*/  @!P0 BRA `(.L_x_1253) ;  /* 0x0000000000048947 */ /* 0x000fea0003800000 */
[----:B------:R-:W-:Y:S01]  /*13ff0*/  BPT.TRAP 0x1 ;  /* 0x000000040000795c */ /* 0x000fe20000300000 */
.L_x_1253:
        /* <DEDUP_REMOVED lines=8> */
.L_x_1322:
[----:B------:R-:W-:Y:S05]  /*14080*/  BSYNC B0 ;  /* 0x0000000000007941 */ /* 0x000fea0003800000 */
.L_x_1254:
[----:B------:R-:W-:Y:S05]  /*14090*/  @!P1 BRA `(.L_x_1256) ;  /* 0x0000000000049947 */ /* 0x000fea0003800000 */
[----:B------:R-:W-:Y:S01]  /*140a0*/  BPT.TRAP 0x1 ;  /* 0x000000040000795c */ /* 0x000fe20000300000 */
.L_x_1256:
[----:B------:R-:W-:Y:S01]  /*140b0*/  SHF.L.U32 R3, R7, 0x1f, RZ ;  /* 0x0000001f07037819 */ /* 0x000fe200000006ff */
[----:B---3--:R-:W-:-:S03]  /*140c0*/  IMAD.SHL.U32 R2, R6, 0x4000, RZ ;  /* 0x0000400006027824 */ /* 0x008fc600078e00ff */
[----:B------:R-:W3:Y:S02]  /*140d0*/  SYNCS.PHASECHK.TRANS64.TRYWAIT P0, [R19+URZ+0x28460], R3 ;  /* 0x02846003130075a7 */ /* 0x000ee4000800017f */
[----:B---3--:R-:W-:Y:S05]  /*140e0*/  @!P0 BRA `(.L_x_1257) ;  /* 0x0000002c00a88947 */ /* 0x008fea0003800000 */
.L_x_1323:
[----:B------:R-:W3:Y:S04]  /*140f0*/  LDL R4, [R1+0x24] ;  /* 0x0000240001047983 */ /* 0x000ee80000100800 */
[----:B------:R-:W4:Y:S01]  /*14100*/  LDL R12, [R1+0x20] ;  /* 0x00002000010c7983 */ /* 0x000f220000100800 */
[----:B------:R-:W-:Y:S05]  /*14110*/  WARPSYNC.ALL ;  /* 0x0000000000007948 */ /* 0x000fea0003800000 */
[----:B------:R-:W5:Y:S01]  /*14120*/  S2R R5, SR_TID.X ;  /* 0x0000000000057919 */ /* 0x000f620000002100 */
[----:B------:R-:W-:Y:S01]  /*14130*/  IMAD.MOV.U32 R13, RZ, RZ, 0x40 ;  /* 0x00000040ff0d7424 */ /* 0x000fe200078e00ff */
[----:B-----5:R-:W-:-:S04]  /*14140*/  LOP3.LUT P0, RZ, R5, 0x4, RZ, 0xc0, !PT ;  /* 0x0000000405ff7812 */ /* 0x020fc8000780c0ff */
[----:B------:R-:W-:Y:S02]  /*14150*/  SEL R13, R13, 0xffffffc0, !P0 ;  /* 0xffffffc00d0d7807 */ /* 0x000fe40004000000 */
[----:B---3--:R-:W-:Y:S02]  /*14160*/  LOP3.LUT R3, R2, R4, RZ, 0xfc, !PT ;  /* 0x0000000402037212 */ /* 0x008fe400078efcff */
[----:B----4-:R-:W-:-:S03]  /*14170*/  IADD3 R2, R17, R2, R12 ;  /* 0x0000000211027210 */ /* 0x010fc60007ffe00c */
[----:B------:R-:W-:-:S04]  /*14180*/  IMAD.IADD R3, R17, 0x1, R3 ;  /* 0x0000000111037824 */ /* 0x000fc800078e0203 */
[----:B------:R-:W-:Y:S01]  /*14190*/  IMAD.IADD R18, R13, 0x1, R3 ;  /* 0x000000010d127824 */ /* 0x000fe200078e0203 */
[----:B--2---:R-:W2:Y:S02]  /*141a0*/  LDSM.16.MT88.4 R8, [R3+0x10000] ;  /* 0x010000000308783b */ /* 0x004ea40000004200 */
[C-C-:B--2---:R-:W-:Y:S02]  /*141b0*/  PRMT R4, R8.reuse, 0x6420, R9.reuse ;  /* 0x0000642008047816 */ /* 0x144fe40000000009 */
[----:B------:R-:W-:Y:S02]  /*141c0*/  PRMT R5, R8, 0x7531, R9 ;  /* 0x0000753108057816 */ /* 0x000fe40000000009 */
[C-C-:B------:R-:W-:Y:S02]  /*141d0*/  PRMT R6, R10.reuse, 0x6420, R11.reuse ;  /* 0x000064200a067816 */ /* 0x140fe4000000000b */
[----:B------:R-:W-:Y:S02]  /*141e0*/  PRMT R7, R10, 0x7531, R11 ;  /* 0x000075310a077816 */ /* 0x000fe4000000000b */
[----:B------:R-:W2:Y:S04]  /*141f0*/  LDSM.16.MT88.4 R8, [R18+0x10000] ;  /* 0x010000001208783b */ /* 0x000ea80000004200 */
[----:B------:R-:W-:Y:S01]  /*14200*/  STSM.16.M88.4 [R2+0x8000], R4 ;  /* 0x0080000402007844 */ /* 0x000fe20000000200 */
[----:B--2---:R-:W-:-:S02]  /*14210*/  PRMT R12, R8, 0x6420, R9 ;  /* 0x00006420080c7816 */ /* 0x004fc40000000009 */
        /* <DEDUP_REMOVED lines=10> */
[----:B------:R3:W-:Y:S02]  /*142c0*/  STSM.16.M88.4 [R2+0xa000], R4 ;  /* 0x00a0000402007844 */ /* 0x0007e40000000200 */
[----:B---3--:R-:W3:Y:S01]  /*142d0*/  S2R R7, SR_TID.X ;  /* 0x0000000000077919 */ /* 0x008ee20000002100 */
[C-C-:B--2---:R-:W-:Y:S02]  /*142e0*/  PRMT R12, R8.reuse, 0x6420, R9.reuse ;  /* 0x00006420080c7816 */ /* 0x144fe40000000009 */
[----:B------:R-:W-:-:S02]  /*142f0*/  PRMT R13, R8, 0x7531, R9 ;  /* 0x00007531080d7816 */ /* 0x000fc40000000009 */
[C-C-:B------:R-:W-:Y:S02]  /*14300*/  PRMT R14, R10.reuse, 0x6420, R11.reuse ;  /* 0x000064200a0e7816 */ /* 0x140fe4000000000b */
[----:B------:R-:W-:-:S05]  /*14310*/  PRMT R15, R10, 0x7531, R11 ;  /* 0x000075310a0f7816 */ /* 0x000fca000000000b */
[----:B------:R2:W-:Y:S01]  /*14320*/  STSM.16.M88.4 [R2+0xb000], R12 ;  /* 0x00b0000c02007844 */ /* 0x0005e20000000200 */
[----:B---3--:R-:W-:-:S03]  /*14330*/  LOP3.LUT P0, RZ, R7, 0x4, RZ, 0xc0, !PT ;  /* 0x0000000407ff7812 */ /* 0x008fc6000780c0ff */
[----:B------:R-:W3:Y:S01]  /*14340*/  LDSM.16.MT88.4 R8, [R3+0x11000] ;  /* 0x011000000308783b */ /* 0x000ee20000004200 */
[----:B--2---:R-:W-:-:S05]  /*14350*/  IMAD.MOV.U32 R15, RZ, RZ, 0x20 ;  /* 0x00000020ff0f7424 */ /* 0x004fca00078e00ff */
[----:B------:R-:W-:-:S04]  /*14360*/  SEL R15, R15, 0xffffffe0, !P0 ;  /* 0xffffffe00f0f7807 */ /* 0x000fc80004000000 */
[----:B------:R-:W-:Y:S02]  /*14370*/  IADD3 R2, R15, 0x8000, R2 ;  /* 0x000080000f027810 */ /* 0x000fe40007ffe002 */
[C-C-:B---3--:R-:W-:Y:S02]  /*14380*/  PRMT R4, R8.reuse, 0x6420, R9.reuse ;  /* 0x0000642008047816 */ /* 0x148fe40000000009 */
[----:B------:R-:W-:Y:S02]  /*14390*/  PRMT R5, R8, 0x7531, R9 ;  /* 0x0000753108057816 */ /* 0x000fe40000000009 */
[C-C-:B------:R-:W-:Y:S02]  /*143a0*/  PRMT R6, R10.reuse, 0x6420, R11.reuse ;  /* 0x000064200a067816 */ /* 0x140fe4000000000b */
[----:B------:R-:W-:Y:S02]  /*143b0*/  PRMT R7, R10, 0x7531, R11 ;  /* 0x000075310a077816 */ /* 0x000fe4000000000b */
[----:B------:R-:W2:Y:S04]  /*143c0*/  LDSM.16.MT88.4 R8, [R18+0x11000] ;  /* 0x011000001208783b */ /* 0x000ea80000004200 */
[----:B------:R-:W-:Y:S01]  /*143d0*/  STSM.16.M88.4 [R2], R4 ;  /* 0x0000000402007844 */ /* 0x000fe20000000200 */
        /* <DEDUP_REMOVED lines=12> */
[C-C-:B--2---:R-:W-:Y:S02]  /*144a0*/  PRMT R4, R8.reuse, 0x6420, R9.reuse ;  /* 0x0000642008047816 */ /* 0x144fe40000000009 */
        /* <DEDUP_REMOVED lines=9> */
[----:B---3--:R-:W3:Y:S01]  /*14540*/  FENCE.VIEW.ASYNC.S ;  /* 0x00000000000073c6 */ /* 0x008ee20000000000 */
[----:B------:R-:W-:Y:S05]  /*14550*/  @!P1 BRA `(.L_x_1258) ;  /* 0x0000000000049947 */ /* 0x000fea0003800000 */
[----:B------:R-:W-:Y:S01]  /*14560*/  BPT.TRAP 0x1 ;  /* 0x000000040000795c */ /* 0x000fe20000300000 */
.L_x_1258:
[----:B--2---:R-:W2:Y:S01]  /*14570*/  S2R R2, SR_TID.X ;  /* 0x0000000000027919 */ /* 0x004ea20000002100 */
[----:B---3--:R3:W-:Y:S01]  /*14580*/  SYNCS.ARRIVE.TRANS64.A1T0 RZ, [R19+URZ+0x28450], RZ ;  /* 0x028450ff13ff79a7 */ /* 0x0087e2000810003f */
[----:B------:R4:W5:Y:S04]  /*14590*/  LDL R6, [R1] ;  /* 0x0000000001067983 */ /* 0x0009680000100800 */
[----:B------:R4:W5:Y:S01]  /*145a0*/  LDL R7, [R1+0x4] ;  /* 0x0000040001077983 */ /* 0x0009620000100800 */
[----:B--2---:R-:W-:-:S03]  /*145b0*/  LOP3.LUT R3, R2, 0x7f, RZ, 0xc0, !PT ;  /* 0x0000007f02037812 */ /* 0x004fc600078ec0ff */
[----:B------:R-:W2:Y:S01]  /*145c0*/  LDL R2, [R1+0x18] ;  /* 0x0000180001027983 */ /* 0x000ea20000100800 */
[----:B------:R-:W-:Y:S01]  /*145d0*/  BAR.SYNC.DEFER_BLOCKING 0x2, 0x80 ;  /* 0x0082000000007b1d */ /* 0x000fe20000010000 */
[----:B------:R-:W-:-:S13]  /*145e0*/  ISETP.NE.AND P0, PT, R3, RZ, PT ;  /* 0x000000ff0300720c */ /* 0x000fda0003f05270 */
[----:B---3--:R-:W-:-:S05]  /*145f0*/  @!P0 VIADD R19, R19, 0x28480 ;  /* 0x0002848013138836 */ /* 0x008fca0000000000 */
[----:B------:R-:W-:-:S04]  /*14600*/  @!P0 PRMT R19, RZ, 0x654, R19 ;  /* 0x00000654ff138816 */ /* 0x000fc80000000013 */
[----:B------:R4:W-:Y:S01]  /*14610*/  @!P0 SYNCS.ARRIVE.TRANS64.RED.A1T0 RZ, [R19+URZ], RZ ;  /* 0x000000ff13ff89a7 */ /* 0x0009e2000810043f */
[C---:B--2---:R-:W-:Y:S01]  /*14620*/  ISETP.GT.AND P0, PT, R0.reuse, R2, PT ;  /* 0x000000020000720c */ /* 0x044fe20003f04270 */
[----:B------:R-:W-:-:S12]  /*14630*/  VIADD R0, R0, 0xffffffff ;  /* 0xffffffff00007836 */ /* 0x000fd80000000000 */
[----:B----4-:R-:W-:Y:S05]  /*14640*/  @P0 BRA `(.L_x_1259) ;  /* 0xfffffff0001c0947 */ /* 0x010fea000383ffff */
.L_x_1237:
[----:B------:R-:W3:Y:S01]  /*14650*/  S2R R2, SR_TID.X ;  /* 0x0000000000027919 */ /* 0x000ee20000002100 */
[----:B------:R-:W-:Y:S01]  /*14660*/  BSSY B0, `(.L_x_1260) ;  /* 0x0000011000007945 */ /* 0x000fe20003800000 */
[----:B---3--:R-:W-:-:S04]  /*14670*/  LOP3.LUT R2, R2, 0x7f, RZ, 0xc0, !PT ;  /* 0x0000007f02027812 */ /* 0x008fc800078ec0ff */
[----:B------:R-:W-:-:S13]  /*14680*/  ISETP.NE.AND P0, PT, R2, RZ, PT ;  /* 0x000000ff0200720c */ /* 0x000fda0003f05270 */
[----:B------:R-:W-:Y:S05]  /*14690*/  @P0 BRA `(.L_x_1261) ;  /* 0x0000000000340947 */ /* 0x000fea0003800000 */
[----:B------:R-:W3:Y:S01]  /*146a0*/  S2R R3, SR_LANEID ;  /* 0x0000000000037919 */ /* 0x000ee20000000000 */
[----:B------:R-:W-:Y:S02]  /*146b0*/  VOTEU.ANY UR4, UPT, PT ;  /* 0x0000000000047886 */ /* 0x000fe400038e0100 */
[----:B--2---:R-:W3:Y:S08]  /*146c0*/  FLO.U32 R0, UR4 ;  /* 0x0000000400007d00 */ /* 0x004ef000080e0000 */
[----:B------:R-:W2:Y:S01]  /*146d0*/  POPC R5, UR4 ;  /* 0x0000000400057d09 */ /* 0x000ea20008000000 */
[----:B---3--:R-:W-:-:S02]  /*146e0*/  ISETP.EQ.U32.AND P1, PT, R0, R3, PT ;  /* 0x000000030000720c */ /* 0x008fc40003f22070 */
[----:B------:R-:W2:Y:S11]  /*146f0*/  LDC.64 R2, c[0x0][0xc60] ;  /* 0x00031800ff027b82 */ /* 0x000eb60000000a00 */
[----:B--2---:R-:W2:Y:S01]  /*14700*/  @P1 ATOMG.E.ADD.STRONG.GPU PT, R3, desc[UR52][R2.64], R5 ;  /* 0x00000005020319a8 */ /* 0x004ea200081ee1f4 */
[----:B------:R-:W3:Y:S02]  /*14710*/  S2R R4, SR_LTMASK ;  /* 0x0000000000047919 */ /* 0x000ee40000003900 */
[----:B---3--:R-:W-:-:S04]  /*14720*/  LOP3.LUT R4, R4, UR4, RZ, 0xc0, !PT ;  /* 0x0000000404047c12 */ /* 0x008fc8000f8ec0ff */
[----:B0----5:R-:W0:Y:S01]  /*14730*/  POPC R7, R4 ;  /* 0x0000000400077309 */ /* 0x021e220000000000 */
[----:B--2---:R-:W0:Y:S02]  /*14740*/  SHFL.IDX PT, R0, R3, R0, 0x1f ;  /* 0x00001f0003007589 */ /* 0x004e2400000e0000 */
[----:B0-----:R-:W-:-:S05]  /*14750*/  IADD3 R0, R0, UR41, R7 ;  /* 0x0000002900007c10 */ /* 0x001fca000fffe007 */
[----:B------:R3:W-:Y:S02]  /*14760*/  STL [R1+0x10], R0 ;  /* 0x0000100001007387 */ /* 0x0007e40000100800 */
.L_x_1261:
[----:B------:R-:W-:Y:S05]  /*14770*/  BSYNC B0 ;  /* 0x0000000000007941 */ /* 0x000fea0003800000 */
.L_x_1260:
[----:B------:R-:W-:-:S06]  /*14780*/  UISETP.NE.AND UP0, UPT, UR39, 0x3, UPT ;  /* 0x000000032700788c */ /* 0x000fcc000bf05270 */
[----:B------:R-:W-:-:S13]  /*14790*/  PLOP3.LUT P1, PT, PT, PT, UP0, 0x80, 0x0 ;  /* 0x000000000000781c */ /* 0x000fda0003f2f008 */
[----:B------:R-:W-:Y:S05]  /*147a0*/  @!P1 BRA `(.L_x_1262) ;  /* 0x0000000000049947 */ /* 0x000fea0003800000 */
[----:B------:R-:W-:Y:S01]  /*147b0*/  BPT.TRAP 0x1 ;  /* 0x000000040000795c */ /* 0x000fe20000300000 */
.L_x_1262:
[----:B------:R-:W4:Y:S04]  /*147c0*/  LDL R3, [R1+0x4] ;  /* 0x0000040001037983 */ /* 0x000f280000100800 */
[----:B------:R-:W4:Y:S01]  /*147d0*/  LDL R2, [R1] ;  /* 0x0000000001027983 */ /* 0x000f220000100800 */
[----:B--23--:R-:W-:Y:S01]  /*147e0*/  IMAD.U32 R0, RZ, RZ, UR43 ;  /* 0x0000002bff007e24 */ /* 0x00cfe2000f8e00ff */
[----:B------:R-:W-:Y:S04]  /*147f0*/  BSSY B0, `(.L_x_1263) ;  /* 0x0000007000007945 */ /* 0x000fe80003800000 */
[----:B------:R-:W-:-:S02]  /*14800*/  ISETP.NE.AND P2, PT, R0, 0x3, PT ;  /* 0x000000030000780c */ /* 0x000fc40003f45270 */
[----:B----4-:R-:W-:-:S04]  /*14810*/  LOP3.LUT R3, R3, 0x1, RZ, 0x3c, !PT ;  /* 0x0000000103037812 */ /* 0x010fc800078e3cff */
[----:B------:R-:W-:Y:S01]  /*14820*/  SHF.L.U32 R3, R3, 0x1f, RZ ;  /* 0x0000001f03037819 */ /* 0x000fe200000006ff */
[----:B------:R-:W-:-:S04]  /*14830*/  IMAD R16, R2, 0x8, R17 ;  /* 0x0000000802107824 */ /* 0x000fc800078e0211 */
[----:B------:R-:W2:Y:S02]  /*14840*/  SYNCS.PHASECHK.TRANS64.TRYWAIT P1, [R16+URZ+0x28470], R3 ;  /* 0x02847003100075a7 */ /* 0x000ea4000802017f */
[----:B--2---:R-:W-:Y:S05]  /*14850*/  @!P1 BRA `(.L_x_1264) ;  /* 0x0000002400e09947 */ /* 0x004fea0003800000 */
.L_x_1324:
[----:B------:R-:W-:Y:S05]  /*14860*/  BSYNC B0 ;  /* 0x0000000000007941 */ /* 0x000fea0003800000 */
.L_x_1263:
[----:B------:R-:W-:Y:S05]  /*14870*/  @!P2 BRA `(.L_x_1265) ;  /* 0x000000000004a947 */ /* 0x000fea0003800000 */
[----:B------:R-:W-:Y:S01]  /*14880*/  BPT.TRAP 0x1 ;  /* 0x000000040000795c */ /* 0x000fe20000300000 */
.L_x_1265:
[----:B------:R-:W2:Y:S02]  /*14890*/  LDL R0, [R1+0x4] ;  /* 0x0000040001007983 */ /* 0x000ea40000100800 */
[----:B--2---:R-:W-:-:S04]  /*148a0*/  SHF.L.U32 R3, R0, 0x1f, RZ ;  /* 0x0000001f00037819 */ /* 0x004fc800000006ff */
[----:B------:R-:W2:Y:S02]  /*148b0*/  SYNCS.PHASECHK.TRANS64.TRYWAIT P1, [R16+URZ+0x28460], R3 ;  /* 0x02846003100075a7 */ /* 0x000ea4000802017f */
[----:B--2---:R-:W-:Y:S05]  /*148c0*/  @!P1 BRA `(.L_x_1266) ;  /* 0x0000002400d89947 */ /* 0x004fea0003800000 */
.L_x_1325:
[----:B------:R-:W3:Y:S04]  /*148d0*/  LDL R18, [R1] ;  /* 0x0000000001127983 */ /* 0x000ee80000100800 */
[----:B------:R-:W4:Y:S04]  /*148e0*/  LDL R2, [R1+0x24] ;  /* 0x0000240001027983 */ /* 0x000f280000100800 */
[----:B------:R-:W2:Y:S01]  /*148f0*/  LDL R12, [R1+0x20] ;  /* 0x00002000010c7983 */ /* 0x000ea20000100800 */
[----:B0-----:R-:W0:Y:S01]  /*14900*/  S2R R9, SR_TID.X ;  /* 0x0000000000097919 */ /* 0x001e220000002100 */
[----:B------:R-:W-:Y:S05]  /*14910*/  WARPSYNC.ALL ;  /* 0x0000000000007948 */ /* 0x000fea0003800000 */
[----:B------:R-:W-:Y:S01]  /*14920*/  IMAD.MOV.U32 R13, RZ, RZ, 0x40 ;  /* 0x00000040ff0d7424 */ /* 0x000fe200078e00ff */
[----:B0-----:R-:W-:-:S04]  /*14930*/  LOP3.LUT P1, RZ, R9, 0x4, RZ, 0xc0, !PT ;  /* 0x0000000409ff7812 */ /* 0x001fc8000782c0ff */
[----:B------:R-:W-:Y:S01]  /*14940*/  SEL R13, R13, 0xffffffc0, !P1 ;  /* 0xffffffc00d0d7807 */ /* 0x000fe20004800000 */
[----:B------:R-:W0:Y:S01]  /*14950*/  S2R R19, SR_TID.X ;  /* 0x0000000000137919 */ /* 0x000e220000002100 */
[----:B---3--:R-:W-:-:S05]  /*14960*/  IMAD.SHL.U32 R0, R18, 0x4000, RZ ;  /* 0x0000400012007824 */ /* 0x008fca00078e00ff */
[----:B----4-:R-:W-:-:S05]  /*14970*/  LOP3.LUT R2, R0, R2, RZ, 0xfc, !PT ;  /* 0x0000000200027212 */ /* 0x010fca00078efcff */
[----:B------:R-:W-:-:S05]  /*14980*/  IMAD.IADD R2, R17, 0x1, R2 ;  /* 0x0000000111027824 */ /* 0x000fca00078e0202 */
[----:B-----5:R-:W3:Y:S01]  /*14990*/  LDSM.16.MT88.4 R4, [R2+0x10000] ;  /* 0x010000000204783b */ /* 0x020ee20000004200 */
[----:B--2---:R-:W-:Y:S01]  /*149a0*/  IMAD.IADD R3, R13, 0x1, R2 ;  /* 0x000000010d037824 */ /* 0x004fe200078e0202 */
[----:B------:R-:W-:Y:S02]  /*149b0*/  IADD3 R0, R17, R0, R12 ;  /* 0x0000000011007210 */ /* 0x000fe40007ffe00c */
[C-C-:B---3--:R-:W-:Y:S02]  /*149c0*/  PRMT R8, R4.reuse, 0x6420, R5.reuse ;  /* 0x0000642004087816 */ /* 0x148fe40000000005 */
        /* <DEDUP_REMOVED lines=58> */
.L_x_1267:
[----:B------:R-:W3:Y:S01]  /*14d70*/  LDL.LU R3, [R1+0x4] ;  /* 0x0000040001037983 */ /* 0x000ee20000300800 */
[----:B0-----:R0:W-:Y:S01]  /*14d80*/  SYNCS.ARRIVE.TRANS64.A1T0 RZ, [R16+URZ+0x28450], RZ ;  /* 0x028450ff10ff79a7 */ /* 0x0011e2000810003f */
[----:B--2---:R-:W-:Y:S02]  /*14d90*/  VIADD R0, R18, 0x1 ;  /* 0x0000000112007836 */ /* 0x004fe40000000000 */
        /* <DEDUP_REMOVED lines=8> */
[----:B---3--:R-:W-:-:S05]  /*14e20*/  LOP3.LUT R3, R3, R2, RZ, 0x3c, !PT ;  /* 0x0000000203037212 */ /* 0x008fca00078e3cff */
[----:B------:R0:W-:Y:S02]  /*14e30*/  STL [R1+0x4], R3 ;  /* 0x0000040301007387 */ /* 0x0001e40000100800 */
.L_x_1212:
[----:B------:R-:W-:Y:S05]  /*14e40*/  BSYNC B7 ;  /* 0x0000000000077941 */ /* 0x000fea0003800000 */
.L_x_1210:
[----:B0-2---:R-:W2:Y:S02]  /*14e50*/  LDL R0, [R1+0xc] ;  /* 0x00000c0001007983 */ /* 0x005ea40000100800 */
        /* <DEDUP_REMOVED lines=15> */
.L_x_1268:
[----:B------:R-:W0:Y:S01]  /*14f50*/  S2R R2, SR_TID.X ;  /* 0x0000000000027919 */ /* 0x000e220000002100 */
[----:B------:R-:W-:Y:S01]  /*14f60*/  ULDC UR4, c[0x0][0xc3c] ;  /* 0x00030f0000047ab9 */ /* 0x000fe20000000800 */
[----:B------:R-:W2:Y:S01]  /*14f70*/  LDC R10, c[0x0][0xc38] ;  /* 0x00030e00ff0a7b82 */ /* 0x000ea20000000800 */
[----:B------:R-:W3:Y:S01]  /*14f80*/  LDL.LU R0, [R1+0x10] ;  /* 0x0000100001007983 */ /* 0x000ee20000300800 */
        /* <DEDUP_REMOVED lines=8> */
[----:B------:R-:W4:Y:S01]  /*15010*/  @!P1 LDG.E R5, desc[UR52][R2.64] ;  /* 0x0000003402059981 */ /* 0x000f22000c1e1900 */
[C---:B------:R-:W-:Y:S02]  /*15020*/  ISETP.NE.AND P1, PT, R9.reuse, RZ, PT ;  /* 0x000000ff0900720c */ /* 0x040fe40003f25270 */
[C---:B------:R-:W-:Y:S02]  /*15030*/  ISETP.GE.U32.AND P2, PT, R9.reuse, 0x2, PT ;  /* 0x000000020900780c */ /* 0x040fe40003f46070 */
[C---:B------:R-:W-:Y:S02]  /*15040*/  ISETP.GE.U32.AND P3, PT, R9.reuse, 0x4, PT ;  /* 0x000000040900780c */ /* 0x040fe40003f66070 */
[C---:B------:R-:W-:Y:S02]  /*15050*/  ISETP.GE.U32.AND P4, PT, R9.reuse, 0x8, PT ;  /* 0x000000080900780c */ /* 0x040fe40003f86070 */
[----:B------:R-:W-:Y:S01]  /*15060*/  ISETP.GE.U32.AND P5, PT, R9, 0x10, PT ;  /* 0x000000100900780c */ /* 0x000fe20003fa6070 */
[----:B---3--:R-:W-:-:S02]  /*15070*/  IMAD.MOV.U32 R8, RZ, RZ, R0 ;  /* 0x000000ffff087224 */ /* 0x008fc400078e0000 */
[----:B----4-:R-:W0:Y:S02]  /*15080*/  SHFL.UP PT, R0, R5, 0x1, RZ ;  /* 0x0420000005007989 */ /* 0x010e2400000e00ff */
        /* <DEDUP_REMOVED lines=14> */
[----:B------:R-:W-:-:S05]  /*15170*/  IMAD.IADD R9, R7, 0x1, R0 ;  /* 0x0000000107097824 */ /* 0x000fca00078e0200 */
[----:B------:R-:W2:Y:S04]  /*15180*/  SHFL.IDX PT, R2, R9, 0x1f, 0x1f ;  /* 0x03e01f0009027f89 */ /* 0x000ea800000e0000 */
[----:B------:R-:W0:Y:S01]  /*15190*/  SHFL.IDX PT, R0, R8, RZ, 0x1f ;  /* 0x00001fff08007589 */ /* 0x000e2200000e0000 */
[----:B--2---:R-:W-:-:S04]  /*151a0*/  IMAD R2, R2, R10, RZ ;  /* 0x0000000a02027224 */ /* 0x004fc800078e02ff */
[----:B------:R-:W-:-:S05]  /*151b0*/  IMAD.IADD R6, R6, 0x1, R2 ;  /* 0x0000000106067824 */ /* 0x000fca00078e0202 */
[----:B0-----:R-:W-:-:S13]  /*151c0*/  ISETP.GT.AND P6, PT, R6, R0, PT ;  /* 0x000000000600720c */ /* 0x001fda0003fc4270 */
[----:B------:R-:W-:Y:S05]  /*151d0*/  @P6 BRA `(.L_x_1270) ;  /* 0x0000000000906947 */ /* 0x000fea0003800000 */
.L_x_1274:
        /* <DEDUP_REMOVED lines=14> */
.L_x_1273:
[----:B------:R-:W-:Y:S05]  /*152c0*/  BSYNC B0 ;  /* 0x0000000000007941 */ /* 0x000fea0003800000 */
.L_x_1272:
[----:B0----5:R-:W0:Y:S01]  /*152d0*/  SHFL.UP PT, R2, R5, 0x1, RZ ;  /* 0x0420000005027989 */ /* 0x021e2200000e00ff */
[----:B------:R-:W2:Y:S01]  /*152e0*/  LDC R10, c[0x0][0xc38] ;  /* 0x00030e00ff0a7b82 */ /* 0x000ea20000000800 */
        /* <DEDUP_REMOVED lines=14> */
[----:B------:R-:W2:Y:S02]  /*153d0*/  SHFL.IDX PT, R2, R9, 0x1f, 0x1f ;  /* 0x03e01f0009027f89 */ /* 0x000ea400000e0000 */
[----:B--2---:R-:W-:-:S04]  /*153e0*/  IMAD R2, R2, R10, RZ ;  /* 0x0000000a02027224 */ /* 0x004fc800078e02ff */
[----:B------:R-:W-:-:S05]  /*153f0*/  IMAD.IADD R6, R2, 0x1, R6 ;  /* 0x0000000102067824 */ /* 0x000fca00078e0206 */
[----:B------:R-:W-:-:S13]  /*15400*/  ISETP.GT.AND P6, PT, R6, R0, PT ;  /* 0x000000000600720c */ /* 0x000fda0003fc4270 */
[----:B------:R-:W-:Y:S05]  /*15410*/  @!P6 BRA `(.L_x_1274) ;  /* 0xfffffffc0070e947 */ /* 0x000fea000383ffff */
.L_x_1270:
        /* <DEDUP_REMOVED lines=10> */
[----:B------:R0:W2:Y:S01]  /*154c0*/  LDG.E R7, desc[UR52][R2.64] ;  /* 0x0000003402077981 */ /* 0x0000a2000c1e1900 */
[----:B------:R-:W-:Y:S01]  /*154d0*/  ISETP.NE.AND P0, PT, RZ, UR7, PT ;  /* 0x00000007ff007c0c */ /* 0x000fe2000bf05270 */
[----:B0-----:R-:W-:-:S05]  /*154e0*/  IMAD.U32 R2, RZ, RZ, UR6 ;  /* 0x00000006ff027e24 */ /* 0x001fca000f8e00ff */
[----:B------:R0:W2:Y:S02]  /*154f0*/  SHFL.IDX PT, R5, R5, R2, 0x1f ;  /* 0x00001f0205057589 */ /* 0x0000a400000e0000 */
[----:B0-----:R-:W-:Y:S02]  /*15500*/  IMAD.MOV.U32 R2, RZ, RZ, RZ ;  /* 0x000000ffff027224 */ /* 0x001fe400078e00ff */
[----:B--2---:R-:W-:-:S05]  /*15510*/  IMAD R4, R5, R7, RZ ;  /* 0x0000000705047224 */ /* 0x004fca00078e02ff */
[----:B------:R-:W-:Y:S01]  /*15520*/  IABS R8, R4 ;  /* 0x0000000400087213 */ /* 0x000fe20000000000 */
[----:B------:R-:W-:Y:S06]  /*15530*/  @!P0 BRA `(.L_x_1275) ;  /* 0x00000000000c8947 */ /* 0x000fec0003800000 */
[----:B------:R-:W-:-:S06]  /*15540*/  UIADD3 UR4, UR6, -0x1, URZ ;  /* 0xffffffff06047890 */ /* 0x000fcc000fffe03f */
[----:B------:R-:W-:-:S06]  /*15550*/  IMAD.U32 R2, RZ, RZ, UR4 ;  /* 0x00000004ff027e24 */ /* 0x000fcc000f8e00ff */
[----:B------:R0:W2:Y:S02]  /*15560*/  SHFL.IDX PT, R2, R9, R2, 0x1f ;  /* 0x00001f0209027589 */ /* 0x0000a400000e0000 */
.L_x_1275:
[----:B------:R-:W3:Y:S01]  /*15570*/  I2F.RP R3, R8 ;  /* 0x0000000800037306 */ /* 0x000ee20000209400 */
[----:B0-2---:R-:W-:-:S04]  /*15580*/  IMAD R9, R2, R10, R6 ;  /* 0x0000000a02097224 */ /* 0x005fc800078e0206 */
[----:B------:R-:W-:Y:S01]  /*15590*/  IMAD.IADD R0, R0, 0x1, -R9 ;  /* 0x0000000100007824 */ /* 0x000fe200078e0a09 */
[----:B------:R0:W-:Y:S02]  /*155a0*/  STL [R1+0x10], R9 ;  /* 0x0000100901007387 */ /* 0x0001e40000100800 */
[----:B---3--:R-:W2:Y:S02]  /*155b0*/  MUFU.RCP R3, R3 ;  /* 0x0000000300037308 */ /* 0x008ea40000001000 */
[----:B--2---:R-:W-:-:S06]  /*155c0*/  VIADD R3, R3, 0xffffffe ;  /* 0x0ffffffe03037836 */ /* 0x004fcc0000000000 */
[----:B------:R-:W2:Y:S02]  /*155d0*/  F2I.FTZ.U32.TRUNC.NTZ R3, R3 ;  /* 0x0000000300037305 */ /* 0x000ea4000021f000 */
[----:B--2---:R-:W-:-:S04]  /*155e0*/  IMAD.MOV R2, RZ, RZ, -R3 ;  /* 0x000000ffff027224 */ /* 0x004fc800078e0a03 */
        /* <DEDUP_REMOVED lines=17> */
[----:B------:R-:W-:-:S05]  /*15700*/  @!P1 LOP3.LUT R2, RZ, R4, RZ, 0x33, !PT ;  /* 0x00000004ff029212 */ /* 0x000fca00078e33ff */
[----:B------:R-:W-:Y:S02]  /*15710*/  IMAD R6, R7, R2, RZ ;  /* 0x0000000207067224 */ /* 0x000fe400078e02ff */
[----:B------:R-:W-:Y:S02]  /*15720*/  IMAD.MOV R2, RZ, RZ, -R2 ;  /* 0x000000ffff027224 */ /* 0x000fe400078e0a02 */
[----:B------:R-:W-:Y:S02]  /*15730*/  IMAD.MOV R3, RZ, RZ, -R6 ;  /* 0x000000ffff037224 */ /* 0x000fe400078e0a06 */
[----:B------:R-:W-:-:S03]  /*15740*/  IMAD R0, R4, R2, R0 ;  /* 0x0000000204007224 */ /* 0x000fc600078e0200 */
[----:B------:R-:W-:-:S04]  /*15750*/  VIADDMNMX R7, R3, R10, R7, PT ;  /* 0x0000000a03077246 */ /* 0x000fc80003800107 */
[----:B------:R-:W-:-:S04]  /*15760*/  IABS R8, R7 ;  /* 0x0000000700087213 */ /* 0x000fc80000000000 */
[----:B------:R-:W2:Y:S08]  /*15770*/  I2F.RP R3, R8 ;  /* 0x0000000800037306 */ /* 0x000eb00000209400 */
[----:B--2---:R-:W2:Y:S02]  /*15780*/  MUFU.RCP R3, R3 ;  /* 0x0000000300037308 */ /* 0x004ea40000001000 */
        /* <DEDUP_REMOVED lines=8> */
[----:B------:R-:W-:-:S04]  /*15810*/  IMAD.HI.U32 R2, R2, R3, RZ ;  /* 0x0000000302027227 */ /* 0x000fc800078e00ff */
[----:B------:R-:W-:-:S04]  /*15820*/  IMAD.MOV R4, RZ, RZ, -R4 ;  /* 0x000000ffff047224 */ /* 0x000fc800078e0a04 */
[----:B------:R-:W-:-:S05]  /*15830*/  IMAD R3, R2, R4, R3 ;  /* 0x0000000402037224 */ /* 0x000fca00078e0203 */
[----:B------:R-:W-:-:S13]  /*15840*/  ISETP.GT.U32.AND P1, PT, R8, R3, PT ;  /* 0x000000030800720c */ /* 0x000fda0003f24070 */
[----:B------:R-:W-:Y:S02]  /*15850*/  @!P1 IMAD.IADD R3, R3, 0x1, -R8 ;  /* 0x0000000103039824 */ /* 0x000fe400078e0a08 */
[----:B------:R-:W-:Y:S01]  /*15860*/  @!P1 VIADD R2, R2, 0x1 ;  /* 0x0000000102029836 */ /* 0x000fe20000000000 */
[----:B------:R-:W-:Y:S02]  /*15870*/  ISETP.NE.AND P1, PT, R7, RZ, PT ;  /* 0x000000ff0700720c */ /* 0x000fe40003f25270 */
[----:B------:R-:W-:Y:S02]  /*15880*/  ISETP.GE.U32.AND P0, PT, R3, R8, PT ;  /* 0x000000080300720c */ /* 0x000fe40003f06070 */
[C---:B------:R-:W-:Y:S01]  /*15890*/  LOP3.LUT R3, R0.reuse, R7, RZ, 0x3c, !PT ;  /* 0x0000000700037212 */ /* 0x040fe200078e3cff */
[----:B------:R-:W-:-:S03]  /*158a0*/  IMAD.IADD R0, R0, 0x1, R6 ;  /* 0x0000000100007824 */ /* 0x000fc600078e0206 */
[----:B------:R-:W-:-:S07]  /*158b0*/  ISETP.GE.AND P2, PT, R3, RZ, PT ;  /* 0x000000ff0300720c */ /* 0x000fce0003f46270 */
[----:B------:R-:W-:-:S06]  /*158c0*/  @P0 VIADD R2, R2, 0x1 ;  /* 0x0000000102020836 */ /* 0x000fcc0000000000 */
[----:B------:R-:W-:Y:S01]  /*158d0*/  @!P2 IMAD.MOV R2, RZ, RZ, -R2 ;  /* 0x000000ffff02a224 */ /* 0x000fe200078e0a02 */
[----:B------:R-:W-:Y:S01]  /*158e0*/  @!P1 LOP3.LUT R2, RZ, R7, RZ, 0x33, !PT ;  /* 0x00000007ff029212 */ /* 0x000fe200078e33ff */
[----:B------:R-:W-:-:S04]  /*158f0*/  IMAD.MOV R7, RZ, RZ, -R7 ;  /* 0x000000ffff077224 */ /* 0x000fc800078e0a07 */
[----:B------:R-:W-:Y:S01]  /*15900*/  IMAD R0, R2, R7, R0 ;  /* 0x0000000702007224 */ /* 0x000fe200078e0200 */
[----:B------:R-:W-:-:S04]  /*15910*/  LOP3.LUT R2, RZ, R2, RZ, 0x33, !PT ;  /* 0x00000002ff027212 */ /* 0x000fc800078e33ff */
[----:B------:R-:W-:Y:S01]  /*15920*/  R2UR UR36, R0 ;  /* 0x00000000002472ca */ /* 0x000fe200000e0000 */
[----:B------:R-:W-:-:S05]  /*15930*/  IMAD.IADD R0, R5, 0x1, R2 ;  /* 0x0000000105007824 */ /* 0x000fca00078e0202 */
[----:B------:R0:W-:Y:S01]  /*15940*/  STL [R1+0x14], R0 ;  /* 0x0000140001007387 */ /* 0x0001e20000100800 */
[----:B------:R-:W-:Y:S08]  /*15950*/  BRA `(.L_x_1276) ;  /* 0x0000000000107947 */ /* 0x000ff00003800000 */
.L_x_1271:
[----:B------:R2:W-:Y:S01]  /*15960*/  STL [R1+0x10], R0 ;  /* 0x0000100001007387 */ /* 0x0005e20000100800 */
[----:B------:R-:W-:Y:S01]  /*15970*/  ULDC UR44, c[0x0][0xc3c] ;  /* 0x00030f00002c7ab9 */ /* 0x000fe20000000800 */
[----:B------:R-:W-:Y:S02]  /*15980*/  UMOV UR36, URZ ;  /* 0x0000003f00247c82 */ /* 0x000fe40008000000 */
[----:B------:R2:W-:Y:S03]  /*15990*/  STL [R1+0x14], RZ ;  /* 0x000014ff01007387 */ /* 0x0005e60000100800 */
.L_x_1276:
[----:B------:R-:W3:Y:S04]  /*159a0*/  LDL R3, [R1+0x10] ;  /* 0x0000100001037983 */ /* 0x000ee80000100800 */
[----:B------:R-:W4:Y:S01]  /*159b0*/  LDL R2, [R1+0x14] ;  /* 0x0000140001027983 */ /* 0x000f220000100800 */
[----:B------:R-:W-:Y:S02]  /*159c0*/  IMAD.U32 R6, RZ, RZ, UR36 ;  /* 0x00000024ff067e24 */ /* 0x000fe4000f8e00ff */
[----:B------:R-:W-:Y:S01]  /*159d0*/  IMAD.U32 R7, RZ, RZ, UR44 ;  /* 0x0000002cff077e24 */ /* 0x000fe2000f8e00ff */
[----:B0-2---:R-:W0:Y:S02]  /*159e0*/  S2R R0, SR_TID.X ;  /* 0x0000000000007919 */ /* 0x005e240000002100 */
        /* <DEDUP_REMOVED lines=10> */
.L_x_1269:
[----:B------:R-:W-:Y:S02]  /*15a90*/  ULDC UR4, c[0x0][0xc3c] ;  /* 0x00030f0000047ab9 */ /* 0x000fe40000000800 */
[----:B------:R-:W-:-:S06]  /*15aa0*/  UISETP.GE.AND UP0, UPT, UR44, UR4, UPT ;  /* 0x000000042c00728c */ /* 0x000fcc000bf06270 */
[----:B------:R-:W-:-:S13]  /*15ab0*/  PLOP3.LUT P0, PT, PT, PT, UP0, 0x80, 0x0 ;  /* 0x000000000000781c */ /* 0x000fda0003f0f008 */
[----:B------:R-:W-:Y:S05]  /*15ac0*/  @!P0 BRA `(.L_x_1277) ;  /* 0xffffffb400808947 */ /* 0x000fea000383ffff */
.L_x_1200:
        /* <DEDUP_REMOVED lines=12> */
.L_x_1326:
[----:B------:R-:W-:Y:S05]  /*15b90*/  BSYNC B0 ;  /* 0x0000000000007941 */ /* 0x000fea0003800000 */
.L_x_1278:
[----:B------:R-:W-:-:S03]  /*15ba0*/  UMOV UR4, 0xffffffff ;  /* 0xffffffff00047882 */ /* 0x000fc60000000000 */
[----:B------:R-:W-:Y:S05]  /*15bb0*/  BRA.DIV UR4, `(.L_x_1280) ;  /* 0x0000001604447947 */ /* 0x000fea000b800000 */
[----:B------:R-:W1:Y:S02]  /*15bc0*/  S2R R2, SR_TID.X ;  /* 0x0000000000027919 */ /* 0x000e640000002100 */
[----:B-1----:R-:W-:-:S04]  /*15bd0*/  SHF.R.U32.HI R2, RZ, 0x5, R2 ;  /* 0x00000005ff027819 */ /* 0x002fc80000011602 */
[----:B------:R-:W-:-:S05]  /*15be0*/  LOP3.LUT R2, R2, 0x3, RZ, 0xc0, !PT ;  /* 0x0000000302027812 */ /* 0x000fca00078ec0ff */
[----:B------:R1:W2:Y:S02]  /*15bf0*/  SHFL.IDX PT, R14, R2, RZ, 0x1f ;  /* 0x00001fff020e7589 */ /* 0x0002a400000e0000 */
.L_x_1329:
[----:B--2---:R-:W-:Y:S01]  /*15c00*/  ISETP.NE.AND P0, PT, R14, RZ, PT ;  /* 0x000000ff0e00720c */ /* 0x004fe20003f05270 */
[----:B------:R-:W-:-:S12]  /*15c10*/  BSSY B0, `(.L_x_1281) ;  /* 0x000002e000007945 */ /* 0x000fd80003800000 */
[----:B------:R-:W-:Y:S05]  /*15c20*/  @P0 BRA `(.L_x_1282) ;  /* 0x0000000000b00947 */ /* 0x000fea0003800000 */
[----:B------:R-:W-:-:S03]  /*15c30*/  UMOV UR4, 0xffffffff ;  /* 0xffffffff00047882 */ /* 0x000fc60000000000 */
[----:B------:R-:W-:Y:S05]  /*15c40*/  BRA.DIV UR4, `(.L_x_1283) ;  /* 0x0000001604547947 */ /* 0x000fea000b800000 */
[----:B------:R-:W-:-:S13]  /*15c50*/  ELECT P6, URZ, PT ;  /* 0x00000000003f782f */ /* 0x000fda00038c0000 */
.L_x_1332:
[----:B------:R-:W-:Y:S05]  /*15c60*/  @!P6 BRA `(.L_x_1282) ;  /* 0x0000000000a0e947 */ /* 0x000fea0003800000 */
[----:B------:R-:W-:-:S06]  /*15c70*/  ULOP3.LUT UR4, UR38, 0x2, URZ, 0xfc, !UPT ;  /* 0x0000000226047892 */ /* 0x000fcc000f8efc3f */
[----:B-1----:R-:W-:-:S05]  /*15c80*/  IMAD.U32 R2, RZ, RZ, UR4 ;  /* 0x00000004ff027e24 */ /* 0x002fca000f8e00ff */
[----:B------:R-:W-:-:S13]  /*15c90*/  ISETP.NE.AND P0, PT, R2, 0x3, PT ;  /* 0x000000030200780c */ /* 0x000fda0003f05270 */
[----:B------:R-:W-:Y:S05]  /*15ca0*/  @!P0 BRA `(.L_x_1284) ;  /* 0x0000000000048947 */ /* 0x000fea0003800000 */
[----:B------:R-:W-:Y:S01]  /*15cb0*/  BPT.TRAP 0x1 ;  /* 0x000000040000795c */ /* 0x000fe20000300000 */
.L_x_1284:
        /* <DEDUP_REMOVED lines=14> */
.L_x_1333:
[----:B------:R-:W1:Y:S02]  /*15da0*/  SYNCS.PHASECHK.TRANS64.TRYWAIT P1, [R7+URZ], R2 ;  /* 0x00000002070075a7 */ /* 0x000e64000802017f */
[----:B-1----:R-:W-:Y:S05]  /*15db0*/  @!P1 BRA `(.L_x_1286) ;  /* 0x00000014002c9947 */ /* 0x002fea0003800000 */
.L_x_1334:
[----:B------:R-:W-:Y:S05]  /*15dc0*/  @!P0 BRA `(.L_x_1287) ;  /* 0x0000000000048947 */ /* 0x000fea0003800000 */
[----:B------:R-:W-:Y:S01]  /*15dd0*/  BPT.TRAP 0x1 ;  /* 0x000000040000795c */ /* 0x000fe20000300000 */
.L_x_1287:
[----:B------:R-:W2:Y:S02]  /*15de0*/  LDL.LU R4, [R1] ;  /* 0x0000000001047983 */ /* 0x000ea40000300800 */
[----:B--2---:R-:W-:-:S04]  /*15df0*/  IMAD R4, R4, 0x8, R0 ;  /* 0x0000000804047824 */ /* 0x004fc800078e0200 */
[----:B------:R-:W2:Y:S02]  /*15e00*/  SYNCS.PHASECHK.TRANS64.TRYWAIT P1, [R4+URZ+0x28460], R5 ;  /* 0x02846005040075a7 */ /* 0x000ea4000802017f */
[----:B--2---:R-:W-:Y:S05]  /*15e10*/  @!P1 BRA `(.L_x_1288) ;  /* 0x0000001400289947 */ /* 0x004fea0003800000 */
.L_x_1335:
[----:B------:R-:W-:Y:S05]  /*15e20*/  @!P0 BRA `(.L_x_1289) ;  /* 0x0000000000048947 */ /* 0x000fea0003800000 */
[----:B------:R-:W-:Y:S01]  /*15e30*/  BPT.TRAP 0x1 ;  /* 0x000000040000795c */ /* 0x000fe20000300000 */
.L_x_1289:
[----:B------:R-:W-:-:S04]  /*15e40*/  IMAD R3, R3, 0x8, R0 ;  /* 0x0000000803037824 */ /* 0x000fc800078e0200 */
[----:B------:R-:W3:Y:S02]  /*15e50*/  SYNCS.PHASECHK.TRANS64.TRYWAIT P1, [R3+URZ+0x28460], R2 ;  /* 0x02846002030075a7 */ /* 0x000ee4000802017f */
[----:B---3--:R-:W-:Y:S05]  /*15e60*/  @!P1 BRA `(.L_x_1290) ;  /* 0x0000001400289947 */ /* 0x008fea0003800000 */
.L_x_1336:
[----:B------:R-:W-:Y:S05]  /*15e70*/  @!P0 BRA `(.L_x_1291) ;  /* 0x0000000000048947 */ /* 0x000fea0003800000 */
[----:B------:R-:W-:Y:S01]  /*15e80*/  BPT.TRAP 0x1 ;  /* 0x000000040000795c */ /* 0x000fe20000300000 */
.L_x_1291:
[----:B------:R-:W4:Y:S02]  /*15e90*/  SYNCS.PHASECHK.TRANS64.TRYWAIT P0, [R4+URZ+0x28480], R5 ;  /* 0x02848005040075a7 */ /* 0x000f24000800017f */
[----:B----4-:R-:W-:Y:S05]  /*15ea0*/  @!P0 BRA `(.L_x_1292) ;  /* 0x00000014002c8947 */ /* 0x010fea0003800000 */
.L_x_1293:
[----:B------:R0:W0:Y:S02]  /*15eb0*/  SYNCS.PHASECHK.TRANS64.TRYWAIT P0, [R3+URZ+0x28480], R2 ;  /* 0x02848002030075a7 */ /* 0x000024000800017f */
[----:B0-----:R-:W-:Y:S05]  /*15ec0*/  @!P0 NANOSLEEP.SYNCS 0x989680 ;  /* 0x009896800000895d */ /* 0x001fea0003900000 */
[----:B------:R-:W0:Y:S02]  /*15ed0*/  @!P0 SYNCS.PHASECHK.TRANS64 P0, [R3+URZ+0x28480], R2 ;  /* 0x02848002030085a7 */ /* 0x000e24000800007f */
[----:B0-----:R-:W-:Y:S05]  /*15ee0*/  @!P0 BRA `(.L_x_1293) ;  /* 0xfffffffc00f08947 */ /* 0x001fea000383ffff */
.L_x_1282:
[----:B------:R-:W-:Y:S05]  /*15ef0*/  BSYNC B0 ;  /* 0x0000000000007941 */ /* 0x000fea0003800000 */
.L_x_1281:
[----:B------:R-:W-:Y:S05]  /*15f00*/  EXIT ;  /* 0x000000000000794d */ /* 0x000fea0003800000 */
.L_x_1098:
[----:B0-----:R-:W-:-:S04]  /*15f10*/  IMAD.U32 R3, RZ, RZ, UR41 ;  /* 0x00000029ff037e24 */ /* 0x001fc8000f8e00ff */
[----:B------:R0:W1:Y:S03]  /*15f20*/  SYNCS.PHASECHK.TRANS64.TRYWAIT P1, [R3+URZ+0x28400], R8 ;  /* 0x02840008030075a7 */ /* 0x000066000802017f */
[----:B-1----:R-:W-:Y:S05]  /*15f30*/  @!P1 NANOSLEEP.SYNCS 0x989680 ;  /* 0x009896800000995d */ /* 0x002fea0003900000 */
[----:B------:R-:W1:Y:S02]  /*15f40*/  @!P1 SYNCS.PHASECHK.TRANS64 P1, [R3+URZ+0x28400], R8 ;  /* 0x02840008030095a7 */ /* 0x000e64000802007f */
[----:B-1----:R-:W-:Y:S05]  /*15f50*/  @!P1 BRA `(.L_x_1098) ;  /* 0xfffffffc00ec9947 */ /* 0x002fea000383ffff */
[----:B------:R-:W-:Y:S05]  /*15f60*/  BRA `(.L_x_1294) ;  /* 0xfffffec0006c7947 */ /* 0x000fea000383ffff */
.L_x_1102:
[----:B-1----:R1:W2:Y:S02]  /*15f70*/  SYNCS.PHASECHK.TRANS64.TRYWAIT P2, [R6+URZ+0x28430], R3 ;  /* 0x02843003060075a7 */ /* 0x0022a4000804017f */
[----:B--2---:R-:W-:Y:S05]  /*15f80*/  @!P2 NANOSLEEP.SYNCS 0x989680 ;  /* 0x009896800000a95d */ /* 0x004fea0003900000 */
[----:B------:R-:W2:Y:S02]  /*15f90*/  @!P2 SYNCS.PHASECHK.TRANS64 P2, [R6+URZ+0x28430], R3 ;  /* 0x028430030600a5a7 */ /* 0x000ea4000804007f */
[----:B--2---:R-:W-:Y:S05]  /*15fa0*/  @!P2 BRA `(.L_x_1102) ;  /* 0xfffffffc00f0a947 */ /* 0x004fea000383ffff */
[----:B------:R-:W-:Y:S05]  /*15fb0*/  BRA `(.L_x_1101) ;  /* 0xfffffec000907947 */ /* 0x000fea000383ffff */
.L_x_1118:
[----:B-1----:R-:W-:-:S04]  /*15fc0*/  IMAD.U32 R9, RZ, RZ, UR6 ;  /* 0x00000006ff097e24 */ /* 0x002fc8000f8e00ff */
[----:B------:R1:W2:Y:S03]  /*15fd0*/  SYNCS.PHASECHK.TRANS64.TRYWAIT P2, [R9+URZ+0x28430], R8 ;  /* 0x02843008090075a7 */ /* 0x0002a6000804017f */
[----:B--2---:R-:W-:Y:S05]  /*15fe0*/  @!P2 NANOSLEEP.SYNCS 0x989680 ;  /* 0x009896800000a95d */ /* 0x004fea0003900000 */
[----:B------:R-:W2:Y:S02]  /*15ff0*/  @!P2 SYNCS.PHASECHK.TRANS64 P2, [R9+URZ+0x28430], R8 ;  /* 0x028430080900a5a7 */ /* 0x000ea4000804007f */
[----:B--2---:R-:W-:Y:S05]  /*16000*/  @!P2 BRA `(.L_x_1118) ;  /* 0xfffffffc00eca947 */ /* 0x004fea000383ffff */
[----:B------:R-:W-:Y:S05]  /*16010*/  BRA `(.L_x_1115) ;  /* 0xfffffee800387947 */ /* 0x000fea000383ffff */
.L_x_1122:
[----:B-1----:R-:W-:-:S04]  /*16020*/  IMAD.U32 R9, RZ, RZ, UR6 ;  /* 0x00000006ff097e24 */ /* 0x002fc8000f8e00ff */
[----:B------:R1:W2:Y:S03]  /*16030*/  SYNCS.PHASECHK.TRANS64.TRYWAIT P2, [R9+URZ+0x28450], R8 ;  /* 0x02845008090075a7 */ /* 0x0002a6000804017f */
[----:B--2---:R-:W-:Y:S05]  /*16040*/  @!P2 NANOSLEEP.SYNCS 0x989680 ;  /* 0x009896800000a95d */ /* 0x004fea0003900000 */
[----:B------:R-:W2:Y:S02]  /*16050*/  @!P2 SYNCS.PHASECHK.TRANS64 P2, [R9+URZ+0x28450], R8 ;  /* 0x028450080900a5a7 */ /* 0x000ea4000804007f */
[----:B--2---:R-:W-:Y:S05]  /*16060*/  @!P2 BRA `(.L_x_1122) ;  /* 0xfffffffc00eca947 */ /* 0x004fea000383ffff */
[----:B------:R-:W-:Y:S05]  /*16070*/  BRA `(.L_x_1119) ;  /* 0xfffffeec00007947 */ /* 0x000fea000383ffff */
.L_x_1140:
[----:B-1----:R-:W-:-:S04]  /*16080*/  IMAD.U32 R7, RZ, RZ, UR6 ;  /* 0x00000006ff077e24 */ /* 0x002fc8000f8e00ff */
[----:B------:R1:W2:Y:S03]  /*16090*/  SYNCS.PHASECHK.TRANS64.TRYWAIT P2, [R7+URZ+0x28430], R6 ;  /* 0x02843006070075a7 */ /* 0x0002a6000804017f */
[----:B--2---:R-:W-:Y:S05]  /*160a0*/  @!P2 NANOSLEEP.SYNCS 0x989680 ;  /* 0x009896800000a95d */ /* 0x004fea0003900000 */
[----:B------:R-:W2:Y:S02]  /*160b0*/  @!P2 SYNCS.PHASECHK.TRANS64 P2, [R7+URZ+0x28430], R6 ;  /* 0x028430060700a5a7 */ /* 0x000ea4000804007f */
[----:B--2---:R-:W-:Y:S05]  /*160c0*/  @!P2 BRA `(.L_x_1140) ;  /* 0xfffffffc00eca947 */ /* 0x004fea000383ffff */
[----:B------:R-:W-:Y:S05]  /*160d0*/  BRA `(.L_x_1137) ;  /* 0xffffff1000cc7947 */ /* 0x000fea000383ffff */
.L_x_1144:
[----:B-1----:R-:W-:-:S04]  /*160e0*/  IMAD.U32 R7, RZ, RZ, UR6 ;  /* 0x00000006ff077e24 */ /* 0x002fc8000f8e00ff */
[----:B------:R1:W2:Y:S03]  /*160f0*/  SYNCS.PHASECHK.TRANS64.TRYWAIT P2, [R7+URZ+0x28450], R6 ;  /* 0x02845006070075a7 */ /* 0x0002a6000804017f */
[----:B--2---:R-:W-:Y:S05]  /*16100*/  @!P2 NANOSLEEP.SYNCS 0x989680 ;  /* 0x009896800000a95d */ /* 0x004fea0003900000 */
[----:B------:R-:W2:Y:S02]  /*16110*/  @!P2 SYNCS.PHASECHK.TRANS64 P2, [R7+URZ+0x28450], R6 ;  /* 0x028450060700a5a7 */ /* 0x000ea4000804007f */
[----:B--2---:R-:W-:Y:S05]  /*16120*/  @!P2 BRA `(.L_x_1144) ;  /* 0xfffffffc00eca947 */ /* 0x004fea000383ffff */
[----:B------:R-:W-:Y:S05]  /*16130*/  BRA `(.L_x_1141) ;  /* 0xffffff1400a07947 */ /* 0x000fea000383ffff */
.L_x_1151:
[----:B-1----:R-:W-:-:S04]  /*16140*/  IMAD.U32 R7, RZ, RZ, UR6 ;  /* 0x00000006ff077e24 */ /* 0x002fc8000f8e00ff */
[----:B------:R1:W2:Y:S03]  /*16150*/  SYNCS.PHASECHK.TRANS64.TRYWAIT P2, [R7+URZ+0x28430], R6 ;  /* 0x02843006070075a7 */ /* 0x0002a6000804017f */
[----:B--2---:R-:W-:Y:S05]  /*16160*/  @!P2 NANOSLEEP.SYNCS 0x989680 ;  /* 0x009896800000a95d */ /* 0x004fea0003900000 */
[----:B------:R-:W2:Y:S02]  /*16170*/  @!P2 SYNCS.PHASECHK.TRANS64 P2, [R7+URZ+0x28430], R6 ;  /* 0x028430060700a5a7 */ /* 0x000ea4000804007f */
[----:B--2---:R-:W-:Y:S05]  /*16180*/  @!P2 BRA `(.L_x_1151) ;  /* 0xfffffffc00eca947 */ /* 0x004fea000383ffff */
[----:B------:R-:W-:Y:S05]  /*16190*/  BRA `(.L_x_1148) ;  /* 0xffffff3000187947 */ /* 0x000fea000383ffff */
.L_x_1155:
[----:B-1----:R-:W-:-:S04]  /*161a0*/  IMAD.U32 R7, RZ, RZ, UR6 ;  /* 0x00000006ff077e24 */ /* 0x002fc8000f8e00ff */
[----:B------:R1:W2:Y:S03]  /*161b0*/  SYNCS.PHASECHK.TRANS64.TRYWAIT P2, [R7+URZ+0x28450], R6 ;  /* 0x02845006070075a7 */ /* 0x0002a6000804017f */
[----:B--2---:R-:W-:Y:S05]  /*161c0*/  @!P2 NANOSLEEP.SYNCS 0x989680 ;  /* 0x009896800000a95d */ /* 0x004fea0003900000 */
[----:B------:R-:W2:Y:S02]  /*161d0*/  @!P2 SYNCS.PHASECHK.TRANS64 P2, [R7+URZ+0x28450], R6 ;  /* 0x028450060700a5a7 */ /* 0x000ea4000804007f */
[----:B--2---:R-:W-:Y:S05]  /*161e0*/  @!P2 BRA `(.L_x_1155) ;  /* 0xfffffffc00eca947 */ /* 0x004fea000383ffff */
[----:B------:R-:W-:Y:S05]  /*161f0*/  BRA `(.L_x_1152) ;  /* 0xffffff3000ec7947 */ /* 0x000fea000383ffff */
.L_x_1169:
[----:B-1----:R-:W-:-:S04]  /*16200*/  IMAD.U32 R5, RZ, RZ, UR9 ;  /* 0x00000009ff057e24 */ /* 0x002fc8000f8e00ff */
[----:B------:R1:W2:Y:S03]  /*16210*/  SYNCS.PHASECHK.TRANS64.TRYWAIT P1, [R5+URZ+0x28450], R0 ;  /* 0x02845000050075a7 */ /* 0x0002a6000802017f */
[----:B--2---:R-:W-:Y:S05]  /*16220*/  @!P1 NANOSLEEP.SYNCS 0x989680 ;  /* 0x009896800000995d */ /* 0x004fea0003900000 */
[----:B------:R-:W2:Y:S02]  /*16230*/  @!P1 SYNCS.PHASECHK.TRANS64 P1, [R5+URZ+0x28450], R0 ;  /* 0x02845000050095a7 */ /* 0x000ea4000802007f */
[----:B--2---:R-:W-:Y:S05]  /*16240*/  @!P1 BRA `(.L_x_1169) ;  /* 0xfffffffc00ec9947 */ /* 0x004fea000383ffff */
[----:B------:R-:W-:Y:S05]  /*16250*/  BRA `(.L_x_1168) ;  /* 0xffffff5400cc7947 */ /* 0x000fea000383ffff */
.L_x_1221:
[----:B------:R-:W-:Y:S02]  /*16260*/  IMAD.MOV.U32 R13, RZ, RZ, R0 ;  /* 0x000000ffff0d7224 */ /* 0x000fe400078e0000 */
[----:B------:R-:W-:Y:S02]  /*16270*/  IMAD.MOV.U32 R12, RZ, RZ, RZ ;  /* 0x000000ffff0c7224 */ /* 0x000fe400078e00ff */
[----:B------:R-:W-:Y:S02]  /*16280*/  IMAD.MOV.U32 R11, RZ, RZ, 0x1f ;  /* 0x0000001fff0b7424 */ /* 0x000fe400078e00ff */
[----:B------:R-:W-:-:S07]  /*16290*/  IMAD.MOV.U32 R15, RZ, RZ, -0x1 ;  /* 0xffffffffff0f7424 */ /* 0x000fce00078e00ff */
[----:B01----:R-:W-:Y:S05]  /*162a0*/  WARPSYNC.COLLECTIVE R15, `(.L_x_1295) ;  /* 0x000000000f087348 */ /* 0x003fea0003c00000 */
[----:B------:R2:W3:Y:S02]  /*162b0*/  SHFL.IDX P6, R14, R13, R12, R11 ;  /* 0x0000000c0d0e7389 */ /* 0x0004e400000c000b */
[----:B0123--:R-:W-:Y:S01]  /*162c0*/  ENDCOLLECTIVE ;  /* 0x000000000000791b */ /* 0x00ffe20003800000 */
.L_x_1295:
[----:B------:R-:W-:Y:S05]  /*162d0*/  BRA `(.L_x_1296) ;  /* 0xffffffc000107947 */ /* 0x000fea000383ffff */
.L_x_1223:
[----:B------:R-:W-:Y:S01]  /*162e0*/  BSSY B0, `(.L_x_1297) ;  /* 0x0000006000007945 */ /* 0x000fe20003800000 */
[----:B------:R-:W-:-:S07]  /*162f0*/  IMAD.MOV.U32 R15, RZ, RZ, -0x1 ;  /* 0xffffffffff0f7424 */ /* 0x000fce00078e00ff */
[----:B01-3--:R-:W-:Y:S05]  /*16300*/  WARPSYNC.COLLECTIVE R15, `(.L_x_1298) ;  /* 0x000000000f0c7348 */ /* 0x00bfea0003c00000 */
[----:B------:R-:W-:Y:S02]  /*16310*/  ELECT P6, UR62, PT ;  /* 0x00000000003e782f */ /* 0x000fe400038c0000 */
[----:B------:R-:W-:Y:S01]  /*16320*/  MOV R14, UR62 ;  /* 0x0000003e000e7c02 */ /* 0x000fe20008000f00 */
[----:B01-3--:R-:W-:Y:S10]  /*16330*/  ENDCOLLECTIVE ;  /* 0x000000000000791b */ /* 0x00bff40003800000 */
.L_x_1298:
[----:B------:R-:W-:Y:S05]  /*16340*/  BSYNC B0 ;  /* 0x0000000000007941 */ /* 0x000fea0003800000 */
.L_x_1297:
[----:B------:R-:W-:Y:S05]  /*16350*/  BRA `(.L_x_1299) ;  /* 0xffffffc0001c7947 */ /* 0x000fea000383ffff */
.L_x_1225:
[----:B0-----:R0:W2:Y:S02]  /*16360*/  SYNCS.PHASECHK.TRANS64.TRYWAIT P0, [R4+URZ+0x28480], R3 ;  /* 0x02848003040075a7 */ /* 0x0010a4000800017f */
[----:B--2---:R-:W-:Y:S05]  /*16370*/  @!P0 NANOSLEEP.SYNCS 0x989680 ;  /* 0x009896800000895d */ /* 0x004fea0003900000 */
[----:B------:R-:W2:Y:S02]  /*16380*/  @!P0 SYNCS.PHASECHK.TRANS64 P0, [R4+URZ+0x28480], R3 ;  /* 0x02848003040085a7 */ /* 0x000ea4000800007f */
[----:B--2---:R-:W-:Y:S05]  /*16390*/  @!P0 BRA `(.L_x_1225) ;  /* 0xfffffffc00f08947 */ /* 0x004fea000383ffff */
[----:B------:R-:W-:Y:S05]  /*163a0*/  BRA `(.L_x_1300) ;  /* 0xffffffc000807947 */ /* 0x000fea000383ffff */
.L_x_1227:
[----:B--2---:R2:W4:Y:S02]  /*163b0*/  SYNCS.PHASECHK.TRANS64.TRYWAIT P0, [R4+URZ+0x28440], R3 ;  /* 0x02844003040075a7 */ /* 0x004524000800017f */
[----:B----4-:R-:W-:Y:S05]  /*163c0*/  @!P0 NANOSLEEP.SYNCS 0x989680 ;  /* 0x009896800000895d */ /* 0x010fea0003900000 */
[----:B------:R-:W4:Y:S02]  /*163d0*/  @!P0 SYNCS.PHASECHK.TRANS64 P0, [R4+URZ+0x28440], R3 ;  /* 0x02844003040085a7 */ /* 0x000f24000800007f */
[----:B----4-:R-:W-:Y:S05]  /*163e0*/  @!P0 BRA `(.L_x_1227) ;  /* 0xfffffffc00f08947 */ /* 0x010fea000383ffff */
[----:B------:R-:W-:Y:S05]  /*163f0*/  BRA `(.L_x_1301) ;  /* 0xffffffc000f07947 */ /* 0x000fea000383ffff */
.L_x_1231:
[----:B------:R-:W-:Y:S02]  /*16400*/  IMAD.MOV.U32 R13, RZ, RZ, R3 ;  /* 0x000000ffff0d7224 */ /* 0x000fe400078e0003 */
[----:B------:R-:W-:Y:S02]  /*16410*/  IMAD.MOV.U32 R12, RZ, RZ, RZ ;  /* 0x000000ffff0c7224 */ /* 0x000fe400078e00ff */
[----:B------:R-:W-:Y:S02]  /*16420*/  IMAD.MOV.U32 R11, RZ, RZ, 0x181f ;  /* 0x0000181fff0b7424 */ /* 0x000fe400078e00ff */
[----:B------:R-:W-:Y:S02]  /*16430*/  IMAD.MOV.U32 R15, RZ, RZ, -0x1 ;  /* 0xffffffffff0f7424 */ /* 0x000fe400078e00ff */
[----:B------:R-:W-:Y:S02]  /*16440*/  IMAD R0, R8, UR42, RZ ;  /* 0x0000002a08007c24 */ /* 0x000fe4000f8e02ff */
[----:B------:R-:W-:-:S07]  /*16450*/  IMAD.IADD R2, R19, 0x1, R18 ;  /* 0x0000000113027824 */ /* 0x000fce00078e0212 */
[----:B-1---5:R-:W-:Y:S05]  /*16460*/  WARPSYNC.COLLECTIVE R15, `(.L_x_1302) ;  /* 0x000000000f087348 */ /* 0x022fea0003c00000 */
[----:B------:R0:W2:Y:S02]  /*16470*/  SHFL.IDX P6, R14, R13, R12, R11 ;  /* 0x0000000c0d0e7389 */ /* 0x0000a400000c000b */
[----:B012--5:R-:W-:Y:S01]  /*16480*/  ENDCOLLECTIVE ;  /* 0x000000000000791b */ /* 0x027fe20003800000 */
.L_x_1302:
[C---:B------:R-:W-:Y:S01]  /*16490*/  VIADD R5, R2.reuse, 0x10 ;  /* 0x0000001002057836 */ /* 0x040fe20000000000 */
[----:B------:R-:W-:Y:S01]  /*164a0*/  ISETP.GE.AND P2, PT, R2, R0, PT ;  /* 0x000000000200720c */ /* 0x000fe20003f46270 */
[----:B------:R-:W-:Y:S02]  /*164b0*/  IMAD.MOV.U32 R13, RZ, RZ, R4 ;  /* 0x000000ffff0d7224 */ /* 0x000fe400078e0004 */
[----:B------:R-:W-:-:S10]  /*164c0*/  IMAD.MOV.U32 R6, RZ, RZ, R14 ;  /* 0x000000ffff067224 */ /* 0x000fd400078e000e */
[----:B------:R-:W-:Y:S05]  /*164d0*/  WARPSYNC.COLLECTIVE R15, `(.L_x_1303) ;  /* 0x000000000f087348 */ /* 0x000fea0003c00000 */
[----:B------:R0:W1:Y:S02]  /*164e0*/  SHFL.IDX P6, R14, R13, R12, R11 ;  /* 0x0000000c0d0e7389 */ /* 0x00006400000c000b */
[----:B01----:R-:W-:Y:S01]  /*164f0*/  ENDCOLLECTIVE ;  /* 0x000000000000791b */ /* 0x003fe20003800000 */
.L_x_1303:
[----:B------:R-:W-:Y:S02]  /*16500*/  IMAD.MOV.U32 R13, RZ, RZ, R3 ;  /* 0x000000ffff0d7224 */ /* 0x000fe400078e0003 */
[----:B------:R-:W-:Y:S02]  /*16510*/  IMAD.MOV.U32 R12, RZ, RZ, 0x1 ;  /* 0x00000001ff0c7424 */ /* 0x000fe400078e00ff */
[----:B------:R-:W-:-:S07]  /*16520*/  IMAD.MOV.U32 R7, RZ, RZ, R14 ;  /* 0x000000ffff077224 */ /* 0x000fce00078e000e */
[----:B------:R-:W-:Y:S05]  /*16530*/  WARPSYNC.COLLECTIVE R15, `(.L_x_1304) ;  /* 0x000000000f087348 */ /* 0x000fea0003c00000 */
[----:B------:R0:W1:Y:S02]  /*16540*/  SHFL.IDX P6, R14, R13, R12, R11 ;  /* 0x0000000c0d0e7389 */ /* 0x00006400000c000b */
[----:B01----:R-:W-:Y:S01]  /*16550*/  ENDCOLLECTIVE ;  /* 0x000000000000791b */ /* 0x003fe20003800000 */
.L_x_1304:
        /* <DEDUP_REMOVED lines=10> */
.L_x_1305:
        /* <DEDUP_REMOVED lines=12> */
.L_x_1306:
        /* <DEDUP_REMOVED lines=16> */
.L_x_1307:
[----:B------:R-:W-:Y:S02]  /*167c0*/  IMAD.MOV.U32 R13, RZ, RZ, R3 ;  /* 0x000000ffff0d7224 */ /* 0x000fe400078e0003 */
[----:B------:R-:W-:Y:S02]  /*167d0*/  IMAD.MOV.U32 R12, RZ, RZ, 0x3 ;  /* 0x00000003ff0c7424 */ /* 0x000fe400078e00ff */
[----:B------:R-:W-:-:S07]  /*167e0*/  IMAD.MOV.U32 R6, RZ, RZ, R14 ;  /* 0x000000ffff067224 */ /* 0x000fce00078e000e */
[----:B------:R-:W-:Y:S05]  /*167f0*/  WARPSYNC.COLLECTIVE R15, `(.L_x_1308) ;  /* 0x000000000f087348 */ /* 0x000fea0003c00000 */
[----:B------:R0:W1:Y:S02]  /*16800*/  SHFL.IDX P6, R14, R13, R12, R11 ;  /* 0x0000000c0d0e7389 */ /* 0x00006400000c000b */
[----:B01----:R-:W-:Y:S01]  /*16810*/  ENDCOLLECTIVE ;  /* 0x000000000000791b */ /* 0x003fe20003800000 */
.L_x_1308:
        /* <DEDUP_REMOVED lines=15> */
.L_x_1309:
[----:B------:R-:W-:Y:S02]  /*16910*/  IMAD.MOV.U32 R13, RZ, RZ, R3 ;  /* 0x000000ffff0d7224 */ /* 0x000fe400078e0003 */
[----:B------:R-:W-:Y:S02]  /*16920*/  IMAD.MOV.U32 R12, RZ, RZ, 0x4 ;  /* 0x00000004ff0c7424 */ /* 0x000fe400078e00ff */
[----:B------:R-:W-:-:S07]  /*16930*/  IMAD.MOV.U32 R6, RZ, RZ, R14 ;  /* 0x000000ffff067224 */ /* 0x000fce00078e000e */
[----:B------:R-:W-:Y:S05]  /*16940*/  WARPSYNC.COLLECTIVE R15, `(.L_x_1310) ;  /* 0x000000000f087348 */ /* 0x000fea0003c00000 */
[----:B------:R0:W1:Y:S02]  /*16950*/  SHFL.IDX P6, R14, R13, R12, R11 ;  /* 0x0000000c0d0e7389 */ /* 0x00006400000c000b */
[----:B01----:R-:W-:Y:S01]  /*16960*/  ENDCOLLECTIVE ;  /* 0x000000000000791b */ /* 0x003fe20003800000 */
.L_x_1310:
        /* <DEDUP_REMOVED lines=15> */
.L_x_1311:
[----:B------:R-:W-:Y:S02]  /*16a60*/  IMAD.MOV.U32 R13, RZ, RZ, R3 ;  /* 0x000000ffff0d7224 */ /* 0x000fe400078e0003 */
[----:B------:R-:W-:Y:S02]  /*16a70*/  IMAD.MOV.U32 R12, RZ, RZ, 0x5 ;  /* 0x00000005ff0c7424 */ /* 0x000fe400078e00ff */
[----:B------:R-:W-:-:S07]  /*16a80*/  IMAD.MOV.U32 R6, RZ, RZ, R14 ;  /* 0x000000ffff067224 */ /* 0x000fce00078e000e */
[----:B------:R-:W-:Y:S05]  /*16a90*/  WARPSYNC.COLLECTIVE R15, `(.L_x_1312) ;  /* 0x000000000f087348 */ /* 0x000fea0003c00000 */
[----:B------:R0:W1:Y:S02]  /*16aa0*/  SHFL.IDX P6, R14, R13, R12, R11 ;  /* 0x0000000c0d0e7389 */ /* 0x00006400000c000b */
[----:B01----:R-:W-:Y:S01]  /*16ab0*/  ENDCOLLECTIVE ;  /* 0x000000000000791b */ /* 0x003fe20003800000 */
.L_x_1312:
        /* <DEDUP_REMOVED lines=15> */
.L_x_1313:
[----:B------:R-:W-:Y:S02]  /*16bb0*/  IMAD.MOV.U32 R13, RZ, RZ, R3 ;  /* 0x000000ffff0d7224 */ /* 0x000fe400078e0003 */
[----:B------:R-:W-:Y:S02]  /*16bc0*/  IMAD.MOV.U32 R12, RZ, RZ, 0x6 ;  /* 0x00000006ff0c7424 */ /* 0x000fe400078e00ff */
[----:B------:R-:W-:-:S07]  /*16bd0*/  IMAD.MOV.U32 R6, RZ, RZ, R14 ;  /* 0x000000ffff067224 */ /* 0x000fce00078e000e */
[----:B------:R-:W-:Y:S05]  /*16be0*/  WARPSYNC.COLLECTIVE R15, `(.L_x_1314) ;  /* 0x000000000f087348 */ /* 0x000fea0003c00000 */
[----:B------:R0:W1:Y:S02]  /*16bf0*/  SHFL.IDX P6, R14, R13, R12, R11 ;  /* 0x0000000c0d0e7389 */ /* 0x00006400000c000b */
[----:B01----:R-:W-:Y:S01]  /*16c00*/  ENDCOLLECTIVE ;  /* 0x000000000000791b */ /* 0x003fe20003800000 */
.L_x_1314:
        /* <DEDUP_REMOVED lines=13> */
.L_x_1315:
        /* <DEDUP_REMOVED lines=8> */
.L_x_1316:
        /* <DEDUP_REMOVED lines=13> */
.L_x_1317:
[----:B------:R-:W-:Y:S01]  /*16e30*/  IMAD.MOV.U32 R4, RZ, RZ, R14 ;  /* 0x000000ffff047224 */ /* 0x000fe200078e000e */
[----:B------:R-:W-:Y:S06]  /*16e40*/  BRA `(.L_x_1318) ;  /* 0xffffffc4007c7947 */ /* 0x000fec000383ffff */
.L_x_1236:
[----:B--2---:R2:W3:Y:S02]  /*16e50*/  SYNCS.PHASECHK.TRANS64.TRYWAIT P0, [R17+URZ+0x28420], R0 ;  /* 0x02842000110075a7 */ /* 0x0044e4000800017f */
[----:B---3--:R-:W-:Y:S05]  /*16e60*/  @!P0 NANOSLEEP.SYNCS 0x989680 ;  /* 0x009896800000895d */ /* 0x008fea0003900000 */
[----:B------:R-:W3:Y:S02]  /*16e70*/  @!P0 SYNCS.PHASECHK.TRANS64 P0, [R17+URZ+0x28420], R0 ;  /* 0x02842000110085a7 */ /* 0x000ee4000800007f */
[----:B---3--:R-:W-:Y:S05]  /*16e80*/  @!P0 BRA `(.L_x_1236) ;  /* 0xfffffffc00f08947 */ /* 0x008fea000383ffff */
[----:B------:R-:W-:Y:S05]  /*16e90*/  BRA `(.L_x_1319) ;  /* 0xffffffc400e87947 */ /* 0x000fea000383ffff */
.L_x_1242:
[----:B---3--:R3:W4:Y:S02]  /*16ea0*/  SYNCS.PHASECHK.TRANS64.TRYWAIT P0, [R4+URZ+0x28480], R3 ;  /* 0x02848003040075a7 */ /* 0x008724000800017f */
[----:B----4-:R-:W-:Y:S05]  /*16eb0*/  @!P0 NANOSLEEP.SYNCS 0x989680 ;  /* 0x009896800000895d */ /* 0x010fea0003900000 */
[----:B------:R-:W4:Y:S02]  /*16ec0*/  @!P0 SYNCS.PHASECHK.TRANS64 P0, [R4+URZ+0x28480], R3 ;  /* 0x02848003040085a7 */ /* 0x000f24000800007f */
[----:B----4-:R-:W-:Y:S05]  /*16ed0*/  @!P0 BRA `(.L_x_1242) ;  /* 0xfffffffc00f08947 */ /* 0x010fea000383ffff */
[----:B------:R-:W-:Y:S05]  /*16ee0*/  BRA `(.L_x_1320) ;  /* 0xffffffc800a47947 */ /* 0x000fea000383ffff */
.L_x_1248:
[----:B--2---:R2:W4:Y:S02]  /*16ef0*/  SYNCS.PHASECHK.TRANS64.TRYWAIT P0, [R4+URZ+0x28440], R3 ;  /* 0x02844003040075a7 */ /* 0x004524000800017f */
[----:B----4-:R-:W-:Y:S05]  /*16f00*/  @!P0 NANOSLEEP.SYNCS 0x989680 ;  /* 0x009896800000895d */ /* 0x010fea0003900000 */
[----:B------:R-:W4:Y:S02]  /*16f10*/  @!P0 SYNCS.PHASECHK.TRANS64 P0, [R4+URZ+0x28440], R3 ;  /* 0x02844003040085a7 */ /* 0x000f24000800007f */
[----:B----4-:R-:W-:Y:S05]  /*16f20*/  @!P0 BRA `(.L_x_1248) ;  /* 0xfffffffc00f08947 */ /* 0x010fea000383ffff */
[----:B------:R-:W-:Y:S05]  /*16f30*/  BRA `(.L_x_1321) ;  /* 0xffffffcc00647947 */ /* 0x000fea000383ffff */
.L_x_1255:
[----:B---3--:R3:W4:Y:S02]  /*16f40*/  SYNCS.PHASECHK.TRANS64.TRYWAIT P0, [R19+URZ+0x28470], R2 ;  /* 0x02847002130075a7 */ /* 0x008724000800017f */
[----:B----4-:R-:W-:Y:S05]  /*16f50*/  @!P0 NANOSLEEP.SYNCS 0x989680 ;  /* 0x009896800000895d */ /* 0x010fea0003900000 */
[----:B------:R-:W4:Y:S02]  /*16f60*/  @!P0 SYNCS.PHASECHK.TRANS64 P0, [R19+URZ+0x28470], R2 ;  /* 0x02847002130085a7 */ /* 0x000f24000800007f */
[----:B----4-:R-:W-:Y:S05]  /*16f70*/  @!P0 BRA `(.L_x_1255) ;  /* 0xfffffffc00f08947 */ /* 0x010fea000383ffff */
[----:B------:R-:W-:Y:S05]  /*16f80*/  BRA `(.L_x_1322) ;  /* 0xffffffd0003c7947 */ /* 0x000fea000383ffff */
.L_x_1257:
[----:B---3--:R3:W4:Y:S02]  /*16f90*/  SYNCS.PHASECHK.TRANS64.TRYWAIT P0, [R19+URZ+0x28460], R3 ;  /* 0x02846003130075a7 */ /* 0x008724000800017f */
[----:B----4-:R-:W-:Y:S05]  /*16fa0*/  @!P0 NANOSLEEP.SYNCS 0x989680 ;  /* 0x009896800000895d */ /* 0x010fea0003900000 */
[----:B------:R-:W4:Y:S02]  /*16fb0*/  @!P0 SYNCS.PHASECHK.TRANS64 P0, [R19+URZ+0x28460], R3 ;  /* 0x02846003130085a7 */ /* 0x000f24000800007f */
[----:B----4-:R-:W-:Y:S05]  /*16fc0*/  @!P0 BRA `(.L_x_1257) ;  /* 0xfffffffc00f08947 */ /* 0x010fea000383ffff */
[----:B------:R-:W-:Y:S05]  /*16fd0*/  BRA `(.L_x_1323) ;  /* 0xffffffd000447947 */ /* 0x000fea000383ffff */
.L_x_1264:
[----:B--2---:R2:W3:Y:S02]  /*16fe0*/  SYNCS.PHASECHK.TRANS64.TRYWAIT P1, [R16+URZ+0x28470], R3 ;  /* 0x02847003100075a7 */ /* 0x0044e4000802017f */
[----:B---3--:R-:W-:Y:S05]  /*16ff0*/  @!P1 NANOSLEEP.SYNCS 0x989680 ;  /* 0x009896800000995d */ /* 0x008fea0003900000 */
[----:B------:R-:W3:Y:S02]  /*17000*/  @!P1 SYNCS.PHASECHK.TRANS64 P1, [R16+URZ+0x28470], R3 ;  /* 0x02847003100095a7 */ /* 0x000ee4000802007f */
[----:B---3--:R-:W-:Y:S05]  /*17010*/  @!P1 BRA `(.L_x_1264) ;  /* 0xfffffffc00f09947 */ /* 0x008fea000383ffff */
[----:B------:R-:W-:Y:S05]  /*17020*/  BRA `(.L_x_1324) ;  /* 0xffffffd8000c7947 */ /* 0x000fea000383ffff */
.L_x_1266:
[----:B--2---:R2:W3:Y:S02]  /*17030*/  SYNCS.PHASECHK.TRANS64.TRYWAIT P1, [R16+URZ+0x28460], R3 ;  /* 0x02846003100075a7 */ /* 0x0044e4000802017f */
[----:B---3--:R-:W-:Y:S05]  /*17040*/  @!P1 NANOSLEEP.SYNCS 0x989680 ;  /* 0x009896800000995d */ /* 0x008fea0003900000 */
[----:B------:R-:W3:Y:S02]  /*17050*/  @!P1 SYNCS.PHASECHK.TRANS64 P1, [R16+URZ+0x28460], R3 ;  /* 0x02846003100095a7 */ /* 0x000ee4000802007f */
[----:B---3--:R-:W-:Y:S05]  /*17060*/  @!P1 BRA `(.L_x_1266) ;  /* 0xfffffffc00f09947 */ /* 0x008fea000383ffff */
[----:B------:R-:W-:Y:S05]  /*17070*/  BRA `(.L_x_1325) ;  /* 0xffffffd800147947 */ /* 0x000fea000383ffff */
.L_x_1279:
[----:B0-----:R0:W1:Y:S02]  /*17080*/  SYNCS.PHASECHK.TRANS64.TRYWAIT P0, [R0+URZ+0x28420], R3 ;  /* 0x02842003000075a7 */ /* 0x001064000800017f */
[----:B-1----:R-:W-:Y:S05]  /*17090*/  @!P0 NANOSLEEP.SYNCS 0x989680 ;  /* 0x009896800000895d */ /* 0x002fea0003900000 */
[----:B------:R-:W1:Y:S02]  /*170a0*/  @!P0 SYNCS.PHASECHK.TRANS64 P0, [R0+URZ+0x28420], R3 ;  /* 0x02842003000085a7 */ /* 0x000e64000800007f */
[----:B-1----:R-:W-:Y:S05]  /*170b0*/  @!P0 BRA `(.L_x_1279) ;  /* 0xfffffffc00f08947 */ /* 0x002fea000383ffff */
[----:B------:R-:W-:Y:S05]  /*170c0*/  BRA `(.L_x_1326) ;  /* 0xffffffe800b07947 */ /* 0x000fea000383ffff */
.L_x_1280:
        /* <DEDUP_REMOVED lines=11> */
.L_x_1328:
[----:B------:R-:W-:Y:S05]  /*17180*/  BSYNC B0 ;  /* 0x0000000000007941 */ /* 0x000fea0003800000 */
.L_x_1327:
[----:B------:R-:W-:Y:S05]  /*17190*/  BRA `(.L_x_1329) ;  /* 0xffffffe800987947 */ /* 0x000fea000383ffff */
.L_x_1283:
[----:B------:R-:W-:Y:S01]  /*171a0*/  BSSY B1, `(.L_x_1330) ;  /* 0x0000006000017945 */ /* 0x000fe20003800000 */
[----:B------:R-:W-:-:S07]  /*171b0*/  IMAD.MOV.U32 R15, RZ, RZ, -0x1 ;  /* 0xffffffffff0f7424 */ /* 0x000fce00078e00ff */
[----:B01----:R-:W-:Y:S05]  /*171c0*/  WARPSYNC.COLLECTIVE R15, `(.L_x_1331) ;  /* 0x000000000f0c7348 */ /* 0x003fea0003c00000 */
[----:B------:R-:W-:Y:S02]  /*171d0*/  ELECT P6, UR62, PT ;  /* 0x00000000003e782f */ /* 0x000fe400038c0000 */
[----:B------:R-:W-:Y:S01]  /*171e0*/  MOV R14, UR62 ;  /* 0x0000003e000e7c02 */ /* 0x000fe20008000f00 */
[----:B01----:R-:W-:Y:S10]  /*171f0*/  ENDCOLLECTIVE ;  /* 0x000000000000791b */ /* 0x003ff40003800000 */
.L_x_1331:
[----:B------:R-:W-:Y:S05]  /*17200*/  BSYNC B1 ;  /* 0x0000000000017941 */ /* 0x000fea0003800000 */
.L_x_1330:
[----:B------:R-:W-:Y:S05]  /*17210*/  BRA `(.L_x_1332) ;  /* 0xffffffe800907947 */ /* 0x000fea000383ffff */
.L_x_1285:
[----:B0-----:R0:W1:Y:S02]  /*17220*/  SYNCS.PHASECHK.TRANS64.TRYWAIT P1, [R6+URZ], R5 ;  /* 0x00000005060075a7 */ /* 0x001064000802017f */
[----:B-1----:R-:W-:Y:S05]  /*17230*/  @!P1 NANOSLEEP.SYNCS 0x989680 ;  /* 0x009896800000995d */ /* 0x002fea0003900000 */
[----:B------:R-:W1:Y:S02]  /*17240*/  @!P1 SYNCS.PHASECHK.TRANS64 P1, [R6+URZ], R5 ;  /* 0x00000005060095a7 */ /* 0x000e64000802007f */
[----:B-1----:R-:W-:Y:S05]  /*17250*/  @!P1 BRA `(.L_x_1285) ;  /* 0xfffffffc00f09947 */ /* 0x002fea000383ffff */
[----:B------:R-:W-:Y:S05]  /*17260*/  BRA `(.L_x_1333) ;  /* 0xffffffe800cc7947 */ /* 0x000fea000383ffff */
.L_x_1286:
[----:B-1----:R1:W2:Y:S02]  /*17270*/  SYNCS.PHASECHK.TRANS64.TRYWAIT P1, [R7+URZ], R2 ;  /* 0x00000002070075a7 */ /* 0x0022a4000802017f */
[----:B--2---:R-:W-:Y:S05]  /*17280*/  @!P1 NANOSLEEP.SYNCS 0x989680 ;  /* 0x009896800000995d */ /* 0x004fea0003900000 */
[----:B------:R-:W2:Y:S02]  /*17290*/  @!P1 SYNCS.PHASECHK.TRANS64 P1, [R7+URZ], R2 ;  /* 0x00000002070095a7 */ /* 0x000ea4000802007f */
[----:B--2---:R-:W-:Y:S05]  /*172a0*/  @!P1 BRA `(.L_x_1286) ;  /* 0xfffffffc00f09947 */ /* 0x004fea000383ffff */
[----:B------:R-:W-:Y:S05]  /*172b0*/  BRA `(.L_x_1334) ;  /* 0xffffffe800c07947 */ /* 0x000fea000383ffff */
.L_x_1288:
[----:B--2---:R2:W3:Y:S02]  /*172c0*/  SYNCS.PHASECHK.TRANS64.TRYWAIT P1, [R4+URZ+0x28460], R5 ;  /* 0x02846005040075a7 */ /* 0x0044e4000802017f */
[----:B---3--:R-:W-:Y:S05]  /*172d0*/  @!P1 NANOSLEEP.SYNCS 0x989680 ;  /* 0x009896800000995d */ /* 0x008fea0003900000 */
[----:B------:R-:W3:Y:S02]  /*172e0*/  @!P1 SYNCS.PHASECHK.TRANS64 P1, [R4+URZ+0x28460], R5 ;  /* 0x02846005040095a7 */ /* 0x000ee4000802007f */
[----:B---3--:R-:W-:Y:S05]  /*172f0*/  @!P1 BRA `(.L_x_1288) ;  /* 0xfffffffc00f09947 */ /* 0x008fea000383ffff */
[----:B------:R-:W-:Y:S05]  /*17300*/  BRA `(.L_x_1335) ;  /* 0xffffffe800c47947 */ /* 0x000fea000383ffff */
.L_x_1290:
[----:B---3--:R3:W4:Y:S02]  /*17310*/  SYNCS.PHASECHK.TRANS64.TRYWAIT P1, [R3+URZ+0x28460], R2 ;  /* 0x02846002030075a7 */ /* 0x008724000802017f */
[----:B----4-:R-:W-:Y:S05]  /*17320*/  @!P1 NANOSLEEP.SYNCS 0x989680 ;  /* 0x009896800000995d */ /* 0x010fea0003900000 */
[----:B------:R-:W4:Y:S02]  /*17330*/  @!P1 SYNCS.PHASECHK.TRANS64 P1, [R3+URZ+0x28460], R2 ;  /* 0x02846002030095a7 */ /* 0x000f24000802007f */
[----:B----4-:R-:W-:Y:S05]  /*17340*/  @!P1 BRA `(.L_x_1290) ;  /* 0xfffffffc00f09947 */ /* 0x010fea000383ffff */
[----:B------:R-:W-:Y:S05]  /*17350*/  BRA `(.L_x_1336) ;  /* 0xffffffe800c47947 */ /* 0x000fea000383ffff */
.L_x_1292:
[----:B----4-:R4:W0:Y:S02]  /*17360*/  SYNCS.PHASECHK.TRANS64.TRYWAIT P0, [R4+URZ+0x28480], R5 ;  /* 0x02848005040075a7 */ /* 0x010824000800017f */
[----:B0-----:R-:W-:Y:S05]  /*17370*/  @!P0 NANOSLEEP.SYNCS 0x989680 ;  /* 0x009896800000895d */ /* 0x001fea0003900000 */
[----:B------:R-:W0:Y:S02]  /*17380*/  @!P0 SYNCS.PHASECHK.TRANS64 P0, [R4+URZ+0x28480], R5 ;  /* 0x02848005040085a7 */ /* 0x000e24000800007f */
[----:B0-----:R-:W-:Y:S05]  /*17390*/  @!P0 BRA `(.L_x_1292) ;  /* 0xfffffffc00f08947 */ /* 0x001fea000383ffff */
[----:B------:R-:W-:Y:S05]  /*173a0*/  BRA `(.L_x_1293) ;  /* 0xffffffe800c07947 */ /* 0x000fea000383ffff */
.L_x_1337:
        /* <DEDUP_REMOVED lines=13> */
.L_x_2900:


//--------------------- .text._ZN7cutlass13device_kernelIN5flash11enable_sm90INS1_16FlashAttnFwdSm90INS1_25CollectiveMainloopFwdSm90ILi2EN4cute5tupleIJNS5_1CILi1EEES8_S8_EEENS6_IJNS7_ILi128EEENS7_ILi64EEENS7_ILi256EEEEEELi256ENS_12float_e4m3_tEfNS_4arch4Sm90ELb0ELb1ELb1ELb1ELb0ELb1ELb0ELb1ELb1ELb1ELb0ELb0EEENS1_21CollectiveEpilogueFwdINS6_IJSA_SC_SB_EEES9_NS_10bfloat16_tESG_Li256ELb1ELb1ELb0ELb1EEENS1_36VarlenDynamicPersistentTileSchedulerILi128ELi64ELi256ELi128ELb0ELb1ELb1ELb1ELb0ELb1EEEEEEEEEvNT_6ParamsE --------------------------
	.section	.text._ZN7cutlass13device_kernelIN5flash11enable_sm90INS1_16FlashAttnFwdSm90INS1_25CollectiveMainloopFwdSm90ILi2EN4cute5tupleIJNS5_1CILi1EEES8_S8_EEENS6_IJNS7_ILi128EEENS7_ILi64EEENS7_ILi256EEEEEELi256ENS_12float_e4m3_tEfNS_4arch4Sm90ELb0ELb1ELb1ELb1ELb0ELb1ELb0ELb1ELb1ELb1ELb0ELb0EEENS1_21CollectiveEpilogueFwdINS6_IJSA_SC_SB_EEES9_NS_10bfloat16_tESG_Li256ELb1ELb1ELb0ELb1EEENS1_36VarlenDynamicPersistentTileSchedulerILi128ELi64ELi256ELi128ELb0ELb1ELb1ELb1ELb0ELb1EEEEEEEEEvNT_6ParamsE,"ax",@progbits
	.align	128
.text._ZN7cutlass13device_kernelIN5flash11enable_sm90INS1_16FlashAttnFwdSm90INS1_25CollectiveMainloopFwdSm90ILi2EN4cute5tupleIJNS5_1CILi1EEES8_S8_EEENS6_IJNS7_ILi128EEENS7_ILi64EEENS7_ILi256EEEEEELi256ENS_12float_e4m3_tEfNS_4arch4Sm90ELb0ELb1ELb1ELb1ELb0ELb1ELb0ELb1ELb1ELb1ELb0ELb0EEENS1_21CollectiveEpilogueFwdINS6_IJSA_SC_SB_EEES9_NS_10bfloat16_tESG_Li256ELb1ELb1ELb0ELb1EEENS1_36VarlenDynamicPersistentTileSchedulerILi128ELi64ELi256ELi128ELb0ELb1ELb1ELb1ELb0ELb1EEEEEEEEEvNT_6ParamsE:
        .type           _ZN7cutlass13device_kernelIN5flash11enable_sm90INS1_16FlashAttnFwdSm90INS1_25CollectiveMainloopFwdSm90ILi2EN4cute5tupleIJNS5_1CILi1EEES8_S8_EEENS6_IJNS7_ILi128EEENS7_ILi64EEENS7_ILi256EEEEEELi256ENS_12float_e4m3_tEfNS_4arch4Sm90ELb0ELb1ELb1ELb1ELb0ELb1ELb0ELb1ELb1ELb1ELb0ELb0EEENS1_21CollectiveEpilogueFwdINS6_IJSA_SC_SB_EEES9_NS_10bfloat16_tESG_Li256ELb1ELb1ELb0ELb1EEENS1_36VarlenDynamicPersistentTileSchedulerILi128ELi64ELi256ELi128ELb0ELb1ELb1ELb1ELb0ELb1EEEEEEEEEvNT_6ParamsE,@function
        .size           _ZN7cutlass13device_kernelIN5flash11enable_sm90INS1_16FlashAttnFwdSm90INS1_25CollectiveMainloopFwdSm90ILi2EN4cute5tupleIJNS5_1CILi1EEES8_S8_EEENS6_IJNS7_ILi128EEENS7_ILi64EEENS7_ILi256EEEEEELi256ENS_12float_e4m3_tEfNS_4arch4Sm90ELb0ELb1ELb1ELb1ELb0ELb1ELb0ELb1ELb1ELb1ELb0ELb0EEENS1_21CollectiveEpilogueFwdINS6_IJSA_SC_SB_EEES9_NS_10bfloat16_tESG_Li256ELb1ELb1ELb0ELb1EEENS1_36VarlenDynamicPersistentTileSchedulerILi128ELi64ELi256ELi128ELb0ELb1ELb1ELb1ELb0ELb1EEEEEEEEEvNT_6ParamsE,(.L_x_2901 - _ZN7cutlass13device_kernelIN5flash11enable_sm90INS1_16FlashAttnFwdSm90INS1_25CollectiveMainloopFwdSm90ILi2EN4cute5tupleIJNS5_1CILi1EEES8_S8_EEENS6_IJNS7_ILi128EEENS7_ILi64EEENS7_ILi256EEEEEELi256ENS_12float_e4m3_tEfNS_4arch4Sm90ELb0ELb1ELb1ELb1ELb0ELb1ELb0ELb1ELb1ELb1ELb0ELb0EEENS1_21CollectiveEpilogueFwdINS6_IJSA_SC_SB_EEES9_NS_10bfloat16_tESG_Li256ELb1ELb1ELb0ELb1EEENS1_36VarlenDynamicPersistentTileSchedulerILi128ELi64ELi256ELi128ELb0ELb1ELb1ELb1ELb0ELb1EEEEEEEEEvNT_6ParamsE)
        .other          _ZN7cutlass13device_kernelIN5flash11enable_sm90INS1_16FlashAttnFwdSm90INS1_25CollectiveMainloopFwdSm90ILi2EN4cute5tupleIJNS5_1CILi1EEES8_S8_EEENS6_IJNS7_ILi128EEENS7_ILi64EEENS7_ILi256EEEEEELi256ENS_12float_e4m3_tEfNS_4arch4Sm90ELb0ELb1ELb1ELb1ELb0ELb1ELb0ELb1ELb1ELb1ELb0ELb0EEENS1_21CollectiveEpilogueFwdINS6_IJSA_SC_SB_EEES9_NS_10bfloat16_tESG_Li256ELb1ELb1ELb0ELb1EEENS1_36VarlenDynamicPersistentTileSchedulerILi128ELi64ELi256ELi128ELb0ELb1ELb1ELb1ELb0ELb1EEEEEEEEEvNT_6ParamsE,@"STO_CUDA_ENTRY STV_DEFAULT"
_ZN7cutlass13device_kernelIN5flash11enable_sm90INS1_16FlashAttnFwdSm90INS1_25CollectiveMainloopFwdSm90ILi2EN4cute5tupleIJNS5_1CILi1EEES8_S8_EEENS6_IJNS7_ILi128EEENS7_ILi64EEENS7_ILi256EEEEEELi256ENS_12float_e4m3_tEfNS_4arch4Sm90ELb0ELb1ELb1ELb1ELb0ELb1ELb0ELb1ELb1ELb1ELb0ELb0EEENS1_21CollectiveEpilogueFwdINS6_IJSA_SC_SB_EEES9_NS_10bfloat16_tESG_Li256ELb1ELb1ELb0ELb1EEENS1_36VarlenDynamicPersistentTileSchedulerILi128ELi64ELi256ELi128ELb0ELb1ELb1ELb1ELb0ELb1EEEEEEEEEvNT_6ParamsE:
        /* <DEDUP_REMOVED lines=24> */
.L_x_1339:
[----:B------:R-:W-:Y:S05]  /*0180*/  BSYNC B0 ;  /* 0x0000000000007941 */ /* 0x000fea0003800000 */
.L_x_1338:
        /* <DEDUP_REMOVED lines=41> */
.L_x_1340:
        /* <DEDUP_REMOVED lines=22> */
.L_x_1341:
        /* <DEDUP_REMOVED lines=18> */
.L_x_1342:
        /* <DEDUP_REMOVED lines=22> */
.L_x_1343:
        /* <DEDUP_REMOVED lines=22> */
.L_x_1344:
        /* <DEDUP_REMOVED lines=8> */
.L_x_1347:
        /* <DEDUP_REMOVED lines=20> */
[----:B------:R-:W-:Y:S02]  /*0b20*/  R2UR UR44, R16 ;  /* 0x00000000102c72ca */ /* 0x000fe400000e0000 */
[----:B------:R-:W-:Y:S02]  /*0b30*/  CS2R R192, SRZ ;  /* 0x0000000000c07805 */ /* 0x000fe4000001ff00 */
[----:B------:R-:W-:Y:S01]  /*0b40*/  CS2R R198, SRZ ;  /* 0x0000000000c67805 */ /* 0x000fe2000001ff00 */
[----:B------:R-:W-:Y:S01]  /*0b50*/  ULOP3.LUT UR45, UR40, 0x1, URZ, 0xfc, !UPT ;  /* 0x00000001282d7892 */ /* 0x000fe2000f8efc3f */
[----:B------:R-:W-:-:S07]  /*0b60*/  UMOV UR43, URZ ;  /* 0x0000003f002b7c82 */ /* 0x000fce0008000000 */
[----:B------:R-:W-:Y:S01]  /*0b70*/  UIADD3 UR44, UR44, 0x18000, URZ ;  /* 0x000180002c2c7890 */ /* 0x000fe2000fffe03f */
[----:B0-----:R-:W-:-:S05]  /*0b80*/  VIADD R12, R0, 0xffffff80 ;  /* 0xffffff80000c7836 */ /* 0x001fca0000000000 */
[----:B------:R-:W-:-:S04]  /*0b90*/  SHF.R.S32.HI R0, RZ, 0x1f, R12 ;  /* 0x0000001fff007819 */ /* 0x000fc8000001140c */
[CC--:B------:R-:W-:Y:S02]  /*0ba0*/  LEA.HI R2, R0.reuse, R12.reuse, RZ, 0x7 ;  /* 0x0000000c00027211 */ /* 0x0c0fe400078f38ff */
[-C--:B------:R-:W-:Y:S02]  /*0bb0*/  LEA.HI R4, R0, R12.reuse, RZ, 0x5 ;  /* 0x0000000c00047211 */ /* 0x080fe400078f28ff */
[----:B------:R-:W-:Y:S02]  /*0bc0*/  LOP3.LUT R222, R2, 0xffffff80, RZ, 0xc0, !PT ;  /* 0xffffff8002de7812 */ /* 0x000fe400078ec0ff */
[-C--:B------:R-:W-:Y:S01]  /*0bd0*/  LEA.HI R3, R0, R12.reuse, RZ, 0x4 ;  /* 0x0000000c00037211 */ /* 0x080fe200078f20ff */
[----:B------:R-:W-:Y:S01]  /*0be0*/  IMAD.SHL.U32 R5, R4, 0x20, RZ ;  /* 0x0000002004057824 */ /* 0x000fe200078e00ff */
[----:B------:R-:W-:Y:S01]  /*0bf0*/  LEA.HI R11, R0, R12, RZ, 0x2 ;  /* 0x0000000c000b7211 */ /* 0x000fe200078f10ff */
[----:B------:R-:W-:Y:S01]  /*0c00*/  IMAD.IADD R222, R12, 0x1, -R222 ;  /* 0x000000010cde7824 */ /* 0x000fe200078e0ade */
[----:B------:R-:W-:-:S02]  /*0c10*/  LOP3.LUT R4, R3, 0x3fffff0, RZ, 0xc0, !PT ;  /* 0x03fffff003047812 */ /* 0x000fc400078ec0ff */
[----:B------:R-:W-:Y:S02]  /*0c20*/  LOP3.LUT R5, R5, 0xfffffc00, RZ, 0xc0, !PT ;  /* 0xfffffc0005057812 */ /* 0x000fe400078ec0ff */
[----:B------:R-:W-:Y:S01]  /*0c30*/  SHF.R.S32.HI R7, RZ, 0x1f, R222 ;  /* 0x0000001fff077819 */ /* 0x000fe200000114de */
[----:B------:R-:W-:Y:S01]  /*0c40*/  IMAD.IADD R4, R12, 0x1, -R4 ;  /* 0x000000010c047824 */ /* 0x000fe200078e0a04 */
[----:B------:R-:W-:Y:S02]  /*0c50*/  LEA.HI R17, R0, R12, RZ, 0x3 ;  /* 0x0000000c00117211 */ /* 0x000fe400078f18ff */
[----:B------:R-:W-:Y:S02]  /*0c60*/  LEA.HI R8, R7, R222, RZ, 0x2 ;  /* 0x000000de07087211 */ /* 0x000fe400078f10ff */
[----:B------:R-:W-:Y:S02]  /*0c70*/  LOP3.LUT R11, R11, 0xfffffffc, RZ, 0xc0, !PT ;  /* 0xfffffffc0b0b7812 */ /* 0x000fe400078ec0ff */
[----:B------:R-:W-:-:S02]  /*0c80*/  SHF.R.S32.HI R9, RZ, 0x2, R8 ;  /* 0x00000002ff097819 */ /* 0x000fc40000011408 */
[----:B------:R-:W-:Y:S02]  /*0c90*/  SHF.R.S32.HI R6, RZ, 0x1f, R8 ;  /* 0x0000001fff067819 */ /* 0x000fe40000011408 */
[----:B------:R-:W-:Y:S02]  /*0ca0*/  SHF.R.S32.HI R229, RZ, 0x7, R2 ;  /* 0x00000007ffe57819 */ /* 0x000fe40000011402 */
[----:B------:R-:W-:Y:S02]  /*0cb0*/  LEA.HI R6, R6, R9, RZ, 0x3 ;  /* 0x0000000906067211 */ /* 0x000fe400078f18ff */
[----:B------:R-:W-:Y:S02]  /*0cc0*/  LOP3.LUT R215, R17, 0xfffffff8, RZ, 0xc0, !PT ;  /* 0xfffffff811d77812 */ /* 0x000fe400078ec0ff */
[----:B------:R-:W-:Y:S01]  /*0cd0*/  LOP3.LUT R10, R6, 0xfffffff8, RZ, 0xc0, !PT ;  /* 0xfffffff8060a7812 */ /* 0x000fe200078ec0ff */
[----:B------:R-:W-:Y:S01]  /*0ce0*/  IMAD R6, R4, 0x40, R5 ;  /* 0x0000004004067824 */ /* 0x000fe200078e0205 */
[----:B------:R-:W-:Y:S01]  /*0cf0*/  SHF.R.S32.HI R4, RZ, 0x4, R3 ;  /* 0x00000004ff047819 */ /* 0x000fe20000011403 */
[----:B------:R-:W-:Y:S01]  /*0d00*/  IMAD.IADD R215, R12, 0x1, -R215 ;  /* 0x000000010cd77824 */ /* 0x000fe200078e0ad7 */
[----:B------:R-:W-:Y:S01]  /*0d10*/  LEA.HI R0, R0, R12, RZ, 0x6 ;  /* 0x0000000c00007211 */ /* 0x000fe200078f30ff */
[----:B------:R-:W-:Y:S01]  /*0d20*/  IMAD.IADD R10, R9, 0x1, -R10 ;  /* 0x00000001090a7824 */ /* 0x000fe200078e0a0a */
[----:B------:R-:W-:Y:S01]  /*0d30*/  LEA.HI R3, R3, R4, RZ, 0x1 ;  /* 0x0000000403037211 */ /* 0x000fe200078f08ff */
[----:B------:R-:W-:Y:S01]  /*0d40*/  IMAD.SHL.U32 R22, R215, 0x10, RZ ;  /* 0x00000010d7167824 */ /* 0x000fe200078e00ff */
[----:B------:R-:W-:Y:S01]  /*0d50*/  SHF.R.S32.HI R17, RZ, 0x3, R17 ;  /* 0x00000003ff117819 */ /* 0x000fe20000011411 */
[----:B------:R-:W-:Y:S01]  /*0d60*/  IMAD.SHL.U32 R0, R0, 0x10, RZ ;  /* 0x0000001000007824 */ /* 0x000fe200078e00ff */
[----:B------:R-:W-:Y:S01]  /*0d70*/  LOP3.LUT R3, R3, 0x1ffffffe, RZ, 0xc0, !PT ;  /* 0x1ffffffe03037812 */ /* 0x000fe200078ec0ff */
[----:B------:R-:W-:Y:S01]  /*0d80*/  IMAD.SHL.U32 R18, R215, 0x8, RZ ;  /* 0x00000008d7127824 */ /* 0x000fe200078e00ff */
[----:B------:R-:W-:Y:S01]  /*0d90*/  LEA.HI R7, R7, R222, RZ, 0x5 ;  /* 0x000000de07077211 */ /* 0x000fe200078f28ff */
[C---:B------:R-:W-:Y:S01]  /*0da0*/  VIADD R236, R17.reuse, 0x60 ;  /* 0x0000006011ec7836 */ /* 0x040fe20000000000 */
[----:B------:R-:W-:Y:S01]  /*0db0*/  IADD3 R11, R12, -R11, RZ ;  /* 0x8000000b0c0b7210 */ /* 0x000fe20007ffe0ff */
[----:B------:R-:W-:Y:S01]  /*0dc0*/  IMAD.IADD R3, R4, 0x1, -R3 ;  /* 0x0000000104037824 */ /* 0x000fe200078e0a03 */
[----:B------:R-:W-:Y:S01]  /*0dd0*/  LEA.HI R2, R2, R229, RZ, 0x1 ;  /* 0x000000e502027211 */ /* 0x000fe200078f08ff */
[----:B------:R-:W-:Y:S01]  /*0de0*/  VIADD R237, R17, 0x40 ;  /* 0x0000004011ed7836 */ /* 0x000fe20000000000 */
[----:B------:R-:W-:Y:S01]  /*0df0*/  SHF.R.S32.HI R7, RZ, 0x5, R7 ;  /* 0x00000005ff077819 */ /* 0x000fe20000011407 */
[----:B------:R-:W-:Y:S01]  /*0e00*/  IMAD R233, R3, 0x8, R6 ;  /* 0x0000000803e97824 */ /* 0x000fe200078e0206 */
[----:B------:R-:W-:Y:S01]  /*0e10*/  LEA.HI R5, R11, R11, RZ, 0x1 ;  /* 0x0000000b0b057211 */ /* 0x000fe200078f08ff */
[----:B------:R-:W-:Y:S01]  /*0e20*/  IMAD.SHL.U32 R208, R17, 0x80, RZ ;  /* 0x0000008011d07824 */ /* 0x000fe200078e00ff */
[----:B------:R-:W-:Y:S01]  /*0e30*/  LOP3.LUT R2, R2, 0x3fffffe, RZ, 0xc0, !PT ;  /* 0x03fffffe02027812 */ /* 0x000fe200078ec0ff */
[----:B------:R-:W-:Y:S01]  /*0e40*/  IMAD R7, R7, 0x10, R10 ;  /* 0x0000001007077824 */ /* 0x000fe200078e020a */
[----:B------:R-:W-:Y:S01]  /*0e50*/  IADD3 R218, R17, 0x20, RZ ;  /* 0x0000002011da7810 */ /* 0x000fe20007ffe0ff */
[----:B------:R-:W-:Y:S01]  /*0e60*/  IMAD.SHL.U32 R227, R236, 0x80, RZ ;  /* 0x00000080ece37824 */ /* 0x000fe200078e00ff */
[----:B------:R-:W-:Y:S01]  /*0e70*/  LOP3.LUT R4, R5, 0x1ffffffe, RZ, 0xc0, !PT ;  /* 0x1ffffffe05047812 */ /* 0x000fe200078ec0ff */
[----:B------:R-:W-:Y:S01]  /*0e80*/  IMAD.IADD R2, R229, 0x1, -R2 ;  /* 0x00000001e5027824 */ /* 0x000fe200078e0a02 */
[----:B------:R-:W-:Y:S01]  /*0e90*/  LOP3.LUT R211, R0, 0xfffffc00, RZ, 0xc0, !PT ;  /* 0xfffffc0000d37812 */ /* 0x000fe200078ec0ff */
[----:B------:R-:W-:Y:S01]  /*0ea0*/  IMAD.SHL.U32 R206, R218, 0x80, RZ ;  /* 0x00000080dace7824 */ /* 0x000fe200078e00ff */
[----:B------:R-:W-:Y:S01]  /*0eb0*/  SHF.R.S32.HI R3, RZ, 0x1f, R218 ;  /* 0x0000001fff037819 */ /* 0x000fe200000114da */
[----:B------:R-:W-:Y:S01]  /*0ec0*/  IMAD R232, R2, 0x40, R7 ;  /* 0x0000004002e87824 */ /* 0x000fe200078e0207 */
[----:B------:R-:W-:Y:S01]  /*0ed0*/  SHF.R.S32.HI R5, RZ, 0x1f, R236 ;  /* 0x0000001fff057819 */ /* 0x000fe200000114ec */
[----:B------:R-:W-:Y:S01]  /*0ee0*/  IMAD.SHL.U32 R228, R237, 0x80, RZ ;  /* 0x00000080ede47824 */ /* 0x000fe200078e00ff */
[----:B------:R-:W-:Y:S01]  /*0ef0*/  SHF.R.S32.HI R0, RZ, 0x1f, R237 ;  /* 0x0000001fff007819 */ /* 0x000fe200000114ed */
[----:B------:R-:W-:Y:S01]  /*0f00*/  IMAD.IADD R205, R11, 0x1, -R4 ;  /* 0x000000010bcd7824 */ /* 0x000fe200078e0a04 */
[----:B------:R-:W-:Y:S01]  /*0f10*/  LEA.HI R3, R3, R218, RZ, 0x3 ;  /* 0x000000da03037211 */ /* 0x000fe200078f18ff */
[C---:B------:R-:W-:Y:S01]  /*0f20*/  VIADD R207, R18.reuse, 0x80 ;  /* 0x0000008012cf7836 */ /* 0x040fe20000000000 */
[----:B------:R-:W-:Y:S01]  /*0f30*/  LEA.HI R5, R5, R236, RZ, 0x3 ;  /* 0x000000ec05057211 */ /* 0x000fe200078f18ff */
[----:B------:R-:W-:Y:S01]  /*0f40*/  VIADD R209, R18, 0xc0 ;  /* 0x000000c012d17836 */ /* 0x000fe20000000000 */
[----:B------:R-:W-:Y:S01]  /*0f50*/  LEA.HI R2, R0, R237, RZ, 0x3 ;  /* 0x000000ed00027211 */ /* 0x000fe200078f18ff */
[----:B------:R-:W-:Y:S01]  /*0f60*/  IMAD.SHL.U32 R3, R3, 0x80, RZ ;  /* 0x0000008003037824 */ /* 0x000fe200078e00ff */
[----:B------:R-:W-:Y:S01]  /*0f70*/  LOP3.LUT R208, R208, 0x380, RZ, 0xc0, !PT ;  /* 0x00000380d0d07812 */ /* 0x000fe200078ec0ff */
[----:B------:R-:W-:Y:S01]  /*0f80*/  IMAD.SHL.U32 R230, R5, 0x80, RZ ;  /* 0x0000008005e67824 */ /* 0x000fe200078e00ff */
[----:B------:R-:W-:Y:S01]  /*0f90*/  LOP3.LUT R206, R206, 0x380, RZ, 0xc0, !PT ;  /* 0x00000380cece7812 */ /* 0x000fe200078ec0ff */
[----:B------:R-:W-:Y:S01]  /*0fa0*/  IMAD.SHL.U32 R2, R2, 0x80, RZ ;  /* 0x0000008002027824 */ /* 0x000fe200078e00ff */
[----:B------:R-:W-:Y:S01]  /*0fb0*/  LOP3.LUT R227, R227, 0x380, RZ, 0xc0, !PT ;  /* 0x00000380e3e37812 */ /* 0x000fe200078ec0ff */
[----:B------:R-:W-:Y:S01]  /*0fc0*/  IMAD R205, R205, 0x8, R232 ;  /* 0x00000008cdcd7824 */ /* 0x000fe200078e02e8 */
[----:B------:R-:W-:-:S02]  /*0fd0*/  LOP3.LUT R0, R208, 0x70, R22, 0xf8, !PT ;  /* 0x00000070d0007812 */ /* 0x000fc400078ef816 */
[----:B------:R-:W-:Y:S02]  /*0fe0*/  SHF.R.U32.HI R235, RZ, 0x3, R208 ;  /* 0x00000003ffeb7819 */ /* 0x000fe400000116d0 */
[----:B------:R-:W-:Y:S02]  /*0ff0*/  LOP3.LUT R228, R228, 0x380, RZ, 0xc0, !PT ;  /* 0x00000380e4e47812 */ /* 0x000fe400078ec0ff */
[----:B------:R-:W-:Y:S02]  /*1000*/  LOP3.LUT R213, R211, R0, R235, 0xf6, !PT ;  /* 0x00000000d3d57212 */ /* 0x000fe400078ef6eb */
[----:B------:R-:W-:Y:S02]  /*1010*/  SHF.R.U32.HI R234, RZ, 0x3, R206 ;  /* 0x00000003ffea7819 */ /* 0x000fe400000116ce */
[--C-:B------:R-:W-:Y:S01]  /*1020*/  LOP3.LUT R5, R206, 0x70, R22.reuse, 0xf8, !PT ;  /* 0x00000070ce057812 */ /* 0x100fe200078ef816 */
[----:B------:R-:W-:Y:S01]  /*1030*/  IMAD.IADD R212, R16, 0x1, R213 ;  /* 0x0000000110d47824 */ /* 0x000fe200078e02d5 */
[----:B------:R-:W-:-:S02]  /*1040*/  LOP3.LUT R7, R227, 0x70, R22, 0xf8, !PT ;  /* 0x00000070e3077812 */ /* 0x000fc400078ef816 */
[----:B------:R-:W-:Y:S02]  /*1050*/  SHF.R.U32.HI R4, RZ, 0x3, R227 ;  /* 0x00000003ff047819 */ /* 0x000fe400000116e3 */
[----:B------:R-:W-:Y:S02]  /*1060*/  LOP3.LUT R210, R3, 0xfffffc00, RZ, 0xc0, !PT ;  /* 0xfffffc0003d27812 */ /* 0x000fe400078ec0ff */
[----:B------:R-:W-:Y:S02]  /*1070*/  LOP3.LUT R230, R230, 0xfffffc00, RZ, 0xc0, !PT ;  /* 0xfffffc00e6e67812 */ /* 0x000fe400078ec0ff */
[----:B------:R-:W-:Y:S02]  /*1080*/  LOP3.LUT R0, R228, 0x70, R22, 0xf8, !PT ;  /* 0x00000070e4007812 */ /* 0x000fe400078ef816 */
[----:B------:R-:W-:Y:S02]  /*1090*/  SHF.R.U32.HI R6, RZ, 0x3, R228 ;  /* 0x00000003ff067819 */ /* 0x000fe400000116e4 */
[----:B------:R-:W-:-:S02]  /*10a0*/  LOP3.LUT R231, R2, 0xfffffc00, RZ, 0xc0, !PT ;  /* 0xfffffc0002e77812 */ /* 0x000fc400078ec0ff */
[----:B------:R-:W-:Y:S02]  /*10b0*/  LOP3.LUT R197, R8, 0x7ffffffc, RZ, 0xc0, !PT ;  /* 0x7ffffffc08c57812 */ /* 0x000fe400078ec0ff */
[----:B------:R-:W-:Y:S02]  /*10c0*/  LOP3.LUT R5, R210, R5, R234, 0xf6, !PT ;  /* 0x00000005d2057212 */ /* 0x000fe400078ef6ea */
[----:B------:R-:W-:Y:S01]  /*10d0*/  LOP3.LUT R7, R230, R7, R4, 0xf6, !PT ;  /* 0x00000007e6077212 */ /* 0x000fe200078ef604 */
[----:B------:R-:W-:Y:S01]  /*10e0*/  IMAD.IADD R197, R222, 0x1, -R197 ;  /* 0x00000001dec57824 */ /* 0x000fe200078e0ac5 */
[----:B------:R-:W-:Y:S01]  /*10f0*/  IADD3 R194, R18, 0x40, RZ ;  /* 0x0000004012c27810 */ /* 0x000fe20007ffe0ff */
[C---:B------:R-:W-:Y:S01]  /*1100*/  IMAD.IADD R226, R16.reuse, 0x1, R5 ;  /* 0x0000000110e27824 */ /* 0x040fe200078e0205 */
[----:B------:R-:W-:Y:S01]  /*1110*/  LOP3.LUT R3, R231, R0, R6, 0xf6, !PT ;  /* 0x00000000e7037212 */ /* 0x000fe200078ef606 */
[----:B------:R-:W-:Y:S01]  /*1120*/  IMAD.IADD R223, R16, 0x1, R7 ;  /* 0x0000000110df7824 */ /* 0x000fe200078e0207 */
[----:B------:R-:W-:-:S02]  /*1130*/  SHF.R.S32.HI R221, RZ, 0x1f, R17 ;  /* 0x0000001fffdd7819 */ /* 0x000fc40000011411 */
[----:B------:R-:W-:Y:S02]  /*1140*/  SHF.R.S32.HI R23, RZ, 0x1f, R22 ;  /* 0x0000001fff177819 */ /* 0x000fe40000011416 */
[----:B------:R-:W-:Y:S02]  /*1150*/  SHF.R.S32.HI R19, RZ, 0x1f, R18 ;  /* 0x0000001fff137819 */ /* 0x000fe40000011412 */
[----:B------:R-:W-:Y:S02]  /*1160*/  SHF.R.S32.HI R214, RZ, 0x1f, R194 ;  /* 0x0000001fffd67819 */ /* 0x000fe400000114c2 */
[----:B------:R-:W-:Y:S02]  /*1170*/  SHF.R.S32.HI R220, RZ, 0x1f, R207 ;  /* 0x0000001fffdc7819 */ /* 0x000fe400000114cf */
[----:B------:R-:W-:Y:S02]  /*1180*/  SHF.R.S32.HI R219, RZ, 0x1f, R209 ;  /* 0x0000001fffdb7819 */ /* 0x000fe400000114d1 */
[----:B------:R-:W-:-:S07]  /*1190*/  IADD3 R224, R16, R3, RZ ;  /* 0x0000000310e07210 */ /* 0x000fce0007ffe0ff */
.L_x_1577:
[----:B------:R-:W-:Y:S05]  /*11a0*/  YIELD ;  /* 0x0000000000007946 */ /* 0x000fea0003800000 */
[----:B------:R-:W-:Y:S01]  /*11b0*/  ULDC.64 UR4, c[0x0][0xa28] ;  /* 0x00028a0000047ab9 */ /* 0x000fe20000000a00 */
[----:B0-2---:R-:W0:Y:S01]  /*11c0*/  LDC.64 R4, c[0x0][0xa08] ;  /* 0x00028200ff047b82 */ /* 0x005e220000000a00 */
[----:B------:R-:W-:Y:S01]  /*11d0*/  ISETP.NE.U32.AND P1, PT, RZ, UR4, PT ;  /* 0x00000004ff007c0c */ /* 0x000fe2000bf25070 */
[----:B------:R-:W-:Y:S02]  /*11e0*/  IMAD.MOV.U32 R11, RZ, RZ, RZ ;  /* 0x000000ffff0b7224 */ /* 0x000fe400078e00ff */
[----:B------:R-:W-:Y:S01]  /*11f0*/  IMAD.MOV.U32 R25, RZ, RZ, RZ ;  /* 0x000000ffff197224 */ /* 0x000fe200078e00ff */
[----:B------:R-:W-:Y:S01]  /*1200*/  ISETP.NE.AND.EX P1, PT, RZ, UR5, PT, P1 ;  /* 0x00000005ff007c0c */ /* 0x000fe2000bf25310 */
[----:B------:R-:W-:-:S02]  /*1210*/  ULDC.64 UR4, c[0x0][0xa18] ;  /* 0x0002860000047ab9 */ /* 0x000fc40000000a00 */
[----:B------:R-:W-:-:S04]  /*1220*/  ISETP.NE.U32.AND P2, PT, RZ, UR4, PT ;  /* 0x00000004ff007c0c */ /* 0x000fc8000bf45070 */
[----:B------:R-:W-:Y:S01]  /*1230*/  ISETP.NE.AND.EX P2, PT, RZ, UR5, PT, P2 ;  /* 0x00000005ff007c0c */ /* 0x000fe2000bf45320 */
[----:B------:R-:W-:Y:S02]  /*1240*/  ULDC.64 UR4, c[0x0][0xa08] ;  /* 0x0002820000047ab9 */ /* 0x000fe40000000a00 */
[----:B------:R-:W-:-:S03]  /*1250*/  ISETP.NE.U32.AND P0, PT, RZ, UR4, PT ;  /* 0x00000004ff007c0c */ /* 0x000fc6000bf05070 */
[----:B------:R-:W1:Y:S01]  /*1260*/  @P1 LDC.64 R2, c[0x0][0xa28] ;  /* 0x00028a00ff021b82 */ /* 0x000e620000000a00 */
[----:B------:R-:W-:Y:S01]  /*1270*/  ISETP.NE.AND.EX P0, PT, RZ, UR5, PT, P0 ;  /* 0x00000005ff007c0c */ /* 0x000fe2000bf05300 */
[----:B0-----:R-:W-:-:S06]  /*1280*/  IMAD.WIDE R8, R203, 0x4, R4 ;  /* 0x00000004cb087825 */ /* 0x001fcc00078e0204 */
[----:B------:R-:W0:Y:S01]  /*1290*/  @P2 LDC.64 R6, c[0x0][0xa18] ;  /* 0x00028600ff062b82 */ /* 0x000e220000000a00 */
[----:B------:R-:W-:Y:S02]  /*12a0*/  ULDC UR4, c[0x0][0x288] ;  /* 0x0000a20000047ab9 */ /* 0x000fe40000000800 */
[----:B------:R-:W-:Y:S01]  /*12b0*/  IMAD.U32 R195, RZ, RZ, UR4 ;  /* 0x00000004ffc37e24 */ /* 0x000fe2000f8e00ff */
[----:B------:R-:W-:Y:S02]  /*12c0*/  ULDC.64 UR4, c[0x0][0x418] ;  /* 0x0001060000047ab9 */ /* 0x000fe40000000a00 */
[----:B------:R2:W5:Y:S01]  /*12d0*/  @P0 LDG.E R25, desc[UR46][R8.64] ;  /* 0x0000002e08190981 */ /* 0x000562000c1e1900 */
[----:B-1----:R-:W-:-:S05]  /*12e0*/  @P1 IMAD.WIDE R2, R203, 0x4, R2 ;  /* 0x00000004cb021825 */ /* 0x002fca00078e0202 */
[----:B------:R2:W5:Y:S01]  /*12f0*/  @P1 LDG.E R11, desc[UR46][R2.64] ;  /* 0x0000002e020b1981 */ /* 0x000562000c1e1900 */
[----:B0-----:R-:W-:-:S05]  /*1300*/  @P2 IMAD.WIDE R4, R203, 0x4, R6 ;  /* 0x00000004cb042825 */ /* 0x001fca00078e0206 */
        /* <DEDUP_REMOVED lines=9> */
[----:B------:R-:W-:Y:S01]  /*13a0*/  IMAD.U32 R24, RZ, RZ, UR4 ;  /* 0x00000004ff187e24 */ /* 0x000fe2000f8e00ff */
[----:B--234-:R-:W-:Y:S06]  /*13b0*/  @P2 BRA `(.L_x_1349) ;  /* 0x0000000000242947 */ /* 0x01cfec0003800000 */
        /* <DEDUP_REMOVED lines=8> */
[----:B--2---:R-:W-:-:S07]  /*1440*/  IMAD.IADD R195, R0, 0x1, -R195 ;  /* 0x0000000100c37824 */ /* 0x004fce00078e0ac3 */
.L_x_1349:
[----:B------:R-:W-:Y:S01]  /*1450*/  ULDC.64 UR4, c[0x0][0xa20] ;  /* 0x0002880000047ab9 */ /* 0x000fe20000000a00 */
[----:B------:R-:W-:Y:S01]  /*1460*/  MOV R216, R202 ;  /* 0x000000ca00d87202 */ /* 0x000fe20000000f00 */
[----:B------:R-:W-:Y:S01]  /*1470*/  IMAD.MOV.U32 R217, RZ, RZ, R203 ;  /* 0x000000ffffd97224 */ /* 0x000fe200078e00cb */
[----:B------:R-:W-:-:S04]  /*1480*/  ISETP.NE.U32.AND P1, PT, RZ, UR4, PT ;  /* 0x00000004ff007c0c */ /* 0x000fc8000bf25070 */
[----:B------:R-:W-:-:S13]  /*1490*/  ISETP.NE.AND.EX P1, PT, RZ, UR5, PT, P1 ;  /* 0x00000005ff007c0c */ /* 0x000fda000bf25310 */
[----:B------:R-:W-:Y:S05]  /*14a0*/  @!P1 BRA `(.L_x_1350) ;  /* 0x0000000000109947 */ /* 0x000fea0003800000 */
[----:B------:R-:W0:Y:S02]  /*14b0*/  LDC.64 R2, c[0x0][0xa20] ;  /* 0x00028800ff027b82 */ /* 0x000e240000000a00 */
[----:B0-----:R-:W-:-:S05]  /*14c0*/  IMAD.WIDE R2, R203, 0x4, R2 ;  /* 0x00000004cb027825 */ /* 0x001fca00078e0202 */
[----:B------:R0:W5:Y:S01]  /*14d0*/  LDG.E R24, desc[UR46][R2.64] ;  /* 0x0000002e02187981 */ /* 0x000162000c1e1900 */
[----:B------:R-:W-:Y:S05]  /*14e0*/  BRA `(.L_x_1351) ;  /* 0x0000000000107947 */ /* 0x000fea0003800000 */
.L_x_1350:
[----:B------:R-:W-:Y:S05]  /*14f0*/  @!P0 BRA `(.L_x_1351) ;  /* 0x00000000000c8947 */ /* 0x000fea0003800000 */
[----:B------:R-:W2:Y:S04]  /*1500*/  LDG.E R3, desc[UR46][R8.64] ;  /* 0x0000002e08037981 */ /* 0x000ea8000c1e1900 */
[----:B------:R-:W2:Y:S02]  /*1510*/  LDG.E R24, desc[UR46][R8.64+0x4] ;  /* 0x0000042e08187981 */ /* 0x000ea4000c1e1900 */
[----:B--2---:R-:W-:-:S07]  /*1520*/  IMAD.IADD R24, R24, 0x1, -R3 ;  /* 0x0000000118187824 */ /* 0x004fce00078e0a03 */
.L_x_1351:
[----:B------:R-:W-:Y:S01]  /*1530*/  ULDC.64 UR4, c[0x0][0xa10] ;  /* 0x0002840000047ab9 */ /* 0x000fe20000000a00 */
[----:B------:R-:W1:Y:S01]  /*1540*/  LDC R6, c[0x0][0x448] ;  /* 0x00011200ff067b82 */ /* 0x000e620000000800 */
[----:B------:R-:W-:-:S04]  /*1550*/  ISETP.NE.U32.AND P0, PT, RZ, UR4, PT ;  /* 0x00000004ff007c0c */ /* 0x000fc8000bf05070 */
[----:B------:R-:W-:Y:S01]  /*1560*/  ISETP.NE.AND.EX P0, PT, RZ, UR5, PT, P0 ;  /* 0x00000005ff007c0c */ /* 0x000fe2000bf05300 */
[----:B------:R-:W-:Y:S02]  /*1570*/  ULDC.64 UR4, c[0x0][0xa30] ;  /* 0x00028c0000047ab9 */ /* 0x000fe40000000a00 */
[----:B------:R-:W-:Y:S01]  /*1580*/  ISETP.NE.U32.AND P1, PT, RZ, UR4, PT ;  /* 0x00000004ff007c0c */ /* 0x000fe2000bf25070 */
[----:B-----5:R-:W-:Y:S01]  /*1590*/  IMAD.MOV.U32 R87, RZ, RZ, R24 ;  /* 0x000000ffff577224 */ /* 0x020fe200078e0018 */
[----:B------:R-:W2:Y:S02]  /*15a0*/  LDC.64 R12, c[0x0][0x9e0] ;  /* 0x00027800ff0c7b82 */ /* 0x000ea40000000a00 */
[----:B------:R-:W-:-:S06]  /*15b0*/  ISETP.NE.AND.EX P1, PT, RZ, UR5, PT, P1 ;  /* 0x00000005ff007c0c */ /* 0x000fcc000bf25310 */
[----:B0-----:R-:W0:Y:S08]  /*15c0*/  @P0 LDC.64 R2, c[0x0][0xa10] ;  /* 0x00028400ff020b82 */ /* 0x001e300000000a00 */
[----:B------:R-:W3:Y:S01]  /*15d0*/  @P1 LDC.64 R4, c[0x0][0xa30] ;  /* 0x00028c00ff041b82 */ /* 0x000ee20000000a00 */
[----:B0-----:R-:W-:-:S05]  /*15e0*/  @P0 IMAD.WIDE R2, R203, 0x4, R2 ;  /* 0x00000004cb020825 */ /* 0x001fca00078e0202 */
[----:B------:R-:W4:Y:S04]  /*15f0*/  @P0 LDG.E R0, desc[UR46][R2.64] ;  /* 0x0000002e02000981 */ /* 0x000f28000c1e1900 */
[----:B------:R-:W4:Y:S01]  /*1600*/  @P0 LDG.E R7, desc[UR46][R2.64+0x4] ;  /* 0x0000042e02070981 */ /* 0x000f22000c1e1900 */
[----:B---3--:R-:W-:-:S05]  /*1610*/  @P1 IMAD.WIDE R4, R203, 0x4, R4 ;  /* 0x00000004cb041825 */ /* 0x008fca00078e0204 */
[----:B------:R0:W5:Y:S01]  /*1620*/  @P1 LDG.E R87, desc[UR46][R4.64] ;  /* 0x0000002e04571981 */ /* 0x000162000c1e1900 */
[----:B-1----:R-:W-:Y:S01]  /*1630*/  ISETP.NE.AND P1, PT, R6, 0x1, PT ;  /* 0x000000010600780c */ /* 0x002fe20003f25270 */
[----:B------:R-:W-:Y:S01]  /*1640*/  IMAD.SHL.U32 R204, R201, 0x80, RZ ;  /* 0x00000080c9cc7824 */ /* 0x000fe200078e00ff */
[----:B--2---:R-:W-:Y:S01]  /*1650*/  ISETP.GE.AND P2, PT, R13, 0x1, PT ;  /* 0x000000010d00780c */ /* 0x004fe20003f46270 */
[----:B------:R-:W-:-:S10]  /*1660*/  IMAD.IADD R11, R24, 0x1, -R11 ;  /* 0x00000001180b7824 */ /* 0x000fd400078e0a0b */
[----:B------:R-:W1:Y:S08]  /*1670*/  @P1 LDC R9, c[0x0][0x44c] ;  /* 0x00011300ff091b82 */ /* 0x000e700000000800 */
[----:B------:R-:W2:Y:S01]  /*1680*/  @P1 LDC R6, c[0x0][0x450] ;  /* 0x00011400ff061b82 */ /* 0x000ea20000000800 */
[----:B----4-:R-:W-:Y:S02]  /*1690*/  @P0 IMAD.IADD R46, R7, 0x1, -R0 ;  /* 0x00000001072e0824 */ /* 0x010fe400078e0a00 */
[----:B------:R-:W-:-:S02]  /*16a0*/  VIADD R0, R204, 0x7f ;  /* 0x0000007fcc007836 */ /* 0x000fc40000000000 */
[----:B------:R-:W-:Y:S02]  /*16b0*/  IMAD.IADD R196, R11, 0x1, R46 ;  /* 0x000000010bc47824 */ /* 0x000fe400078e022e */
[----:B-1----:R-:W-:Y:S01]  /*16c0*/  @P1 IMAD.HI.U32 R3, R0, R9, RZ ;  /* 0x0000000900031227 */ /* 0x002fe200078e00ff */
[----:B------:R-:W-:Y:S02]  /*16d0*/  MOV R2, R0 ;  /* 0x0000000000027202 */ /* 0x000fe40000000f00 */
[C---:B------:R-:W-:Y:S01]  /*16e0*/  IADD3 R49, R196.reuse, 0x1, -R195 ;  /* 0x00000001c4317810 */ /* 0x040fe20007ffe8c3 */
[----:B------:R-:W-:Y:S01]  /*16f0*/  VIADD R0, R196, 0x3f ;  /* 0x0000003fc4007836 */ /* 0x000fe20000000000 */
[----:B--2---:R-:W-:-:S04]  /*1700*/  @P1 SHF.R.U32.HI R2, RZ, R6, R3 ;  /* 0x00000006ff021219 */ /* 0x004fc80000011603 */
[----:B------:R-:W-:Y:S01]  /*1710*/  SHF.R.S32.HI R3, RZ, 0x1f, R0 ;  /* 0x0000001fff037819 */ /* 0x000fe20000011400 */
[----:B------:R-:W-:-:S03]  /*1720*/  IMAD.IADD R7, R49, 0x1, R2 ;  /* 0x0000000131077824 */ /* 0x000fc600078e0202 */
[----:B------:R-:W-:Y:S01]  /*1730*/  LEA.HI R3, R3, R0, RZ, 0x6 ;  /* 0x0000000003037211 */ /* 0x000fe200078f30ff */
[----:B------:R-:W-:-:S03]  /*1740*/  IMAD.IADD R0, R7, 0x1, R12 ;  /* 0x0000000107007824 */ /* 0x000fc600078e020c */
[----:B------:R-:W-:Y:S01]  /*1750*/  SHF.R.S32.HI R56, RZ, 0x6, R3 ;  /* 0x00000006ff387819 */ /* 0x000fe20000011403 */
[----:B0-----:R-:W-:Y:S06]  /*1760*/  @!P2 BRA `(.L_x_1352) ;  /* 0x000000000048a947 */ /* 0x001fec0003800000 */
[C---:B------:R-:W-:Y:S01]  /*1770*/  ISETP.GT.AND P0, PT, R7.reuse, RZ, PT ;  /* 0x000000ff0700720c */ /* 0x040fe20003f04270 */
[----:B------:R-:W-:Y:S01]  /*1780*/  BSSY B0, `(.L_x_1353) ;  /* 0x000000e000007945 */ /* 0x000fe20003800000 */
[----:B------:R-:W-:-:S11]  /*1790*/  VIADD R2, R7, 0xffffffff ;  /* 0xffffffff07027836 */ /* 0x000fd60000000000 */
[----:B------:R-:W-:Y:S05]  /*17a0*/  @P0 BRA `(.L_x_1354) ;  /* 0x00000000001c0947 */ /* 0x000fea0003800000 */
[----:B------:R-:W-:Y:S01]  /*17b0*/  ISETP.NE.AND P0, PT, R13, 0x1, PT ;  /* 0x000000010d00780c */ /* 0x000fe20003f05270 */
[----:B------:R-:W-:-:S12]  /*17c0*/  IMAD.MOV R3, RZ, RZ, -R7 ;  /* 0x000000ffff037224 */ /* 0x000fd800078e0a07 */
[----:B------:R-:W0:Y:S02]  /*17d0*/  @P0 LDC.64 R4, c[0x0][0x9e8] ;  /* 0x00027a00ff040b82 */ /* 0x000e240000000a00 */
[----:B0-----:R-:W-:-:S05]  /*17e0*/  @P0 IMAD.HI.U32 R2, R3, R4, RZ ;  /* 0x0000000403020227 */ /* 0x001fca00078e00ff */
[----:B------:R-:W-:-:S04]  /*17f0*/  @P0 SHF.R.U32.HI R3, RZ, R5, R2 ;  /* 0x00000005ff030219 */ /* 0x000fc80000011602 */
[----:B------:R-:W-:Y:S01]  /*1800*/  LOP3.LUT R2, RZ, R3, RZ, 0x33, !PT ;  /* 0x00000003ff027212 */ /* 0x000fe200078e33ff */
[----:B------:R-:W-:Y:S06]  /*1810*/  BRA `(.L_x_1355) ;  /* 0x0000000000107947 */ /* 0x000fec0003800000 */
.L_x_1354:
[----:B------:R-:W-:-:S13]  /*1820*/  ISETP.NE.AND P0, PT, R13, 0x1, PT ;  /* 0x000000010d00780c */ /* 0x000fda0003f05270 */
[----:B------:R-:W0:Y:S02]  /*1830*/  @P0 LDC.64 R4, c[0x0][0x9e8] ;  /* 0x00027a00ff040b82 */ /* 0x000e240000000a00 */
[----:B0-----:R-:W-:-:S05]  /*1840*/  @P0 IMAD.HI.U32 R4, R2, R4, RZ ;  /* 0x0000000402040227 */ /* 0x001fca00078e00ff */
[----:B------:R-:W-:-:S07]  /*1850*/  @P0 SHF.R.U32.HI R2, RZ, R5, R4 ;  /* 0x00000005ff020219 */ /* 0x000fce0000011604 */
.L_x_1355:
[----:B------:R-:W-:Y:S05]  /*1860*/  BSYNC B0 ;  /* 0x0000000000007941 */ /* 0x000fea0003800000 */
.L_x_1353:
[----:B------:R-:W-:-:S05]  /*1870*/  IMAD R3, R2, R13, R13 ;  /* 0x0000000d02037224 */ /* 0x000fca00078e020d */
[----:B------:R-:W-:-:S07]  /*1880*/  VIMNMX R0, R0, R3, PT ;  /* 0x0000000300007248 */ /* 0x000fce0003fe0100 */
.L_x_1352:
[----:B------:R-:W0:Y:S01]  /*1890*/  @P1 LDC R3, c[0x0][0x44c] ;  /* 0x00011300ff031b82 */ /* 0x000e220000000800 */
[----:B------:R-:W-:Y:S01]  /*18a0*/  IMAD.MOV.U32 R2, RZ, RZ, R204 ;  /* 0x000000ffff027224 */ /* 0x000fe200078e00cc */
[----:B------:R-:W-:Y:S01]  /*18b0*/  ULDC UR4, c[0x0][0x9dc] ;  /* 0x0002770000047ab9 */ /* 0x000fe20000000800 */
[----:B------:R-:W-:-:S05]  /*18c0*/  IMAD.IADD R57, R196, 0x1, -R195 ;  /* 0x00000001c4397824 */ /* 0x000fca00078e0ac3 */
[----:B------:R-:W1:Y:S01]  /*18d0*/  @P1 LDC R4, c[0x0][0x450] ;  /* 0x00011400ff041b82 */ /* 0x000e620000000800 */
[----:B0-----:R-:W-:-:S05]  /*18e0*/  @P1 IMAD.HI.U32 R3, R204, R3, RZ ;  /* 0x00000003cc031227 */ /* 0x001fca00078e00ff */
[----:B-1----:R-:W-:-:S05]  /*18f0*/  @P1 SHF.R.U32.HI R2, RZ, R4, R3 ;  /* 0x00000004ff021219 */ /* 0x002fca0000011603 */
[----:B------:R-:W-:-:S05]  /*1900*/  IMAD.IADD R2, R57, 0x1, R2 ;  /* 0x0000000139027824 */ /* 0x000fca00078e0202 */
[----:B------:R-:W-:Y:S01]  /*1910*/  IADD3 R3, R2, -UR4, RZ ;  /* 0x8000000402037c10 */ /* 0x000fe2000fffe0ff */
[----:B------:R-:W-:Y:S06]  /*1920*/  @!P2 BRA `(.L_x_1356) ;  /* 0x000000000044a947 */ /* 0x000fec0003800000 */
[----:B------:R-:W-:Y:S01]  /*1930*/  ISETP.GT.AND P0, PT, R2, -0x1, PT ;  /* 0xffffffff0200780c */ /* 0x000fe20003f04270 */
[----:B------:R-:W-:-:S12]  /*1940*/  BSSY B0, `(.L_x_1357) ;  /* 0x000000d000007945 */ /* 0x000fd80003800000 */
        /* <DEDUP_REMOVED lines=8> */
.L_x_1358:
[----:B------:R-:W-:-:S13]  /*19d0*/  ISETP.NE.AND P0, PT, R13, 0x1, PT ;  /* 0x000000010d00780c */ /* 0x000fda0003f05270 */
[----:B------:R-:W0:Y:S02]  /*19e0*/  @P0 LDC.64 R4, c[0x0][0x9e8] ;  /* 0x00027a00ff040b82 */ /* 0x000e240000000a00 */
[----:B0-----:R-:W-:-:S05]  /*19f0*/  @P0 IMAD.HI.U32 R4, R2, R4, RZ ;  /* 0x0000000402040227 */ /* 0x001fca00078e00ff */
[----:B------:R-:W-:-:S07]  /*1a00*/  @P0 SHF.R.U32.HI R2, RZ, R5, R4 ;  /* 0x00000005ff020219 */ /* 0x000fce0000011604 */
.L_x_1359:
[----:B------:R-:W-:Y:S05]  /*1a10*/  BSYNC B0 ;  /* 0x0000000000007941 */ /* 0x000fea0003800000 */
.L_x_1357:
[----:B------:R-:W-:-:S05]  /*1a20*/  IMAD R2, R2, R13, RZ ;  /* 0x0000000d02027224 */ /* 0x000fca00078e02ff */
[----:B------:R-:W-:-:S07]  /*1a30*/  VIMNMX R3, R3, R2, !PT ;  /* 0x0000000203037248 */ /* 0x000fce0007fe0100 */
.L_x_1356:
[----:B------:R-:W-:Y:S01]  /*1a40*/  VIADD R0, R0, 0x3f ;  /* 0x0000003f00007836 */ /* 0x000fe20000000000 */
[----:B------:R-:W-:-:S04]  /*1a50*/  SHF.R.S32.HI R2, RZ, 0x1f, R3 ;  /* 0x0000001fff027819 */ /* 0x000fc80000011403 */
[----:B------:R-:W-:Y:S02]  /*1a60*/  SHF.R.S32.HI R5, RZ, 0x1f, R0 ;  /* 0x0000001fff057819 */ /* 0x000fe40000011400 */
[----:B------:R-:W-:Y:S02]  /*1a70*/  LEA.HI R2, R2, R3, RZ, 0x6 ;  /* 0x0000000302027211 */ /* 0x000fe400078f30ff */
[----:B------:R-:W-:Y:S02]  /*1a80*/  LEA.HI R5, R5, R0, RZ, 0x6 ;  /* 0x0000000005057211 */ /* 0x000fe400078f30ff */
[----:B------:R-:W-:Y:S02]  /*1a90*/  SHF.R.S32.HI R2, RZ, 0x6, R2 ;  /* 0x00000006ff027819 */ /* 0x000fe40000011402 */
[----:B------:R-:W-:Y:S02]  /*1aa0*/  SHF.R.S32.HI R5, RZ, 0x6, R5 ;  /* 0x00000006ff057819 */ /* 0x000fe40000011405 */
[----:B------:R-:W-:-:S02]  /*1ab0*/  VIMNMX R2, RZ, R2, !PT ;  /* 0x00000002ff027248 */ /* 0x000fc40007fe0100 */
[----:B------:R-:W-:-:S03]  /*1ac0*/  VIMNMX R5, R56, R5, PT ;  /* 0x0000000538057248 */ /* 0x000fc60003fe0100 */
[--C-:B------:R-:W-:Y:S02]  /*1ad0*/  IMAD R2, R2, 0x40, -R11.reuse ;  /* 0x0000004002027824 */ /* 0x100fe400078e0a0b */
[----:B------:R-:W-:-:S03]  /*1ae0*/  IMAD R5, R5, 0x40, -R11 ;  /* 0x0000004005057824 */ /* 0x000fc600078e0a0b */
[----:B------:R-:W-:Y:S02]  /*1af0*/  VIMNMX R2, RZ, R2, !PT ;  /* 0x00000002ff027248 */ /* 0x000fe40007fe0100 */
[----:B------:R-:W-:Y:S02]  /*1b00*/  VIMNMX R5, R5, R46, PT ;  /* 0x0000002e05057248 */ /* 0x000fe40003fe0100 */
[----:B------:R-:W-:Y:S02]  /*1b10*/  SHF.R.U32.HI R48, RZ, 0x6, R2 ;  /* 0x00000006ff307819 */ /* 0x000fe40000011602 */
[----:B------:R-:W-:-:S03]  /*1b20*/  ISETP.GT.AND P0, PT, R5, R2, PT ;  /* 0x000000020500720c */ /* 0x000fc60003f04270 */
[----:B------:R-:W-:-:S10]  /*1b30*/  IMAD.MOV.U32 R47, RZ, RZ, R48 ;  /* 0x000000ffff2f7224 */ /* 0x000fd400078e0030 */
[----:B------:R-:W-:-:S05]  /*1b40*/  @P0 VIADD R0, R5, 0x3f ;  /* 0x0000003f05000836 */ /* 0x000fca0000000000 */
[----:B------:R-:W-:-:S04]  /*1b50*/  @P0 SHF.R.S32.HI R3, RZ, 0x1f, R0 ;  /* 0x0000001fff030819 */ /* 0x000fc80000011400 */
[----:B------:R-:W-:-:S04]  /*1b60*/  @P0 LEA.HI R3, R3, R0, RZ, 0x6 ;  /* 0x0000000003030211 */ /* 0x000fc800078f30ff */
[----:B------:R-:W-:Y:S02]  /*1b70*/  @P0 SHF.R.S32.HI R47, RZ, 0x6, R3 ;  /* 0x00000006ff2f0819 */ /* 0x000fe40000011403 */
[----:B------:R-:W-:Y:S02]  /*1b80*/  PLOP3.LUT P0, PT, PT, PT, PT, 0x80, 0x0 ;  /* 0x000000000000781c */ /* 0x000fe40003f0f070 */
[----:B------:R-:W-:-:S13]  /*1b90*/  ISETP.GT.AND P1, PT, R47, R48, PT ;  /* 0x000000302f00720c */ /* 0x000fda0003f24270 */
[----:B------:R-:W-:Y:S05]  /*1ba0*/  @!P1 BRA `(.L_x_1360) ;  /* 0x0000005400a89947 */ /* 0x000fea0003800000 */
        /* <DEDUP_REMOVED lines=20> */
.L_x_1362:
[----:B------:R-:W-:Y:S05]  /*1cf0*/  BSYNC B6 ;  /* 0x0000000000067941 */ /* 0x000fea0003800000 */
.L_x_1361:
        /* <DEDUP_REMOVED lines=19> */
[----:B-1---5:R-:W-:Y:S05]  /*1e30*/  CALL.ABS.NOINC R2 ;  /* 0x0000000002007343 */ /* 0x022fea0003c00000 */
.L_x_1364:
[----:B------:R-:W-:Y:S05]  /*1e40*/  BSYNC B6 ;  /* 0x0000000000067941 */ /* 0x000fea0003800000 */
.L_x_1363:
[----:B------:R-:W-:Y:S01]  /*1e50*/  ULDC.64 UR4, c[0x0][0x9f8] ;  /* 0x00027e0000047ab9 */ /* 0x000fe20000000a00 */
[----:B------:R-:W-:Y:S01]  /*1e60*/  IMAD.MOV.U32 R0, RZ, RZ, R203 ;  /* 0x000000ffff007224 */ /* 0x000fe200078e00cb */
[----:B------:R-:W-:Y:S01]  /*1e70*/  ISETP.NE.U32.AND P0, PT, RZ, UR4, PT ;  /* 0x00000004ff007c0c */ /* 0x000fe2000bf05070 */
[----:B------:R-:W0:Y:S01]  /*1e80*/  S2R R20, SR_TID.X ;  /* 0x0000000000147919 */ /* 0x000e220000002100 */
[----:B------:R-:W1:Y:S01]  /*1e90*/  LDC.64 R74, c[0x0][0x300] ;  /* 0x0000c000ff4a7b82 */ /* 0x000e620000000a00 */
[----:B------:R-:W-:Y:S01]  /*1ea0*/  IADD3 R25, R25, R24, RZ ;  /* 0x0000001819197210 */ /* 0x000fe20007ffe0ff */
[----:B------:R-:W-:Y:S01]  /*1eb0*/  ULDC.64 UR6, c[0x0][0xa08] ;  /* 0x0002820000067ab9 */ /* 0x000fe20000000a00 */
[----:B------:R-:W-:Y:S01]  /*1ec0*/  ISETP.NE.AND.EX P0, PT, RZ, UR5, PT, P0 ;  /* 0x00000005ff007c0c */ /* 0x000fe2000bf05300 */
[----:B------:R-:W-:Y:S01]  /*1ed0*/  ULDC.64 UR4, c[0x0][0x308] ;  /* 0x0000c20000047ab9 */ /* 0x000fe20000000a00 */
[----:B------:R-:W-:-:S03]  /*1ee0*/  SHF.R.S32.HI R8, RZ, 0x1f, R202 ;  /* 0x0000001fff087819 */ /* 0x000fc600000114ca */
[----:B------:R-:W2:Y:S08]  /*1ef0*/  LDC.64 R70, c[0x0][0x3f8] ;  /* 0x0000fe00ff467b82 */ /* 0x000eb00000000a00 */
[----:B------:R-:W3:Y:S08]  /*1f00*/  @P0 LDC.64 R2, c[0x0][0x9f8] ;  /* 0x00027e00ff020b82 */ /* 0x000ef00000000a00 */
[----:B------:R-:W4:Y:S08]  /*1f10*/  LDC R63, c[0x0][0x3f4] ;  /* 0x0000fd00ff3f7b82 */ /* 0x000f300000000800 */
[----:B------:R-:W4:Y:S01]  /*1f20*/  LDC.64 R66, c[0x0][0x408] ;  /* 0x00010200ff427b82 */ /* 0x000f220000000a00 */
[----:B---3--:R-:W-:-:S05]  /*1f30*/  @P0 IMAD.WIDE R2, R203, 0x4, R2 ;  /* 0x00000004cb020825 */ /* 0x008fca00078e0202 */
[----:B------:R3:W4:Y:S01]  /*1f40*/  @P0 LDG.E R0, desc[UR46][R2.64] ;  /* 0x0000002e02000981 */ /* 0x000722000c1e1900 */
[----:B------:R-:W-:Y:S01]  /*1f50*/  SHF.R.S32.HI R12, RZ, 0x1f, R25 ;  /* 0x0000001fff0c7819 */ /* 0x000fe20000011419 */
[-C--:B-1----:R-:W-:Y:S01]  /*1f60*/  IMAD.WIDE.U32 R4, R25, R74.reuse, RZ ;  /* 0x0000004a19047225 */ /* 0x082fe200078e00ff */
[----:B------:R-:W-:Y:S02]  /*1f70*/  ISETP.NE.U32.AND P0, PT, RZ, UR6, PT ;  /* 0x00000006ff007c0c */ /* 0x000fe4000bf05070 */
[----:B0-----:R-:W-:Y:S01]  /*1f80*/  SHF.R.U32.HI R26, RZ, 0x7, R20 ;  /* 0x00000007ff1a7819 */ /* 0x001fe20000011614 */
[-C--:B------:R-:W-:Y:S01]  /*1f90*/  IMAD R6, R12, R74.reuse, RZ ;  /* 0x0000004a0c067224 */ /* 0x080fe200078e02ff */
[----:B------:R-:W-:Y:S01]  /*1fa0*/  ISETP.NE.AND.EX P0, PT, RZ, UR7, PT, P0 ;  /* 0x00000007ff007c0c */ /* 0x000fe2000bf05300 */
[----:B------:R-:W-:Y:S01]  /*1fb0*/  IMAD.WIDE.U32 R78, R17, R74, R22 ;  /* 0x0000004a114e7225 */ /* 0x000fe200078e0016 */
[----:B------:R-:W-:Y:S02]  /*1fc0*/  ISETP.NE.AND P6, PT, R26, 0x1, PT ;  /* 0x000000011a00780c */ /* 0x000fe40003fc5270 */
[----:B-----5:R-:W-:Y:S01]  /*1fd0*/  SHF.R.S32.HI R15, RZ, 0x1f, R87 ;  /* 0x0000001fff0f7819 */ /* 0x020fe20000011457 */
[----:B------:R-:W-:Y:S01]  /*1fe0*/  IMAD R7, R25, R75, R6 ;  /* 0x0000004b19077224 */ /* 0x000fe200078e0206 */
[--C-:B------:R-:W-:Y:S01]  /*1ff0*/  SHF.L.U64.HI R77, R74, 0x6, R75.reuse ;  /* 0x000000064a4d7819 */ /* 0x100fe2000001024b */
[----:B---3--:R-:W-:Y:S01]  /*2000*/  IMAD R3, R8, UR4, RZ ;  /* 0x0000000408037c24 */ /* 0x008fe2000f8e02ff */
[----:B------:R-:W-:Y:S01]  /*2010*/  SHF.L.U64.HI R76, R74, 0x5, R75 ;  /* 0x000000054a4c7819 */ /* 0x000fe2000001024b */
[----:B------:R-:W-:Y:S01]  /*2020*/  IMAD.IADD R5, R5, 0x1, R7 ;  /* 0x0000000105057824 */ /* 0x000fe200078e0207 */
[----:B--2---:R-:W-:Y:S01]  /*2030*/  SHF.L.U64.HI R73, R70, 0x5, R71 ;  /* 0x0000000546497819 */ /* 0x004fe20000010247 */
[----:B------:R-:W-:Y:S01]  /*2040*/  IMAD R7, R202, UR5, R3 ;  /* 0x00000005ca077c24 */ /* 0x000fe2000f8e0203 */
[----:B------:R-:W-:Y:S01]  /*2050*/  SHF.L.U64.HI R72, R70, 0x6, R71 ;  /* 0x0000000646487819 */ /* 0x000fe20000010247 */
[----:B------:R-:W-:Y:S01]  /*2060*/  IMAD.WIDE.U32 R2, R202, UR4, R4 ;  /* 0x00000004ca027c25 */ /* 0x000fe2000f8e0004 */
[----:B------:R-:W-:Y:S01]  /*2070*/  ULDC.64 UR4, c[0x0][0x310] ;  /* 0x0000c40000047ab9 */ /* 0x000fe20000000a00 */
[----:B----4-:R-:W-:-:S02]  /*2080*/  SHF.L.U64.HI R69, R66, 0x5, R67 ;  /* 0x0000000542457819 */ /* 0x010fc40000010243 */
[----:B------:R-:W-:Y:S01]  /*2090*/  IMAD.IADD R3, R3, 0x1, R7 ;  /* 0x0000000103037824 */ /* 0x000fe200078e0207 */
[----:B------:R-:W-:Y:S01]  /*20a0*/  SHF.L.U64.HI R68, R66, 0x6, R67 ;  /* 0x0000000642447819 */ /* 0x000fe20000010243 */
[----:B------:R-:W-:Y:S01]  /*20b0*/  VIADD R92, R22, 0x80 ;  /* 0x00000080165c7836 */ /* 0x000fe20000000000 */
[----:B------:R-:W-:Y:S02]  /*20c0*/  SHF.R.S32.HI R65, RZ, 0x1f, R218 ;  /* 0x0000001fff417819 */ /* 0x000fe400000114da */
[----:B------:R-:W-:Y:S02]  /*20d0*/  IADD3 R64, R26, 0x8, RZ ;  /* 0x000000081a407810 */ /* 0x000fe40007ffe0ff */
[----:B------:R-:W-:Y:S02]  /*20e0*/  SHF.R.S32.HI R6, RZ, 0x1f, R0 ;  /* 0x0000001fff067819 */ /* 0x000fe40000011400 */
[----:B------:R-:W-:Y:S02]  /*20f0*/  SEL R43, R0, RZ, !P0 ;  /* 0x000000ff002b7207 */ /* 0x000fe40004000000 */
[----:B------:R-:W-:-:S03]  /*2100*/  SEL R6, R6, RZ, !P0 ;  /* 0x000000ff06067207 */ /* 0x000fc60004000000 */
[----:B------:R-:W-:-:S04]  /*2110*/  IMAD.WIDE.U32 R44, R43, UR4, R2 ;  /* 0x000000042b2c7c25 */ /* 0x000fc8000f8e0002 */
[----:B------:R-:W-:Y:S01]  /*2120*/  IMAD R0, R6, UR4, RZ ;  /* 0x0000000406007c24 */ /* 0x000fe2000f8e02ff */
[----:B------:R-:W-:-:S03]  /*2130*/  IADD3 R83, P0, R44, R78, RZ ;  /* 0x0000004e2c537210 */ /* 0x000fc60007f1e0ff */
[----:B------:R-:W-:Y:S01]  /*2140*/  IMAD R85, R43, UR5, R0 ;  /* 0x000000052b557c24 */ /* 0x000fe2000f8e0200 */
[----:B------:R-:W-:Y:S05]  /*2150*/  @!P6 WARPSYNC.ALL ;  /* 0x000000000000e948 */ /* 0x000fea0003800000 */
[----:B------:R-:W-:Y:S01]  /*2160*/  IMAD R0, R221, R74, RZ ;  /* 0x0000004add007224 */ /* 0x000fe200078e02ff */
[----:B------:R-:W-:Y:S01]  /*2170*/  ULDC.64 UR4, c[0x0][0x330] ;  /* 0x0000cc0000047ab9 */ /* 0x000fe20000000a00 */
[----:B------:R-:W-:Y:S02]  /*2180*/  IMAD.IADD R85, R45, 0x1, R85 ;  /* 0x000000012d557824 */ /* 0x000fe400078e0255 */
[----:B------:R-:W-:-:S02]  /*2190*/  IMAD R2, R17, R75, R0 ;  /* 0x0000004b11027224 */ /* 0x000fc400078e0200 */
[----:B------:R-:W-:Y:S02]  /*21a0*/  IMAD R3, R8, UR4, RZ ;  /* 0x0000000408037c24 */ /* 0x000fe4000f8e02ff */
[----:B------:R-:W-:Y:S01]  /*21b0*/  IMAD R0, R221, R70, RZ ;  /* 0x00000046dd007224 */ /* 0x000fe200078e02ff */
[----:B------:R-:W-:Y:S01]  /*21c0*/  IADD3.X R78, R85, R79, R2, P0, !PT ;  /* 0x0000004f554e7210 */ /* 0x000fe200007fe402 */
[----:B------:R-:W-:Y:S01]  /*21d0*/  IMAD.WIDE.U32 R4, R202, UR4, R22 ;  /* 0x00000004ca047c25 */ /* 0x000fe2000f8e0016 */
[----:B------:R-:W-:Y:S01]  /*21e0*/  @!P6 BAR.SYNC.DEFER_BLOCKING 0x9, 0x100 ;  /* 0x024400000000eb1d */ /* 0x000fe20000010000 */
[----:B------:R-:W-:Y:S02]  /*21f0*/  ISETP.GE.AND P0, PT, R22, R63, PT ;  /* 0x0000003f1600720c */ /* 0x000fe40003f06270 */
[----:B------:R-:W-:Y:S02]  /*2200*/  IMAD R3, R202, UR5, R3 ;  /* 0x00000005ca037c24 */ /* 0x000fe4000f8e0203 */
[----:B------:R-:W-:Y:S01]  /*2210*/  IMAD R11, R17, R71, R0 ;  /* 0x00000047110b7224 */ /* 0x000fe200078e0200 */
[----:B------:R-:W-:Y:S01]  /*2220*/  ULDC.64 UR4, c[0x0][0x338] ;  /* 0x0000ce0000047ab9 */ /* 0x000fe20000000a00 */
[----:B------:R-:W-:Y:S01]  /*2230*/  SEL R9, R63, RZ, P0 ;  /* 0x000000ff3f097207 */ /* 0x000fe20000000000 */
[----:B------:R-:W-:-:S02]  /*2240*/  IMAD R0, R6, UR4, RZ ;  /* 0x0000000406007c24 */ /* 0x000fc4000f8e02ff */
[----:B------:R-:W-:Y:S02]  /*2250*/  IMAD.IADD R5, R5, 0x1, R3 ;  /* 0x0000000105057824 */ /* 0x000fe400078e0203 */
[----:B------:R-:W-:Y:S02]  /*2260*/  IMAD R55, R43, UR5, R0 ;  /* 0x000000052b377c24 */ /* 0x000fe4000f8e0200 */
[----:B------:R-:W-:-:S04]  /*2270*/  IMAD.WIDE.U32 R2, R17, R70, R18 ;  /* 0x0000004611027225 */ /* 0x000fc800078e0012 */
[----:B------:R-:W-:-:S04]  /*2280*/  IMAD.WIDE.U32 R6, R17, R70, R22 ;  /* 0x0000004611067225 */ /* 0x000fc800078e0016 */
[----:B------:R-:W-:Y:S02]  /*2290*/  IMAD.IADD R0, R22, 0x1, R9 ;  /* 0x0000000116007824 */ /* 0x000fe400078e0209 */
[----:B------:R-:W-:Y:S02]  /*22a0*/  IMAD.IADD R3, R3, 0x1, R11 ;  /* 0x0000000103037824 */ /* 0x000fe400078e020b */
[----:B------:R-:W-:Y:S01]  /*22b0*/  IMAD.IADD R7, R11, 0x1, R7 ;  /* 0x000000010b077824 */ /* 0x000fe200078e0207 */
[----:B------:R-:W-:Y:S01]  /*22c0*/  SHF.R.S32.HI R11, RZ, 0x1f, R0 ;  /* 0x0000001fff0b7819 */ /* 0x000fe20000011400 */
[----:B------:R-:W-:Y:S02]  /*22d0*/  IMAD R8, R221, R66, RZ ;  /* 0x00000042dd087224 */ /* 0x000fe400078e02ff */
[----:B------:R-:W-:Y:S01]  /*22e0*/  IMAD.WIDE.U32 R42, R43, UR4, R4 ;  /* 0x000000042b2a7c25 */ /* 0x000fe2000f8e0004 */
[CC--:B------:R-:W-:Y:S01]  /*22f0*/  LEA.HI R10, R11.reuse, R0.reuse, RZ, 0x7 ;  /* 0x000000000b0a7211 */ /* 0x0c0fe200078f38ff */
[----:B------:R-:W-:Y:S01]  /*2300*/  ULDC UR4, c[0x0][0x2f4] ;  /* 0x0000bd0000047ab9 */ /* 0x000fe20000000800 */
[----:B------:R-:W-:Y:S01]  /*2310*/  LEA.HI R11, R11, R0, RZ, 0x4 ;  /* 0x000000000b0b7211 */ /* 0x000fe200078f20ff */
[C---:B------:R-:W-:Y:S01]  /*2320*/  IMAD R13, R17.reuse, R67, R8 ;  /* 0x00000043110d7224 */ /* 0x040fe200078e0208 */
[----:B------:R-:W-:Y:S01]  /*2330*/  ISETP.GE.AND P2, PT, R92, UR4, PT ;  /* 0x000000045c007c0c */ /* 0x000fe2000bf46270 */
[----:B------:R-:W-:Y:S01]  /*2340*/  IMAD.WIDE.U32 R8, R17, R66, R22 ;  /* 0x0000004211087225 */ /* 0x000fe200078e0016 */
[----:B------:R-:W-:-:S02]  /*2350*/  LOP3.LUT R0, R208, 0x70, R11, 0xf8, !PT ;  /* 0x00000070d0007812 */ /* 0x000fc400078ef80b */
[----:B------:R-:W-:Y:S01]  /*2360*/  LOP3.LUT R61, R11, 0xfffffff0, RZ, 0xc0, !PT ;  /* 0xfffffff00b3d7812 */ /* 0x000fe200078ec0ff */
[----:B------:R-:W-:Y:S01]  /*2370*/  IMAD.WIDE.U32 R4, R17, R66, R18 ;  /* 0x0000004211047225 */ /* 0x000fe200078e0012 */
[----:B------:R-:W-:Y:S02]  /*2380*/  IADD3 R9, R13, R9, RZ ;  /* 0x000000090d097210 */ /* 0x000fe40007ffe0ff */
[----:B------:R-:W-:Y:S01]  /*2390*/  LOP3.LUT R0, R0, R235, RZ, 0x3c, !PT ;  /* 0x000000eb00007212 */ /* 0x000fe200078e3cff */
[----:B------:R-:W-:Y:S01]  /*23a0*/  IMAD.SHL.U32 R10, R10, 0x40, RZ ;  /* 0x000000400a0a7824 */ /* 0x000fe200078e00ff */
[----:B------:R-:W-:Y:S01]  /*23b0*/  SHF.R.S32.HI R54, RZ, 0x4, R11 ;  /* 0x00000004ff367819 */ /* 0x000fe2000001140b */
[----:B------:R-:W-:Y:S01]  /*23c0*/  IMAD.IADD R5, R5, 0x1, R13 ;  /* 0x0000000105057824 */ /* 0x000fe200078e020d */
[----:B------:R-:W-:Y:S01]  /*23d0*/  LOP3.LUT R13, R206, 0x70, R11, 0xf8, !PT ;  /* 0x00000070ce0d7812 */ /* 0x000fe200078ef80b */
[----:B------:R-:W-:Y:S01]  /*23e0*/  IMAD.WIDE.U32 R40, R87, R70, R2 ;  /* 0x0000004657287225 */ /* 0x000fe200078e0002 */
[----:B------:R-:W-:-:S02]  /*23f0*/  LOP3.LUT R10, R10, 0xffffe000, RZ, 0xc0, !PT ;  /* 0xffffe0000a0a7812 */ /* 0x000fc400078ec0ff */
[----:B------:R-:W-:Y:S01]  /*2400*/  LOP3.LUT R13, R13, R234, RZ, 0x3c, !PT ;  /* 0x000000ea0d0d7212 */ /* 0x000fe200078e3cff */
[----:B------:R-:W-:Y:S01]  /*2410*/  IMAD.WIDE.U32 R38, R87, R70, R6 ;  /* 0x0000004657267225 */ /* 0x000fe200078e0006 */
[-C--:B------:R-:W-:Y:S02]  /*2420*/  IADD3 R81, R0, R10.reuse, R211 ;  /* 0x0000000a00517210 */ /* 0x080fe40007ffe0d3 */
[----:B------:R-:W-:Y:S01]  /*2430*/  IADD3 R79, R13, R10, R210 ;  /* 0x0000000a0d4f7210 */ /* 0x000fe20007ffe0d2 */
[----:B------:R-:W-:Y:S01]  /*2440*/  IMAD R0, R15, R70, RZ ;  /* 0x000000460f007224 */ /* 0x000fe200078e02ff */
[----:B------:R-:W-:Y:S01]  /*2450*/  IADD3 R2, P1, R17, R25, RZ ;  /* 0x0000001911027210 */ /* 0x000fe20007f3e0ff */
[----:B------:R-:W-:-:S04]  /*2460*/  IMAD.WIDE.U32 R36, R87, R66, R4 ;  /* 0x0000004257247225 */ /* 0x000fc800078e0004 */
[----:B------:R-:W-:Y:S02]  /*2470*/  IMAD R13, R87, R71, R0 ;  /* 0x00000047570d7224 */ /* 0x000fe400078e0200 */
[-C--:B------:R-:W-:Y:S02]  /*2480*/  IMAD R0, R15, R66.reuse, RZ ;  /* 0x000000420f007224 */ /* 0x080fe400078e02ff */
[----:B------:R-:W-:-:S04]  /*2490*/  IMAD.WIDE.U32 R20, R87, R66, R8 ;  /* 0x0000004257147225 */ /* 0x000fc800078e0008 */
[----:B------:R-:W-:Y:S01]  /*24a0*/  IMAD R7, R87, R67, R0 ;  /* 0x0000004357077224 */ /* 0x000fe200078e0200 */
[----:B------:R-:W-:Y:S01]  /*24b0*/  SHF.R.S32.HI R0, RZ, 0x1f, R61 ;  /* 0x0000001fff007819 */ /* 0x000fe2000001143d */
[----:B------:R-:W-:Y:S02]  /*24c0*/  IMAD.SHL.U32 R75, R74, 0x40, RZ ;  /* 0x000000404a4b7824 */ /* 0x000fe400078e00ff */
[----:B------:R-:W-:Y:S02]  /*24d0*/  IMAD.SHL.U32 R71, R70, 0x20, RZ ;  /* 0x0000002046477824 */ /* 0x000fe400078e00ff */
[----:B------:R-:W-:Y:S02]  /*24e0*/  IMAD.SHL.U32 R67, R66, 0x20, RZ ;  /* 0x0000002042437824 */ /* 0x000fe400078e00ff */
[----:B------:R-:W-:Y:S01]  /*24f0*/  IMAD.X R3, R221, 0x1, R12, P1 ;  /* 0x00000001dd037824 */ /* 0x000fe200008e060c */
[----:B------:R-:W-:Y:S01]  /*2500*/  ISETP.GE.AND P1, PT, R22, UR4, PT ;  /* 0x0000000416007c0c */ /* 0x000fe2000bf26270 */
[----:B------:R-:W-:-:S02]  /*2510*/  IMAD.SHL.U32 R74, R74, 0x20, RZ ;  /* 0x000000204a4a7824 */ /* 0x000fc400078e00ff */
[----:B------:R-:W-:Y:S02]  /*2520*/  IMAD.SHL.U32 R70, R70, 0x40, RZ ;  /* 0x0000004046467824 */ /* 0x000fe400078e00ff */
[----:B------:R-:W-:Y:S02]  /*2530*/  IMAD.SHL.U32 R66, R66, 0x40, RZ ;  /* 0x0000004042427824 */ /* 0x000fe400078e00ff */
[----:B------:R-:W-:Y:S02]  /*2540*/  IMAD.SHL.U32 R63, R63, 0x2, RZ ;  /* 0x000000023f3f7824 */ /* 0x000fe400078e00ff */
[----:B------:R-:W-:Y:S02]  /*2550*/  IMAD.IADD R62, R41, 0x1, R13 ;  /* 0x00000001293e7824 */ /* 0x000fe400078e020d */
[----:B------:R-:W-:Y:S02]  /*2560*/  IMAD.IADD R60, R13, 0x1, R39 ;  /* 0x000000010d3c7824 */ /* 0x000fe400078e0227 */
[----:B------:R-:W-:-:S02]  /*2570*/  IMAD.IADD R59, R37, 0x1, R7 ;  /* 0x00000001253b7824 */ /* 0x000fc400078e0207 */
[----:B------:R-:W-:Y:S02]  /*2580*/  IMAD.IADD R58, R7, 0x1, R21 ;  /* 0x00000001073a7824 */ /* 0x000fe400078e0215 */
[----:B------:R-:W-:-:S07]  /*2590*/  IMAD.IADD R55, R43, 0x1, R55 ;  /* 0x000000012b377824 */ /* 0x000fce00078e0237 */
.L_x_1412:
[----:B0-----:R-:W0:Y:S01]  /*25a0*/  LDC.64 R50, c[0x0][0x2e8] ;  /* 0x0000ba00ff327b82 */ /* 0x001e220000000a00 */
[----:B------:R-:W-:Y:S01]  /*25b0*/  VIADD R47, R47, 0xffffffff ;  /* 0xffffffff2f2f7836 */ /* 0x000fe20000000000 */
[----:B------:R-:W-:Y:S05]  /*25c0*/  YIELD ;  /* 0x0000000000007946 */ /* 0x000fea0003800000 */
[----:B--23--:R-:W-:Y:S01]  /*25d0*/  SHF.R.S32.HI R11, RZ, 0x1f, R47 ;  /* 0x0000001fff0b7819 */ /* 0x00cfe2000001142f */
[----:B------:R-:W1:Y:S01]  /*25e0*/  LDC R53, c[0x0][0x3f4] ;  /* 0x0000fd00ff357b82 */ /* 0x000e620000000800 */
[-C--:B------:R-:W-:Y:S01]  /*25f0*/  IMAD R4, R77, R47.reuse, RZ ;  /* 0x0000002f4d047224 */ /* 0x080fe200078e02ff */
[----:B------:R-:W-:Y:S01]  /*2600*/  BSSY B0, `(.L_x_1365) ;  /* 0x0000470000007945 */ /* 0x000fe20003800000 */
[----:B------:R-:W-:-:S04]  /*2610*/  IMAD.WIDE.U32 R88, R75, R47, RZ ;  /* 0x0000002f4b587225 */ /* 0x000fc800078e00ff */
[----:B------:R-:W-:Y:S01]  /*2620*/  IMAD R5, R11, R75, R4 ;  /* 0x0000004b0b057224 */ /* 0x000fe200078e0204 */
[----:B------:R-:W-:-:S04]  /*2630*/  IADD3 R13, P3, P4, R83, R88, R74 ;  /* 0x00000058530d7210 */ /* 0x000fc80007c7e04a */
[----:B------:R-:W-:Y:S01]  /*2640*/  IADD3 R91, R89, R5, RZ ;  /* 0x00000005595b7210 */ /* 0x000fe20007ffe0ff */
[----:B------:R-:W-:-:S03]  /*2650*/  IMAD R5, R192, 0x4000, R213 ;  /* 0x00004000c0057824 */ /* 0x000fc600078e02d5 */
[----:B------:R-:W-:Y:S01]  /*2660*/  IADD3.X R4, R78, R91, R76, P3, P4 ;  /* 0x0000005b4e047210 */ /* 0x000fe20001fe844c */
[----:B------:R-:W-:Y:S01]  /*2670*/  IMAD.IADD R82, R16, 0x1, R5 ;  /* 0x0000000110527824 */ /* 0x000fe200078e0205 */
[-C--:B0-----:R-:W-:Y:S02]  /*2680*/  IADD3 R14, P4, P5, R88, R50.reuse, R83 ;  /* 0x00000032580e7210 */ /* 0x081fe40007d9e053 */
[----:B------:R-:W-:Y:S02]  /*2690*/  IADD3 R12, P3, R13, R50, RZ ;  /* 0x000000320d0c7210 */ /* 0x000fe40007f7e0ff */
[----:B------:R-:W-:Y:S02]  /*26a0*/  IADD3.X R15, R91, R51, R78, P4, P5 ;  /* 0x000000335b0f7210 */ /* 0x000fe400027ea44e */
[----:B-1----:R-:W-:Y:S01]  /*26b0*/  ISETP.GE.AND P4, PT, R53, 0x1, PT ;  /* 0x000000013500780c */ /* 0x002fe20003f86270 */
[----:B------:R-:W-:Y:S01]  /*26c0*/  IMAD.X R13, R4, 0x1, R51, P3 ;  /* 0x00000001040d7824 */ /* 0x000fe200018e0633 */
[----:B------:R-:W-:-:S04]  /*26d0*/  ISETP.GT.AND P5, PT, R47, R48, PT ;  /* 0x000000302f00720c */ /* 0x000fc80003fa4270 */
[----:B------:R-:W-:-:S07]  /*26e0*/  P2R R94, PR, RZ, 0x20 ;  /* 0x00000020ff5e7803 */ /* 0x000fce0000000000 */
[----:B----4-:R-:W-:Y:S05]  /*26f0*/  @!P4 BRA `(.L_x_1366) ;  /* 0x000000440018c947 */ /* 0x010fea0003800000 */
[----:B------:R-:W-:Y:S01]  /*2700*/  ULDC.U8 UR4, c[0x0][0x410] ;  /* 0x0001040000047ab9 */ /* 0x000fe20000000000 */
[-C--:B------:R-:W-:Y:S01]  /*2710*/  IMAD R5, R72, R47.reuse, RZ ;  /* 0x0000002f48057224 */ /* 0x080fe200078e02ff */
[----:B------:R-:W-:Y:S01]  /*2720*/  ISETP.NE.AND P3, PT, RZ, UR4, PT ;  /* 0x00000004ff007c0c */ /* 0x000fe2000bf65270 */
[-C--:B------:R-:W-:Y:S02]  /*2730*/  IMAD R7, R68, R47.reuse, RZ ;  /* 0x0000002f44077224 */ /* 0x080fe400078e02ff */
[C---:B------:R-:W-:Y:S02]  /*2740*/  IMAD R9, R11.reuse, R70, R5 ;  /* 0x000000460b097224 */ /* 0x040fe400078e0205 */
[----:B------:R-:W-:Y:S02]  /*2750*/  IMAD R11, R11, R66, R7 ;  /* 0x000000420b0b7224 */ /* 0x000fe400078e0207 */
[----:B------:R-:W-:Y:S02]  /*2760*/  IMAD R84, R47, -0x40, R46 ;  /* 0xffffffc02f547824 */ /* 0x000fe400078e022e */
[----:B------:R-:W-:-:S03]  /*2770*/  IMAD.WIDE.U32 R6, R70, R47, RZ ;  /* 0x0000002f46067225 */ /* 0x000fc600078e00ff */
[----:B------:R-:W-:Y:S01]  /*2780*/  VIMNMX R84, R84, 0x40, PT ;  /* 0x0000004054547848 */ /* 0x000fe20003fe0100 */
        /* <DEDUP_REMOVED lines=28> */
.L_x_1369:
[----:B------:R-:W-:Y:S05]  /*2950*/  BSYNC B1 ;  /* 0x0000000000017941 */ /* 0x000fea0003800000 */
.L_x_1368:
[----:B------:R-:W-:Y:S01]  /*2960*/  ISETP.GE.AND P5, PT, R218, R84, PT ;  /* 0x00000054da00720c */ /* 0x000fe20003fa6270 */
[----:B------:R-:W-:Y:S01]  /*2970*/  BSSY B1, `(.L_x_1370) ;  /* 0x000001b000017945 */ /* 0x000fe20003800000 */
[----:B------:R-:W-:Y:S02]  /*2980*/  CS2R R26, SRZ ;  /* 0x00000000001a7805 */ /* 0x000fe4000001ff00 */
[----:B0-----:R-:W-:Y:S01]  /*2990*/  CS2R R8, SRZ ;  /* 0x0000000000087805 */ /* 0x001fe2000001ff00 */
[----:B-----5:R-:W-:Y:S01]  /*29a0*/  IMAD.MOV.U32 R50, RZ, RZ, R30 ;  /* 0x000000ffff327224 */ /* 0x020fe200078e001e */
[----:B------:R-:W-:Y:S01]  /*29b0*/  CS2R R24, SRZ ;  /* 0x0000000000187805 */ /* 0x000fe2000001ff00 */
[----:B------:R-:W-:-:S06]  /*29c0*/  IMAD.MOV.U32 R104, RZ, RZ, R32 ;  /* 0x000000ffff687224 */ /* 0x000fcc00078e0020 */
        /* <DEDUP_REMOVED lines=21> */
.L_x_1371:
[----:B------:R-:W-:Y:S05]  /*2b20*/  BSYNC B1 ;  /* 0x0000000000017941 */ /* 0x000fea0003800000 */
.L_x_1370:
[----:B------:R-:W-:Y:S01]  /*2b30*/  UISETP.NE.AND UP0, UPT, UR45, 0x3, UPT ;  /* 0x000000032d00788c */ /* 0x000fe2000bf05270 */
[----:B------:R-:W-:Y:S01]  /*2b40*/  IMAD.MOV.U32 R89, RZ, RZ, R28 ;  /* 0x000000ffff597224 */ /* 0x000fe200078e001c */
[----:B------:R-:W-:Y:S01]  /*2b50*/  MOV R101, R34 ;  /* 0x0000002200657202 */ /* 0x000fe20000000f00 */
[----:B-----5:R-:W-:Y:S02]  /*2b60*/  IMAD.MOV.U32 R51, RZ, RZ, R10 ;  /* 0x000000ffff337224 */ /* 0x020fe400078e000a */
[----:B------:R-:W-:Y:S01]  /*2b70*/  IMAD.MOV.U32 R86, RZ, RZ, R26 ;  /* 0x000000ffff567224 */ /* 0x000fe200078e001a */
[----:B------:R-:W-:Y:S01]  /*2b80*/  PLOP3.LUT P3, PT, PT, PT, UP0, 0x80, 0x0 ;  /* 0x000000000000781c */ /* 0x000fe20003f6f008 */
[----:B------:R-:W-:Y:S02]  /*2b90*/  IMAD.MOV.U32 R52, RZ, RZ, R8 ;  /* 0x000000ffff347224 */ /* 0x000fe400078e0008 */
[----:B------:R-:W-:-:S10]  /*2ba0*/  IMAD.MOV.U32 R88, RZ, RZ, R24 ;  /* 0x000000ffff587224 */ /* 0x000fd400078e0018 */
[----:B------:R-:W-:Y:S05]  /*2bb0*/  @!P3 BRA `(.L_x_1372) ;  /* 0x000000000004b947 */ /* 0x000fea0003800000 */
[----:B------:R-:W-:Y:S01]  /*2bc0*/  BPT.TRAP 0x1 ;  /* 0x000000040000795c */ /* 0x000fe20000300000 */
.L_x_1372:
[----:B------:R-:W-:Y:S01]  /*2bd0*/  IMAD R80, R192, 0x8, R16 ;  /* 0x00000008c0507824 */ /* 0x000fe200078e0210 */
[----:B------:R-:W-:Y:S01]  /*2be0*/  SHF.L.U32 R93, R198, 0x1f, RZ ;  /* 0x0000001fc65d7819 */ /* 0x000fe200000006ff */
[----:B------:R-:W-:Y:S03]  /*2bf0*/  BSSY B1, `(.L_x_1373) ;  /* 0x0000003000017945 */ /* 0x000fe60003800000 */
[----:B------:R-:W1:Y:S02]  /*2c00*/  SYNCS.PHASECHK.TRANS64.TRYWAIT P6, [R80+URZ+0x28490], R93 ;  /* 0x0284905d500075a7 */ /* 0x000e6400080c017f */
[----:B-1----:R-:W-:Y:S05]  /*2c10*/  @!P6 BRA `(.L_x_1374) ;  /* 0x0000023c00b0e947 */ /* 0x002fea0003800000 */
.L_x_1728:
[----:B------:R-:W-:Y:S05]  /*2c20*/  BSYNC B1 ;  /* 0x0000000000017941 */ /* 0x000fea0003800000 */
.L_x_1373:
[----:B------:R-:W-:Y:S04]  /*2c30*/  BSSY B1, `(.L_x_1375) ;  /* 0x00000e3000017945 */ /* 0x000fe80003800000 */
[----:B------:R-:W-:Y:S05]  /*2c40*/  @P4 BRA `(.L_x_1376) ;  /* 0x0000000c00844947 */ /* 0x000fea0003800000 */
[----:B------:R-:W-:Y:S04]  /*2c50*/  BSSY B2, `(.L_x_1377) ;  /* 0x0000070000027945 */ /* 0x000fe80003800000 */
[----:B------:R-:W-:Y:S05]  /*2c60*/  @P1 BRA `(.L_x_1378) ;  /* 0x0000000400b81947 */ /* 0x000fea0003800000 */
[----:B0-----:R0:W2:Y:S01]  /*2c70*/  LDS.128 R4, [R82+0x20000] ;  /* 0x0200000052047984 */ /* 0x0010a20000000c00 */
        /* <DEDUP_REMOVED lines=19> */
[----:B------:R-:W-:Y:S01]  /*2db0*/  F2FP.F16.E4M3.UNPACK_B R5, R5.H1 ;  /* 0x00000005ff05723e */ /* 0x000fe200030006ff */
[--C-:B------:R-:W-:Y:S01]  /*2dc0*/  HADD2.F32 R95, -RZ, R90.reuse.H0_H0 ;  /* 0x2000005aff5f7230 */ /* 0x100fe20000004100 */
[----:B------:R-:W-:Y:S01]  /*2dd0*/  LOP3.LUT R97, R96, 0xff0000, R35, 0xf8, !PT ;  /* 0x00ff000060617812 */ /* 0x000fe200078ef823 */
[----:B------:R-:W-:Y:S01]  /*2de0*/  HADD2.F32 R96, -RZ, R90.H1_H1 ;  /* 0x3000005aff607230 */ /* 0x000fe20000004100 */
[----:B------:R-:W-:Y:S01]  /*2df0*/  LOP3.LUT R91, R32, 0xff0000, R7, 0xf8, !PT ;  /* 0x00ff0000205b7812 */ /* 0x000fe200078ef807 */
[----:B------:R-:W-:Y:S01]  /*2e00*/  HADD2.F32 R7, -RZ, R6.H1_H1 ;  /* 0x30000006ff077230 */ /* 0x000fe20000004100 */
[----:B------:R-:W-:Y:S01]  /*2e10*/  F2FP.F16.E4M3.UNPACK_B R35, R104.H1 ;  /* 0x00000068ff23723e */ /* 0x000fe200030006ff */
[----:B------:R-:W-:-:S02]  /*2e20*/  HADD2.F32 R32, -RZ, R5.H1_H1 ;  /* 0x30000005ff207230 */ /* 0x000fc40000004100 */
[----:B------:R-:W-:Y:S02]  /*2e30*/  HADD2.F32 R6, -RZ, R6.H0_H0 ;  /* 0x20000006ff067230 */ /* 0x000fe40000004100 */
[-C--:B------:R-:W-:Y:S01]  /*2e40*/  FMUL.FTZ R99, R7, R95.reuse ;  /* 0x0000005f07637220 */ /* 0x080fe20000410000 */
[----:B------:R-:W-:Y:S02]  /*2e50*/  HADD2.F32 R90, -RZ, R35.H0_H0 ;  /* 0x20000023ff5a7230 */ /* 0x000fe40000004100 */
[----:B------:R-:W-:Y:S01]  /*2e60*/  FMUL.FTZ R102, R32, R96 ;  /* 0x0000006020667220 */ /* 0x000fe20000410000 */
        /* <DEDUP_REMOVED lines=11> */
[--C-:B------:R-:W-:Y:S01]  /*2f20*/  HADD2.F32 R95, -RZ, R6.reuse.H1_H1 ;  /* 0x30000006ff5f7230 */ /* 0x100fe20000004100 */
[----:B------:R-:W-:Y:S01]  /*2f30*/  F2FP.F16.E4M3.UNPACK_B R32, R104 ;  /* 0x00000068ff20723e */ /* 0x000fe200020006ff */
[----:B------:R-:W-:Y:S01]  /*2f40*/  HADD2.F32 R90, -RZ, R6.H0_H0 ;  /* 0x20000006ff5a7230 */ /* 0x000fe20000004100 */
[----:B------:R-:W-:Y:S01]  /*2f50*/  F2FP.SATFINITE.E4M3.F32.PACK_AB_MERGE_C R106, R103, R102, RZ ;  /* 0x00000066676a723e */ /* 0x000fe200048070ff */
[----:B------:R-:W-:-:S02]  /*2f60*/  HADD2.F32 R6, -RZ, R5.H0_H0 ;  /* 0x20000005ff067230 */ /* 0x000fc40000004100 */
[----:B------:R-:W-:Y:S02]  /*2f70*/  HADD2.F32 R7, -RZ, R5.H1_H1 ;  /* 0x30000005ff077230 */ /* 0x000fe40000004100 */
[--C-:B------:R-:W-:Y:S02]  /*2f80*/  HADD2.F32 R5, -RZ, R4.reuse.H0_H0 ;  /* 0x20000004ff057230 */ /* 0x100fe40000004100 */
[-C--:B------:R-:W-:Y:S01]  /*2f90*/  FMUL.FTZ R98, R6, R95.reuse ;  /* 0x0000005f06627220 */ /* 0x080fe20000410000 */
[----:B------:R-:W-:Y:S02]  /*2fa0*/  HADD2.F32 R4, -RZ, R4.H1_H1 ;  /* 0x30000004ff047230 */ /* 0x000fe40000004100 */
[----:B------:R-:W-:Y:S01]  /*2fb0*/  FMUL.FTZ R99, R7, R95 ;  /* 0x0000005f07637220 */ /* 0x000fe20000410000 */
[--C-:B------:R-:W-:Y:S02]  /*2fc0*/  HADD2.F32 R35, -RZ, R32.reuse.H1_H1 ;  /* 0x30000020ff237230 */ /* 0x100fe40000004100 */
[----:B------:R-:W-:Y:S01]  /*2fd0*/  FMUL.FTZ R95, R5, R90 ;  /* 0x0000005a055f7220 */ /* 0x000fe20000410000 */
[----:B------:R-:W-:-:S02]  /*2fe0*/  HADD2.F32 R32, -RZ, R32.H0_H0 ;  /* 0x20000020ff207230 */ /* 0x000fc40000004100 */
[----:B------:R-:W-:Y:S01]  /*2ff0*/  FMUL.FTZ R96, R4, R90 ;  /* 0x0000005a04607220 */ /* 0x000fe20000410000 */
[----:B------:R-:W-:Y:S01]  /*3000*/  F2FP.F16.E4M3.UNPACK_B R90, R97.H1 ;  /* 0x00000061ff5a723e */ /* 0x000fe200030006ff */
[-C--:B------:R-:W-:Y:S01]  /*3010*/  FFMA.FTZ R7, R7, R35.reuse, R98 ;  /* 0x0000002307077223 */ /* 0x080fe20000010062 */
[----:B------:R-:W-:Y:S01]  /*3020*/  FFMA.FTZ R6, R6, R35, -R99 ;  /* 0x0000002306067223 */ /* 0x000fe20000010863 */
[----:B------:R-:W-:Y:S01]  /*3030*/  FFMA.FTZ R98, R5, R32, -R96 ;  /* 0x0000002005627223 */ /* 0x000fe20000010860 */
[----:B------:R-:W-:Y:S01]  /*3040*/  F2FP.F16.E4M3.UNPACK_B R5, R34.H1 ;  /* 0x00000022ff05723e */ /* 0x000fe200030006ff */
[----:B------:R-:W-:Y:S01]  /*3050*/  FFMA.FTZ R99, R4, R32, R95 ;  /* 0x0000002004637223 */ /* 0x000fe2000001005f */
[----:B------:R-:W-:Y:S01]  /*3060*/  F2FP.F16.E4M3.UNPACK_B R32, R91.H1 ;  /* 0x0000005bff20723e */ /* 0x000fe200030006ff */
[----:B------:R-:W-:Y:S01]  /*3070*/  HADD2.F32 R96, -RZ, R90.H1_H1 ;  /* 0x3000005aff607230 */ /* 0x000fe20000004100 */
[----:B------:R-:W-:Y:S01]  /*3080*/  F2FP.SATFINITE.E4M3.F32.PACK_AB_MERGE_C R105, R7, R6, RZ ;  /* 0x000000060769723e */ /* 0x000fe200048070ff */
[--C-:B------:R-:W-:Y:S01]  /*3090*/  HADD2.F32 R7, -RZ, R5.reuse.H1_H1 ;  /* 0x30000005ff077230 */ /* 0x100fe20000004100 */
        /* <DEDUP_REMOVED lines=20> */
[--C-:B------:R-:W-:Y:S02]  /*31e0*/  HADD2.F32 R5, -RZ, R34.reuse.H0_H0 ;  /* 0x20000022ff057230 */ /* 0x100fe40000004100 */
[----:B------:R-:W-:Y:S01]  /*31f0*/  FFMA.FTZ R95, R7, R35, R102 ;  /* 0x00000023075f7223 */ /* 0x000fe20000010066 */
[----:B------:R-:W-:Y:S02]  /*3200*/  HADD2.F32 R33, -RZ, R33.H1_H1 ;  /* 0x30000021ff217230 */ /* 0x000fe40000004100 */
[----:B------:R-:W-:Y:S01]  /*3210*/  FMUL.FTZ R6, R4, R97 ;  /* 0x0000006104067220 */ /* 0x000fe20000410000 */
[----:B------:R-:W-:Y:S01]  /*3220*/  HADD2.F32 R34, -RZ, R34.H1_H1 ;  /* 0x30000022ff227230 */ /* 0x000fe20000004100 */
[----:B------:R-:W-:Y:S01]  /*3230*/  F2FP.SATFINITE.E4M3.F32.PACK_AB_MERGE_C R96, R96, R103, RZ ;  /* 0x000000676060723e */ /* 0x000fe200048070ff */
        /* <DEDUP_REMOVED lines=11> */
[----:B------:R-:W-:-:S02]  /*32f0*/  F2FP.SATFINITE.E4M3.F32.PACK_AB_MERGE_C R5, R101, R100, R106 ;  /* 0x000000646505723e */ /* 0x000fc4000480706a */
[----:B------:R-:W-:Y:S02]  /*3300*/  F2FP.SATFINITE.E4M3.F32.PACK_AB_MERGE_C R6, R6, R7, R96 ;  /* 0x000000070606723e */ /* 0x000fe40004807060 */
[----:B------:R-:W-:Y:S02]  /*3310*/  F2FP.SATFINITE.E4M3.F32.PACK_AB_MERGE_C R4, R99, R98, R105 ;  /* 0x000000626304723e */ /* 0x000fe40004807069 */
[----:B------:R-:W-:-:S07]  /*3320*/  F2FP.SATFINITE.E4M3.F32.PACK_AB_MERGE_C R7, R35, R102, R95 ;  /* 0x000000662307723e */ /* 0x000fce000480705f */
.L_x_1380:
[----:B------:R-:W-:Y:S05]  /*3330*/  BSYNC B3 ;  /* 0x0000000000037941 */ /* 0x000fea0003800000 */
.L_x_1379:
[----:B--2---:R2:W-:Y:S02]  /*3340*/  STG.E.128 desc[UR46][R14.64], R4 ;  /* 0x000000040e007986 */ /* 0x0045e4000c101d2e */
.L_x_1378:
[----:B------:R-:W-:Y:S05]  /*3350*/  BSYNC B2 ;  /* 0x0000000000027941 */ /* 0x000fea0003800000 */
.L_x_1377:
[----:B------:R-:W-:Y:S05]  /*3360*/  @P2 BRA `(.L_x_1376) ;  /* 0x0000000400bc2947 */ /* 0x000fea0003800000 */
[----:B0-2---:R0:W2:Y:S01]  /*3370*/  LDS.128 R4, [R82+0x22000] ;  /* 0x0220000052047984 */ /* 0x0050a20000000c00 */
[----:B------:R-:W-:Y:S01]  /*3380*/  ISETP.GE.AND P4, PT, R194, R53, PT ;  /* 0x00000035c200720c */ /* 0x000fe20003f86270 */
[----:B------:R-:W-:-:S12]  /*3390*/  BSSY B2, `(.L_x_1381) ;  /* 0x000006b000027945 */ /* 0x000fd80003800000 */
[----:B0-----:R-:W-:Y:S05]  /*33a0*/  @P4 BRA `(.L_x_1382) ;  /* 0x0000000400a44947 */ /* 0x001fea0003800000 */
[----:B------:R-:W-:Y:S01]  /*33b0*/  SHF.R.U32.HI R35, RZ, 0x8, R31 ;  /* 0x00000008ff237819 */ /* 0x000fe2000001161f */
[----:B--2---:R-:W-:Y:S01]  /*33c0*/  IMAD.MOV.U32 R30, RZ, RZ, R7 ;  /* 0x000000ffff1e7224 */ /* 0x004fe200078e0007 */
[----:B------:R-:W-:Y:S02]  /*33d0*/  SHF.R.U32.HI R32, RZ, 0x8, R29 ;  /* 0x00000008ff207819 */ /* 0x000fe4000001161d */
[----:B------:R-:W-:Y:S01]  /*33e0*/  LOP3.LUT R28, R31, 0xff0000ff, RZ, 0xc0, !PT ;  /* 0xff0000ff1f1c7812 */ /* 0x000fe200078ec0ff */
[----:B------:R-:W-:Y:S01]  /*33f0*/  IMAD.SHL.U32 R7, R35, 0x100, RZ ;  /* 0x0000010023077824 */ /* 0x000fe200078e00ff */
[----:B------:R-:W-:Y:S02]  /*3400*/  SHF.R.U32.HI R33, RZ, 0x10, R31 ;  /* 0x00000010ff217819 */ /* 0x000fe4000001161f */
[----:B------:R-:W-:Y:S02]  /*3410*/  LOP3.LUT R31, R29, 0xff0000ff, RZ, 0xc0, !PT ;  /* 0xff0000ff1d1f7812 */ /* 0x000fe400078ec0ff */
[----:B------:R-:W-:Y:S01]  /*3420*/  SHF.R.U32.HI R34, RZ, 0x10, R29 ;  /* 0x00000010ff227819 */ /* 0x000fe2000001161d */
[----:B------:R-:W-:Y:S01]  /*3430*/  IMAD.MOV.U32 R29, RZ, RZ, R6 ;  /* 0x000000ffff1d7224 */ /* 0x000fe200078e0006 */
[----:B------:R-:W-:Y:S01]  /*3440*/  LOP3.LUT R7, R28, 0xff00, R7, 0xf8, !PT ;  /* 0x0000ff001c077812 */ /* 0x000fe200078ef807 */
[----:B------:R-:W-:Y:S01]  /*3450*/  IMAD.SHL.U32 R6, R32, 0x100, RZ ;  /* 0x0000010020067824 */ /* 0x000fe200078e00ff */
[-C--:B------:R-:W-:Y:S01]  /*3460*/  F2FP.F16.E4M3.UNPACK_B R32, R89.reuse.H1 ;  /* 0x00000059ff20723e */ /* 0x080fe200030006ff */
[----:B------:R-:W-:Y:S01]  /*3470*/  IMAD.U32 R34, R34, 0x10000, RZ ;  /* 0x0001000022227824 */ /* 0x000fe200078e00ff */
[----:B------:R-:W-:Y:S01]  /*3480*/  F2FP.F16.E4M3.UNPACK_B R89, R89 ;  /* 0x00000059ff59723e */ /* 0x000fe200020006ff */
[----:B------:R-:W-:Y:S01]  /*3490*/  IMAD.U32 R28, R33, 0x10000, RZ ;  /* 0x00010000211c7824 */ /* 0x000fe200078e00ff */
[----:B------:R-:W-:Y:S01]  /*34a0*/  LOP3.LUT R31, R31, 0xff00, R6, 0xf8, !PT ;  /* 0x0000ff001f1f7812 */ /* 0x000fe200078ef806 */
[----:B------:R-:W-:Y:S01]  /*34b0*/  HADD2.F32 R35, -RZ, R32.H1_H1 ;  /* 0x30000020ff237230 */ /* 0x000fe20000004100 */
[----:B------:R-:W-:-:S02]  /*34c0*/  F2FP.F16.E4M3.UNPACK_B R6, R5 ;  /* 0x00000005ff06723e */ /* 0x000fc400020006ff */
[----:B------:R-:W-:Y:S01]  /*34d0*/  LOP3.LUT R90, R31, 0xff0000, R34, 0xf8, !PT ;  /* 0x00ff00001f5a7812 */ /* 0x000fe200078ef822 */
[----:B------:R-:W-:Y:S01]  /*34e0*/  HADD2.F32 R34, -RZ, R32.H0_H0 ;  /* 0x20000020ff227230 */ /* 0x000fe20000004100 */
[----:B------:R-:W-:Y:S01]  /*34f0*/  LOP3.LUT R33, R7, 0xff0000, R28, 0xf8, !PT ;  /* 0x00ff000007217812 */ /* 0x000fe200078ef81c */
[--C-:B------:R-:W-:Y:S01]  /*3500*/  HADD2.F32 R7, -RZ, R6.reuse.H1_H1 ;  /* 0x30000006ff077230 */ /* 0x100fe20000004100 */
[----:B------:R-:W-:Y:S01]  /*3510*/  F2FP.F16.E4M3.UNPACK_B R31, R50.H1 ;  /* 0x00000032ff1f723e */ /* 0x000fe200030006ff */
[----:B------:R-:W-:Y:S01]  /*3520*/  HADD2.F32 R6, -RZ, R6.H0_H0 ;  /* 0x20000006ff067230 */ /* 0x000fe20000004100 */
[----:B------:R-:W-:Y:S02]  /*3530*/  F2FP.F16.E4M3.UNPACK_B R5, R5.H1 ;  /* 0x00000005ff05723e */ /* 0x000fe400030006ff */
[-C--:B------:R-:W-:Y:S01]  /*3540*/  FMUL.FTZ R91, R7, R34.reuse ;  /* 0x00000022075b7220 */ /* 0x080fe20000410000 */
[----:B------:R-:W-:Y:S02]  /*3550*/  HADD2.F32 R32, -RZ, R31.H0_H0 ;  /* 0x2000001fff207230 */ /* 0x000fe40000004100 */
[----:B------:R-:W-:Y:S01]  /*3560*/  FMUL.FTZ R34, R6, R34 ;  /* 0x0000002206227220 */ /* 0x000fe20000410000 */
[--C-:B------:R-:W-:Y:S01]  /*3570*/  HADD2.F32 R28, -RZ, R5.reuse.H1_H1 ;  /* 0x30000005ff1c7230 */ /* 0x100fe20000004100 */
[----:B------:R-:W-:Y:S01]  /*3580*/  F2FP.F16.E4M3.UNPACK_B R50, R50 ;  /* 0x00000032ff32723e */ /* 0x000fe200020006ff */
[----:B------:R-:W-:-:S02]  /*3590*/  HADD2.F32 R5, -RZ, R5.H0_H0 ;  /* 0x20000005ff057230 */ /* 0x000fc40000004100 */
[-C--:B------:R-:W-:Y:S01]  /*35a0*/  FFMA.FTZ R91, R6, R32.reuse, -R91 ;  /* 0x00000020065b7223 */ /* 0x080fe2000001085b */
[----:B------:R-:W-:Y:S02]  /*35b0*/  HADD2.F32 R31, -RZ, R31.H1_H1 ;  /* 0x3000001fff1f7230 */ /* 0x000fe40000004100 */
[CC--:B------:R-:W-:Y:S01]  /*35c0*/  FMUL.FTZ R6, R28.reuse, R35.reuse ;  /* 0x000000231c067220 */ /* 0x0c0fe20000410000 */
[----:B------:R-:W-:Y:S01]  /*35d0*/  FFMA.FTZ R96, R7, R32, R34 ;  /* 0x0000002007607223 */ /* 0x000fe20000010022 */
[C---:B------:R-:W-:Y:S02]  /*35e0*/  FMUL.FTZ R35, R5.reuse, R35 ;  /* 0x0000002305237220 */ /* 0x040fe40000410000 */
        /* <DEDUP_REMOVED lines=69> */
.L_x_1382:
[----:B------:R-:W-:Y:S05]  /*3a40*/  BSYNC B2 ;  /* 0x0000000000027941 */ /* 0x000fea0003800000 */
.L_x_1381:
[----:B--2---:R3:W-:Y:S02]  /*3a50*/  STG.E.128 desc[UR46][R14.64+0x80], R4 ;  /* 0x000080040e007986 */ /* 0x0047e4000c101d2e */
.L_x_1376:
[----:B------:R-:W-:Y:S05]  /*3a60*/  BSYNC B1 ;  /* 0x0000000000017941 */ /* 0x000fea0003800000 */
.L_x_1375:
[----:B------:R-:W-:Y:S05]  /*3a70*/  @P5 BRA `(.L_x_1383) ;  /* 0x0000003000a05947 */ /* 0x000fea0003800000 */
[----:B------:R-:W-:Y:S04]  /*3a80*/  BSSY B1, `(.L_x_1384) ;  /* 0x0000071000017945 */ /* 0x000fe80003800000 */
[----:B------:R-:W-:Y:S05]  /*3a90*/  @P1 BRA `(.L_x_1385) ;  /* 0x0000000400bc1947 */ /* 0x000fea0003800000 */
[----:B0-23--:R0:W2:Y:S01]  /*3aa0*/  LDS.128 R4, [R82+0x21000] ;  /* 0x0210000052047984 */ /* 0x00d0a20000000c00 */
[----:B------:R-:W-:Y:S01]  /*3ab0*/  ISETP.GE.AND P4, PT, R18, R53, PT ;  /* 0x000000351200720c */ /* 0x000fe20003f86270 */
[----:B------:R-:W-:-:S12]  /*3ac0*/  BSSY B2, `(.L_x_1386) ;  /* 0x000006b000027945 */ /* 0x000fd80003800000 */
[----:B0-----:R-:W-:Y:S05]  /*3ad0*/  @P4 BRA `(.L_x_1387) ;  /* 0x0000000400a44947 */ /* 0x001fea0003800000 */
[----:B------:R-:W-:Y:S01]  /*3ae0*/  SHF.R.U32.HI R30, RZ, 0x8, R27 ;  /* 0x00000008ff1e7819 */ /* 0x000fe2000001161b */
[----:B--2---:R-:W-:Y:S01]  /*3af0*/  IMAD.MOV.U32 R24, RZ, RZ, R7 ;  /* 0x000000ffff187224 */ /* 0x004fe200078e0007 */
[----:B------:R-:W-:Y:S01]  /*3b00*/  LOP3.LUT R14, R27, 0xff0000ff, RZ, 0xc0, !PT ;  /* 0xff0000ff1b0e7812 */ /* 0x000fe200078ec0ff */
[----:B------:R-:W-:Y:S01]  /*3b10*/  IMAD.MOV.U32 R15, RZ, RZ, R6 ;  /* 0x000000ffff0f7224 */ /* 0x000fe200078e0006 */
[----:B------:R-:W-:Y:S01]  /*3b20*/  SHF.R.U32.HI R29, RZ, 0x10, R27 ;  /* 0x00000010ff1d7819 */ /* 0x000fe2000001161b */
[----:B------:R-:W-:Y:S01]  /*3b30*/  IMAD.SHL.U32 R7, R30, 0x100, RZ ;  /* 0x000001001e077824 */ /* 0x000fe200078e00ff */
[--C-:B------:R-:W-:Y:S02]  /*3b40*/  SHF.R.U32.HI R27, RZ, 0x8, R25.reuse ;  /* 0x00000008ff1b7819 */ /* 0x100fe40000011619 */
[----:B------:R-:W-:Y:S02]  /*3b50*/  LOP3.LUT R26, R25, 0xff0000ff, RZ, 0xc0, !PT ;  /* 0xff0000ff191a7812 */ /* 0x000fe400078ec0ff */
[----:B------:R-:W-:Y:S01]  /*3b60*/  SHF.R.U32.HI R28, RZ, 0x10, R25 ;  /* 0x00000010ff1c7819 */ /* 0x000fe20000011619 */
[----:B------:R-:W-:Y:S01]  /*3b70*/  IMAD.SHL.U32 R25, R27, 0x100, RZ ;  /* 0x000001001b197824 */ /* 0x000fe200078e00ff */
[----:B------:R-:W-:Y:S01]  /*3b80*/  LOP3.LUT R7, R14, 0xff00, R7, 0xf8, !PT ;  /* 0x0000ff000e077812 */ /* 0x000fe200078ef807 */
[----:B------:R-:W-:Y:S01]  /*3b90*/  IMAD.U32 R14, R29, 0x10000, RZ ;  /* 0x000100001d0e7824 */ /* 0x000fe200078e00ff */
[----:B------:R-:W-:Y:S01]  /*3ba0*/  F2FP.F16.E4M3.UNPACK_B R6, R5 ;  /* 0x00000005ff06723e */ /* 0x000fe200020006ff */
[----:B------:R-:W-:Y:S01]  /*3bb0*/  IMAD.U32 R28, R28, 0x10000, RZ ;  /* 0x000100001c1c7824 */ /* 0x000fe200078e00ff */
[----:B------:R-:W-:-:S02]  /*3bc0*/  LOP3.LUT R25, R26, 0xff00, R25, 0xf8, !PT ;  /* 0x0000ff001a197812 */ /* 0x000fc400078ef819 */
[----:B------:R-:W-:Y:S02]  /*3bd0*/  F2FP.F16.E4M3.UNPACK_B R26, R88.H1 ;  /* 0x00000058ff1a723e */ /* 0x000fe400030006ff */
[----:B------:R-:W-:Y:S02]  /*3be0*/  LOP3.LUT R30, R25, 0xff0000, R28, 0xf8, !PT ;  /* 0x00ff0000191e7812 */ /* 0x000fe400078ef81c */
[----:B------:R-:W-:Y:S01]  /*3bf0*/  LOP3.LUT R27, R7, 0xff0000, R14, 0xf8, !PT ;  /* 0x00ff0000071b7812 */ /* 0x000fe200078ef80e */
[----:B------:R-:W-:Y:S01]  /*3c00*/  HADD2.F32 R28, -RZ, R26.H0_H0 ;  /* 0x2000001aff1c7230 */ /* 0x000fe20000004100 */
[----:B------:R-:W-:Y:S01]  /*3c10*/  F2FP.F16.E4M3.UNPACK_B R25, R86.H1 ;  /* 0x00000056ff19723e */ /* 0x000fe200030006ff */
[----:B------:R-:W-:Y:S01]  /*3c20*/  HADD2.F32 R7, -RZ, R6.H1_H1 ;  /* 0x30000006ff077230 */ /* 0x000fe20000004100 */
[----:B------:R-:W-:Y:S01]  /*3c30*/  F2FP.F16.E4M3.UNPACK_B R5, R5.H1 ;  /* 0x00000005ff05723e */ /* 0x000fe200030006ff */
[----:B------:R-:W-:Y:S01]  /*3c40*/  HADD2.F32 R29, -RZ, R26.H1_H1 ;  /* 0x3000001aff1d7230 */ /* 0x000fe20000004100 */
[----:B------:R-:W-:Y:S01]  /*3c50*/  F2FP.F16.E4M3.UNPACK_B R88, R88 ;  /* 0x00000058ff58723e */ /* 0x000fe200020006ff */
[----:B------:R-:W-:-:S02]  /*3c60*/  HADD2.F32 R6, -RZ, R6.H0_H0 ;  /* 0x20000006ff067230 */ /* 0x000fc40000004100 */
[C---:B------:R-:W-:Y:S01]  /*3c70*/  FMUL.FTZ R31, R7.reuse, R28 ;  /* 0x0000001c071f7220 */ /* 0x040fe20000410000 */
[----:B------:R-:W-:Y:S01]  /*3c80*/  HADD2.F32 R26, -RZ, R25.H0_H0 ;  /* 0x20000019ff1a7230 */ /* 0x000fe20000004100 */
[----:B------:R-:W-:Y:S01]  /*3c90*/  F2FP.F16.E4M3.UNPACK_B R86, R86 ;  /* 0x00000056ff56723e */ /* 0x000fe200020006ff */
[--C-:B------:R-:W-:Y:S02]  /*3ca0*/  HADD2.F32 R14, -RZ, R5.reuse.H1_H1 ;  /* 0x30000005ff0e7230 */ /* 0x100fe40000004100 */
[C---:B------:R-:W-:Y:S01]  /*3cb0*/  FMUL.FTZ R28, R6.reuse, R28 ;  /* 0x0000001c061c7220 */ /* 0x040fe20000410000 */
[----:B------:R-:W-:Y:S02]  /*3cc0*/  HADD2.F32 R5, -RZ, R5.H0_H0 ;  /* 0x20000005ff057230 */ /* 0x000fe40000004100 */
[-C--:B------:R-:W-:Y:S01]  /*3cd0*/  FFMA.FTZ R32, R6, R26.reuse, -R31 ;  /* 0x0000001a06207223 */ /* 0x080fe2000001081f */
[----:B------:R-:W-:Y:S02]  /*3ce0*/  HADD2.F32 R25, -RZ, R25.H1_H1 ;  /* 0x30000019ff197230 */ /* 0x000fe40000004100 */
[-C--:B------:R-:W-:Y:S01]  /*3cf0*/  FMUL.FTZ R6, R14, R29.reuse ;  /* 0x0000001d0e067220 */ /* 0x080fe20000410000 */
[----:B------:R-:W-:Y:S01]  /*3d00*/  FFMA.FTZ R33, R7, R26, R28 ;  /* 0x0000001a07217223 */ /* 0x000fe2000001001c */
[----:B------:R-:W-:-:S02]  /*3d10*/  FMUL.FTZ R29, R5, R29 ;  /* 0x0000001d051d7220 */ /* 0x000fc40000410000 */
[-C--:B------:R-:W-:Y:S01]  /*3d20*/  FFMA.FTZ R34, R5, R25.reuse, -R6 ;  /* 0x0000001905227223 */ /* 0x080fe20000010806 */
[-C--:B------:R-:W-:Y:S01]  /*3d30*/  F2FP.F16.E4M3.UNPACK_B R5, R4.reuse.H1 ;  /* 0x00000004ff05723e */ /* 0x080fe200030006ff */
[----:B------:R-:W-:Y:S01]  /*3d40*/  FFMA.FTZ R35, R14, R25, R29 ;  /* 0x000000190e237223 */ /* 0x000fe2000001001d */
[----:B------:R-:W-:Y:S01]  /*3d50*/  F2FP.F16.E4M3.UNPACK_B R4, R4 ;  /* 0x00000004ff04723e */ /* 0x000fe200020006ff */
[----:B------:R-:W-:Y:S02]  /*3d60*/  HADD2.F32 R25, -RZ, R88.H1_H1 ;  /* 0x30000058ff197230 */ /* 0x000fe40000004100 */
[--C-:B------:R-:W-:Y:S02]  /*3d70*/  HADD2.F32 R6, -RZ, R5.reuse.H0_H0 ;  /* 0x20000005ff067230 */ /* 0x100fe40000004100 */
[----:B------:R-:W-:Y:S02]  /*3d80*/  HADD2.F32 R7, -RZ, R5.H1_H1 ;  /* 0x30000005ff077230 */ /* 0x000fe40000004100 */
[----:B------:R-:W-:-:S02]  /*3d90*/  HADD2.F32 R5, -RZ, R4.H0_H0 ;  /* 0x20000004ff057230 */ /* 0x000fc40000004100 */
[-C--:B------:R-:W-:Y:S01]  /*3da0*/  FMUL.FTZ R28, R6, R25.reuse ;  /* 0x00000019061c7220 */ /* 0x080fe20000410000 */
[----:B------:R-:W-:Y:S02]  /*3db0*/  HADD2.F32 R88, -RZ, R88.H0_H0 ;  /* 0x20000058ff587230 */ /* 0x000fe40000004100 */
[----:B------:R-:W-:Y:S01]  /*3dc0*/  FMUL.FTZ R29, R7, R25 ;  /* 0x00000019071d7220 */ /* 0x000fe20000410000 */
[----:B------:R-:W-:Y:S02]  /*3dd0*/  HADD2.F32 R4, -RZ, R4.H1_H1 ;  /* 0x30000004ff047230 */ /* 0x000fe40000004100 */
[--C-:B------:R-:W-:Y:S02]  /*3de0*/  HADD2.F32 R14, -RZ, R86.reuse.H1_H1 ;  /* 0x30000056ff0e7230 */ /* 0x100fe40000004100 */
[-C--:B------:R-:W-:Y:S01]  /*3df0*/  FMUL.FTZ R25, R5, R88.reuse ;  /* 0x0000005805197220 */ /* 0x080fe20000410000 */
[----:B------:R-:W-:Y:S02]  /*3e00*/  HADD2.F32 R86, -RZ, R86.H0_H0 ;  /* 0x20000056ff567230 */ /* 0x000fe40000004100 */
[----:B------:R-:W-:Y:S01]  /*3e10*/  FMUL.FTZ R26, R4, R88 ;  /* 0x00000058041a7220 */ /* 0x000fe20000410000 */
[----:B------:R-:W-:Y:S01]  /*3e20*/  F2FP.SATFINITE.E4M3.F32.PACK_AB_MERGE_C R88, R35, R34, RZ ;  /* 0x000000222358723e */ /* 0x000fe200048070ff */
        /* <DEDUP_REMOVED lines=52> */
.L_x_1387:
[----:B------:R-:W-:Y:S05]  /*4170*/  BSYNC B2 ;  /* 0x0000000000027941 */ /* 0x000fea0003800000 */
.L_x_1386:
[----:B--2---:R4:W-:Y:S02]  /*4180*/  STG.E.128 desc[UR46][R12.64], R4 ;  /* 0x000000040c007986 */ /* 0x0049e4000c101d2e */
.L_x_1385:
[----:B------:R-:W-:Y:S05]  /*4190*/  BSYNC B1 ;  /* 0x0000000000017941 */ /* 0x000fea0003800000 */
.L_x_1384:
        /* <DEDUP_REMOVED lines=8> */
[----:B------:R-:W-:Y:S02]  /*4220*/  SHF.R.U32.HI R15, RZ, 0x10, R9 ;  /* 0x00000010ff0f7819 */ /* 0x000fe40000011609 */
[----:B------:R-:W-:Y:S01]  /*4230*/  LOP3.LUT R14, R9, 0xff0000ff, RZ, 0xc0, !PT ;  /* 0xff0000ff090e7812 */ /* 0x000fe200078ec0ff */
[----:B------:R-:W-:Y:S01]  /*4240*/  IMAD.SHL.U32 R7, R8, 0x100, RZ ;  /* 0x0000010008077824 */ /* 0x000fe200078e00ff */
[----:B------:R-:W-:Y:S01]  /*4250*/  MOV R9, R6 ;  /* 0x0000000600097202 */ /* 0x000fe20000000f00 */
[----:B------:R-:W-:Y:S01]  /*4260*/  IMAD.SHL.U32 R6, R24, 0x100, RZ ;  /* 0x0000010018067824 */ /* 0x000fe200078e00ff */
[----:B------:R-:W-:-:S02]  /*4270*/  SHF.R.U32.HI R25, RZ, 0x10, R11 ;  /* 0x00000010ff197819 */ /* 0x000fc4000001160b */
[----:B------:R-:W-:Y:S02]  /*4280*/  LOP3.LUT R11, R11, 0xff0000ff, RZ, 0xc0, !PT ;  /* 0xff0000ff0b0b7812 */ /* 0x000fe400078ec0ff */
[----:B------:R-:W-:Y:S01]  /*4290*/  LOP3.LUT R24, R14, 0xff00, R7, 0xf8, !PT ;  /* 0x0000ff000e187812 */ /* 0x000fe200078ef807 */
[----:B------:R-:W-:Y:S01]  /*42a0*/  IMAD.U32 R7, R25, 0x10000, RZ ;  /* 0x0001000019077824 */ /* 0x000fe200078e00ff */
[----:B------:R-:W-:Y:S01]  /*42b0*/  LOP3.LUT R8, R11, 0xff00, R6, 0xf8, !PT ;  /* 0x0000ff000b087812 */ /* 0x000fe200078ef806 */
[----:B------:R-:W-:Y:S01]  /*42c0*/  IMAD.U32 R11, R15, 0x10000, RZ ;  /* 0x000100000f0b7824 */ /* 0x000fe200078e00ff */
[----:B------:R-:W-:Y:S02]  /*42d0*/  F2FP.F16.E4M3.UNPACK_B R14, R52.H1 ;  /* 0x00000034ff0e723e */ /* 0x000fe400030006ff */
[----:B------:R-:W-:Y:S02]  /*42e0*/  F2FP.F16.E4M3.UNPACK_B R6, R5 ;  /* 0x00000005ff06723e */ /* 0x000fe400020006ff */
        /* <DEDUP_REMOVED lines=89> */
.L_x_1389:
[----:B------:R-:W-:Y:S05]  /*4880*/  BSYNC B1 ;  /* 0x0000000000017941 */ /* 0x000fea0003800000 */
.L_x_1388:
[----:B--2---:R0:W-:Y:S01]  /*4890*/  STG.E.128 desc[UR46][R12.64+0x80], R4 ;  /* 0x000080040c007986 */ /* 0x0041e2000c101d2e */
[----:B------:R-:W-:Y:S05]  /*48a0*/  BRA `(.L_x_1383) ;  /* 0x0000002400147947 */ /* 0x000fea0003800000 */
.L_x_1367:
[----:B------:R-:W-:Y:S02]  /*48b0*/  ISETP.GE.AND P3, PT, R218, R84, PT ;  /* 0x00000054da00720c */ /* 0x000fe40003f66270 */
[----:B------:R-:W-:Y:S02]  /*48c0*/  CS2R R10, SRZ ;  /* 0x00000000000a7805 */ /* 0x000fe4000001ff00 */
[----:B------:R-:W-:Y:S02]  /*48d0*/  CS2R R8, SRZ ;  /* 0x0000000000087805 */ /* 0x000fe4000001ff00 */
[----:B------:R-:W-:-:S13]  /*48e0*/  ISETP.GE.OR P3, PT, R22, R53, P3 ;  /* 0x000000351600720c */ /* 0x000fda0001f66670 */
[----:B------:R-:W-:Y:S01]  /*48f0*/  @!P3 IADD3 R33, P4, P5, R38, R6, R71 ;  /* 0x000000062621b210 */ /* 0x000fe20007d9e047 */
[----:B------:R-:W0:Y:S03]  /*4900*/  @!P3 LDC.64 R24, c[0x0][0x3e8] ;  /* 0x0000fa00ff18bb82 */ /* 0x000e260000000a00 */
[----:B------:R-:W-:Y:S02]  /*4910*/  @!P3 IADD3.X R14, R60, R93, R73, P4, P5 ;  /* 0x0000005d3c0eb210 */ /* 0x000fe400027ea449 */
[----:B------:R-:W-:-:S03]  /*4920*/  ISETP.GE.AND P4, PT, R17, R84, PT ;  /* 0x000000541100720c */ /* 0x000fc60003f86270 */
[----:B------:R-:W1:Y:S01]  /*4930*/  @!P3 LDC.64 R26, c[0x0][0x400] ;  /* 0x00010000ff1abb82 */ /* 0x000e620000000a00 */
[----:B------:R-:W-:-:S13]  /*4940*/  ISETP.GE.OR P4, PT, R22, R53, P4 ;  /* 0x000000351600720c */ /* 0x000fda0002786670 */
[----:B------:R-:W2:Y:S08]  /*4950*/  @!P4 LDC.64 R28, c[0x0][0x3e8] ;  /* 0x0000fa00ff1ccb82 */ /* 0x000eb00000000a00 */
[----:B------:R-:W3:Y:S01]  /*4960*/  @!P4 LDC.64 R30, c[0x0][0x400] ;  /* 0x00010000ff1ecb82 */ /* 0x000ee20000000a00 */
[----:B--2---:R-:W-:Y:S02]  /*4970*/  @!P4 IADD3 R28, P5, P6, R38, R28, R6 ;  /* 0x0000001c261cc210 */ /* 0x004fe40007ebe006 */
[----:B------:R-:W-:-:S02]  /*4980*/  CS2R R6, SRZ ;  /* 0x0000000000067805 */ /* 0x000fc4000001ff00 */
[----:B------:R-:W-:Y:S02]  /*4990*/  @!P4 IADD3.X R29, R60, R29, R93, P5, P6 ;  /* 0x0000001d3c1dc210 */ /* 0x000fe40002fec45d */
[----:B---3--:R-:W-:-:S04]  /*49a0*/  @!P4 IADD3 R30, P5, P6, R20, R30, R4 ;  /* 0x0000001e141ec210 */ /* 0x008fc80007ebe004 */
[----:B------:R-:W-:Y:S02]  /*49b0*/  @!P4 IADD3.X R31, R58, R31, R52, P5, P6 ;  /* 0x0000001f3a1fc210 */ /* 0x000fe40002fec434 */
[----:B------:R-:W-:Y:S02]  /*49c0*/  @!P3 IADD3 R35, P5, P6, R20, R4, R67 ;  /* 0x000000041423b210 */ /* 0x000fe40007ebe043 */
[----:B------:R-:W-:Y:S01]  /*49d0*/  CS2R R4, SRZ ;  /* 0x0000000000047805 */ /* 0x000fe2000001ff00 */
[----:B------:R-:W2:Y:S01]  /*49e0*/  @!P4 LDG.E.128 R8, desc[UR46][R30.64] ;  /* 0x0000002e1e08c981 */ /* 0x000ea2000c1e1d00 */
[----:B------:R-:W-:-:S04]  /*49f0*/  @!P3 IADD3.X R12, R58, R52, R69, P5, P6 ;  /* 0x000000343a0cb210 */ /* 0x000fc80002fec445 */
[----:B------:R-:W3:Y:S01]  /*4a00*/  @!P4 LDG.E.128 R4, desc[UR46][R28.64] ;  /* 0x0000002e1c04c981 */ /* 0x000ee2000c1e1d00 */
[----:B0-----:R-:W-:-:S05]  /*4a10*/  @!P3 IADD3 R32, P4, R33, R24, RZ ;  /* 0x000000182120b210 */ /* 0x001fca0007f9e0ff */
[----:B------:R-:W-:Y:S01]  /*4a20*/  @!P3 IMAD.X R33, R14, 0x1, R25, P4 ;  /* 0x000000010e21b824 */ /* 0x000fe200020e0619 */
[----:B-1----:R-:W-:Y:S02]  /*4a30*/  @!P3 IADD3 R34, P4, R35, R26, RZ ;  /* 0x0000001a2322b210 */ /* 0x002fe40007f9e0ff */
[----:B------:R-:W-:Y:S02]  /*4a40*/  CS2R R14, SRZ ;  /* 0x00000000000e7805 */ /* 0x000fe4000001ff00 */
[----:B------:R-:W-:Y:S01]  /*4a50*/  CS2R R24, SRZ ;  /* 0x0000000000187805 */ /* 0x000fe2000001ff00 */
[----:B------:R-:W-:Y:S01]  /*4a60*/  @!P3 IMAD.X R35, R12, 0x1, R27, P4 ;  /* 0x000000010c23b824 */ /* 0x000fe200020e061b */
[----:B------:R-:W-:Y:S02]  /*4a70*/  CS2R R12, SRZ ;  /* 0x00000000000c7805 */ /* 0x000fe4000001ff00 */
[----:B------:R-:W-:-:S04]  /*4a80*/  CS2R R26, SRZ ;  /* 0x00000000001a7805 */ /* 0x000fc8000001ff00 */
[----:B------:R-:W4:Y:S04]  /*4a90*/  @!P3 LDG.E.128 R12, desc[UR46][R32.64] ;  /* 0x0000002e200cb981 */ /* 0x000f28000c1e1d00 */
[----:B------:R-:W5:Y:S01]  /*4aa0*/  @!P3 LDG.E.128 R24, desc[UR46][R34.64] ;  /* 0x0000002e2218b981 */ /* 0x000f62000c1e1d00 */
[----:B------:R-:W-:-:S06]  /*4ab0*/  UISETP.NE.AND UP0, UPT, UR45, 0x3, UPT ;  /* 0x000000032d00788c */ /* 0x000fcc000bf05270 */
[----:B------:R-:W-:Y:S02]  /*4ac0*/  PLOP3.LUT P3, PT, PT, PT, UP0, 0x80, 0x0 ;  /* 0x000000000000781c */ /* 0x000fe40003f6f008 */
[----:B------:R-:W-:Y:S01]  /*4ad0*/  ISETP.GE.AND P4, PT, R22, R53, PT ;  /* 0x000000351600720c */ /* 0x000fe20003f86270 */
[----:B--2---:R-:W-:Y:S02]  /*4ae0*/  IMAD.MOV.U32 R105, RZ, RZ, R10 ;  /* 0x000000ffff697224 */ /* 0x004fe400078e000a */
[----:B------:R-:W-:Y:S02]  /*4af0*/  IMAD.MOV.U32 R117, RZ, RZ, R8 ;  /* 0x000000ffff757224 */ /* 0x000fe400078e0008 */
[----:B---3--:R-:W-:Y:S01]  /*4b00*/  IMAD.MOV.U32 R103, RZ, RZ, R6 ;  /* 0x000000ffff677224 */ /* 0x008fe200078e0006 */
[----:B------:R-:W-:Y:S01]  /*4b10*/  MOV R115, R4 ;  /* 0x0000000400737202 */ /* 0x000fe20000000f00 */
[----:B----4-:R-:W-:Y:S02]  /*4b20*/  IMAD.MOV.U32 R86, RZ, RZ, R14 ;  /* 0x000000ffff567224 */ /* 0x010fe400078e000e */
[----:B------:R-:W-:-:S02]  /*4b30*/  IMAD.MOV.U32 R95, RZ, RZ, R12 ;  /* 0x000000ffff5f7224 */ /* 0x000fc400078e000c */
[----:B-----5:R-:W-:Y:S02]  /*4b40*/  IMAD.MOV.U32 R96, RZ, RZ, R26 ;  /* 0x000000ffff607224 */ /* 0x020fe400078e001a */
[----:B------:R-:W-:Y:S01]  /*4b50*/  IMAD.MOV.U32 R97, RZ, RZ, R24 ;  /* 0x000000ffff617224 */ /* 0x000fe200078e0018 */
[----:B------:R-:W-:Y:S06]  /*4b60*/  @!P3 BRA `(.L_x_1390) ;  /* 0x000000000004b947 */ /* 0x000fec0003800000 */
[----:B------:R-:W-:Y:S01]  /*4b70*/  BPT.TRAP 0x1 ;  /* 0x000000040000795c */ /* 0x000fe20000300000 */
.L_x_1390:
[----:B------:R-:W-:Y:S01]  /*4b80*/  IMAD R80, R192, 0x8, R16 ;  /* 0x00000008c0507824 */ /* 0x000fe200078e0210 */
[----:B------:R-:W-:Y:S01]  /*4b90*/  SHF.L.U32 R93, R198, 0x1f, RZ ;  /* 0x0000001fc65d7819 */ /* 0x000fe200000006ff */
[----:B------:R-:W0:Y:S01]  /*4ba0*/  LDC R98, c[0x0][0x2f4] ;  /* 0x0000bd00ff627b82 */ /* 0x000e220000000800 */
[----:B------:R-:W-:Y:S01]  /*4bb0*/  BSSY B1, `(.L_x_1391) ;  /* 0x0000006000017945 */ /* 0x000fe20003800000 */
[----:B------:R-:W-:Y:S01]  /*4bc0*/  IMAD.MOV.U32 R89, RZ, RZ, R91 ;  /* 0x000000ffff597224 */ /* 0x000fe200078e005b */
[----:B------:R-:W1:Y:S05]  /*4bd0*/  SYNCS.PHASECHK.TRANS64.TRYWAIT P5, [R80+URZ+0x28490], R93 ;  /* 0x0284905d500075a7 */ /* 0x000e6a00080a017f */
[----:B------:R-:W2:Y:S01]  /*4be0*/  LDC.64 R52, c[0x0][0x300] ;  /* 0x0000c000ff347b82 */ /* 0x000ea20000000a00 */
[----:B0-----:R-:W-:Y:S01]  /*4bf0*/  IADD3 R100, -R63, R98, RZ ;  /* 0x000000623f647210 */ /* 0x001fe20007ffe1ff */
[----:B-1----:R-:W-:Y:S06]  /*4c00*/  @!P5 BRA `(.L_x_1392) ;  /* 0x0000021c00c8d947 */ /* 0x002fec0003800000 */
.L_x_1729:
[----:B------:R-:W-:Y:S05]  /*4c10*/  BSYNC B1 ;  /* 0x0000000000017941 */ /* 0x000fea0003800000 */
.L_x_1391:
[----:B------:R-:W-:Y:S01]  /*4c20*/  ISETP.GE.OR P5, PT, R17, R84, P1 ;  /* 0x000000541100720c */ /* 0x000fe20000fa6670 */
[----:B------:R-:W-:-:S12]  /*4c30*/  BSSY B1, `(.L_x_1393) ;  /* 0x00000f5000017945 */ /* 0x000fd80003800000 */
[----:B------:R-:W-:Y:S05]  /*4c40*/  @P5 BRA `(.L_x_1394) ;  /* 0x0000000c00cc5947 */ /* 0x000fea0003800000 */
[-C--:B--2---:R-:W-:Y:S01]  /*4c50*/  IMAD R28, R221, R52.reuse, RZ ;  /* 0x00000034dd1c7224 */ /* 0x084fe200078e02ff */
[----:B------:R-:W-:Y:S01]  /*4c60*/  BSSY B2, `(.L_x_1395) ;  /* 0x00000e5000027945 */ /* 0x000fe20003800000 */
[----:B------:R-:W-:-:S04]  /*4c70*/  IMAD.WIDE.U32 R90, R17, R52, R88 ;  /* 0x00000034115a7225 */ /* 0x000fc800078e0058 */
[----:B------:R-:W-:Y:S01]  /*4c80*/  IMAD R29, R17, R53, R28 ;  /* 0x00000035111d7224 */ /* 0x000fe200078e021c */
[----:B------:R-:W-:Y:S02]  /*4c90*/  SEL R28, R63, R100, !P0 ;  /* 0x000000643f1c7207 */ /* 0x000fe40004000000 */
[----:B------:R-:W-:Y:S01]  /*4ca0*/  IADD3 R99, P5, P6, R44, R90, R61 ;  /* 0x0000005a2c637210 */ /* 0x000fe20007ebe03d */
[----:B------:R-:W-:Y:S01]  /*4cb0*/  IMAD.IADD R104, R29, 0x1, R91 ;  /* 0x000000011d687824 */ /* 0x000fe200078e025b */
[----:B------:R-:W-:-:S04]  /*4cc0*/  SHF.R.S32.HI R29, RZ, 0x1f, R28 ;  /* 0x0000001fff1d7819 */ /* 0x000fc8000001141c */
[----:B------:R-:W-:Y:S02]  /*4cd0*/  LEA.HI R29, R29, R28, RZ, 0x5 ;  /* 0x0000001c1d1d7211 */ /* 0x000fe400078f28ff */
[----:B------:R-:W-:Y:S02]  /*4ce0*/  IADD3.X R102, R85, R104, R0, P5, P6 ;  /* 0x0000006855667210 */ /* 0x000fe40002fec400 */
[----:B------:R-:W-:-:S04]  /*4cf0*/  LEA.HI.SX32 R29, R29, R54, 0x1b ;  /* 0x000000361d1d7211 */ /* 0x000fc800078fdaff */
[----:B------:R-:W-:Y:S01]  /*4d00*/  SHF.R.S32.HI R28, RZ, 0x1f, R29 ;  /* 0x0000001fff1c7819 */ /* 0x000fe2000001141d */
[----:B------:R-:W-:-:S03]  /*4d10*/  IMAD.SHL.U32 R101, R29, 0x10, RZ ;  /* 0x000000101d657824 */ /* 0x000fc600078e00ff */
[----:B------:R-:W-:Y:S02]  /*4d20*/  LEA.HI R29, R28, R29, RZ, 0x3 ;  /* 0x0000001d1c1d7211 */ /* 0x000fe400078f18ff */
[----:B------:R-:W-:-:S03]  /*4d30*/  LOP3.LUT R28, R208, 0x70, R101, 0xf8, !PT ;  /* 0x00000070d01c7812 */ /* 0x000fc600078ef865 */
[----:B------:R-:W-:Y:S01]  /*4d40*/  IMAD.SHL.U32 R29, R29, 0x400, RZ ;  /* 0x000004001d1d7824 */ /* 0x000fe200078e00ff */
[----:B------:R-:W-:-:S04]  /*4d50*/  LOP3.LUT R30, R28, R235, RZ, 0x3c, !PT ;  /* 0x000000eb1c1e7212 */ /* 0x000fc800078e3cff */
[----:B------:R-:W-:Y:S01]  /*4d60*/  LOP3.LUT R28, R29, 0xffffe000, RZ, 0xc0, !PT ;  /* 0xffffe0001d1c7812 */ /* 0x000fe200078ec0ff */
[----:B------:R-:W-:-:S03]  /*4d70*/  IMAD R29, R192, 0x4000, R81 ;  /* 0x00004000c01d7824 */ /* 0x000fc600078e0251 */
[----:B------:R-:W-:Y:S01]  /*4d80*/  IADD3 R31, R30, R28, R211 ;  /* 0x0000001c1e1f7210 */ /* 0x000fe20007ffe0d3 */
[----:B------:R-:W-:-:S04]  /*4d90*/  IMAD.IADD R29, R16, 0x1, R29 ;  /* 0x00000001101d7824 */ /* 0x000fc800078e021d */
[----:B------:R-:W-:-:S04]  /*4da0*/  IMAD R31, R192, 0x4000, R31 ;  /* 0x00004000c01f7824 */ /* 0x000fc800078e021f */
[----:B------:R-:W-:Y:S02]  /*4db0*/  IMAD.IADD R32, R16, 0x1, R31 ;  /* 0x0000000110207824 */ /* 0x000fe400078e021f */
[----:B------:R-:W1:Y:S04]  /*4dc0*/  LDS.128 R28, [R29+0x20000] ;  /* 0x020000001d1c7984 */ /* 0x000e680000000c00 */
[----:B------:R-:W2:Y:S01]  /*4dd0*/  LDS.128 R32, [R32+0x20000] ;  /* 0x0200000020207984 */ /* 0x000ea20000000c00 */
[----:B------:R-:W-:Y:S05]  /*4de0*/  @P4 BRA `(.L_x_1396) ;  /* 0x0000000c00304947 */ /* 0x000fea0003800000 */
[----:B------:R-:W-:Y:S02]  /*4df0*/  SHF.R.U32.HI R106, RZ, 0x8, R11 ;  /* 0x00000008ff6a7819 */ /* 0x000fe4000001160b */
[----:B------:R-:W-:Y:S02]  /*4e00*/  SHF.R.U32.HI R107, RZ, 0x8, R9 ;  /* 0x00000008ff6b7819 */ /* 0x000fe40000011609 */
[----:B------:R-:W-:Y:S02]  /*4e10*/  SHF.R.U32.HI R111, RZ, 0x8, R5 ;  /* 0x00000008ff6f7819 */ /* 0x000fe40000011605 */
[----:B------:R-:W-:Y:S02]  /*4e20*/  LOP3.LUT R10, R11, 0xff0000ff, RZ, 0xc0, !PT ;  /* 0xff0000ff0b0a7812 */ /* 0x000fe400078ec0ff */
[----:B------:R-:W-:Y:S01]  /*4e30*/  SHF.R.U32.HI R114, RZ, 0x10, R11 ;  /* 0x00000010ff727819 */ /* 0x000fe2000001160b */
[----:B------:R-:W-:Y:S01]  /*4e40*/  IMAD.SHL.U32 R11, R106, 0x100, RZ ;  /* 0x000001006a0b7824 */ /* 0x000fe200078e00ff */
[----:B------:R-:W-:-:S02]  /*4e50*/  LOP3.LUT R8, R9, 0xff0000ff, RZ, 0xc0, !PT ;  /* 0xff0000ff09087812 */ /* 0x000fc400078ec0ff */
[----:B------:R-:W-:Y:S01]  /*4e60*/  SHF.R.U32.HI R112, RZ, 0x10, R9 ;  /* 0x00000010ff707819 */ /* 0x000fe20000011609 */
[----:B------:R-:W-:Y:S01]  /*4e70*/  IMAD.SHL.U32 R9, R107, 0x100, RZ ;  /* 0x000001006b097824 */ /* 0x000fe200078e00ff */
[----:B------:R-:W-:Y:S01]  /*4e80*/  SHF.R.U32.HI R109, RZ, 0x8, R7 ;  /* 0x00000008ff6d7819 */ /* 0x000fe20000011607 */
[----:B------:R-:W-:Y:S01]  /*4e90*/  IMAD.U32 R114, R114, 0x10000, RZ ;  /* 0x0001000072727824 */ /* 0x000fe200078e00ff */
[----:B------:R-:W-:Y:S01]  /*4ea0*/  LOP3.LUT R4, R5, 0xff0000ff, RZ, 0xc0, !PT ;  /* 0xff0000ff05047812 */ /* 0x000fe200078ec0ff */
[----:B------:R-:W-:Y:S01]  /*4eb0*/  IMAD.U32 R112, R112, 0x10000, RZ ;  /* 0x0001000070707824 */ /* 0x000fe200078e00ff */
[----:B------:R-:W-:Y:S01]  /*4ec0*/  SHF.R.U32.HI R110, RZ, 0x10, R5 ;  /* 0x00000010ff6e7819 */ /* 0x000fe20000011605 */
[----:B------:R-:W-:Y:S01]  /*4ed0*/  IMAD.SHL.U32 R5, R111, 0x100, RZ ;  /* 0x000001006f057824 */ /* 0x000fe200078e00ff */
[----:B------:R-:W-:Y:S02]  /*4ee0*/  LOP3.LUT R6, R7, 0xff0000ff, RZ, 0xc0, !PT ;  /* 0xff0000ff07067812 */ /* 0x000fe400078ec0ff */
[----:B------:R-:W-:-:S02]  /*4ef0*/  SHF.R.U32.HI R108, RZ, 0x10, R7 ;  /* 0x00000010ff6c7819 */ /* 0x000fc40000011607 */
[----:B------:R-:W-:Y:S02]  /*4f00*/  SHF.L.U32 R7, R109, 0x8, RZ ;  /* 0x000000086d077819 */ /* 0x000fe400000006ff */
[----:B------:R-:W-:Y:S02]  /*4f10*/  LOP3.LUT R111, R10, 0xff00, R11, 0xf8, !PT ;  /* 0x0000ff000a6f7812 */ /* 0x000fe400078ef80b */
[----:B------:R-:W-:Y:S02]  /*4f20*/  LOP3.LUT R109, R8, 0xff00, R9, 0xf8, !PT ;  /* 0x0000ff00086d7812 */ /* 0x000fe400078ef809 */
[----:B------:R-:W-:Y:S02]  /*4f30*/  F2FP.F16.E4M3.UNPACK_B R107, R117.H1 ;  /* 0x00000075ff6b723e */ /* 0x000fe400030006ff */
[----:B--2---:R-:W-:Y:S02]  /*4f40*/  F2FP.F16.E4M3.UNPACK_B R10, R32.H1 ;  /* 0x00000020ff0a723e */ /* 0x004fe400030006ff */
[----:B-1----:R-:W-:-:S02]  /*4f50*/  F2FP.F16.E4M3.UNPACK_B R8, R28.H1 ;  /* 0x0000001cff08723e */ /* 0x002fc400030006ff */
[----:B------:R-:W-:Y:S01]  /*4f60*/  LOP3.LUT R4, R4, 0xff00, R5, 0xf8, !PT ;  /* 0x0000ff0004047812 */ /* 0x000fe200078ef805 */
[----:B------:R-:W-:Y:S01]  /*4f70*/  IMAD.U32 R5, R110, 0x10000, RZ ;  /* 0x000100006e057824 */ /* 0x000fe200078e00ff */
[----:B------:R-:W-:Y:S01]  /*4f80*/  F2FP.F16.E4M3.UNPACK_B R106, R115.H1 ;  /* 0x00000073ff6a723e */ /* 0x000fe200030006ff */
[----:B------:R-:W-:Y:S01]  /*4f90*/  HADD2.F32 R110, -RZ, R107.H0_H0 ;  /* 0x2000006bff6e7230 */ /* 0x000fe20000004100 */
[----:B------:R-:W-:Y:S01]  /*4fa0*/  LOP3.LUT R7, R6, 0xff00, R7, 0xf8, !PT ;  /* 0x0000ff0006077812 */ /* 0x000fe200078ef807 */
[----:B------:R-:W-:Y:S01]  /*4fb0*/  HADD2.F32 R11, -RZ, R10.H0_H0 ;  /* 0x2000000aff0b7230 */ /* 0x000fe20000004100 */
[----:B------:R-:W-:Y:S01]  /*4fc0*/  LOP3.LUT R6, R4, 0xff0000, R5, 0xf8, !PT ;  /* 0x00ff000004067812 */ /* 0x000fe200078ef805 */
[----:B------:R-:W-:Y:S01]  /*4fd0*/  HADD2.F32 R9, -RZ, R8.H0_H0 ;  /* 0x20000008ff097230 */ /* 0x000fe20000004100 */
[----:B------:R-:W-:Y:S01]  /*4fe0*/  F2FP.F16.E4M3.UNPACK_B R32, R32 ;  /* 0x00000020ff20723e */ /* 0x000fe200020006ff */
[----:B------:R-:W-:Y:S02]  /*4ff0*/  IMAD.U32 R4, R108, 0x10000, RZ ;  /* 0x000100006c047824 */ /* 0x000fe400078e00ff */
[----:B------:R-:W-:Y:S01]  /*5000*/  FMUL.FTZ R116, R11, R110 ;  /* 0x0000006e0b747220 */ /* 0x000fe20000410000 */
[----:B------:R-:W-:-:S02]  /*5010*/  HADD2.F32 R108, -RZ, R106.H0_H0 ;  /* 0x2000006aff6c7230 */ /* 0x000fc40000004100 */
[----:B------:R-:W-:Y:S01]  /*5020*/  FMUL.FTZ R110, R9, R110 ;  /* 0x0000006e096e7220 */ /* 0x000fe20000410000 */
[----:B------:R-:W-:Y:S02]  /*5030*/  F2FP.F16.E4M3.UNPACK_B R28, R28 ;  /* 0x0000001cff1c723e */ /* 0x000fe400020006ff */
[----:B------:R-:W-:Y:S01]  /*5040*/  LOP3.LUT R4, R7, 0xff0000, R4, 0xf8, !PT ;  /* 0x00ff000007047812 */ /* 0x000fe200078ef804 */
[-C--:B------:R-:W-:Y:S01]  /*5050*/  FFMA.FTZ R113, R11, R108.reuse, R110 ;  /* 0x0000006c0b717223 */ /* 0x080fe2000001006e */
[----:B------:R-:W-:Y:S01]  /*5060*/  FFMA.FTZ R116, R9, R108, -R116 ;  /* 0x0000006c09747223 */ /* 0x000fe20000010874 */
[----:B------:R-:W-:Y:S01]  /*5070*/  HADD2.F32 R110, -RZ, R107.H1_H1 ;  /* 0x3000006bff6e7230 */ /* 0x000fe20000004100 */
[----:B------:R-:W-:Y:S01]  /*5080*/  F2FP.F16.E4M3.UNPACK_B R107, R117 ;  /* 0x00000075ff6b723e */ /* 0x000fe200020006ff */
[----:B------:R-:W-:Y:S01]  /*5090*/  HADD2.F32 R11, -RZ, R10.H1_H1 ;  /* 0x3000000aff0b7230 */ /* 0x000fe20000004100 */
[----:B------:R-:W-:Y:S01]  /*50a0*/  LOP3.LUT R7, R109, 0xff0000, R112, 0xf8, !PT ;  /* 0x00ff00006d077812 */ /* 0x000fe200078ef870 */
[----:B------:R-:W-:Y:S01]  /*50b0*/  HADD2.F32 R9, -RZ, R8.H1_H1 ;  /* 0x30000008ff097230 */ /* 0x000fe20000004100 */
[----:B------:R-:W-:Y:S01]  /*50c0*/  LOP3.LUT R5, R111, 0xff0000, R114, 0xf8, !PT ;  /* 0x00ff00006f057812 */ /* 0x000fe200078ef872 */
[----:B------:R-:W-:Y:S01]  /*50d0*/  HADD2.F32 R108, -RZ, R106.H1_H1 ;  /* 0x3000006aff6c7230 */ /* 0x000fe20000004100 */
[----:B------:R-:W-:Y:S01]  /*50e0*/  F2FP.F16.E4M3.UNPACK_B R106, R115 ;  /* 0x00000073ff6a723e */ /* 0x000fe200020006ff */
[----:B------:R-:W-:Y:S01]  /*50f0*/  FMUL.FTZ R112, R11, R110 ;  /* 0x0000006e0b707220 */ /* 0x000fe20000410000 */
[----:B------:R-:W-:-:S02]  /*5100*/  HADD2.F32 R109, -RZ, R107.H0_H0 ;  /* 0x2000006bff6d7230 */ /* 0x000fc40000004100 */
[C---:B------:R-:W-:Y:S01]  /*5110*/  FMUL.FTZ R110, R9.reuse, R110 ;  /* 0x0000006e096e7220 */ /* 0x040fe20000410000 */
[----:B------:R-:W-:Y:S02]  /*5120*/  HADD2.F32 R10, -RZ, R32.H0_H0 ;  /* 0x20000020ff0a7230 */ /* 0x000fe40000004100 */
[-C--:B------:R-:W-:Y:S01]  /*5130*/  FFMA.FTZ R115, R9, R108.reuse, -R112 ;  /* 0x0000006c09737223 */ /* 0x080fe20000010870 */
[----:B------:R-:W-:Y:S02]  /*5140*/  HADD2.F32 R8, -RZ, R28.H0_H0 ;  /* 0x2000001cff087230 */ /* 0x000fe40000004100 */
[----:B------:R-:W-:Y:S01]  /*5150*/  FFMA.FTZ R114, R11, R108, R110 ;  /* 0x0000006c0b727223 */ /* 0x000fe2000001006e */
[----:B------:R-:W-:Y:S02]  /*5160*/  HADD2.F32 R9, -RZ, R106.H0_H0 ;  /* 0x2000006aff097230 */ /* 0x000fe40000004100 */
[----:B------:R-:W-:Y:S01]  /*5170*/  FMUL.FTZ R11, R10, R109 ;  /* 0x0000006d0a0b7220 */ /* 0x000fe20000410000 */
[----:B------:R-:W-:-:S02]  /*5180*/  HADD2.F32 R107, -RZ, R107.H1_H1 ;  /* 0x3000006bff6b7230 */ /* 0x000fc40000004100 */
[C---:B------:R-:W-:Y:S01]  /*5190*/  FMUL.FTZ R111, R8.reuse, R109 ;  /* 0x0000006d086f7220 */ /* 0x040fe20000410000 */
[----:B------:R-:W-:Y:S02]  /*51a0*/  HADD2.F32 R32, -RZ, R32.H1_H1 ;  /* 0x30000020ff207230 */ /* 0x000fe40000004100 */
[-C--:B------:R-:W-:Y:S01]  /*51b0*/  FFMA.FTZ R109, R8, R9.reuse, -R11 ;  /* 0x00000009086d7223 */ /* 0x080fe2000001080b */
[----:B------:R-:W-:Y:S02]  /*51c0*/  HADD2.F32 R28, -RZ, R28.H1_H1 ;  /* 0x3000001cff1c7230 */ /* 0x000fe40000004100 */
[----:B------:R-:W-:Y:S01]  /*51d0*/  FFMA.FTZ R111, R10, R9, R111 ;  /* 0x000000090a6f7223 */ /* 0x000fe2000001006f */
[----:B------:R-:W-:Y:S02]  /*51e0*/  HADD2.F32 R9, -RZ, R106.H1_H1 ;  /* 0x3000006aff097230 */ /* 0x000fe40000004100 */
[----:B------:R-:W-:Y:S01]  /*51f0*/  FMUL.FTZ R11, R32, R107 ;  /* 0x0000006b200b7220 */ /* 0x000fe20000410000 */
        /* <DEDUP_REMOVED lines=9> */
[----:B------:R-:W-:Y:S01]  /*5290*/  HADD2.F32 R9, -RZ, R8.H0_H0 ;  /* 0x20000008ff097230 */ /* 0x000fe20000004100 */
[----:B------:R-:W-:Y:S01]  /*52a0*/  F2FP.F16.E4M3.UNPACK_B R105, R105 ;  /* 0x00000069ff69723e */ /* 0x000fe200020006ff */
[----:B------:R-:W-:Y:S02]  /*52b0*/  HADD2.F32 R107, -RZ, R106.H1_H1 ;  /* 0x3000006aff6b7230 */ /* 0x000fe40000004100 */
[-C--:B------:R-:W-:Y:S01]  /*52c0*/  FMUL.FTZ R106, R11, R108.reuse ;  /* 0x0000006c0b6a7220 */ /* 0x080fe20000410000 */
[----:B------:R-:W-:Y:S02]  /*52d0*/  HADD2.F32 R32, -RZ, R28.H0_H0 ;  /* 0x2000001cff207230 */ /* 0x000fe40000004100 */
[----:B------:R-:W-:Y:S01]  /*52e0*/  FMUL.FTZ R118, R9, R108 ;  /* 0x0000006c09767220 */ /* 0x000fe20000410000 */
[----:B------:R-:W-:Y:S01]  /*52f0*/  HADD2.F32 R10, -RZ, R10.H1_H1 ;  /* 0x3000000aff0a7230 */ /* 0x000fe20000004100 */
[----:B------:R-:W-:Y:S01]  /*5300*/  F2FP.F16.E4M3.UNPACK_B R30, R30 ;  /* 0x0000001eff1e723e */ /* 0x000fe200020006ff */
[----:B------:R-:W-:-:S02]  /*5310*/  HADD2.F32 R8, -RZ, R8.H1_H1 ;  /* 0x30000008ff087230 */ /* 0x000fc40000004100 */
[----:B------:R-:W-:Y:S01]  /*5320*/  FFMA.FTZ R108, R9, R32, -R106 ;  /* 0x00000020096c7223 */ /* 0x000fe2000001086a */
[----:B------:R-:W-:Y:S02]  /*5330*/  HADD2.F32 R9, -RZ, R28.H1_H1 ;  /* 0x3000001cff097230 */ /* 0x000fe40000004100 */
[-C--:B------:R-:W-:Y:S01]  /*5340*/  FMUL.FTZ R117, R10, R107.reuse ;  /* 0x0000006b0a757220 */ /* 0x080fe20000410000 */
[----:B------:R-:W-:Y:S01]  /*5350*/  F2FP.F16.E4M3.UNPACK_B R34, R34 ;  /* 0x00000022ff22723e */ /* 0x000fe200020006ff */
[C---:B------:R-:W-:Y:S01]  /*5360*/  FMUL.FTZ R107, R8.reuse, R107 ;  /* 0x0000006b086b7220 */ /* 0x040fe20000410000 */
[----:B------:R-:W-:Y:S01]  /*5370*/  FFMA.FTZ R118, R11, R32, R118 ;  /* 0x000000200b767223 */ /* 0x000fe20000010076 */
[-C--:B------:R-:W-:Y:S01]  /*5380*/  FFMA.FTZ R119, R8, R9.reuse, -R117 ;  /* 0x0000000908777223 */ /* 0x080fe20000010875 */
[--C-:B------:R-:W-:Y:S02]  /*5390*/  HADD2.F32 R11, -RZ, R105.reuse.H0_H0 ;  /* 0x20000069ff0b7230 */ /* 0x100fe40000004100 */
[----:B------:R-:W-:Y:S01]  /*53a0*/  FFMA.FTZ R121, R10, R9, R107 ;  /* 0x000000090a797223 */ /* 0x000fe2000001006b */
[----:B------:R-:W-:Y:S01]  /*53b0*/  F2FP.F16.E4M3.UNPACK_B R103, R103 ;  /* 0x00000067ff67723e */ /* 0x000fe200020006ff */
[----:B------:R-:W-:Y:S01]  /*53c0*/  HADD2.F32 R8, -RZ, R30.H0_H0 ;  /* 0x2000001eff087230 */ /* 0x000fe20000004100 */
[----:B------:R-:W-:Y:S01]  /*53d0*/  F2FP.SATFINITE.E4M3.F32.PACK_AB_MERGE_C R119, R119, R108, RZ ;  /* 0x0000006c7777723e */ /* 0x000fe200048070ff */
[----:B------:R-:W-:Y:S01]  /*53e0*/  HADD2.F32 R9, -RZ, R34.H0_H0 ;  /* 0x20000022ff097230 */ /* 0x000fe20000004100 */
[----:B------:R-:W-:Y:S01]  /*53f0*/  F2FP.SATFINITE.E4M3.F32.PACK_AB_MERGE_C R32, R114, R113, RZ ;  /* 0x000000717220723e */ /* 0x000fe200048070ff */
[----:B------:R-:W-:-:S02]  /*5400*/  HADD2.F32 R105, -RZ, R105.H1_H1 ;  /* 0x30000069ff697230 */ /* 0x000fc40000004100 */
[-C--:B------:R-:W-:Y:S01]  /*5410*/  FMUL.FTZ R28, R8, R11.reuse ;  /* 0x0000000b081c7220 */ /* 0x080fe20000410000 */
[----:B------:R-:W-:Y:S02]  /*5420*/  HADD2.F32 R34, -RZ, R34.H1_H1 ;  /* 0x30000022ff227230 */ /* 0x000fe40000004100 */
[C---:B------:R-:W-:Y:S01]  /*5430*/  FMUL.FTZ R107, R9.reuse, R11 ;  /* 0x0000000b096b7220 */ /* 0x040fe20000410000 */
[----:B------:R-:W-:Y:S01]  /*5440*/  HADD2.F32 R30, -RZ, R30.H1_H1 ;  /* 0x3000001eff1e7230 */ /* 0x000fe20000004100 */
[----:B------:R-:W-:Y:S01]  /*5450*/  F2FP.SATFINITE.E4M3.F32.PACK_AB_MERGE_C R32, R112, R111, R32 ;  /* 0x0000006f7020723e */ /* 0x000fe20004807020 */
[--C-:B------:R-:W-:Y:S02]  /*5460*/  HADD2.F32 R10, -RZ, R103.reuse.H0_H0 ;  /* 0x20000067ff0a7230 */ /* 0x100fe40000004100 */
[-C--:B------:R-:W-:Y:S01]  /*5470*/  FMUL.FTZ R11, R34, R105.reuse ;  /* 0x00000069220b7220 */ /* 0x080fe20000410000 */
[----:B------:R-:W-:Y:S02]  /*5480*/  HADD2.F32 R103, -RZ, R103.H1_H1 ;  /* 0x30000067ff677230 */ /* 0x000fe40000004100 */
[----:B------:R-:W-:Y:S01]  /*5490*/  FMUL.FTZ R105, R30, R105 ;  /* 0x000000691e697220 */ /* 0x000fe20000410000 */
[-C--:B------:R-:W-:Y:S01]  /*54a0*/  FFMA.FTZ R107, R8, R10.reuse, -R107 ;  /* 0x0000000a086b7223 */ /* 0x080fe2000001086b */
[----:B------:R-:W-:-:S02]  /*54b0*/  FFMA.FTZ R106, R9, R10, R28 ;  /* 0x0000000a096a7223 */ /* 0x000fc4000001001c */
[----:B------:R-:W-:Y:S01]  /*54c0*/  FFMA.FTZ R117, R34, R103, R105 ;  /* 0x0000006722757223 */ /* 0x000fe20000010069 */
[----:B------:R-:W-:Y:S01]  /*54d0*/  F2FP.F16.E4M3.UNPACK_B R10, R33 ;  /* 0x00000021ff0a723e */ /* 0x000fe200020006ff */
[----:B------:R-:W-:Y:S01]  /*54e0*/  FFMA.FTZ R30, R30, R103, -R11 ;  /* 0x000000671e1e7223 */ /* 0x000fe2000001080b */
[----:B------:R-:W-:Y:S02]  /*54f0*/  F2FP.F16.E4M3.UNPACK_B R105, R7 ;  /* 0x00000007ff69723e */ /* 0x000fe400020006ff */
[----:B------:R-:W-:Y:S01]  /*5500*/  F2FP.SATFINITE.E4M3.F32.PACK_AB_MERGE_C R34, R121, R118, RZ ;  /* 0x000000767922723e */ /* 0x000fe200048070ff */
[--C-:B------:R-:W-:Y:S01]  /*5510*/  HADD2.F32 R11, -RZ, R10.reuse.H0_H0 ;  /* 0x2000000aff0b7230 */ /* 0x100fe20000004100 */
[----:B------:R-:W-:Y:S01]  /*5520*/  F2FP.F16.E4M3.UNPACK_B R8, R29 ;  /* 0x0000001dff08723e */ /* 0x000fe200020006ff */
[----:B------:R-:W-:Y:S01]  /*5530*/  HADD2.F32 R108, -RZ, R105.H0_H0 ;  /* 0x20000069ff6c7230 */ /* 0x000fe20000004100 */
[----:B------:R-:W-:Y:S01]  /*5540*/  F2FP.F16.E4M3.UNPACK_B R103, R6 ;  /* 0x00000006ff67723e */ /* 0x000fe200020006ff */
[----:B------:R-:W-:Y:S01]  /*5550*/  HADD2.F32 R10, -RZ, R10.H1_H1 ;  /* 0x3000000aff0a7230 */ /* 0x000fe20000004100 */
[----:B------:R-:W-:Y:S01]  /*5560*/  F2FP.SATFINITE.E4M3.F32.PACK_AB_MERGE_C R28, R115, R116, RZ ;  /* 0x00000074731c723e */ /* 0x000fe200048070ff */
[----:B------:R-:W-:Y:S01]  /*5570*/  HADD2.F32 R9, -RZ, R8.H0_H0 ;  /* 0x20000008ff097230 */ /* 0x000fe20000004100 */
[----:B------:R-:W-:Y:S01]  /*5580*/  F2FP.SATFINITE.E4M3.F32.PACK_AB_MERGE_C R34, R117, R106, R34 ;  /* 0x0000006a7522723e */ /* 0x000fe20004807022 */
[----:B------:R-:W-:Y:S01]  /*5590*/  HADD2.F32 R106, -RZ, R103.H0_H0 ;  /* 0x20000067ff6a7230 */ /* 0x000fe20000004100 */
[----:B------:R-:W-:Y:S01]  /*55a0*/  F2FP.SATFINITE.E4M3.F32.PACK_AB_MERGE_C R28, R110, R109, R28 ;  /* 0x0000006d6e1c723e */ /* 0x000fe2000480701c */
[----:B------:R-:W-:Y:S01]  /*55b0*/  FMUL.FTZ R110, R11, R108 ;  /* 0x0000006c0b6e7220 */ /* 0x000fe20000410000 */
[----:B------:R-:W-:-:S02]  /*55c0*/  HADD2.F32 R105, -RZ, R105.H1_H1 ;  /* 0x30000069ff697230 */ /* 0x000fc40000004100 */
[C---:B------:R-:W-:Y:S01]  /*55d0*/  FMUL.FTZ R108, R9.reuse, R108 ;  /* 0x0000006c096c7220 */ /* 0x040fe20000410000 */
[----:B------:R-:W-:Y:S02]  /*55e0*/  HADD2.F32 R8, -RZ, R8.H1_H1 ;  /* 0x30000008ff087230 */ /* 0x000fe40000004100 */
[----:B------:R-:W-:Y:S01]  /*55f0*/  FFMA.FTZ R110, R9, R106, -R110 ;  /* 0x0000006a096e7223 */ /* 0x000fe2000001086e */
[----:B------:R-:W-:Y:S02]  /*5600*/  HADD2.F32 R103, -RZ, R103.H1_H1 ;  /* 0x30000067ff677230 */ /* 0x000fe40000004100 */
[----:B------:R-:W-:Y:S01]  /*5610*/  FMUL.FTZ R9, R10, R105 ;  /* 0x000000690a097220 */ /* 0x000fe20000410000 */
[----:B------:R-:W-:Y:S01]  /*5620*/  F2FP.F16.E4M3.UNPACK_B R29, R29.H1 ;  /* 0x0000001dff1d723e */ /* 0x000fe200030006ff */
[C---:B------:R-:W-:Y:S01]  /*5630*/  FMUL.FTZ R105, R8.reuse, R105 ;  /* 0x0000006908697220 */ /* 0x040fe20000410000 */
[----:B------:R-:W-:Y:S01]  /*5640*/  F2FP.F16.E4M3.UNPACK_B R33, R33.H1 ;  /* 0x00000021ff21723e */ /* 0x000fe200030006ff */
[----:B------:R-:W-:Y:S01]  /*5650*/  FFMA.FTZ R109, R8, R103, -R9 ;  /* 0x00000067086d7223 */ /* 0x000fe20000010809 */
[----:B------:R-:W-:Y:S01]  /*5660*/  F2FP.F16.E4M3.UNPACK_B R9, R7.H1 ;  /* 0x00000007ff09723e */ /* 0x000fe200030006ff */
[----:B------:R-:W-:Y:S01]  /*5670*/  FFMA.FTZ R111, R10, R103, R105 ;  /* 0x000000670a6f7223 */ /* 0x000fe20000010069 */
[----:B------:R-:W-:Y:S01]  /*5680*/  F2FP.F16.E4M3.UNPACK_B R6, R6.H1 ;  /* 0x00000006ff06723e */ /* 0x000fe200030006ff */
[----:B------:R-:W-:-:S02]  /*5690*/  HADD2.F32 R7, -RZ, R29.H0_H0 ;  /* 0x2000001dff077230 */ /* 0x000fc40000004100 */
[----:B------:R-:W-:Y:S01]  /*56a0*/  FFMA.FTZ R108, R11, R106, R108 ;  /* 0x0000006a0b6c7223 */ /* 0x000fe2000001006c */
[----:B------:R-:W-:Y:S01]  /*56b0*/  HADD2.F32 R8, -RZ, R33.H0_H0 ;  /* 0x20000021ff087230 */ /* 0x000fe20000004100 */
[-C--:B------:R-:W-:Y:S01]  /*56c0*/  F2FP.F16.E4M3.UNPACK_B R105, R5.reuse.H1 ;  /* 0x00000005ff69723e */ /* 0x080fe200030006ff */
[--C-:B------:R-:W-:Y:S01]  /*56d0*/  HADD2.F32 R10, -RZ, R9.reuse.H0_H0 ;  /* 0x20000009ff0a7230 */ /* 0x100fe20000004100 */
[----:B------:R-:W-:Y:S01]  /*56e0*/  F2FP.F16.E4M3.UNPACK_B R103, R5 ;  /* 0x00000005ff67723e */ /* 0x000fe200020006ff */
[----:B------:R-:W-:Y:S01]  /*56f0*/  HADD2.F32 R106, -RZ, R9.H1_H1 ;  /* 0x30000009ff6a7230 */ /* 0x000fe20000004100 */
[----:B------:R-:W-:Y:S01]  /*5700*/  F2FP.SATFINITE.E4M3.F32.PACK_AB_MERGE_C R30, R30, R107, R119 ;  /* 0x0000006b1e1e723e */ /* 0x000fe20004807077 */
[----:B------:R-:W-:Y:S02]  /*5710*/  HADD2.F32 R33, -RZ, R33.H1_H1 ;  /* 0x30000021ff217230 */ /* 0x000fe40000004100 */
[----:B------:R-:W-:Y:S01]  /*5720*/  FMUL.FTZ R112, R8, R10 ;  /* 0x0000000a08707220 */ /* 0x000fe20000410000 */
[----:B------:R-:W-:-:S02]  /*5730*/  HADD2.F32 R9, -RZ, R6.H0_H0 ;  /* 0x20000006ff097230 */ /* 0x000fc40000004100 */
[----:B------:R-:W-:Y:S01]  /*5740*/  FMUL.FTZ R11, R7, R10 ;  /* 0x0000000a070b7220 */ /* 0x000fe20000410000 */
[----:B------:R-:W-:Y:S01]  /*5750*/  HADD2.F32 R29, -RZ, R29.H1_H1 ;  /* 0x3000001dff1d7230 */ /* 0x000fe20000004100 */
[----:B------:R-:W-:Y:S01]  /*5760*/  F2FP.F16.E4M3.UNPACK_B R5, R4 ;  /* 0x00000004ff05723e */ /* 0x000fe200020006ff */
[----:B------:R-:W-:Y:S02]  /*5770*/  HADD2.F32 R10, -RZ, R6.H1_H1 ;  /* 0x30000006ff0a7230 */ /* 0x000fe40000004100 */
[----:B------:R-:W-:Y:S01]  /*5780*/  FMUL.FTZ R6, R33, R106 ;  /* 0x0000006a21067220 */ /* 0x000fe20000410000 */
[-C--:B------:R-:W-:Y:S01]  /*5790*/  FFMA.FTZ R112, R7, R9.reuse, -R112 ;  /* 0x0000000907707223 */ /* 0x080fe20000010870 */
[----:B------:R-:W-:Y:S01]  /*57a0*/  FFMA.FTZ R113, R8, R9, R11 ;  /* 0x0000000908717223 */ /* 0x000fe2000001000b */
[-C--:B------:R-:W-:Y:S01]  /*57b0*/  F2FP.F16.E4M3.UNPACK_B R9, R35.reuse ;  /* 0x00000023ff09723e */ /* 0x080fe200020006ff */
[C---:B------:R-:W-:Y:S01]  /*57c0*/  FFMA.FTZ R115, R29.reuse, R10, -R6 ;  /* 0x0000000a1d737223 */ /* 0x040fe20000010806 */
[----:B------:R-:W-:Y:S01]  /*57d0*/  F2FP.F16.E4M3.UNPACK_B R35, R35.H1 ;  /* 0x00000023ff23723e */ /* 0x000fe200030006ff */
[----:B------:R-:W-:Y:S01]  /*57e0*/  FMUL.FTZ R106, R29, R106 ;  /* 0x0000006a1d6a7220 */ /* 0x000fe20000410000 */
[-C--:B------:R-:W-:Y:S01]  /*57f0*/  F2FP.F16.E4M3.UNPACK_B R6, R31.reuse ;  /* 0x0000001fff06723e */ /* 0x080fe200020006ff */
[----:B------:R-:W-:Y:S01]  /*5800*/  HADD2.F32 R107, -RZ, R105.H0_H0 ;  /* 0x20000069ff6b7230 */ /* 0x000fe20000004100 */
[----:B------:R-:W-:Y:S01]  /*5810*/  F2FP.F16.E4M3.UNPACK_B R31, R31.H1 ;  /* 0x0000001fff1f723e */ /* 0x000fe200030006ff */
[----:B------:R-:W-:Y:S01]  /*5820*/  FFMA.FTZ R114, R33, R10, R106 ;  /* 0x0000000a21727223 */ /* 0x000fe2000001006a */
[----:B------:R-:W-:Y:S01]  /*5830*/  F2FP.F16.E4M3.UNPACK_B R11, R4.H1 ;  /* 0x00000004ff0b723e */ /* 0x000fe200030006ff */
[----:B------:R-:W-:Y:S01]  /*5840*/  HADD2.F32 R4, -RZ, R35.H0_H0 ;  /* 0x20000023ff047230 */ /* 0x000fe20000004100 */
[----:B------:R-:W-:Y:S01]  /*5850*/  F2FP.SATFINITE.E4M3.F32.PACK_AB_MERGE_C R112, R115, R112, RZ ;  /* 0x000000707370723e */ /* 0x000fe200048070ff */
        /* <DEDUP_REMOVED lines=8> */
[----:B------:R-:W-:Y:S02]  /*58e0*/  HADD2.F32 R10, -RZ, R9.H0_H0 ;  /* 0x20000009ff0a7230 */ /* 0x000fe40000004100 */
[----:B------:R-:W-:Y:S01]  /*58f0*/  FFMA.FTZ R107, R4, R33, R107 ;  /* 0x00000021046b7223 */ /* 0x000fe2000001006b */
[----:B------:R-:W-:-:S02]  /*5900*/  HADD2.F32 R29, -RZ, R5.H0_H0 ;  /* 0x20000005ff1d7230 */ /* 0x000fc40000004100 */
        /* <DEDUP_REMOVED lines=8> */
[-C--:B------:R-:W-:Y:S01]  /*5990*/  FMUL.FTZ R10, R35, R8.reuse ;  /* 0x00000008230a7220 */ /* 0x080fe20000410000 */
[----:B------:R-:W-:Y:S02]  /*59a0*/  HADD2.F32 R9, -RZ, R9.H1_H1 ;  /* 0x30000009ff097230 */ /* 0x000fe40000004100 */
[----:B------:R-:W-:Y:S01]  /*59b0*/  FMUL.FTZ R106, R31, R8 ;  /* 0x000000081f6a7220 */ /* 0x000fe20000410000 */
[----:B------:R-:W-:Y:S01]  /*59c0*/  HADD2.F32 R103, -RZ, R103.H1_H1 ;  /* 0x30000067ff677230 */ /* 0x000fe20000004100 */
[----:B------:R-:W-:Y:S01]  /*59d0*/  F2FP.SATFINITE.E4M3.F32.PACK_AB_MERGE_C R29, R109, R110, R112 ;  /* 0x0000006e6d1d723e */ /* 0x000fe20004807070 */
[----:B------:R-:W-:Y:S01]  /*59e0*/  HADD2.F32 R4, -RZ, R11.H1_H1 ;  /* 0x3000000bff047230 */ /* 0x000fe20000004100 */
[----:B------:R-:W-:Y:S01]  /*59f0*/  F2FP.SATFINITE.E4M3.F32.PACK_AB_MERGE_C R33, R111, R108, R113 ;  /* 0x0000006c6f21723e */ /* 0x000fe20004807071 */
[----:B------:R-:W-:Y:S02]  /*5a00*/  HADD2.F32 R5, -RZ, R5.H1_H1 ;  /* 0x30000005ff057230 */ /* 0x000fe40000004100 */
[-C--:B------:R-:W-:Y:S01]  /*5a10*/  FMUL.FTZ R7, R9, R103.reuse ;  /* 0x0000006709077220 */ /* 0x080fe20000410000 */
[C---:B------:R-:W-:Y:S01]  /*5a20*/  FMUL.FTZ R8, R6.reuse, R103 ;  /* 0x0000006706087220 */ /* 0x040fe20000410000 */
[-C--:B------:R-:W-:Y:S01]  /*5a30*/  FFMA.FTZ R10, R31, R4.reuse, -R10 ;  /* 0x000000041f0a7223 */ /* 0x080fe2000001080a */
[----:B------:R-:W-:Y:S01]  /*5a40*/  FFMA.FTZ R106, R35, R4, R106 ;  /* 0x00000004236a7223 */ /* 0x000fe2000001006a */
[-C--:B------:R-:W-:Y:S01]  /*5a50*/  FFMA.FTZ R7, R6, R5.reuse, -R7 ;  /* 0x0000000506077223 */ /* 0x080fe20000010807 */
[----:B------:R-:W-:-:S02]  /*5a60*/  FFMA.FTZ R8, R9, R5, R8 ;  /* 0x0000000509087223 */ /* 0x000fc40000010008 */
[----:B------:R-:W-:Y:S02]  /*5a70*/  F2FP.SATFINITE.E4M3.F32.PACK_AB_MERGE_C R10, R10, R119, RZ ;  /* 0x000000770a0a723e */ /* 0x000fe400048070ff */
[----:B------:R-:W-:Y:S02]  /*5a80*/  F2FP.SATFINITE.E4M3.F32.PACK_AB_MERGE_C R106, R106, R107, RZ ;  /* 0x0000006b6a6a723e */ /* 0x000fe400048070ff */
[----:B------:R-:W-:Y:S02]  /*5a90*/  F2FP.SATFINITE.E4M3.F32.PACK_AB_MERGE_C R31, R7, R116, R10 ;  /* 0x00000074071f723e */ /* 0x000fe4000480700a */
[----:B------:R-:W-:-:S07]  /*5aa0*/  F2FP.SATFINITE.E4M3.F32.PACK_AB_MERGE_C R35, R8, R117, R106 ;  /* 0x000000750823723e */ /* 0x000fce000480706a */
.L_x_1396:
[----:B------:R-:W-:Y:S05]  /*5ab0*/  BSYNC B2 ;  /* 0x0000000000027941 */ /* 0x000fea0003800000 */
.L_x_1395:
[----:B------:R-:W-:Y:S02]  /*5ac0*/  ISETP.GE.AND P5, PT, R101, R98, PT ;  /* 0x000000626500720c */ /* 0x000fe40003fa6270 */
[----:B------:R-:W-:-:S11]  /*5ad0*/  P2R R5, PR, RZ, 0x1 ;  /* 0x00000001ff057803 */ /* 0x000fd60000000000 */
[--C-:B------:R-:W-:Y:S02]  /*5ae0*/  @!P5 SHF.R.S32.HI R4, RZ, 0x1f, R101.reuse ;  /* 0x0000001fff04d819 */ /* 0x100fe40000011465 */
[----:B------:R-:W-:-:S04]  /*5af0*/  @!P5 IADD3 R7, P0, P6, R44, R90, R101 ;  /* 0x0000005a2c07d210 */ /* 0x000fc80007e1e065 */
[----:B------:R-:W-:Y:S02]  /*5b00*/  @!P5 IADD3.X R104, R85, R104, R4, P0, P6 ;  /* 0x000000685568d210 */ /* 0x000fe400007ec404 */
[----:B------:R-:W-:Y:S02]  /*5b10*/  IADD3 R4, P6, R99, R50, RZ ;  /* 0x0000003263047210 */ /* 0x000fe40007fde0ff */
[----:B------:R-:W-:-:S03]  /*5b20*/  ISETP.NE.AND P0, PT, R5, RZ, PT ;  /* 0x000000ff0500720c */ /* 0x000fc60003f05270 */
[----:B------:R-:W-:Y:S01]  /*5b30*/  IMAD.X R5, R102, 0x1, R51, P6 ;  /* 0x0000000166057824 */ /* 0x000fe200030e0633 */
[----:B------:R-:W-:-:S04]  /*5b40*/  @!P5 IADD3 R6, P6, R7, R50, RZ ;  /* 0x000000320706d210 */ /* 0x000fc80007fde0ff */
[----:B-1----:R1:W-:Y:S01]  /*5b50*/  STG.E.128 desc[UR46][R4.64], R28 ;  /* 0x0000001c04007986 */ /* 0x0023e2000c101d2e */
[----:B------:R-:W-:-:S05]  /*5b60*/  @!P5 IMAD.X R7, R104, 0x1, R51, P6 ;  /* 0x000000016807d824 */ /* 0x000fca00030e0633 */
[----:B--2---:R1:W-:Y:S03]  /*5b70*/  @!P5 STG.E.128 desc[UR46][R6.64], R32 ;  /* 0x000000200600d986 */ /* 0x0043e6000c101d2e */
.L_x_1394:
[----:B------:R-:W-:Y:S05]  /*5b80*/  BSYNC B1 ;  /* 0x0000000000017941 */ /* 0x000fea0003800000 */
.L_x_1393:
[C---:B------:R-:W-:Y:S01]  /*5b90*/  ISETP.GE.OR P5, PT, R218.reuse, R84, P1 ;  /* 0x00000054da00720c */ /* 0x040fe20000fa6670 */
[-C--:B-12---:R-:W-:Y:S02]  /*5ba0*/  IMAD R4, R65, R52.reuse, RZ ;  /* 0x0000003441047224 */ /* 0x086fe400078e02ff */
[----:B------:R-:W-:-:S04]  /*5bb0*/  IMAD.WIDE.U32 R88, R218, R52, R88 ;  /* 0x00000034da587225 */ /* 0x000fc800078e0058 */
[----:B------:R-:W-:-:S06]  /*5bc0*/  IMAD R53, R218, R53, R4 ;  /* 0x00000035da357224 */ /* 0x000fcc00078e0204 */
[----:B------:R-:W-:Y:S05]  /*5bd0*/  @P5 BRA `(.L_x_1383) ;  /* 0x0000001000485947 */ /* 0x000fea0003800000 */
[----:B------:R-:W-:Y:S01]  /*5be0*/  SEL R100, R63, R100, !P0 ;  /* 0x000000643f647207 */ /* 0x000fe20004000000 */
[----:B------:R-:W-:Y:S01]  /*5bf0*/  BSSY B1, `(.L_x_1397) ;  /* 0x00000ec000017945 */ /* 0x000fe20003800000 */
[----:B------:R-:W-:Y:S02]  /*5c00*/  IADD3 R30, R89, R53, RZ ;  /* 0x00000035591e7210 */ /* 0x000fe40007ffe0ff */
[----:B------:R-:W-:Y:S02]  /*5c10*/  SHF.R.S32.HI R5, RZ, 0x1f, R100 ;  /* 0x0000001fff057819 */ /* 0x000fe40000011464 */
[----:B------:R-:W-:Y:S02]  /*5c20*/  IADD3 R29, P5, P6, R44, R88, R61 ;  /* 0x000000582c1d7210 */ /* 0x000fe40007ebe03d */
[----:B------:R-:W-:Y:S02]  /*5c30*/  LEA.HI R5, R5, R100, RZ, 0x5 ;  /* 0x0000006405057211 */ /* 0x000fe400078f28ff */
[----:B------:R-:W-:-:S02]  /*5c40*/  IADD3.X R4, R85, R30, R0, P5, P6 ;  /* 0x0000001e55047210 */ /* 0x000fc40002fec400 */
[----:B------:R-:W-:Y:S02]  /*5c50*/  IADD3 R28, P5, R29, R50, RZ ;  /* 0x000000321d1c7210 */ /* 0x000fe40007fbe0ff */
[----:B------:R-:W-:-:S03]  /*5c60*/  LEA.HI.SX32 R5, R5, R54, 0x1b ;  /* 0x0000003605057211 */ /* 0x000fc600078fdaff */
[----:B------:R-:W-:Y:S01]  /*5c70*/  IMAD.X R29, R4, 0x1, R51, P5 ;  /* 0x00000001041d7824 */ /* 0x000fe200028e0633 */
[----:B------:R-:W-:Y:S01]  /*5c80*/  SHF.R.S32.HI R4, RZ, 0x1f, R5 ;  /* 0x0000001fff047819 */ /* 0x000fe20000011405 */
[----:B------:R-:W-:-:S03]  /*5c90*/  IMAD.SHL.U32 R31, R5, 0x10, RZ ;  /* 0x00000010051f7824 */ /* 0x000fc600078e00ff */
[----:B------:R-:W-:Y:S02]  /*5ca0*/  LEA.HI R4, R4, R5, RZ, 0x3 ;  /* 0x0000000504047211 */ /* 0x000fe400078f18ff */
[----:B------:R-:W-:-:S03]  /*5cb0*/  LOP3.LUT R5, R206, 0x70, R31, 0xf8, !PT ;  /* 0x00000070ce057812 */ /* 0x000fc600078ef81f */
[----:B------:R-:W-:Y:S01]  /*5cc0*/  IMAD.SHL.U32 R4, R4, 0x400, RZ ;  /* 0x0000040004047824 */ /* 0x000fe200078e00ff */
[----:B------:R-:W-:-:S04]  /*5cd0*/  LOP3.LUT R5, R5, R234, RZ, 0x3c, !PT ;  /* 0x000000ea05057212 */ /* 0x000fc800078e3cff */
[----:B------:R-:W-:-:S04]  /*5ce0*/  LOP3.LUT R4, R4, 0xffffe000, RZ, 0xc0, !PT ;  /* 0xffffe00004047812 */ /* 0x000fc800078ec0ff */
[----:B------:R-:W-:Y:S01]  /*5cf0*/  IADD3 R7, R5, R4, R210 ;  /* 0x0000000405077210 */ /* 0x000fe20007ffe0d2 */
[----:B------:R-:W-:-:S04]  /*5d00*/  IMAD R5, R192, 0x4000, R79 ;  /* 0x00004000c0057824 */ /* 0x000fc800078e024f */
[----:B------:R-:W-:Y:S02]  /*5d10*/  IMAD R7, R192, 0x4000, R7 ;  /* 0x00004000c0077824 */ /* 0x000fe400078e0207 */
[C---:B------:R-:W-:Y:S02]  /*5d20*/  IMAD.IADD R5, R16.reuse, 0x1, R5 ;  /* 0x0000000110057824 */ /* 0x040fe400078e0205 */
[----:B------:R-:W-:-:S04]  /*5d30*/  IMAD.IADD R8, R16, 0x1, R7 ;  /* 0x0000000110087824 */ /* 0x000fc800078e0207 */
[----:B------:R-:W1:Y:S04]  /*5d40*/  LDS.128 R4, [R5+0x20000] ;  /* 0x0200000005047984 */ /* 0x000e680000000c00 */
[----:B------:R-:W2:Y:S01]  /*5d50*/  LDS.128 R8, [R8+0x20000] ;  /* 0x0200000008087984 */ /* 0x000ea20000000c00 */
[----:B------:R-:W-:Y:S05]  /*5d60*/  @P4 BRA `(.L_x_1398) ;  /* 0x0000000c00504947 */ /* 0x000fea0003800000 */
[--C-:B------:R-:W-:Y:S01]  /*5d70*/  SHF.R.U32.HI R53, RZ, 0x8, R13.reuse ;  /* 0x00000008ff357819 */ /* 0x100fe2000001160d */
[----:B-1----:R-:W-:Y:S01]  /*5d80*/  IMAD.MOV.U32 R12, RZ, RZ, R4 ;  /* 0x000000ffff0c7224 */ /* 0x002fe200078e0004 */
[----:B------:R-:W-:Y:S02]  /*5d90*/  SHF.R.U32.HI R91, RZ, 0x10, R13 ;  /* 0x00000010ff5b7819 */ /* 0x000fe4000001160d */
[----:B------:R-:W-:Y:S01]  /*5da0*/  LOP3.LUT R13, R13, 0xff0000ff, RZ, 0xc0, !PT ;  /* 0xff0000ff0d0d7812 */ /* 0x000fe200078ec0ff */
[----:B------:R-:W-:Y:S01]  /*5db0*/  IMAD.SHL.U32 R4, R53, 0x100, RZ ;  /* 0x0000010035047824 */ /* 0x000fe200078e00ff */
[----:B------:R-:W-:Y:S02]  /*5dc0*/  SHF.R.U32.HI R32, RZ, 0x8, R15 ;  /* 0x00000008ff207819 */ /* 0x000fe4000001160f */
[----:B------:R-:W-:Y:S02]  /*5dd0*/  SHF.R.U32.HI R26, RZ, 0x8, R25 ;  /* 0x00000008ff1a7819 */ /* 0x000fe40000011619 */
[----:B------:R-:W-:-:S02]  /*5de0*/  SHF.R.U32.HI R34, RZ, 0x10, R15 ;  /* 0x00000010ff227819 */ /* 0x000fc4000001160f */
[----:B------:R-:W-:Y:S01]  /*5df0*/  LOP3.LUT R33, R15, 0xff0000ff, RZ, 0xc0, !PT ;  /* 0xff0000ff0f217812 */ /* 0x000fe200078ec0ff */
[----:B------:R-:W-:Y:S01]  /*5e00*/  IMAD.MOV.U32 R15, RZ, RZ, R6 ;  /* 0x000000ffff0f7224 */ /* 0x000fe200078e0006 */
[----:B------:R-:W-:Y:S01]  /*5e10*/  LOP3.LUT R13, R13, 0xff00, R4, 0xf8, !PT ;  /* 0x0000ff000d0d7812 */ /* 0x000fe200078ef804 */
[----:B------:R-:W-:Y:S01]  /*5e20*/  IMAD.SHL.U32 R4, R32, 0x100, RZ ;  /* 0x0000010020047824 */ /* 0x000fe200078e00ff */
[----:B------:R-:W-:Y:S01]  /*5e30*/  SHF.R.U32.HI R90, RZ, 0x10, R25 ;  /* 0x00000010ff5a7819 */ /* 0x000fe20000011619 */
[----:B------:R-:W-:Y:S01]  /*5e40*/  IMAD.SHL.U32 R6, R26, 0x100, RZ ;  /* 0x000001001a067824 */ /* 0x000fe200078e00ff */
[----:B------:R-:W-:Y:S02]  /*5e50*/  SHF.R.U32.HI R14, RZ, 0x8, R27 ;  /* 0x00000008ff0e7819 */ /* 0x000fe4000001161b */
[----:B--2---:R-:W-:Y:S01]  /*5e60*/  MOV R24, R8 ;  /* 0x0000000800187202 */ /* 0x004fe20000000f00 */
[----:B------:R-:W-:Y:S01]  /*5e70*/  IMAD.U32 R8, R91, 0x10000, RZ ;  /* 0x000100005b087824 */ /* 0x000fe200078e00ff */
[----:B------:R-:W-:-:S02]  /*5e80*/  LOP3.LUT R25, R25, 0xff0000ff, RZ, 0xc0, !PT ;  /* 0xff0000ff19197812 */ /* 0x000fc400078ec0ff */
[----:B------:R-:W-:Y:S02]  /*5e90*/  SHF.R.U32.HI R52, RZ, 0x10, R27 ;  /* 0x00000010ff347819 */ /* 0x000fe4000001161b */
[----:B------:R-:W-:Y:S01]  /*5ea0*/  LOP3.LUT R35, R27, 0xff0000ff, RZ, 0xc0, !PT ;  /* 0xff0000ff1b237812 */ /* 0x000fe200078ec0ff */
[----:B------:R-:W-:Y:S01]  /*5eb0*/  IMAD.MOV.U32 R27, RZ, RZ, R10 ;  /* 0x000000ffff1b7224 */ /* 0x000fe200078e000a */
[----:B------:R-:W-:Y:S01]  /*5ec0*/  LOP3.LUT R33, R33, 0xff00, R4, 0xf8, !PT ;  /* 0x0000ff0021217812 */ /* 0x000fe200078ef804 */
[----:B------:R-:W-:Y:S01]  /*5ed0*/  IMAD.SHL.U32 R10, R14, 0x100, RZ ;  /* 0x000001000e0a7824 */ /* 0x000fe200078e00ff */
[----:B------:R-:W-:Y:S01]  /*5ee0*/  LOP3.LUT R53, R25, 0xff00, R6, 0xf8, !PT ;  /* 0x0000ff0019357812 */ /* 0x000fe200078ef806 */
[----:B------:R-:W-:Y:S01]  /*5ef0*/  IMAD.U32 R4, R34, 0x10000, RZ ;  /* 0x0001000022047824 */ /* 0x000fe200078e00ff */
[----:B------:R-:W-:Y:S01]  /*5f00*/  LOP3.LUT R8, R13, 0xff0000, R8, 0xf8, !PT ;  /* 0x00ff00000d087812 */ /* 0x000fe200078ef808 */
[----:B------:R-:W-:Y:S01]  /*5f10*/  IMAD.U32 R6, R52, 0x10000, RZ ;  /* 0x0001000034067824 */ /* 0x000fe200078e00ff */
[----:B------:R-:W-:-:S02]  /*5f20*/  F2FP.F16.E4M3.UNPACK_B R34, R97.H1 ;  /* 0x00000061ff22723e */ /* 0x000fc400030006ff */
[----:B------:R-:W-:Y:S02]  /*5f30*/  F2FP.F16.E4M3.UNPACK_B R25, R24.H1 ;  /* 0x00000018ff19723e */ /* 0x000fe400030006ff */
[----:B------:R-:W-:Y:S02]  /*5f40*/  F2FP.F16.E4M3.UNPACK_B R13, R12.H1 ;  /* 0x0000000cff0d723e */ /* 0x000fe400030006ff */
[----:B------:R-:W-:Y:S01]  /*5f50*/  LOP3.LUT R91, R35, 0xff00, R10, 0xf8, !PT ;  /* 0x0000ff00235b7812 */ /* 0x000fe200078ef80a */
[----:B------:R-:W-:Y:S01]  /*5f60*/  HADD2.F32 R35, -RZ, R34.H0_H0 ;  /* 0x20000022ff237230 */ /* 0x000fe20000004100 */
[----:B------:R-:W-:Y:S01]  /*5f70*/  F2FP.F16.E4M3.UNPACK_B R32, R95.H1 ;  /* 0x0000005fff20723e */ /* 0x000fe200030006ff */
[----:B------:R-:W-:Y:S01]  /*5f80*/  HADD2.F32 R26, -RZ, R25.H0_H0 ;  /* 0x20000019ff1a7230 */ /* 0x000fe20000004100 */
[----:B------:R-:W-:Y:S01]  /*5f90*/  LOP3.LUT R4, R33, 0xff0000, R4, 0xf8, !PT ;  /* 0x00ff000021047812 */ /* 0x000fe200078ef804 */
[----:B------:R-:W-:Y:S01]  /*5fa0*/  HADD2.F32 R14, -RZ, R13.H0_H0 ;  /* 0x2000000dff0e7230 */ /* 0x000fe20000004100 */
[----:B------:R-:W-:Y:S01]  /*5fb0*/  SHF.L.U32 R10, R90, 0x10, RZ ;  /* 0x000000105a0a7819 */ /* 0x000fe200000006ff */
        /* <DEDUP_REMOVED lines=9> */
[----:B------:R-:W-:Y:S01]  /*6050*/  F2FP.F16.E4M3.UNPACK_B R12, R12 ;  /* 0x0000000cff0c723e */ /* 0x000fe200020006ff */
[----:B------:R-:W-:Y:S01]  /*6060*/  HADD2.F32 R26, -RZ, R25.H1_H1 ;  /* 0x30000019ff1a7230 */ /* 0x000fe20000004100 */
[----:B------:R-:W-:Y:S01]  /*6070*/  LOP3.LUT R10, R53, 0xff0000, R10, 0xf8, !PT ;  /* 0x00ff0000350a7812 */ /* 0x000fe200078ef80a */
[----:B------:R-:W-:Y:S01]  /*6080*/  HADD2.F32 R33, -RZ, R32.H1_H1 ;  /* 0x30000020ff217230 */ /* 0x000fe20000004100 */
[----:B------:R-:W-:Y:S01]  /*6090*/  F2FP.F16.E4M3.UNPACK_B R95, R95 ;  /* 0x0000005fff5f723e */ /* 0x000fe200020006ff */
[----:B------:R-:W-:-:S02]  /*60a0*/  HADD2.F32 R32, -RZ, R97.H0_H0 ;  /* 0x20000061ff207230 */ /* 0x000fc40000004100 */
[-C--:B------:R-:W-:Y:S01]  /*60b0*/  FMUL.FTZ R53, R26, R35.reuse ;  /* 0x000000231a357220 */ /* 0x080fe20000410000 */
        /* <DEDUP_REMOVED lines=10> */
[----:B------:R-:W-:Y:S01]  /*6160*/  F2FP.SATFINITE.E4M3.F32.PACK_AB_MERGE_C R99, R100, R99, RZ ;  /* 0x000000636463723e */ /* 0x000fe200048070ff */
        /* <DEDUP_REMOVED lines=24> */
[-C--:B------:R-:W-:Y:S01]  /*62f0*/  FFMA.FTZ R102, R13, R24.reuse, -R102 ;  /* 0x000000180d667223 */ /* 0x080fe20000010866 */
[----:B------:R-:W-:Y:S02]  /*6300*/  HADD2.F32 R13, -RZ, R26.H1_H1 ;  /* 0x3000001aff0d7230 */ /* 0x000fe40000004100 */
[----:B------:R-:W-:Y:S01]  /*6310*/  FMUL.FTZ R97, R14, R33 ;  /* 0x000000210e617220 */ /* 0x000fe20000410000 */
        /* <DEDUP_REMOVED lines=10> */
[----:B------:R-:W-:Y:S01]  /*63c0*/  F2FP.SATFINITE.E4M3.F32.PACK_AB_MERGE_C R99, R53, R34, R99 ;  /* 0x000000223563723e */ /* 0x000fe20004807063 */
[----:B------:R-:W-:-:S02]  /*63d0*/  HADD2.F32 R96, -RZ, R96.H1_H1 ;  /* 0x30000060ff607230 */ /* 0x000fc40000004100 */
[-C--:B------:R-:W-:Y:S01]  /*63e0*/  FMUL.FTZ R25, R13, R24.reuse ;  /* 0x000000180d197220 */ /* 0x080fe20000410000 */
[----:B------:R-:W-:Y:S02]  /*63f0*/  HADD2.F32 R27, -RZ, R27.H1_H1 ;  /* 0x3000001bff1b7230 */ /* 0x000fe40000004100 */
[----:B------:R-:W-:Y:S01]  /*6400*/  FMUL.FTZ R24, R12, R24 ;  /* 0x000000180c187220 */ /* 0x000fe20000410000 */
[--C-:B------:R-:W-:Y:S01]  /*6410*/  HADD2.F32 R14, -RZ, R86.reuse.H0_H0 ;  /* 0x20000056ff0e7230 */ /* 0x100fe20000004100 */
[----:B------:R-:W-:Y:S01]  /*6420*/  F2FP.SATFINITE.E4M3.F32.PACK_AB_MERGE_C R95, R104, R95, RZ ;  /* 0x0000005f685f723e */ /* 0x000fe200048070ff */
[----:B------:R-:W-:Y:S02]  /*6430*/  HADD2.F32 R15, -RZ, R15.H1_H1 ;  /* 0x3000000fff0f7230 */ /* 0x000fe40000004100 */
[----:B------:R-:W-:Y:S01]  /*6440*/  FMUL.FTZ R32, R27, R96 ;  /* 0x000000601b207220 */ /* 0x000fe20000410000 */
[----:B------:R-:W-:Y:S02]  /*6450*/  HADD2.F32 R86, -RZ, R86.H1_H1 ;  /* 0x30000056ff567230 */ /* 0x000fe40000004100 */
[-C--:B------:R-:W-:Y:S01]  /*6460*/  FFMA.FTZ R26, R12, R14.reuse, -R25 ;  /* 0x0000000e0c1a7223 */ /* 0x080fe20000010819 */
[----:B------:R-:W-:Y:S01]  /*6470*/  FFMA.FTZ R33, R13, R14, R24 ;  /* 0x0000000e0d217223 */ /* 0x000fe20000010018 */
[----:B------:R-:W-:Y:S01]  /*6480*/  F2FP.F16.E4M3.UNPACK_B R14, R9 ;  /* 0x00000009ff0e723e */ /* 0x000fe200020006ff */
[C---:B------:R-:W-:Y:S01]  /*6490*/  FMUL.FTZ R96, R15.reuse, R96 ;  /* 0x000000600f607220 */ /* 0x040fe20000410000 */
[----:B------:R-:W-:Y:S01]  /*64a0*/  FFMA.FTZ R13, R15, R86, -R32 ;  /* 0x000000560f0d7223 */ /* 0x000fe20000010820 */
[----:B------:R-:W-:-:S02]  /*64b0*/  F2FP.F16.E4M3.UNPACK_B R25, R10 ;  /* 0x0000000aff19723e */ /* 0x000fc400020006ff */
[----:B------:R-:W-:Y:S01]  /*64c0*/  F2FP.F16.E4M3.UNPACK_B R12, R5 ;  /* 0x00000005ff0c723e */ /* 0x000fe200020006ff */
[----:B------:R-:W-:Y:S01]  /*64d0*/  HADD2.F32 R15, -RZ, R14.H0_H0 ;  /* 0x2000000eff0f7230 */ /* 0x000fe20000004100 */
[----:B------:R-:W-:Y:S01]  /*64e0*/  F2FP.F16.E4M3.UNPACK_B R24, R8 ;  /* 0x00000008ff18723e */ /* 0x000fe200020006ff */
[----:B------:R-:W-:Y:S01]  /*64f0*/  HADD2.F32 R32, -RZ, R25.H0_H0 ;  /* 0x20000019ff207230 */ /* 0x000fe20000004100 */
[----:B------:R-:W-:Y:S01]  /*6500*/  F2FP.SATFINITE.E4M3.F32.PACK_AB_MERGE_C R100, R13, R26, R97 ;  /* 0x0000001a0d64723e */ /* 0x000fe20004807061 */
[----:B------:R-:W-:Y:S02]  /*6510*/  HADD2.F32 R13, -RZ, R12.H0_H0 ;  /* 0x2000000cff0d7230 */ /* 0x000fe40000004100 */
[----:B------:R-:W-:Y:S01]  /*6520*/  FFMA.FTZ R96, R27, R86, R96 ;  /* 0x000000561b607223 */ /* 0x000fe20000010060 */
[----:B------:R-:W-:Y:S02]  /*6530*/  HADD2.F32 R26, -RZ, R24.H0_H0 ;  /* 0x20000018ff1a7230 */ /* 0x000fe40000004100 */
[----:B------:R-:W-:Y:S01]  /*6540*/  FMUL.FTZ R34, R15, R32 ;  /* 0x000000200f227220 */ /* 0x000fe20000410000 */
[----:B------:R-:W-:-:S02]  /*6550*/  HADD2.F32 R14, -RZ, R14.H1_H1 ;  /* 0x3000000eff0e7230 */ /* 0x000fc40000004100 */
[----:B------:R-:W-:Y:S01]  /*6560*/  FMUL.FTZ R32, R13, R32 ;  /* 0x000000200d207220 */ /* 0x000fe20000410000 */
[----:B------:R-:W-:Y:S01]  /*6570*/  HADD2.F32 R25, -RZ, R25.H1_H1 ;  /* 0x30000019ff197230 */ /* 0x000fe20000004100 */
[----:B------:R-:W-:Y:S01]  /*6580*/  F2FP.SATFINITE.E4M3.F32.PACK_AB_MERGE_C R96, R96, R33, R95 ;  /* 0x000000216060723e */ /* 0x000fe2000480705f */
[----:B------:R-:W-:Y:S02]  /*6590*/  HADD2.F32 R12, -RZ, R12.H1_H1 ;  /* 0x3000000cff0c7230 */ /* 0x000fe40000004100 */
[----:B------:R-:W-:Y:S01]  /*65a0*/  FFMA.FTZ R32, R15, R26, R32 ;  /* 0x0000001a0f207223 */ /* 0x000fe20000010020 */
[----:B------:R-:W-:Y:S02]  /*65b0*/  HADD2.F32 R15, -RZ, R24.H1_H1 ;  /* 0x30000018ff0f7230 */ /* 0x000fe40000004100 */
[-C--:B------:R-:W-:Y:S01]  /*65c0*/  FMUL.FTZ R27, R14, R25.reuse ;  /* 0x000000190e1b7220 */ /* 0x080fe20000410000 */
[----:B------:R-:W-:Y:S01]  /*65d0*/  F2FP.SATFINITE.E4M3.F32.PACK_AB_MERGE_C R90, R91, R90, RZ ;  /* 0x0000005a5b5a723e */ /* 0x000fe200048070ff */
[----:B------:R-:W-:Y:S01]  /*65e0*/  FFMA.FTZ R34, R13, R26, -R34 ;  /* 0x0000001a0d227223 */ /* 0x000fe20000010822 */
[C---:B------:R-:W-:Y:S01]  /*65f0*/  FMUL.FTZ R25, R12.reuse, R25 ;  /* 0x000000190c197220 */ /* 0x040fe20000410000 */
[----:B------:R-:W-:Y:S01]  /*6600*/  FFMA.FTZ R33, R12, R15, -R27 ;  /* 0x0000000f0c217223 */ /* 0x000fe2000001081b */
[----:B------:R-:W-:-:S02]  /*6610*/  F2FP.F16.E4M3.UNPACK_B R5, R5.H1 ;  /* 0x00000005ff05723e */ /* 0x000fc400030006ff */
[----:B------:R-:W-:Y:S02]  /*6620*/  F2FP.F16.E4M3.UNPACK_B R13, R9.H1 ;  /* 0x00000009ff0d723e */ /* 0x000fe400030006ff */
[----:B------:R-:W-:Y:S01]  /*6630*/  F2FP.F16.E4M3.UNPACK_B R12, R10.H1 ;  /* 0x0000000aff0c723e */ /* 0x000fe200030006ff */
[----:B------:R-:W-:Y:S01]  /*6640*/  HADD2.F32 R9, -RZ, R5.H0_H0 ;  /* 0x20000005ff097230 */ /* 0x000fe20000004100 */
[----:B------:R-:W-:Y:S01]  /*6650*/  F2FP.SATFINITE.E4M3.F32.PACK_AB_MERGE_C R101, R52, R35, R90 ;  /* 0x000000233465723e */ /* 0x000fe2000480705a */
[----:B------:R-:W-:Y:S01]  /*6660*/  FFMA.FTZ R35, R14, R15, R25 ;  /* 0x0000000f0e237223 */ /* 0x000fe20000010019 */
[--C-:B------:R-:W-:Y:S01]  /*6670*/  HADD2.F32 R10, -RZ, R13.reuse.H0_H0 ;  /* 0x2000000dff0a7230 */ /* 0x100fe20000004100 */
[----:B------:R-:W-:Y:S01]  /*6680*/  F2FP.F16.E4M3.UNPACK_B R8, R8.H1 ;  /* 0x00000008ff08723e */ /* 0x000fe200030006ff */
        /* <DEDUP_REMOVED lines=58> */
[----:B------:R-:W-:Y:S01]  /*6a30*/  F2FP.SATFINITE.E4M3.F32.PACK_AB_MERGE_C R7, R7, R90, RZ ;  /* 0x0000005a0707723e */ /* 0x000fe200048070ff */
[----:B------:R-:W-:Y:S01]  /*6a40*/  IMAD.MOV.U32 R10, RZ, RZ, R96 ;  /* 0x000000ffff0a7224 */ /* 0x000fe200078e0060 */
[----:B------:R-:W-:-:S02]  /*6a50*/  F2FP.SATFINITE.E4M3.F32.PACK_AB_MERGE_C R14, R14, R97, RZ ;  /* 0x000000610e0e723e */ /* 0x000fc400048070ff */
[----:B------:R-:W-:Y:S01]  /*6a60*/  F2FP.SATFINITE.E4M3.F32.PACK_AB_MERGE_C R7, R8, R95, R7 ;  /* 0x0000005f0807723e */ /* 0x000fe20004807007 */
[----:B------:R-:W-:Y:S01]  /*6a70*/  IMAD.MOV.U32 R8, RZ, RZ, R101 ;  /* 0x000000ffff087224 */ /* 0x000fe200078e0065 */
[----:B------:R-:W-:Y:S01]  /*6a80*/  F2FP.SATFINITE.E4M3.F32.PACK_AB_MERGE_C R11, R6, R27, R14 ;  /* 0x0000001b060b723e */ /* 0x000fe2000480700e */
[----:B------:R-:W-:Y:S01]  /*6a90*/  IMAD.MOV.U32 R6, RZ, RZ, R100 ;  /* 0x000000ffff067224 */ /* 0x000fe200078e0064 */
[----:B------:R-:W-:-:S07]  /*6aa0*/  F2FP.SATFINITE.E4M3.F32.PACK_AB_MERGE_C R9, R35, R32, R53 ;  /* 0x000000202309723e */ /* 0x000fce0004807035 */
.L_x_1398:
[----:B------:R-:W-:Y:S05]  /*6ab0*/  BSYNC B1 ;  /* 0x0000000000017941 */ /* 0x000fea0003800000 */
.L_x_1397:
[----:B-1----:R1:W-:Y:S01]  /*6ac0*/  STG.E.128 desc[UR46][R28.64], R4 ;  /* 0x000000041c007986 */ /* 0x0023e2000c101d2e */
[----:B------:R-:W-:-:S13]  /*6ad0*/  ISETP.GE.AND P4, PT, R31, R98, PT ;  /* 0x000000621f00720c */ /* 0x000fda0003f86270 */
[----:B------:R-:W-:Y:S05]  /*6ae0*/  @P4 BRA `(.L_x_1383) ;  /* 0x0000000000844947 */ /* 0x000fea0003800000 */
[--C-:B-1----:R-:W-:Y:S02]  /*6af0*/  SHF.R.S32.HI R4, RZ, 0x1f, R31.reuse ;  /* 0x0000001fff047819 */ /* 0x102fe4000001141f */
[----:B------:R-:W-:-:S04]  /*6b00*/  IADD3 R31, P4, P5, R44, R88, R31 ;  /* 0x000000582c1f7210 */ /* 0x000fc80007d9e01f */
[----:B------:R-:W-:Y:S02]  /*6b10*/  IADD3.X R30, R85, R30, R4, P4, P5 ;  /* 0x0000001e551e7210 */ /* 0x000fe400027ea404 */
[----:B------:R-:W-:-:S05]  /*6b20*/  IADD3 R50, P4, R31, R50, RZ ;  /* 0x000000321f327210 */ /* 0x000fca0007f9e0ff */
[----:B------:R-:W-:-:S05]  /*6b30*/  IMAD.X R51, R30, 0x1, R51, P4 ;  /* 0x000000011e337824 */ /* 0x000fca00020e0633 */
[----:B--2---:R1:W-:Y:S01]  /*6b40*/  STG.E.128 desc[UR46][R50.64], R8 ;  /* 0x0000000832007986 */ /* 0x0043e2000c101d2e */
[----:B------:R-:W-:Y:S05]  /*6b50*/  BRA `(.L_x_1383) ;  /* 0x0000000000687947 */ /* 0x000fea0003800000 */
.L_x_1366:
[----:B------:R-:W-:-:S06]  /*6b60*/  UISETP.NE.AND UP0, UPT, UR45, 0x3, UPT ;  /* 0x000000032d00788c */ /* 0x000fcc000bf05270 */
[----:B------:R-:W-:-:S13]  /*6b70*/  PLOP3.LUT P3, PT, PT, PT, UP0, 0x80, 0x0 ;  /* 0x000000000000781c */ /* 0x000fda0003f6f008 */
[----:B------:R-:W-:Y:S05]  /*6b80*/  @!P3 BRA `(.L_x_1399) ;  /* 0x000000000004b947 */ /* 0x000fea0003800000 */
[----:B------:R-:W-:Y:S01]  /*6b90*/  BPT.TRAP 0x1 ;  /* 0x000000040000795c */ /* 0x000fe20000300000 */
.L_x_1399:
[----:B------:R-:W-:Y:S01]  /*6ba0*/  IMAD R80, R192, 0x8, R16 ;  /* 0x00000008c0507824 */ /* 0x000fe200078e0210 */
[----:B------:R-:W-:Y:S01]  /*6bb0*/  SHF.L.U32 R93, R198, 0x1f, RZ ;  /* 0x0000001fc65d7819 */ /* 0x000fe200000006ff */
[----:B------:R-:W-:Y:S01]  /*6bc0*/  IMAD R84, R47, -0x40, R46 ;  /* 0xffffffc02f547824 */ /* 0x000fe200078e022e */
[----:B------:R-:W-:Y:S02]  /*6bd0*/  BSSY B1, `(.L_x_1400) ;  /* 0x0000004000017945 */ /* 0x000fe40003800000 */
[----:B------:R-:W0:Y:S02]  /*6be0*/  SYNCS.PHASECHK.TRANS64.TRYWAIT P4, [R80+URZ+0x28490], R93 ;  /* 0x0284905d500075a7 */ /* 0x000e24000808017f */
[----:B------:R-:W-:Y:S01]  /*6bf0*/  VIMNMX R84, R84, 0x40, PT ;  /* 0x0000004054547848 */ /* 0x000fe20003fe0100 */
[----:B0-----:R-:W-:Y:S06]  /*6c00*/  @!P4 BRA `(.L_x_1401) ;  /* 0x000001fc00dcc947 */ /* 0x001fec0003800000 */
.L_x_1730:
[----:B------:R-:W-:Y:S05]  /*6c10*/  BSYNC B1 ;  /* 0x0000000000017941 */ /* 0x000fea0003800000 */
.L_x_1400:
[-C--:B------:R-:W-:Y:S01]  /*6c20*/  ISETP.GE.AND P5, PT, R17, R84.reuse, PT ;  /* 0x000000541100720c */ /* 0x080fe20003fa6270 */
[----:B------:R-:W-:Y:S01]  /*6c30*/  BSSY B1, `(.L_x_1402) ;  /* 0x0000007000017945 */ /* 0x000fe20003800000 */
[----:B------:R-:W-:-:S11]  /*6c40*/  ISETP.GE.AND P4, PT, R218, R84, PT ;  /* 0x00000054da00720c */ /* 0x000fd60003f86270 */
[----:B------:R-:W-:Y:S05]  /*6c50*/  @P5 BRA `(.L_x_1403) ;  /* 0x0000000000105947 */ /* 0x000fea0003800000 */
[----:B------:R-:W1:Y:S04]  /*6c60*/  @!P1 LDS.128 R4, [R82+0x20000] ;  /* 0x0200000052049984 */ /* 0x000e680000000c00 */
[----:B------:R-:W2:Y:S04]  /*6c70*/  @!P2 LDS.128 R8, [R82+0x22000] ;  /* 0x022000005208a984 */ /* 0x000ea80000000c00 */
[----:B-1----:R1:W-:Y:S04]  /*6c80*/  @!P1 STG.E.128 desc[UR46][R14.64], R4 ;  /* 0x000000040e009986 */ /* 0x0023e8000c101d2e */
[----:B--2---:R1:W-:Y:S02]  /*6c90*/  @!P2 STG.E.128 desc[UR46][R14.64+0x80], R8 ;  /* 0x000080080e00a986 */ /* 0x0043e4000c101d2e */
.L_x_1403:
[----:B------:R-:W-:Y:S05]  /*6ca0*/  BSYNC B1 ;  /* 0x0000000000017941 */ /* 0x000fea0003800000 */
.L_x_1402:
[----:B------:R-:W-:Y:S05]  /*6cb0*/  @P4 BRA `(.L_x_1383) ;  /* 0x0000000000104947 */ /* 0x000fea0003800000 */
[----:B-1----:R-:W1:Y:S04]  /*6cc0*/  @!P1 LDS.128 R4, [R82+0x21000] ;  /* 0x0210000052049984 */ /* 0x002e680000000c00 */
[----:B------:R-:W2:Y:S04]  /*6cd0*/  @!P2 LDS.128 R8, [R82+0x23000] ;  /* 0x023000005208a984 */ /* 0x000ea80000000c00 */
[----:B-1----:R1:W-:Y:S04]  /*6ce0*/  @!P1 STG.E.128 desc[UR46][R12.64], R4 ;  /* 0x000000040c009986 */ /* 0x0023e8000c101d2e */
[----:B--2---:R1:W-:Y:S02]  /*6cf0*/  @!P2 STG.E.128 desc[UR46][R12.64+0x80], R8 ;  /* 0x000080080c00a986 */ /* 0x0043e4000c101d2e */
.L_x_1383:
[----:B------:R-:W-:Y:S05]  /*6d00*/  BSYNC B0 ;  /* 0x0000000000007941 */ /* 0x000fea0003800000 */
.L_x_1365:
        /* <DEDUP_REMOVED lines=17> */
.L_x_1405:
[----:B------:R-:W-:Y:S05]  /*6e20*/  BSYNC B0 ;  /* 0x0000000000007941 */ /* 0x000fea0003800000 */
.L_x_1404:
[----:B------:R-:W1:Y:S01]  /*6e30*/  SYNCS.PHASECHK.TRANS64.TRYWAIT P3, [R80+URZ+0x284b0], R93 ;  /* 0x0284b05d500075a7 */ /* 0x000e62000806017f */
[----:B------:R-:W-:Y:S01]  /*6e40*/  ULDC UR41, c[0x0][0x2f4] ;  /* 0x0000bd0000297ab9 */ /* 0x000fe20000000800 */
[----:B------:R-:W-:Y:S01]  /*6e50*/  ULDC.64 UR36, c[0x0][0x328] ;  /* 0x0000ca0000247ab9 */ /* 0x000fe20000000a00 */
[----:B------:R-:W-:Y:S01]  /*6e60*/  ULDC.64 UR38, c[0x0][0x318] ;  /* 0x0000c60000267ab9 */ /* 0x000fe20000000a00 */
[----:B------:R-:W-:Y:S04]  /*6e70*/  BSSY B0, `(.L_x_1406) ;  /* 0x0000002000007945 */ /* 0x000fe80003800000 */
[----:B-1----:R-:W-:Y:S05]  /*6e80*/  @!P3 BRA `(.L_x_1407) ;  /* 0x000001fc0050b947 */ /* 0x002fea0003800000 */
.L_x_1731:
[----:B------:R-:W-:Y:S05]  /*6e90*/  BSYNC B0 ;  /* 0x0000000000007941 */ /* 0x000fea0003800000 */
.L_x_1406:
[----:B------:R-:W-:Y:S01]  /*6ea0*/  ISETP.GE.AND P3, PT, R17, R84, PT ;  /* 0x000000541100720c */ /* 0x000fe20003f66270 */
[----:B------:R-:W-:Y:S01]  /*6eb0*/  BSSY B0, `(.L_x_1408) ;  /* 0x0000010000007945 */ /* 0x000fe20003800000 */
[----:B------:R-:W-:-:S11]  /*6ec0*/  IMAD.WIDE R12, R47, 0x40, R2 ;  /* 0x000000402f0c7825 */ /* 0x000fd600078e0202 */
[----:B------:R-:W-:Y:S05]  /*6ed0*/  @P3 BRA `(.L_x_1409) ;  /* 0x0000000000343947 */ /* 0x000fea0003800000 */
[----:B0-----:R-:W-:Y:S01]  /*6ee0*/  MOV R4, R42 ;  /* 0x0000002a00047202 */ /* 0x001fe20000000f00 */
[----:B------:R-:W-:Y:S02]  /*6ef0*/  IMAD.MOV.U32 R5, RZ, RZ, R55 ;  /* 0x000000ffff057224 */ /* 0x000fe400078e0037 */
        /* <DEDUP_REMOVED lines=11> */
.L_x_1409:
[----:B------:R-:W-:Y:S05]  /*6fb0*/  BSYNC B0 ;  /* 0x0000000000007941 */ /* 0x000fea0003800000 */
.L_x_1408:
[----:B------:R-:W-:Y:S01]  /*6fc0*/  ISETP.GE.AND P3, PT, R218, R84, PT ;  /* 0x00000054da00720c */ /* 0x000fe20003f66270 */
[----:B------:R-:W-:-:S12]  /*6fd0*/  BSSY B0, `(.L_x_1410) ;  /* 0x0000011000007945 */ /* 0x000fd80003800000 */
[----:B------:R-:W-:Y:S05]  /*6fe0*/  @P3 BRA `(.L_x_1411) ;  /* 0x00000000003c3947 */ /* 0x000fea0003800000 */
[----:B------:R-:W-:Y:S01]  /*6ff0*/  IADD3 R7, P3, R12, 0x20, RZ ;  /* 0x000000200c077810 */ /* 0x000fe20007f7e0ff */
[----:B0-----:R-:W-:Y:S02]  /*7000*/  IMAD.MOV.U32 R4, RZ, RZ, R42 ;  /* 0x000000ffff047224 */ /* 0x001fe400078e002a */
[----:B------:R-:W-:Y:S02]  /*7010*/  IMAD.MOV.U32 R5, RZ, RZ, R55 ;  /* 0x000000ffff057224 */ /* 0x000fe400078e0037 */
        /* <DEDUP_REMOVED lines=10> */
[----:B--2---:R-:W0:Y:S04]  /*70c0*/  @!P3 LDS.128 R8, [R82+0x13000] ;  /* 0x013000005208b984 */ /* 0x004e280000000c00 */
[----:B0-----:R3:W-:Y:S02]  /*70d0*/  @!P3 STG.E.128 desc[UR46][R12.64+0x80], R8 ;  /* 0x000080080c00b986 */ /* 0x0017e4000c101d2e */
.L_x_1411:
[----:B------:R-:W-:Y:S05]  /*70e0*/  BSYNC B0 ;  /* 0x0000000000007941 */ /* 0x000fea0003800000 */
.L_x_1410:
[----:B------:R-:W-:Y:S01]  /*70f0*/  @!PT LDS RZ, [RZ] ;  /* 0x00000000fffff984 */ /* 0x000fe20000000800 */
[----:B------:R-:W-:Y:S01]  /*7100*/  @!PT LDS RZ, [RZ] ;  /* 0x00000000fffff984 */ /* 0x000fe20000000800 */
[----:B------:R-:W-:Y:S01]  /*7110*/  @!PT LDS RZ, [RZ] ;  /* 0x00000000fffff984 */ /* 0x000fe20000000800 */
[----:B------:R-:W-:Y:S01]  /*7120*/  @!PT LDS RZ, [RZ] ;  /* 0x00000000fffff984 */ /* 0x000fe20000000800 */
[----:B------:R4:W-:Y:S06]  /*7130*/  MEMBAR.ALL.CTA ;  /* 0x0000000000007992 */ /* 0x0009ec0000008000 */
[----:B----4-:R-:W4:Y:S02]  /*7140*/  FENCE.VIEW.ASYNC.S ;  /* 0x00000000000073c6 */ /* 0x010f240000000000 */
[----:B----4-:R4:W-:Y:S01]  /*7150*/  BAR.SYNC.DEFER_BLOCKING R64, 0x80 ;  /* 0x000200400000751d */ /* 0x0109e20000010000 */
[----:B------:R-:W-:Y:S01]  /*7160*/  ISETP.NE.AND P5, PT, R94, RZ, PT ;  /* 0x000000ff5e00720c */ /* 0x000fe20003fa5270 */
[----:B------:R-:W-:-:S02]  /*7170*/  VIADD R192, R192, 0x1 ;  /* 0x00000001c0c07836 */ /* 0x000fc40000000000 */
[----:B-1----:R-:W-:-:S03]  /*7180*/  @!P4 VIADD R80, R80, 0x284c0 ;  /* 0x000284c05050c836 */ /* 0x002fc60000000000 */
[C---:B------:R-:W-:Y:S02]  /*7190*/  ISETP.NE.AND P3, PT, R192.reuse, 0x2, PT ;  /* 0x00000002c000780c */ /* 0x040fe40003f65270 */
[----:B------:R-:W-:Y:S02]  /*71a0*/  @!P4 PRMT R80, RZ, 0x654, R80 ;  /* 0x00000654ff50c816 */ /* 0x000fe40000000050 */
[----:B------:R-:W-:Y:S02]  /*71b0*/  SEL R5, RZ, 0x1, P3 ;  /* 0x00000001ff057807 */ /* 0x000fe40001800000 */
[----:B------:R-:W-:Y:S02]  /*71c0*/  SEL R192, R192, RZ, P3 ;  /* 0x000000ffc0c07207 */ /* 0x000fe40001800000 */
[----:B------:R-:W-:Y:S01]  /*71d0*/  LOP3.LUT R198, R198, R5, RZ, 0x3c, !PT ;  /* 0x00000005c6c67212 */ /* 0x000fe200078e3cff */
[----:B------:R4:W-:Y:S01]  /*71e0*/  @!P4 SYNCS.ARRIVE.TRANS64.RED.A1T0 RZ, [R80+URZ], RZ ;  /* 0x000000ff50ffc9a7 */ /* 0x0009e2000810043f */
[----:B------:R-:W-:Y:S05]  /*71f0*/  @P5 BRA `(.L_x_1412) ;  /* 0xffffffb000e85947 */ /* 0x000fea000383ffff */
[----:B0-----:R-:W0:Y:S01]  /*7200*/  S2R R4, SR_TID.X ;  /* 0x0000000000047919 */ /* 0x001e220000002100 */
[----:B------:R-:W-:Y:S02]  /*7210*/  PLOP3.LUT P0, PT, PT, PT, PT, 0x8, 0x0 ;  /* 0x000000000000781c */ /* 0x000fe40003f0e170 */
[----:B0-----:R-:W-:-:S04]  /*7220*/  SHF.R.U32.HI R4, RZ, 0x7, R4 ;  /* 0x00000007ff047819 */ /* 0x001fc80000011604 */
[----:B------:R-:W-:-:S13]  /*7230*/  ISETP.NE.AND P5, PT, R4, 0x1, PT ;  /* 0x000000010400780c */ /* 0x000fda0003fa5270 */
[----:B------:R-:W-:Y:S06]  /*7240*/  @!P5 BAR.ARV 0x9, 0x100 ;  /* 0x024400000000db1d */ /* 0x000fec0000002000 */
.L_x_1360:
[----:B------:R-:W0:Y:S08]  /*7250*/  LDC R0, c[0x0][0x448] ;  /* 0x00011200ff007b82 */ /* 0x000e300000000800 */
[----:B------:R-:W1:Y:S01]  /*7260*/  LDC.64 R6, c[0x0][0x9e0] ;  /* 0x00027800ff067b82 */ /* 0x000e620000000a00 */
[----:B0-----:R-:W-:Y:S01]  /*7270*/  ISETP.NE.AND P1, PT, R0, 0x1, PT ;  /* 0x000000010000780c */ /* 0x001fe20003f25270 */
[----:B------:R-:W-:Y:S01]  /*7280*/  VIADD R0, R204, 0x7f ;  /* 0x0000007fcc007836 */ /* 0x000fe20000000000 */
[----:B-1----:R-:W-:-:S11]  /*7290*/  ISETP.GE.AND P2, PT, R7, 0x1, PT ;  /* 0x000000010700780c */ /* 0x002fd60003f46270 */
[----:B------:R-:W0:Y:S08]  /*72a0*/  @P1 LDC R3, c[0x0][0x44c] ;  /* 0x00011300ff031b82 */ /* 0x000e300000000800 */
[----:B------:R-:W1:Y:S01]  /*72b0*/  @P1 LDC R2, c[0x0][0x450] ;  /* 0x00011400ff021b82 */ /* 0x000e620000000800 */
[----:B0-----:R-:W-:-:S05]  /*72c0*/  @P1 IMAD.HI.U32 R3, R0, R3, RZ ;  /* 0x0000000300031227 */ /* 0x001fca00078e00ff */
[----:B-1----:R-:W-:-:S05]  /*72d0*/  @P1 SHF.R.U32.HI R0, RZ, R2, R3 ;  /* 0x00000002ff001219 */ /* 0x002fca0000011603 */
[----:B------:R-:W-:Y:S01]  /*72e0*/  IMAD.IADD R3, R49, 0x1, R0 ;  /* 0x0000000131037824 */ /* 0x000fe200078e0200 */
[----:B------:R-:W-:Y:S06]  /*72f0*/  @P0 BRA `(.L_x_1413) ;  /* 0x00000000000c0947 */ /* 0x000fec0003800000 */
[----:B------:R-:W0:Y:S01]  /*7300*/  FENCE.VIEW.ASYNC.G ;  /* 0x00000000000073c6 */ /* 0x000e220000000100 */
[----:B------:R-:W-:Y:S05]  /*7310*/  WARPSYNC.ALL ;  /* 0x0000000000007948 */ /* 0x000fea0003800000 */
[----:B0-----:R-:W-:Y:S06]  /*7320*/  BAR.ARV 0xc, 0x180 ;  /* 0x0306000000007b1d */ /* 0x001fec0000002000 */
.L_x_1413:
[----:B------:R-:W-:Y:S01]  /*7330*/  IADD3 R0, R3, R6, RZ ;  /* 0x0000000603007210 */ /* 0x000fe20007ffe0ff */
[----:B------:R-:W-:Y:S06]  /*7340*/  @!P2 BRA `(.L_x_1414) ;  /* 0x000000000048a947 */ /* 0x000fec0003800000 */
        /* <DEDUP_REMOVED lines=11> */
.L_x_1416:
[----:B------:R-:W-:-:S13]  /*7400*/  ISETP.NE.AND P0, PT, R7, 0x1, PT ;  /* 0x000000010700780c */ /* 0x000fda0003f05270 */
[----:B------:R-:W0:Y:S02]  /*7410*/  @P0 LDC.64 R4, c[0x0][0x9e8] ;  /* 0x00027a00ff040b82 */ /* 0x000e240000000a00 */
[----:B0-----:R-:W-:-:S05]  /*7420*/  @P0 IMAD.HI.U32 R4, R2, R4, RZ ;  /* 0x0000000402040227 */ /* 0x001fca00078e00ff */
[----:B------:R-:W-:-:S07]  /*7430*/  @P0 SHF.R.U32.HI R2, RZ, R5, R4 ;  /* 0x00000005ff020219 */ /* 0x000fce0000011604 */
.L_x_1417:
[----:B------:R-:W-:Y:S05]  /*7440*/  BSYNC B0 ;  /* 0x0000000000007941 */ /* 0x000fea0003800000 */
.L_x_1415:
[----:B------:R-:W-:-:S05]  /*7450*/  IMAD R3, R2, R7, R7 ;  /* 0x0000000702037224 */ /* 0x000fca00078e0207 */
[----:B------:R-:W-:-:S07]  /*7460*/  VIMNMX R0, R0, R3, PT ;  /* 0x0000000300007248 */ /* 0x000fce0003fe0100 */
.L_x_1414:
[----:B------:R-:W0:Y:S01]  /*7470*/  @P1 LDC R5, c[0x0][0x44c] ;  /* 0x00011300ff051b82 */ /* 0x000e220000000800 */
[----:B------:R-:W-:Y:S01]  /*7480*/  VIADD R0, R0, 0x3f ;  /* 0x0000003f00007836 */ /* 0x000fe20000000000 */
[----:B------:R-:W-:Y:S01]  /*7490*/  ULDC UR4, c[0x0][0x9dc] ;  /* 0x0002770000047ab9 */ /* 0x000fe20000000800 */
[----:B------:R-:W-:-:S03]  /*74a0*/  IMAD.MOV.U32 R2, RZ, RZ, R204 ;  /* 0x000000ffff027224 */ /* 0x000fc600078e00cc */
[----:B------:R-:W-:Y:S02]  /*74b0*/  SHF.R.S32.HI R3, RZ, 0x1f, R0 ;  /* 0x0000001fff037819 */ /* 0x000fe40000011400 */
[----:B------:R-:W1:Y:S02]  /*74c0*/  @P1 LDC R4, c[0x0][0x450] ;  /* 0x00011400ff041b82 */ /* 0x000e640000000800 */
[----:B------:R-:W-:-:S04]  /*74d0*/  LEA.HI R3, R3, R0, RZ, 0x6 ;  /* 0x0000000003037211 */ /* 0x000fc800078f30ff */
[----:B------:R-:W-:-:S04]  /*74e0*/  SHF.R.S32.HI R3, RZ, 0x6, R3 ;  /* 0x00000006ff037819 */ /* 0x000fc80000011403 */
[----:B------:R-:W-:Y:S01]  /*74f0*/  VIMNMX R56, R56, R3, PT ;  /* 0x0000000338387248 */ /* 0x000fe20003fe0100 */
[----:B0-----:R-:W-:-:S05]  /*7500*/  @P1 IMAD.HI.U32 R5, R204, R5, RZ ;  /* 0x00000005cc051227 */ /* 0x001fca00078e00ff */
[----:B-1----:R-:W-:-:S05]  /*7510*/  @P1 SHF.R.U32.HI R2, RZ, R4, R5 ;  /* 0x00000004ff021219 */ /* 0x002fca0000011605 */
[----:B------:R-:W-:-:S04]  /*7520*/  IMAD.IADD R0, R57, 0x1, R2 ;  /* 0x0000000139007824 */ /* 0x000fc800078e0202 */
[----:B------:R-:W-:Y:S01]  /*7530*/  VIADD R3, R0, -UR4 ;  /* 0x8000000400037c36 */ /* 0x000fe20008000000 */
[----:B------:R-:W-:Y:S06]  /*7540*/  @!P2 BRA `(.L_x_1418) ;  /* 0x000000000044a947 */ /* 0x000fec0003800000 */
[----:B------:R-:W-:Y:S01]  /*7550*/  ISETP.GT.AND P0, PT, R0, -0x1, PT ;  /* 0xffffffff0000780c */ /* 0x000fe20003f04270 */
[----:B------:R-:W-:-:S12]  /*7560*/  BSSY B0, `(.L_x_1419) ;  /* 0x000000d000007945 */ /* 0x000fd80003800000 */
[----:B------:R-:W-:Y:S05]  /*7570*/  @P0 BRA `(.L_x_1420) ;  /* 0x00000000001c0947 */ /* 0x000fea0003800000 */
[----:B------:R-:W-:Y:S02]  /*7580*/  ISETP.NE.AND P0, PT, R7, 0x1, PT ;  /* 0x000000010700780c */ /* 0x000fe40003f05270 */
[----:B------:R-:W-:-:S11]  /*7590*/  LOP3.LUT R5, RZ, R0, RZ, 0x33, !PT ;  /* 0x00000000ff057212 */ /* 0x000fd600078e33ff */
[----:B--23--:R-:W0:Y:S02]  /*75a0*/  @P0 LDC.64 R8, c[0x0][0x9e8] ;  /* 0x00027a00ff080b82 */ /* 0x00ce240000000a00 */
[----:B0-----:R-:W-:-:S05]  /*75b0*/  @P0 IMAD.HI.U32 R0, R5, R8, RZ ;  /* 0x0000000805000227 */ /* 0x001fca00078e00ff */
[----:B------:R-:W-:-:S04]  /*75c0*/  @P0 SHF.R.U32.HI R5, RZ, R9, R0 ;  /* 0x00000009ff050219 */ /* 0x000fc80000011600 */
[----:B------:R-:W-:Y:S01]  /*75d0*/  LOP3.LUT R0, RZ, R5, RZ, 0x33, !PT ;  /* 0x00000005ff007212 */ /* 0x000fe200078e33ff */
[----:B------:R-:W-:Y:S06]  /*75e0*/  BRA `(.L_x_1421) ;  /* 0x0000000000107947 */ /* 0x000fec0003800000 */
.L_x_1420:
[----:B------:R-:W-:-:S13]  /*75f0*/  ISETP.NE.AND P0, PT, R7, 0x1, PT ;  /* 0x000000010700780c */ /* 0x000fda0003f05270 */
[----:B------:R-:W0:Y:S02]  /*7600*/  @P0 LDC.64 R4, c[0x0][0x9e8] ;  /* 0x00027a00ff040b82 */ /* 0x000e240000000a00 */
[----:B0-----:R-:W-:-:S05]  /*7610*/  @P0 IMAD.HI.U32 R2, R0, R4, RZ ;  /* 0x0000000400020227 */ /* 0x001fca00078e00ff */
[----:B------:R-:W-:-:S07]  /*7620*/  @P0 SHF.R.U32.HI R0, RZ, R5, R2 ;  /* 0x00000005ff000219 */ /* 0x000fce0000011602 */
.L_x_1421:
[----:B------:R-:W-:Y:S05]  /*7630*/  BSYNC B0 ;  /* 0x0000000000007941 */ /* 0x000fea0003800000 */
.L_x_1419:
[----:B------:R-:W-:-:S05]  /*7640*/  IMAD R0, R0, R7, RZ ;  /* 0x0000000700007224 */ /* 0x000fca00078e02ff */
[----:B------:R-:W-:-:S07]  /*7650*/  VIMNMX R3, R3, R0, !PT ;  /* 0x0000000003037248 */ /* 0x000fce0007fe0100 */
.L_x_1418:
[----:B------:R-:W-:Y:S01]  /*7660*/  SHF.R.S32.HI R0, RZ, 0x1f, R3 ;  /* 0x0000001fff007819 */ /* 0x000fe20000011403 */
[----:B------:R-:W-:Y:S01]  /*7670*/  IMAD.MOV.U32 R2, RZ, RZ, RZ ;  /* 0x000000ffff027224 */ /* 0x000fe200078e00ff */
[----:B------:R-:W-:Y:S02]  /*7680*/  PLOP3.LUT P0, PT, PT, PT, PT, 0x80, 0x0 ;  /* 0x000000000000781c */ /* 0x000fe40003f0f070 */
[----:B------:R-:W-:Y:S02]  /*7690*/  CS2R R134, SRZ ;  /* 0x0000000000867805 */ /* 0x000fe4000001ff00 */
[----:B------:R-:W-:Y:S01]  /*76a0*/  LEA.HI R3, R0, R3, RZ, 0x6 ;  /* 0x0000000300037211 */ /* 0x000fe200078f30ff */
[----:B------:R-:W-:Y:S01]  /*76b0*/  IMAD.MOV.U32 R0, RZ, RZ, RZ ;  /* 0x000000ffff007224 */ /* 0x000fe200078e00ff */
[----:B------:R-:W-:Y:S02]  /*76c0*/  CS2R R146, SRZ ;  /* 0x0000000000927805 */ /* 0x000fe4000001ff00 */
[----:B------:R-:W-:-:S02]  /*76d0*/  CS2R R116, SRZ ;  /* 0x0000000000747805 */ /* 0x000fc4000001ff00 */
[----:B------:R-:W-:Y:S02]  /*76e0*/  SHF.R.S32.HI R3, RZ, 0x6, R3 ;  /* 0x00000006ff037819 */ /* 0x000fe40000011403 */
[----:B------:R-:W-:Y:S02]  /*76f0*/  CS2R R144, SRZ ;  /* 0x0000000000907805 */ /* 0x000fe4000001ff00 */
[----:B------:R-:W-:Y:S02]  /*7700*/  CS2R R100, SRZ ;  /* 0x0000000000647805 */ /* 0x000fe4000001ff00 */
[----:B------:R-:W-:Y:S02]  /*7710*/  CS2R R132, SRZ ;  /* 0x0000000000847805 */ /* 0x000fe4000001ff00 */
[----:B------:R-:W-:Y:S02]  /*7720*/  VIMNMX R201, RZ, R3, !PT ;  /* 0x00000003ffc97248 */ /* 0x000fe40007fe0100 */
[----:B------:R-:W-:-:S02]  /*7730*/  CS2R R138, SRZ ;  /* 0x00000000008a7805 */ /* 0x000fc4000001ff00 */
[----:B------:R-:W-:Y:S02]  /*7740*/  CS2R R108, SRZ ;  /* 0x00000000006c7805 */ /* 0x000fe4000001ff00 */
[----:B------:R-:W-:Y:S02]  /*7750*/  CS2R R136, SRZ ;  /* 0x0000000000887805 */ /* 0x000fe4000001ff00 */
[----:B------:R-:W-:Y:S02]  /*7760*/  ISETP.GT.AND P1, PT, R56, R201, PT ;  /* 0x000000c93800720c */ /* 0x000fe40003f24270 */
        /* <DEDUP_REMOVED lines=25> */
[----:B------:R-:W-:Y:S02]  /*7900*/  MOV R86, RZ ;  /* 0x000000ff00567202 */ /* 0x000fe40000000f00 */
[----:B------:R-:W-:-:S02]  /*7910*/  CS2R R82, SRZ ;  /* 0x0000000000527805 */ /* 0x000fc4000001ff00 */
[----:B----4-:R-:W-:Y:S02]  /*7920*/  CS2R R80, SRZ ;  /* 0x0000000000507805 */ /* 0x010fe4000001ff00 */
        /* <DEDUP_REMOVED lines=11> */
[----:B--2---:R-:W-:Y:S02]  /*79e0*/  CS2R R14, SRZ ;  /* 0x00000000000e7805 */ /* 0x004fe4000001ff00 */
[----:B------:R-:W-:Y:S02]  /*79f0*/  CS2R R54, SRZ ;  /* 0x0000000000367805 */ /* 0x000fe4000001ff00 */
[----:B---3--:R-:W-:Y:S02]  /*7a00*/  CS2R R12, SRZ ;  /* 0x00000000000c7805 */ /* 0x008fe4000001ff00 */
        /* <DEDUP_REMOVED lines=14> */
[----:B------:R-:W-:Y:S06]  /*7af0*/  @!P1 BRA `(.L_x_1422) ;  /* 0x0000014000a49947 */ /* 0x000fec0003800000 */
[----:B------:R-:W-:-:S03]  /*7b00*/  UMOV UR4, 0xffffffff ;  /* 0xffffffff00047882 */ /* 0x000fc60000000000 */
[----:B------:R-:W-:Y:S05]  /*7b10*/  BRA.DIV UR4, `(.L_x_1423) ;  /* 0x000001f204407947 */ /* 0x000fea000b800000 */
[----:B------:R0:W1:Y:S02]  /*7b20*/  SHFL.IDX PT, R200, R229, RZ, 0x1f ;  /* 0x00001fffe5c87589 */ /* 0x00006400000e0000 */
.L_x_1734:
[----:B-1----:R-:W-:Y:S01]  /*7b30*/  LEA.HI R0, R200, R200, RZ, 0x1 ;  /* 0x000000c8c8007211 */ /* 0x002fe200078f08ff */
[----:B------:R-:W-:-:S03]  /*7b40*/  ULOP3.LUT UP0, URZ, UR44, 0x1bf, URZ, 0xc0, !UPT ;  /* 0x000001bf2c3f7892 */ /* 0x000fc6000f80c03f */
[----:B------:R-:W-:-:S03]  /*7b50*/  LOP3.LUT R3, R0, 0x1e, RZ, 0xc0, !PT ;  /* 0x0000001e00037812 */ /* 0x000fc600078ec0ff */
[----:B------:R-:W-:Y:S02]  /*7b60*/  PLOP3.LUT P0, PT, PT, PT, UP0, 0x80, 0x0 ;  /* 0x000000000000781c */ /* 0x000fe40003f0f008 */
[----:B------:R-:W-:-:S05]  /*7b70*/  IMAD.IADD R3, R200, 0x1, -R3 ;  /* 0x00000001c8037824 */ /* 0x000fca00078e0a03 */
        /* <DEDUP_REMOVED lines=11> */
[----:B------:R-:W-:Y:S01]  /*7c30*/  IMAD.U32 R6, RZ, RZ, UR6 ;  /* 0x00000006ff067e24 */ /* 0x000fe2000f8e00ff */
[----:B------:R-:W-:Y:S01]  /*7c40*/  MOV R8, 0x70 ;  /* 0x0000007000087802 */ /* 0x000fe20000000f00 */
[----:B------:R-:W-:Y:S02]  /*7c50*/  IMAD.U32 R7, RZ, RZ, UR7 ;  /* 0x00000007ff077e24 */ /* 0x000fe4000f8e00ff */
[----:B------:R-:W-:-:S02]  /*7c60*/  IMAD.U32 R10, RZ, RZ, UR4 ;  /* 0x00000004ff0a7e24 */ /* 0x000fc4000f8e00ff */
[----:B------:R-:W-:Y:S02]  /*7c70*/  IMAD.U32 R11, RZ, RZ, UR5 ;  /* 0x00000005ff0b7e24 */ /* 0x000fe4000f8e00ff */
[----:B------:R-:W-:Y:S02]  /*7c80*/  IMAD.MOV.U32 R12, RZ, RZ, 0x1 ;  /* 0x00000001ff0c7424 */ /* 0x000fe400078e00ff */
[----:B-1----:R-:W-:-:S07]  /*7c90*/  IMAD.MOV.U32 R13, RZ, RZ, RZ ;  /* 0x000000ffff0d7224 */ /* 0x002fce00078e00ff */
[----:B------:R-:W-:-:S07]  /*7ca0*/  LEPC R20, `(.L_x_1424) ;  /* 0x000000001014794e */ /* 0x000fce0000000000 */
[----:B0-2--5:R-:W-:Y:S05]  /*7cb0*/  CALL.ABS.NOINC R2 ;  /* 0x0000000002007343 */ /* 0x025fea0003c00000 */
.L_x_1424:
[----:B------:R-:W-:Y:S01]  /*7cc0*/  ULDC.64 UR4, c[0x0][0x990] ;  /* 0x0002640000047ab9 */ /* 0x000fe20000000a00 */
[----:B------:R-:W-:Y:S01]  /*7cd0*/  ULDC.64 UR6, c[0x0][0x998] ;  /* 0x0002660000067ab9 */ /* 0x000fe20000000a00 */
[----:B------:R-:W-:Y:S02]  /*7ce0*/  ISETP.NE.U32.AND P0, PT, RZ, UR4, PT ;  /* 0x00000004ff007c0c */ /* 0x000fe4000bf05070 */
[----:B------:R-:W-:Y:S02]  /*7cf0*/  ISETP.NE.U32.AND P1, PT, RZ, UR6, PT ;  /* 0x00000006ff007c0c */ /* 0x000fe4000bf25070 */
[----:B------:R-:W-:Y:S02]  /*7d00*/  ISETP.NE.AND.EX P0, PT, RZ, UR5, PT, P0 ;  /* 0x00000005ff007c0c */ /* 0x000fe4000bf05300 */
[----:B------:R-:W-:-:S11]  /*7d10*/  ISETP.NE.AND.EX P1, PT, RZ, UR7, PT, P1 ;  /* 0x00000007ff007c0c */ /* 0x000fd6000bf25310 */
[----:B------:R-:W1:Y:S01]  /*7d20*/  @P0 LDC.64 R6, c[0x0][0x9a8] ;  /* 0x00026a00ff060b82 */ /* 0x000e620000000a00 */
[--C-:B------:R-:W-:Y:S02]  /*7d30*/  @P0 SHF.R.S32.HI R3, RZ, 0x1f, R203.reuse ;  /* 0x0000001fff030819 */ /* 0x100fe400000114cb */
[----:B------:R-:W-:Y:S02]  /*7d40*/  @P1 SHF.R.S32.HI R5, RZ, 0x1f, R203 ;  /* 0x0000001fff051819 */ /* 0x000fe400000114cb */
[----:B------:R-:W-:-:S03]  /*7d50*/  @P0 SHF.R.S32.HI R15, RZ, 0x1f, R202 ;  /* 0x0000001fff0f0819 */ /* 0x000fc600000114ca */
[----:B------:R-:W2:Y:S08]  /*7d60*/  @P1 LDC.64 R8, c[0x0][0x9b8] ;  /* 0x00026e00ff081b82 */ /* 0x000eb00000000a00 */
[----:B------:R-:W3:Y:S08]  /*7d70*/  @P0 LDC.64 R10, c[0x0][0x9b0] ;  /* 0x00026c00ff0a0b82 */ /* 0x000ef00000000a00 */
[----:B------:R-:W4:Y:S01]  /*7d80*/  @P1 LDC.64 R12, c[0x0][0x9c0] ;  /* 0x00027000ff0c1b82 */ /* 0x000f220000000a00 */
[----:B-1----:R-:W-:-:S02]  /*7d90*/  @P0 IMAD R0, R3, R6, RZ ;  /* 0x0000000603000224 */ /* 0x002fc400078e02ff */
[----:B------:R-:W-:-:S04]  /*7da0*/  @P0 IMAD.WIDE.U32 R2, R203, R6, RZ ;  /* 0x00000006cb020225 */ /* 0x000fc800078e00ff */
[----:B------:R-:W-:Y:S02]  /*7db0*/  @P0 IMAD R7, R203, R7, R0 ;  /* 0x00000007cb070224 */ /* 0x000fe400078e0200 */
[-C--:B--2---:R-:W-:Y:S02]  /*7dc0*/  @P1 IMAD R4, R5, R8.reuse, RZ ;  /* 0x0000000805041224 */ /* 0x084fe400078e02ff */
[----:B------:R-:W-:Y:S01]  /*7dd0*/  @P0 IMAD.IADD R3, R3, 0x1, R7 ;  /* 0x0000000103030824 */ /* 0x000fe200078e0207 */
[----:B------:R-:W-:Y:S01]  /*7de0*/  @P1 SHF.R.S32.HI R7, RZ, 0x1f, R202 ;  /* 0x0000001fff071819 */ /* 0x000fe200000114ca */
[C---:B------:R-:W-:Y:S02]  /*7df0*/  @P1 IMAD R9, R203.reuse, R9, R4 ;  /* 0x00000009cb091224 */ /* 0x040fe400078e0204 */
[----:B------:R-:W-:-:S04]  /*7e00*/  @P1 IMAD.WIDE.U32 R4, R203, R8, RZ ;  /* 0x00000008cb041225 */ /* 0x000fc800078e00ff */
[----:B---3--:R-:W-:Y:S02]  /*7e10*/  @P0 IMAD R0, R15, R10, RZ ;  /* 0x0000000a0f000224 */ /* 0x008fe400078e02ff */
[----:B------:R-:W-:Y:S02]  /*7e20*/  @P1 IMAD.IADD R5, R5, 0x1, R9 ;  /* 0x0000000105051824 */ /* 0x000fe400078e0209 */
[C---:B------:R-:W-:Y:S02]  /*7e30*/  @P0 IMAD R9, R202.reuse, R11, R0 ;  /* 0x0000000bca090224 */ /* 0x040fe400078e0200 */
[----:B----4-:R-:W-:Y:S02]  /*7e40*/  @P1 IMAD R6, R7, R12, RZ ;  /* 0x0000000c07061224 */ /* 0x010fe400078e02ff */
[----:B------:R-:W-:-:S04]  /*7e50*/  @P0 IMAD.WIDE.U32 R2, R202, R10, R2 ;  /* 0x0000000aca020225 */ /* 0x000fc800078e0002 */
[C---:B------:R-:W-:Y:S02]  /*7e60*/  @P1 IMAD R11, R202.reuse, R13, R6 ;  /* 0x0000000dca0b1224 */ /* 0x040fe400078e0206 */
[----:B------:R-:W-:Y:S01]  /*7e70*/  @P1 IMAD.WIDE.U32 R6, R202, R12, R4 ;  /* 0x0000000cca061225 */ /* 0x000fe200078e0004 */
[----:B------:R-:W-:Y:S01]  /*7e80*/  @P0 LEA R4, P2, R2, UR4, 0x2 ;  /* 0x0000000402040c11 */ /* 0x000fe2000f8410ff */
[----:B------:R-:W-:Y:S02]  /*7e90*/  ULDC UR4, c[0x0][0x3f4] ;  /* 0x0000fd0000047ab9 */ /* 0x000fe40000000800 */
[----:B------:R-:W-:Y:S01]  /*7ea0*/  @P0 IMAD.IADD R5, R3, 0x1, R9 ;  /* 0x0000000103050824 */ /* 0x000fe200078e0209 */
[----:B------:R-:W-:Y:S01]  /*7eb0*/  @P1 LEA R8, P3, R6, UR6, 0x2 ;  /* 0x0000000606081c11 */ /* 0x000fe2000f8610ff */
[----:B------:R-:W-:Y:S02]  /*7ec0*/  @P1 IMAD.IADD R3, R7, 0x1, R11 ;  /* 0x0000000107031824 */ /* 0x000fe400078e020b */
[----:B------:R-:W-:Y:S01]  /*7ed0*/  IMAD.MOV.U32 R0, RZ, RZ, 0x3f800000 ;  /* 0x3f800000ff007424 */ /* 0x000fe200078e00ff */
[----:B------:R-:W-:-:S02]  /*7ee0*/  @P0 LEA.HI.X R5, R2, UR5, R5, 0x2, P2 ;  /* 0x0000000502050c11 */ /* 0x000fc400090f1405 */
        /* <DEDUP_REMOVED lines=12> */
[----:B------:R-:W-:-:S04]  /*7fb0*/  MOV R3, UR4 ;  /* 0x0000000400037c02 */ /* 0x000fc80008000f00 */
[----:B------:R-:W-:-:S04]  /*7fc0*/  SHF.L.U32 R3, R3, 0x1f, RZ ;  /* 0x0000001f03037819 */ /* 0x000fc800000006ff */
[----:B------:R1:W2:Y:S03]  /*7fd0*/  SYNCS.PHASECHK.TRANS64.TRYWAIT P0, [R16+URZ+0x28400], R3 ;  /* 0x02840003100075a7 */ /* 0x0002a6000800017f */
[----:B--2---:R-:W-:Y:S05]  /*7fe0*/  @!P0 NANOSLEEP.SYNCS 0x989680 ;  /* 0x009896800000895d */ /* 0x004fea0003900000 */
[----:B------:R-:W2:Y:S01]  /*7ff0*/  @!P0 SYNCS.PHASECHK.TRANS64 P0, [R16+URZ+0x28400], R3 ;  /* 0x02840003100085a7 */ /* 0x000ea2000800007f */
[----:B------:R-:W-:Y:S04]  /*8000*/  BSSY B0, `(.L_x_1426) ;  /* 0x0000006000007945 */ /* 0x000fe80003800000 */
[----:B--2---:R-:W-:Y:S05]  /*8010*/  @P0 BRA `(.L_x_1427) ;  /* 0x0000000000100947 */ /* 0x004fea0003800000 */
.L_x_1428:
[----:B--2---:R2:W3:Y:S02]  /*8020*/  SYNCS.PHASECHK.TRANS64.TRYWAIT P0, [R16+URZ+0x28400], R3 ;  /* 0x02840003100075a7 */ /* 0x0044e4000800017f */
[----:B---3--:R-:W-:Y:S05]  /*8030*/  @!P0 NANOSLEEP.SYNCS 0x989680 ;  /* 0x009896800000895d */ /* 0x008fea0003900000 */
[----:B------:R-:W3:Y:S02]  /*8040*/  @!P0 SYNCS.PHASECHK.TRANS64 P0, [R16+URZ+0x28400], R3 ;  /* 0x02840003100085a7 */ /* 0x000ee4000800007f */
[----:B---3--:R-:W-:Y:S05]  /*8050*/  @!P0 BRA `(.L_x_1428) ;  /* 0xfffffffc00f08947 */ /* 0x008fea000383ffff */
.L_x_1427:
[----:B------:R-:W-:Y:S05]  /*8060*/  BSYNC B0 ;  /* 0x0000000000007941 */ /* 0x000fea0003800000 */
.L_x_1426:
[----:B------:R-:W-:Y:S05]  /*8070*/  BRA `(.L_x_1429) ;  /* 0x0000009400187947 */ /* 0x000fea0003800000 */
.L_x_1425:
[----:B------:R-:W-:Y:S01]  /*8080*/  ULOP3.LUT UP0, URZ, UR44, 0x3ff, URZ, 0xc0, !UPT ;  /* 0x000003ff2c3f7892 */ /* 0x000fe2000f80c03f */
[----:B-----5:R-:W-:Y:S01]  /*8090*/  SHF.R.S32.HI R0, RZ, 0x1f, R87 ;  /* 0x0000001fff007819 */ /* 0x020fe20000011457 */
[----:B------:R-:W-:Y:S01]  /*80a0*/  ULDC.64 UR4, c[0x0][0x3f8] ;  /* 0x0000fe0000047ab9 */ /* 0x000fe20000000a00 */
[----:B------:R-:W-:Y:S01]  /*80b0*/  ULDC.64 UR6, c[0x0][0x408] ;  /* 0x0001020000067ab9 */ /* 0x000fe20000000a00 */
[----:B------:R-:W-:Y:S02]  /*80c0*/  IMAD.WIDE.U32 R24, R87, UR4, RZ ;  /* 0x0000000457187c25 */ /* 0x000fe4000f8e00ff */
[----:B------:R-:W-:Y:S02]  /*80d0*/  PLOP3.LUT P0, PT, PT, PT, UP0, 0x80, 0x0 ;  /* 0x000000000000781c */ /* 0x000fe40003f0f008 */
[C---:B------:R-:W-:Y:S02]  /*80e0*/  IMAD R4, R0.reuse, UR4, RZ ;  /* 0x0000000400047c24 */ /* 0x040fe4000f8e02ff */
[----:B------:R-:W-:-:S02]  /*80f0*/  IMAD R0, R0, UR6, RZ ;  /* 0x0000000600007c24 */ /* 0x000fc4000f8e02ff */
[C---:B------:R-:W-:Y:S02]  /*8100*/  IMAD R29, R87.reuse, UR5, R4 ;  /* 0x00000005571d7c24 */ /* 0x040fe4000f8e0204 */
[C---:B------:R-:W-:Y:S02]  /*8110*/  IMAD R31, R87.reuse, UR7, R0 ;  /* 0x00000007571f7c24 */ /* 0x040fe4000f8e0200 */
[----:B------:R-:W-:-:S04]  /*8120*/  IMAD.WIDE.U32 R26, R87, UR6, RZ ;  /* 0x00000006571a7c25 */ /* 0x000fc8000f8e00ff */
[----:B------:R-:W-:Y:S02]  /*8130*/  IMAD.IADD R29, R29, 0x1, R25 ;  /* 0x000000011d1d7824 */ /* 0x000fe400078e0219 */
[----:B------:R-:W-:Y:S01]  /*8140*/  IMAD.IADD R31, R31, 0x1, R27 ;  /* 0x000000011f1f7824 */ /* 0x000fe200078e021b */
        /* <DEDUP_REMOVED lines=16> */
[----:B0-2---:R-:W-:Y:S05]  /*8250*/  CALL.ABS.NOINC R14 ;  /* 0x000000000e007343 */ /* 0x005fea0003c00000 */
.L_x_1430:
[----:B------:R-:W-:Y:S01]  /*8260*/  ULDC.U8 UR4, c[0x0][0x410] ;  /* 0x0001040000047ab9 */ /* 0x000fe20000000000 */
[----:B------:R-:W-:Y:S01]  /*8270*/  IMAD.IADD R52, R17, 0x1, R204 ;  /* 0x0000000111347824 */ /* 0x000fe200078e02cc */
[----:B------:R-:W-:Y:S01]  /*8280*/  ISETP.NE.AND P0, PT, RZ, UR4, PT ;  /* 0x00000004ff007c0c */ /* 0x000fe2000bf05270 */
[----:B------:R-:W-:Y:S02]  /*8290*/  BSSY B0, `(.L_x_1431) ;  /* 0x000091c000007945 */ /* 0x000fe40003800000 */
[----:B------:R-:W-:-:S10]  /*82a0*/  IMAD R3, R215, 0x20, R52 ;  /* 0x00000020d7037824 */ /* 0x000fd400078e0234 */
[----:B------:R-:W-:Y:S05]  /*82b0*/  @!P0 BRA `(.L_x_1432) ;  /* 0x0000004800588947 */ /* 0x000fea0003800000 */
[----:B------:R-:W1:Y:S01]  /*82c0*/  LDC R10, c[0x0][0x448] ;  /* 0x00011200ff0a7b82 */ /* 0x000e620000000800 */
[----:B------:R-:W-:Y:S01]  /*82d0*/  ULDC.64 UR4, c[0x0][0x3f8] ;  /* 0x0000fe0000047ab9 */ /* 0x000fe20000000a00 */
[----:B------:R-:W-:Y:S01]  /*82e0*/  IMAD.MOV.U32 R4, RZ, RZ, R24 ;  /* 0x000000ffff047224 */ /* 0x000fe200078e0018 */
[----:B------:R-:W-:Y:S01]  /*82f0*/  ULDC.64 UR6, c[0x0][0x408] ;  /* 0x0001020000067ab9 */ /* 0x000fe20000000a00 */
[----:B------:R-:W-:Y:S01]  /*8300*/  IMAD.MOV.U32 R8, RZ, RZ, R26 ;  /* 0x000000ffff087224 */ /* 0x000fe200078e001a */
[----:B------:R-:W-:Y:S01]  /*8310*/  ULDC.64 UR8, c[0x0][0x400] ;  /* 0x0001000000087ab9 */ /* 0x000fe20000000a00 */
[----:B------:R-:W-:Y:S01]  /*8320*/  IMAD.MOV.U32 R9, RZ, RZ, R31 ;  /* 0x000000ffff097224 */ /* 0x000fe200078e001f */
[----:B-1----:R-:W-:-:S13]  /*8330*/  ISETP.NE.AND P0, PT, R10, 0x1, PT ;  /* 0x000000010a00780c */ /* 0x002fda0003f05270 */
[----:B------:R-:W1:Y:S08]  /*8340*/  @P0 LDC R0, c[0x0][0x44c] ;  /* 0x00011300ff000b82 */ /* 0x000e700000000800 */
[----:B------:R-:W2:Y:S01]  /*8350*/  @P0 LDC R5, c[0x0][0x450] ;  /* 0x00011400ff050b82 */ /* 0x000ea20000000800 */
[----:B-1----:R-:W-:-:S05]  /*8360*/  @P0 IMAD.HI.U32 R0, R3, R0, RZ ;  /* 0x0000000003000227 */ /* 0x002fca00078e00ff */
[----:B--2---:R-:W-:Y:S01]  /*8370*/  @P0 SHF.R.U32.HI R3, RZ, R5, R0 ;  /* 0x00000005ff030219 */ /* 0x004fe20000011600 */
[----:B------:R-:W-:-:S03]  /*8380*/  IMAD.MOV.U32 R5, RZ, RZ, R29 ;  /* 0x000000ffff057224 */ /* 0x000fc600078e001d */
[----:B------:R-:W-:Y:S01]  /*8390*/  SHF.R.S32.HI R0, RZ, 0x1f, R3 ;  /* 0x0000001fff007819 */ /* 0x000fe20000011403 */
[----:B------:R-:W-:-:S04]  /*83a0*/  IMAD.WIDE.U32 R4, R3, UR4, R4 ;  /* 0x0000000403047c25 */ /* 0x000fc8000f8e0004 */
[----:B------:R-:W-:Y:S02]  /*83b0*/  IMAD R6, R0, UR4, RZ ;  /* 0x0000000400067c24 */ /* 0x000fe4000f8e02ff */
[----:B------:R-:W-:-:S04]  /*83c0*/  IMAD.WIDE.U32 R8, R3, UR6, R8 ;  /* 0x0000000603087c25 */ /* 0x000fc8000f8e0008 */
[C---:B------:R-:W-:Y:S01]  /*83d0*/  IMAD R7, R3.reuse, UR5, R6 ;  /* 0x0000000503077c24 */ /* 0x040fe2000f8e0206 */
[----:B------:R-:W-:Y:S01]  /*83e0*/  ULDC.64 UR4, c[0x0][0x3e8] ;  /* 0x0000fa0000047ab9 */ /* 0x000fe20000000a00 */
[----:B------:R-:W-:Y:S01]  /*83f0*/  IMAD R6, R0, UR6, RZ ;  /* 0x0000000600067c24 */ /* 0x000fe2000f8e02ff */
[----:B------:R-:W-:Y:S01]  /*8400*/  IADD3 R0, P0, R4, UR4, RZ ;  /* 0x0000000404007c10 */ /* 0x000fe2000ff1e0ff */
[----:B------:R-:W-:Y:S02]  /*8410*/  UMOV UR4, 0xffffffff ;  /* 0xffffffff00047882 */ /* 0x000fe40000000000 */
[----:B------:R-:W-:Y:S01]  /*8420*/  IMAD R3, R3, UR7, R6 ;  /* 0x0000000703037c24 */ /* 0x000fe2000f8e0206 */
[----:B------:R-:W-:Y:S02]  /*8430*/  IADD3 R6, P1, R8, UR8, RZ ;  /* 0x0000000808067c10 */ /* 0x000fe4000ff3e0ff */
[----:B------:R-:W-:Y:S02]  /*8440*/  IADD3.X R4, R5, UR5, R7, P0, !PT ;  /* 0x0000000505047c10 */ /* 0x000fe400087fe407 */
[----:B------:R-:W-:Y:S01]  /*8450*/  IADD3.X R8, R9, UR9, R3, P1, !PT ;  /* 0x0000000909087c10 */ /* 0x000fe20008ffe403 */
[----:B------:R-:W-:Y:S08]  /*8460*/  BRA.DIV UR4, `(.L_x_1433) ;  /* 0x000001ea04187947 */ /* 0x000ff0000b800000 */
[----:B------:R1:W2:Y:S04]  /*8470*/  SHFL.IDX PT, R3, R4, RZ, 0x181f ;  /* 0x00181fff04037589 */ /* 0x0002a800000e0000 */
[----:B------:R1:W3:Y:S04]  /*8480*/  SHFL.IDX PT, R5, R0, RZ, 0x181f ;  /* 0x00181fff00057589 */ /* 0x0002e800000e0000 */
[----:B------:R1:W4:Y:S04]  /*8490*/  SHFL.IDX PT, R7, R8, RZ, 0x181f ;  /* 0x00181fff08077589 */ /* 0x00032800000e0000 */
[----:B------:R1:W0:Y:S02]  /*84a0*/  SHFL.IDX PT, R14, R6, RZ, 0x181f ;  /* 0x00181fff060e7589 */ /* 0x00022400000e0000 */
.L_x_1740:
[----:B------:R-:W-:Y:S01]  /*84b0*/  IMAD R37, R195, R10, RZ ;  /* 0x0000000ac3257224 */ /* 0x000fe200078e02ff */
[----:B------:R-:W-:Y:S01]  /*84c0*/  BSSY B1, `(.L_x_1434) ;  /* 0x000001a000017945 */ /* 0x000fe20003800000 */
[----:B------:R-:W-:Y:S02]  /*84d0*/  CS2R R24, SRZ ;  /* 0x0000000000187805 */ /* 0x000fe4000001ff00 */
[----:B------:R-:W-:Y:S02]  /*84e0*/  CS2R R38, SRZ ;  /* 0x0000000000267805 */ /* 0x000fe4000001ff00 */
[----:B------:R-:W-:Y:S02]  /*84f0*/  CS2R R30, SRZ ;  /* 0x00000000001e7805 */ /* 0x000fe4000001ff00 */
[----:B------:R-:W-:Y:S02]  /*8500*/  ISETP.GE.AND P0, PT, R52, R37, PT ;  /* 0x000000253400720c */ /* 0x000fe40003f06270 */
[----:B------:R-:W-:-:S11]  /*8510*/  CS2R R44, SRZ ;  /* 0x00000000002c7805 */ /* 0x000fd6000001ff00 */
[----:B------:R-:W-:Y:S05]  /*8520*/  @P0 BRA `(.L_x_1435) ;  /* 0x00000000004c0947 */ /* 0x000fea0003800000 */
[----:B------:R-:W-:Y:S01]  /*8530*/  ULDC UR4, c[0x0][0x3f4] ;  /* 0x0000fd0000047ab9 */ /* 0x000fe20000000800 */
[----:B------:R-:W-:Y:S02]  /*8540*/  CS2R R24, SRZ ;  /* 0x0000000000187805 */ /* 0x000fe4000001ff00 */
[----:B------:R-:W-:Y:S02]  /*8550*/  ISETP.GE.AND P4, PT, R194, UR4, PT ;  /* 0x00000004c2007c0c */ /* 0x000fe4000bf86270 */
[----:B------:R-:W-:Y:S02]  /*8560*/  CS2R R38, SRZ ;  /* 0x0000000000267805 */ /* 0x000fe4000001ff00 */
[----:B------:R-:W-:Y:S02]  /*8570*/  ISETP.GE.AND P3, PT, R18, UR4, PT ;  /* 0x0000000412007c0c */ /* 0x000fe4000bf66270 */
[----:B------:R-:W-:Y:S02]  /*8580*/  CS2R R44, SRZ ;  /* 0x00000000002c7805 */ /* 0x000fe4000001ff00 */
[----:B------:R-:W-:-:S05]  /*8590*/  CS2R R30, SRZ ;  /* 0x00000000001e7805 */ /* 0x000fca000001ff00 */
[----:B---3--:R-:W-:-:S04]  /*85a0*/  @!P4 IADD3 R20, P0, R194, R5, RZ ;  /* 0x00000005c214c210 */ /* 0x008fc80007f1e0ff */
[C---:B0-----:R-:W-:Y:S02]  /*85b0*/  @!P3 IADD3 R12, P1, R18.reuse, R14, RZ ;  /* 0x0000000e120cb210 */ /* 0x041fe40007f3e0ff */
[----:B--2---:R-:W-:Y:S02]  /*85c0*/  @!P4 IADD3.X R21, R3, R214, RZ, P0, !PT ;  /* 0x000000d60315c210 */ /* 0x004fe400007fe4ff */
[----:B------:R-:W-:Y:S02]  /*85d0*/  @!P3 IADD3 R10, P0, R18, R5, RZ ;  /* 0x00000005120ab210 */ /* 0x000fe40007f1e0ff */
[----:B------:R-:W-:Y:S01]  /*85e0*/  @!P4 IADD3 R14, P2, R194, R14, RZ ;  /* 0x0000000ec20ec210 */ /* 0x000fe20007f5e0ff */
[--C-:B----4-:R-:W-:Y:S01]  /*85f0*/  @!P3 IMAD.X R13, R7, 0x1, R19.reuse, P1 ;  /* 0x00000001070db824 */ /* 0x110fe200008e0613 */
[----:B------:R0:W5:Y:S01]  /*8600*/  @!P4 LD.E.64 R24, desc[UR46][R20.64] ;  /* 0x0000002e1418c980 */ /* 0x000162000c101b00 */
[----:B------:R-:W-:Y:S02]  /*8610*/  @!P3 IMAD.X R11, R3, 0x1, R19, P0 ;  /* 0x00000001030bb824 */ /* 0x000fe400000e0613 */
[----:B------:R-:W-:Y:S01]  /*8620*/  @!P4 IMAD.X R15, R7, 0x1, R214, P2 ;  /* 0x00000001070fc824 */ /* 0x000fe200010e06d6 */
[----:B------:R0:W5:Y:S04]  /*8630*/  @!P3 LD.E.64 R44, desc[UR46][R12.64] ;  /* 0x0000002e0c2cb980 */ /* 0x000168000c101b00 */
[----:B------:R0:W5:Y:S04]  /*8640*/  @!P3 LD.E.64 R38, desc[UR46][R10.64] ;  /* 0x0000002e0a26b980 */ /* 0x000168000c101b00 */
[----:B------:R0:W5:Y:S02]  /*8650*/  @!P4 LD.E.64 R30, desc[UR46][R14.64] ;  /* 0x0000002e0e1ec980 */ /* 0x000164000c101b00 */
.L_x_1435:
[----:B------:R-:W-:Y:S05]  /*8660*/  BSYNC B1 ;  /* 0x0000000000017941 */ /* 0x000fea0003800000 */
.L_x_1434:
[----:B------:R-:W-:Y:S01]  /*8670*/  UMOV UR4, 0xffffffff ;  /* 0xffffffff00047882 */ /* 0x000fe20000000000 */
[----:B------:R-:W-:Y:S02]  /*8680*/  CS2R R26, SRZ ;  /* 0x00000000001a7805 */ /* 0x000fe4000001ff00 */
[----:B------:R-:W-:Y:S05]  /*8690*/  BRA.DIV UR4, `(.L_x_1436) ;  /* 0x000001e604fc7947 */ /* 0x000fea000b800000 */
[----:B--2---:R2:W1:Y:S04]  /*86a0*/  SHFL.IDX PT, R3, R4, 0x1, 0x181f ;  /* 0x00381f0004037f89 */ /* 0x00446800000e0000 */
[----:B---3--:R2:W3:Y:S04]  /*86b0*/  SHFL.IDX PT, R5, R0, 0x1, 0x181f ;  /* 0x00381f0000057f89 */ /* 0x0084e800000e0000 */
[----:B----4-:R2:W4:Y:S04]  /*86c0*/  SHFL.IDX PT, R7, R8, 0x1, 0x181f ;  /* 0x00381f0008077f89 */ /* 0x01052800000e0000 */
[----:B0-----:R2:W0:Y:S02]  /*86d0*/  SHFL.IDX PT, R14, R6, 0x1, 0x181f ;  /* 0x00381f00060e7f89 */ /* 0x00142400000e0000 */
.L_x_1746:
[----:B------:R-:W-:Y:S01]  /*86e0*/  VIADD R9, R52, 0x20 ;  /* 0x0000002034097836 */ /* 0x000fe20000000000 */
[----:B------:R-:W-:Y:S01]  /*86f0*/  BSSY B1, `(.L_x_1437) ;  /* 0x0000019000017945 */ /* 0x000fe20003800000 */
[----:B------:R-:W-:Y:S02]  /*8700*/  CS2R R40, SRZ ;  /* 0x0000000000287805 */ /* 0x000fe4000001ff00 */
[----:B------:R-:W-:Y:S02]  /*8710*/  CS2R R32, SRZ ;  /* 0x0000000000207805 */ /* 0x000fe4000001ff00 */
[----:B------:R-:W-:Y:S02]  /*8720*/  CS2R R46, SRZ ;  /* 0x00000000002e7805 */ /* 0x000fe4000001ff00 */
[----:B------:R-:W-:-:S13]  /*8730*/  ISETP.GE.AND P0, PT, R9, R37, PT ;  /* 0x000000250900720c */ /* 0x000fda0003f06270 */
[----:B------:R-:W-:Y:S05]  /*8740*/  @P0 BRA `(.L_x_1438) ;  /* 0x00000000004c0947 */ /* 0x000fea0003800000 */
[----:B------:R-:W-:Y:S01]  /*8750*/  ULDC UR4, c[0x0][0x3f4] ;  /* 0x0000fd0000047ab9 */ /* 0x000fe20000000800 */
[----:B------:R-:W-:Y:S02]  /*8760*/  CS2R R26, SRZ ;  /* 0x00000000001a7805 */ /* 0x000fe4000001ff00 */
[----:B------:R-:W-:Y:S02]  /*8770*/  ISETP.GE.AND P4, PT, R194, UR4, PT ;  /* 0x00000004c2007c0c */ /* 0x000fe4000bf86270 */
[----:B------:R-:W-:Y:S02]  /*8780*/  CS2R R40, SRZ ;  /* 0x0000000000287805 */ /* 0x000fe4000001ff00 */
[----:B------:R-:W-:Y:S02]  /*8790*/  ISETP.GE.AND P3, PT, R18, UR4, PT ;  /* 0x0000000412007c0c */ /* 0x000fe4000bf66270 */
[----:B------:R-:W-:-:S07]  /*87a0*/  CS2R R46, SRZ ;  /* 0x00000000002e7805 */ /* 0x000fce000001ff00 */
[----:B---3--:R-:W-:-:S04]  /*87b0*/  @!P4 IADD3 R20, P0, R194, R5, RZ ;  /* 0x00000005c214c210 */ /* 0x008fc80007f1e0ff */
[-C--:B0-----:R-:W-:Y:S02]  /*87c0*/  @!P3 IADD3 R12, P1, R18, R14.reuse, RZ ;  /* 0x0000000e120cb210 */ /* 0x081fe40007f3e0ff */
[----:B------:R-:W-:Y:S01]  /*87d0*/  @!P4 IADD3 R14, P2, R194, R14, RZ ;  /* 0x0000000ec20ec210 */ /* 0x000fe20007f5e0ff */
[--C-:B-1----:R-:W-:Y:S01]  /*87e0*/  @!P4 IMAD.X R21, R3, 0x1, R214.reuse, P0 ;  /* 0x000000010315c824 */ /* 0x102fe200000e06d6 */
[----:B------:R-:W-:Y:S02]  /*87f0*/  @!P3 IADD3 R10, P0, R18, R5, RZ ;  /* 0x00000005120ab210 */ /* 0x000fe40007f1e0ff */
[----:B------:R-:W-:Y:S01]  /*8800*/  CS2R R32, SRZ ;  /* 0x0000000000207805 */ /* 0x000fe2000001ff00 */
[C-C-:B----4-:R-:W-:Y:S02]  /*8810*/  @!P3 IMAD.X R13, R7.reuse, 0x1, R19.reuse, P1 ;  /* 0x00000001070db824 */ /* 0x150fe400008e0613 */
[----:B------:R-:W-:Y:S01]  /*8820*/  @!P4 IMAD.X R15, R7, 0x1, R214, P2 ;  /* 0x00000001070fc824 */ /* 0x000fe200010e06d6 */
[----:B------:R0:W5:Y:S01]  /*8830*/  @!P4 LD.E.64 R26, desc[UR46][R20.64] ;  /* 0x0000002e141ac980 */ /* 0x000162000c101b00 */
[----:B------:R-:W-:-:S03]  /*8840*/  @!P3 IMAD.X R11, R3, 0x1, R19, P0 ;  /* 0x00000001030bb824 */ /* 0x000fc600000e0613 */
[----:B------:R0:W5:Y:S04]  /*8850*/  @!P3 LD.E.64 R46, desc[UR46][R12.64] ;  /* 0x0000002e0c2eb980 */ /* 0x000168000c101b00 */
[----:B------:R0:W5:Y:S04]  /*8860*/  @!P3 LD.E.64 R40, desc[UR46][R10.64] ;  /* 0x0000002e0a28b980 */ /* 0x000168000c101b00 */
[----:B------:R0:W5:Y:S02]  /*8870*/  @!P4 LD.E.64 R32, desc[UR46][R14.64] ;  /* 0x0000002e0e20c980 */ /* 0x000164000c101b00 */
.L_x_1438:
[----:B------:R-:W-:Y:S05]  /*8880*/  BSYNC B1 ;  /* 0x0000000000017941 */ /* 0x000fea0003800000 */
.L_x_1437:
[----:B------:R-:W-:-:S03]  /*8890*/  UMOV UR4, 0xffffffff ;  /* 0xffffffff00047882 */ /* 0x000fc60000000000 */
[----:B------:R-:W-:Y:S05]  /*88a0*/  BRA.DIV UR4, `(.L_x_1439) ;  /* 0x000001e604e87947 */ /* 0x000fea000b800000 */
[----:B-1----:R1:W1:Y:S04]  /*88b0*/  SHFL.IDX PT, R3, R4, 0x2, 0x181f ;  /* 0x00581f0004037f89 */ /* 0x00226800000e0000 */
[----:B---3--:R3:W1:Y:S04]  /*88c0*/  SHFL.IDX PT, R5, R0, 0x2, 0x181f ;  /* 0x00581f0000057f89 */ /* 0x00866800000e0000 */
[----:B----4-:R3:W4:Y:S04]  /*88d0*/  SHFL.IDX PT, R7, R8, 0x2, 0x181f ;  /* 0x00581f0008077f89 */ /* 0x01072800000e0000 */
[----:B0-----:R3:W0:Y:S02]  /*88e0*/  SHFL.IDX PT, R14, R6, 0x2, 0x181f ;  /* 0x00581f00060e7f89 */ /* 0x00162400000e0000 */
.L_x_1752:
[----:B------:R-:W-:Y:S01]  /*88f0*/  IADD3 R9, R52, 0x40, RZ ;  /* 0x0000004034097810 */ /* 0x000fe20007ffe0ff */
[----:B------:R-:W-:Y:S01]  /*8900*/  BSSY B1, `(.L_x_1440) ;  /* 0x000001a000017945 */ /* 0x000fe20003800000 */
[----:B------:R-:W-:Y:S02]  /*8910*/  CS2R R28, SRZ ;  /* 0x00000000001c7805 */ /* 0x000fe4000001ff00 */
[----:B------:R-:W-:Y:S02]  /*8920*/  CS2R R42, SRZ ;  /* 0x00000000002a7805 */ /* 0x000fe4000001ff00 */
[----:B------:R-:W-:Y:S02]  /*8930*/  ISETP.GE.AND P0, PT, R9, R37, PT ;  /* 0x000000250900720c */ /* 0x000fe40003f06270 */
[----:B------:R-:W-:Y:S02]  /*8940*/  CS2R R34, SRZ ;  /* 0x0000000000227805 */ /* 0x000fe4000001ff00 */
[----:B------:R-:W-:-:S09]  /*8950*/  CS2R R48, SRZ ;  /* 0x0000000000307805 */ /* 0x000fd2000001ff00 */
[----:B------:R-:W-:Y:S05]  /*8960*/  @P0 BRA `(.L_x_1441) ;  /* 0x00000000004c0947 */ /* 0x000fea0003800000 */
[----:B------:R-:W-:Y:S01]  /*8970*/  ULDC UR4, c[0x0][0x3f4] ;  /* 0x0000fd0000047ab9 */ /* 0x000fe20000000800 */
[----:B------:R-:W-:Y:S02]  /*8980*/  CS2R R28, SRZ ;  /* 0x00000000001c7805 */ /* 0x000fe4000001ff00 */
[----:B------:R-:W-:Y:S02]  /*8990*/  ISETP.GE.AND P4, PT, R194, UR4, PT ;  /* 0x00000004c2007c0c */ /* 0x000fe4000bf86270 */
[----:B------:R-:W-:Y:S02]  /*89a0*/  CS2R R42, SRZ ;  /* 0x00000000002a7805 */ /* 0x000fe4000001ff00 */
[----:B------:R-:W-:Y:S02]  /*89b0*/  ISETP.GE.AND P3, PT, R18, UR4, PT ;  /* 0x0000000412007c0c */ /* 0x000fe4000bf66270 */
[----:B------:R-:W-:-:S07]  /*89c0*/  CS2R R48, SRZ ;  /* 0x0000000000307805 */ /* 0x000fce000001ff00 */
[----:B-1----:R-:W-:-:S04]  /*89d0*/  @!P4 IADD3 R20, P0, R194, R5, RZ ;  /* 0x00000005c214c210 */ /* 0x002fc80007f1e0ff */
[-C--:B0-----:R-:W-:Y:S02]  /*89e0*/  @!P3 IADD3 R12, P1, R18, R14.reuse, RZ ;  /* 0x0000000e120cb210 */ /* 0x081fe40007f3e0ff */
[----:B------:R-:W-:Y:S01]  /*89f0*/  @!P4 IADD3 R14, P2, R194, R14, RZ ;  /* 0x0000000ec20ec210 */ /* 0x000fe20007f5e0ff */
[--C-:B------:R-:W-:Y:S01]  /*8a00*/  @!P4 IMAD.X R21, R3, 0x1, R214.reuse, P0 ;  /* 0x000000010315c824 */ /* 0x100fe200000e06d6 */
        /* <DEDUP_REMOVED lines=9> */
.L_x_1441:
[----:B------:R-:W-:Y:S05]  /*8aa0*/  BSYNC B1 ;  /* 0x0000000000017941 */ /* 0x000fea0003800000 */
.L_x_1440:
[----:B------:R-:W-:Y:S01]  /*8ab0*/  UMOV UR4, 0xffffffff ;  /* 0xffffffff00047882 */ /* 0x000fe20000000000 */
[----:B0-----:R-:W-:Y:S02]  /*8ac0*/  CS2R R20, SRZ ;  /* 0x0000000000147805 */ /* 0x001fe4000001ff00 */
[----:B------:R-:W-:Y:S05]  /*8ad0*/  BRA.DIV UR4, `(.L_x_1442) ;  /* 0x000001e604cc7947 */ /* 0x000fea000b800000 */
[----:B-1----:R0:W1:Y:S04]  /*8ae0*/  SHFL.IDX PT, R3, R4, 0x3, 0x181f ;  /* 0x00781f0004037f89 */ /* 0x00206800000e0000 */
[----:B------:R0:W0:Y:S04]  /*8af0*/  SHFL.IDX PT, R5, R0, 0x3, 0x181f ;  /* 0x00781f0000057f89 */ /* 0x00002800000e0000 */
[----:B----4-:R4:W0:Y:S04]  /*8b00*/  SHFL.IDX PT, R7, R8, 0x3, 0x181f ;  /* 0x00781f0008077f89 */ /* 0x01082800000e0000 */
[----:B------:R4:W0:Y:S02]  /*8b10*/  SHFL.IDX PT, R14, R6, 0x3, 0x181f ;  /* 0x00781f00060e7f89 */ /* 0x00082400000e0000 */
.L_x_1758:
[----:B------:R-:W-:Y:S01]  /*8b20*/  VIADD R52, R52, 0x60 ;  /* 0x0000006034347836 */ /* 0x000fe20000000000 */
[----:B------:R-:W-:Y:S01]  /*8b30*/  BSSY B1, `(.L_x_1443) ;  /* 0x0000019000017945 */ /* 0x000fe20003800000 */
[----:B------:R-:W-:Y:S02]  /*8b40*/  CS2R R10, SRZ ;  /* 0x00000000000a7805 */ /* 0x000fe4000001ff00 */
[----:B--234-:R-:W-:Y:S02]  /*8b50*/  CS2R R8, SRZ ;  /* 0x0000000000087805 */ /* 0x01cfe4000001ff00 */
        /* <DEDUP_REMOVED lines=9> */
[----:B0-----:R-:W-:-:S04]  /*8bf0*/  @!P4 IADD3 R52, P0, R194, R5, RZ ;  /* 0x00000005c234c210 */ /* 0x001fc80007f1e0ff */
[CC--:B------:R-:W-:Y:S01]  /*8c00*/  @!P3 IADD3 R50, P1, R18.reuse, R14.reuse, RZ ;  /* 0x0000000e1232b210 */ /* 0x0c0fe20007f3e0ff */
[----:B-1----:R-:W-:Y:S01]  /*8c10*/  @!P4 IMAD.X R53, R3, 0x1, R214, P0 ;  /* 0x000000010335c824 */ /* 0x002fe200000e06d6 */
[----:B------:R-:W-:Y:S02]  /*8c20*/  @!P3 IADD3 R4, P0, R18, R5, RZ ;  /* 0x000000051204b210 */ /* 0x000fe40007f1e0ff */
[----:B------:R-:W-:Y:S02]  /*8c30*/  @!P4 IADD3 R14, P2, R194, R14, RZ ;  /* 0x0000000ec20ec210 */ /* 0x000fe40007f5e0ff */
[----:B------:R-:W-:Y:S01]  /*8c40*/  CS2R R8, SRZ ;  /* 0x0000000000087805 */ /* 0x000fe2000001ff00 */
[--C-:B------:R-:W-:Y:S01]  /*8c50*/  @!P3 IMAD.X R51, R7, 0x1, R19.reuse, P1 ;  /* 0x000000010733b824 */ /* 0x100fe200008e0613 */
[----:B------:R2:W5:Y:S01]  /*8c60*/  @!P4 LD.E.64 R20, desc[UR46][R52.64] ;  /* 0x0000002e3414c980 */ /* 0x000562000c101b00 */
[----:B------:R-:W-:Y:S01]  /*8c70*/  @!P3 IMAD.X R5, R3, 0x1, R19, P0 ;  /* 0x000000010305b824 */ /* 0x000fe200000e0613 */
[----:B------:R-:W-:-:S02]  /*8c80*/  @!P4 IADD3.X R15, R7, R214, RZ, P2, !PT ;  /* 0x000000d6070fc210 */ /* 0x000fc400017fe4ff */
[----:B------:R2:W5:Y:S04]  /*8c90*/  @!P3 LD.E.64 R12, desc[UR46][R50.64] ;  /* 0x0000002e320cb980 */ /* 0x000568000c101b00 */
[----:B------:R2:W5:Y:S04]  /*8ca0*/  @!P3 LD.E.64 R10, desc[UR46][R4.64] ;  /* 0x0000002e040ab980 */ /* 0x000568000c101b00 */
[----:B------:R2:W5:Y:S02]  /*8cb0*/  @!P4 LD.E.64 R8, desc[UR46][R14.64] ;  /* 0x0000002e0e08c980 */ /* 0x000564000c101b00 */
.L_x_1444:
[----:B------:R-:W-:Y:S05]  /*8cc0*/  BSYNC B1 ;  /* 0x0000000000017941 */ /* 0x000fea0003800000 */
.L_x_1443:
[----:B------:R-:W-:Y:S01]  /*8cd0*/  ULEA.HI UR4, UR43, UR43, URZ, 0x1 ;  /* 0x0000002b2b047291 */ /* 0x000fe2000f8f083f */
[----:B0-----:R-:W-:Y:S01]  /*8ce0*/  VIADDMNMX R0, R37, -R204, 0x80, PT ;  /* 0x0000008025007446 */ /* 0x001fe200038009cc */
[----:B------:R-:W-:Y:S02]  /*8cf0*/  BSSY B1, `(.L_x_1445) ;  /* 0x0000008000017945 */ /* 0x000fe40003800000 */
[----:B------:R-:W-:Y:S01]  /*8d00*/  ULOP3.LUT UR4, UR4, 0xfffffffe, URZ, 0xc0, !UPT ;  /* 0xfffffffe04047892 */ /* 0x000fe2000f8ec03f */
[----:B------:R-:W-:-:S03]  /*8d10*/  ISETP.GE.AND P1, PT, R17, R0, PT ;  /* 0x000000001100720c */ /* 0x000fc60003f26270 */
[----:B------:R-:W-:-:S06]  /*8d20*/  UIADD3 UR4, UR43, -UR4, URZ ;  /* 0x800000042b047290 */ /* 0x000fcc000fffe03f */
[----:B-1----:R-:W-:-:S05]  /*8d30*/  IMAD.U32 R3, RZ, RZ, UR4 ;  /* 0x00000004ff037e24 */ /* 0x002fca000f8e00ff */
[----:B------:R-:W-:-:S04]  /*8d40*/  SHF.L.U32 R3, R3, 0x1f, RZ ;  /* 0x0000001f03037819 */ /* 0x000fc800000006ff */
[----:B------:R-:W0:Y:S02]  /*8d50*/  SYNCS.PHASECHK.TRANS64.TRYWAIT P0, [R16+URZ+0x28400], R3 ;  /* 0x02840003100075a7 */ /* 0x000e24000800017f */
[----:B0-----:R-:W-:Y:S05]  /*8d60*/  @!P0 BRA `(.L_x_1446) ;  /* 0x000001e400988947 */ /* 0x001fea0003800000 */
.L_x_1759:
[----:B------:R-:W-:Y:S05]  /*8d70*/  BSYNC B1 ;  /* 0x0000000000017941 */ /* 0x000fea0003800000 */
.L_x_1445:
[----:B------:R-:W-:Y:S04]  /*8d80*/  BSSY B1, `(.L_x_1447) ;  /* 0x00000f9000017945 */ /* 0x000fe80003800000 */
[----:B------:R-:W-:Y:S05]  /*8d90*/  @P1 BRA `(.L_x_1448) ;  /* 0x0000000c00dc1947 */ /* 0x000fea0003800000 */
[----:B0-----:R-:W0:Y:S01]  /*8da0*/  LDC R3, c[0x0][0x3f4] ;  /* 0x0000fd00ff037b82 */ /* 0x001e220000000800 */
[----:B------:R-:W-:Y:S01]  /*8db0*/  BSSY B2, `(.L_x_1449) ;  /* 0x000007a000027945 */ /* 0x000fe20003800000 */
[-C--:B0-----:R-:W-:Y:S02]  /*8dc0*/  ISETP.GE.AND P0, PT, R18, R3.reuse, PT ;  /* 0x000000031200720c */ /* 0x081fe40003f06270 */
[----:B------:R-:W-:-:S11]  /*8dd0*/  ISETP.GE.AND P1, PT, R194, R3, PT ;  /* 0x00000003c200720c */ /* 0x000fd60003f26270 */
[----:B------:R-:W-:Y:S05]  /*8de0*/  @P0 BRA `(.L_x_1450) ;  /* 0x0000000400d80947 */ /* 0x000fea0003800000 */
[----:B--2---:R-:W0:Y:S01]  /*8df0*/  LDS.128 R4, [R212+0x18000] ;  /* 0x01800000d4047984 */ /* 0x004e220000000c00 */
[----:B-----5:R-:W-:Y:S02]  /*8e00*/  SHF.R.U32.HI R14, RZ, 0x8, R38 ;  /* 0x00000008ff0e7819 */ /* 0x020fe40000011626 */
[----:B------:R-:W-:Y:S02]  /*8e10*/  SHF.R.U32.HI R50, RZ, 0x8, R39 ;  /* 0x00000008ff327819 */ /* 0x000fe40000011627 */
[----:B------:R-:W-:Y:S02]  /*8e20*/  LOP3.LUT R3, R38, 0xff, RZ, 0xc0, !PT ;  /* 0x000000ff26037812 */ /* 0x000fe400078ec0ff */
[----:B------:R-:W-:Y:S02]  /*8e30*/  LOP3.LUT R14, R14, 0xff, RZ, 0xc0, !PT ;  /* 0x000000ff0e0e7812 */ /* 0x000fe400078ec0ff */
[----:B------:R-:W-:Y:S02]  /*8e40*/  SHF.R.U32.HI R52, RZ, 0x8, R45 ;  /* 0x00000008ff347819 */ /* 0x000fe4000001162d */
[----:B------:R-:W-:-:S02]  /*8e50*/  LOP3.LUT R15, R39, 0xff, RZ, 0xc0, !PT ;  /* 0x000000ff270f7812 */ /* 0x000fc400078ec0ff */
[----:B------:R-:W-:Y:S02]  /*8e60*/  LOP3.LUT R50, R50, 0xff, RZ, 0xc0, !PT ;  /* 0x000000ff32327812 */ /* 0x000fe400078ec0ff */
[----:B------:R-:W-:Y:S02]  /*8e70*/  PRMT R3, R14, 0x7604, R3 ;  /* 0x000076040e037816 */ /* 0x000fe40000000003 */
[----:B------:R-:W-:Y:S02]  /*8e80*/  SHF.R.U32.HI R54, RZ, 0x10, R39 ;  /* 0x00000010ff367819 */ /* 0x000fe40000011627 */
[----:B------:R-:W-:Y:S02]  /*8e90*/  SHF.R.U32.HI R14, RZ, 0x8, R44 ;  /* 0x00000008ff0e7819 */ /* 0x000fe4000001162c */
[----:B------:R-:W-:Y:S02]  /*8ea0*/  SHF.R.U32.HI R53, RZ, 0x10, R45 ;  /* 0x00000010ff357819 */ /* 0x000fe4000001162d */
[----:B------:R-:W-:-:S02]  /*8eb0*/  LOP3.LUT R51, R45, 0xff, RZ, 0xc0, !PT ;  /* 0x000000ff2d337812 */ /* 0x000fc400078ec0ff */
[----:B------:R-:W-:Y:S01]  /*8ec0*/  LOP3.LUT R52, R52, 0xff, RZ, 0xc0, !PT ;  /* 0x000000ff34347812 */ /* 0x000fe200078ec0ff */
[----:B------:R-:W-:Y:S01]  /*8ed0*/  IMAD.U32 R53, R53, 0x10000, RZ ;  /* 0x0001000035357824 */ /* 0x000fe200078e00ff */
[----:B------:R-:W-:Y:S02]  /*8ee0*/  PRMT R15, R50, 0x7604, R15 ;  /* 0x00007604320f7816 */ /* 0x000fe4000000000f */
[----:B------:R-:W-:Y:S01]  /*8ef0*/  LOP3.LUT R50, R14, 0xff, RZ, 0xc0, !PT ;  /* 0x000000ff0e327812 */ /* 0x000fe200078ec0ff */
[----:B------:R-:W-:Y:S01]  /*8f00*/  IMAD.U32 R14, R54, 0x10000, RZ ;  /* 0x00010000360e7824 */ /* 0x000fe200078e00ff */
[----:B------:R-:W-:Y:S02]  /*8f10*/  LOP3.LUT R37, R44, 0xff, RZ, 0xc0, !PT ;  /* 0x000000ff2c257812 */ /* 0x000fe400078ec0ff */
[----:B------:R-:W-:Y:S02]  /*8f20*/  PRMT R52, R52, 0x7604, R51 ;  /* 0x0000760434347816 */ /* 0x000fe40000000033 */
[----:B------:R-:W-:-:S02]  /*8f30*/  PRMT R51, R50, 0x7604, R37 ;  /* 0x0000760432337816 */ /* 0x000fc40000000025 */
[----:B------:R-:W-:Y:S02]  /*8f40*/  LOP3.LUT R37, R15, 0xff0000, R14, 0xf8, !PT ;  /* 0x00ff00000f257812 */ /* 0x000fe400078ef80e */
[----:B------:R-:W-:Y:S02]  /*8f50*/  LOP3.LUT R53, R52, 0xff0000, R53, 0xf8, !PT ;  /* 0x00ff000034357812 */ /* 0x000fe400078ef835 */
[----:B------:R-:W-:Y:S02]  /*8f60*/  LOP3.LUT R51, R51, 0xff0000, R44, 0xf8, !PT ;  /* 0x00ff000033337812 */ /* 0x000fe400078ef82c */
[----:B------:R-:W-:Y:S02]  /*8f70*/  LOP3.LUT R53, R53, 0xff000000, R45, 0xf8, !PT ;  /* 0xff00000035357812 */ /* 0x000fe400078ef82d */
[----:B------:R-:W-:Y:S02]  /*8f80*/  LOP3.LUT R39, R37, 0xff000000, R39, 0xf8, !PT ;  /* 0xff00000025277812 */ /* 0x000fe400078ef827 */
[----:B------:R-:W-:-:S02]  /*8f90*/  LOP3.LUT R15, R3, 0xff0000, R38, 0xf8, !PT ;  /* 0x00ff0000030f7812 */ /* 0x000fc400078ef826 */
[----:B------:R-:W-:Y:S02]  /*8fa0*/  LOP3.LUT R51, R51, 0xff000000, R44, 0xf8, !PT ;  /* 0xff00000033337812 */ /* 0x000fe400078ef82c */
[-C--:B0-----:R-:W-:Y:S02]  /*8fb0*/  F2FP.F16.E4M3.UNPACK_B R3, R6.reuse.H1 ;  /* 0x00000006ff03723e */ /* 0x081fe400030006ff */
[----:B------:R-:W-:Y:S02]  /*8fc0*/  F2FP.F16.E4M3.UNPACK_B R52, R53 ;  /* 0x00000035ff34723e */ /* 0x000fe400020006ff */
[----:B------:R-:W-:Y:S01]  /*8fd0*/  F2FP.F16.E4M3.UNPACK_B R44, R39 ;  /* 0x00000027ff2c723e */ /* 0x000fe200020006ff */
[--C-:B------:R-:W-:Y:S01]  /*8fe0*/  HADD2.F32 R14, -RZ, R3.reuse.H1_H1 ;  /* 0x30000003ff0e7230 */ /* 0x100fe20000004100 */
[----:B------:R-:W-:Y:S01]  /*8ff0*/  F2FP.F16.E4M3.UNPACK_B R6, R6 ;  /* 0x00000006ff06723e */ /* 0x000fe200020006ff */
[----:B------:R-:W-:Y:S01]  /*9000*/  HADD2.F32 R54, -RZ, R52.H1_H1 ;  /* 0x30000034ff367230 */ /* 0x000fe20000004100 */
[----:B------:R-:W-:Y:S01]  /*9010*/  LOP3.LUT R50, R15, 0xff000000, R38, 0xf8, !PT ;  /* 0xff0000000f327812 */ /* 0x000fe200078ef826 */
[----:B------:R-:W-:Y:S01]  /*9020*/  HADD2.F32 R45, -RZ, R44.H1_H1 ;  /* 0x3000002cff2d7230 */ /* 0x000fe20000004100 */
[-C--:B------:R-:W-:Y:S01]  /*9030*/  F2FP.F16.E4M3.UNPACK_B R37, R7.reuse ;  /* 0x00000007ff25723e */ /* 0x080fe200020006ff */
[----:B------:R-:W-:Y:S01]  /*9040*/  HADD2.F32 R15, -RZ, R3.H0_H0 ;  /* 0x20000003ff0f7230 */ /* 0x000fe20000004100 */
[----:B------:R-:W-:Y:S01]  /*9050*/  F2FP.F16.E4M3.UNPACK_B R38, R7.H1 ;  /* 0x00000007ff26723e */ /* 0x000fe200030006ff */
[C---:B------:R-:W-:Y:S01]  /*9060*/  FMUL.FTZ R58, R14.reuse, R54 ;  /* 0x000000360e3a7220 */ /* 0x040fe20000410000 */
[----:B------:R-:W-:Y:S01]  /*9070*/  FMUL.FTZ R55, R14, R45 ;  /* 0x0000002d0e377220 */ /* 0x000fe20000410000 */
[-C--:B------:R-:W-:Y:S01]  /*9080*/  F2FP.F16.E4M3.UNPACK_B R7, R5.reuse ;  /* 0x00000005ff07723e */ /* 0x080fe200020006ff */
[----:B------:R-:W-:Y:S01]  /*9090*/  HADD2.F32 R52, -RZ, R52.H0_H0 ;  /* 0x20000034ff347230 */ /* 0x000fe20000004100 */
[----:B------:R-:W-:Y:S01]  /*90a0*/  F2FP.F16.E4M3.UNPACK_B R14, R5.H1 ;  /* 0x00000005ff0e723e */ /* 0x000fe200030006ff */
[----:B------:R-:W-:-:S02]  /*90b0*/  HADD2.F32 R5, -RZ, R6.H1_H1 ;  /* 0x30000006ff057230 */ /* 0x000fc40000004100 */
[C---:B------:R-:W-:Y:S01]  /*90c0*/  FFMA.FTZ R59, R15.reuse, R45, -R58 ;  /* 0x0000002d0f3b7223 */ /* 0x040fe2000001083a */
[----:B------:R-:W-:Y:S02]  /*90d0*/  HADD2.F32 R44, -RZ, R44.H0_H0 ;  /* 0x2000002cff2c7230 */ /* 0x000fe40000004100 */
[----:B------:R-:W-:Y:S01]  /*90e0*/  FFMA.FTZ R60, R15, R54, R55 ;  /* 0x000000360f3c7223 */ /* 0x000fe20000010037 */
[----:B------:R-:W-:Y:S01]  /*90f0*/  HADD2.F32 R6, -RZ, R6.H0_H0 ;  /* 0x20000006ff067230 */ /* 0x000fe20000004100 */
[----:B------:R-:W-:Y:S01]  /*9100*/  F2FP.F16.E4M3.UNPACK_B R53, R53.H1 ;  /* 0x00000035ff35723e */ /* 0x000fe200030006ff */
[C---:B------:R-:W-:Y:S01]  /*9110*/  FMUL.FTZ R15, R5.reuse, R52 ;  /* 0x00000034050f7220 */ /* 0x040fe20000410000 */
[----:B------:R-:W-:Y:S01]  /*9120*/  F2FP.F16.E4M3.UNPACK_B R39, R39.H1 ;  /* 0x00000027ff27723e */ /* 0x000fe200030006ff */
[-C--:B------:R-:W-:Y:S01]  /*9130*/  FMUL.FTZ R45, R5, R44.reuse ;  /* 0x0000002c052d7220 */ /* 0x080fe20000410000 */
[----:B------:R-:W-:Y:S02]  /*9140*/  HADD2.F32 R5, -RZ, R37.H1_H1 ;  /* 0x30000025ff057230 */ /* 0x000fe40000004100 */
[----:B------:R-:W-:Y:S01]  /*9150*/  FFMA.FTZ R55, R6, R44, -R15 ;  /* 0x0000002c06377223 */ /* 0x000fe2000001080f */
[----:B------:R-:W-:-:S02]  /*9160*/  HADD2.F32 R54, -RZ, R53.H0_H0 ;  /* 0x20000035ff367230 */ /* 0x000fc40000004100 */
[----:B------:R-:W-:Y:S01]  /*9170*/  FFMA.FTZ R58, R6, R52, R45 ;  /* 0x00000034063a7223 */ /* 0x000fe2000001002d */
[----:B------:R-:W-:Y:S01]  /*9180*/  HADD2.F32 R44, -RZ, R39.H0_H0 ;  /* 0x20000027ff2c7230 */ /* 0x000fe20000004100 */
[----:B------:R-:W-:Y:S01]  /*9190*/  F2FP.F16.E4M3.UNPACK_B R3, R4 ;  /* 0x00000004ff03723e */ /* 0x000fe200020006ff */
[----:B------:R-:W-:Y:S02]  /*91a0*/  HADD2.F32 R53, -RZ, R53.H1_H1 ;  /* 0x30000035ff357230 */ /* 0x000fe40000004100 */
[C---:B------:R-:W-:Y:S01]  /*91b0*/  FMUL.FTZ R52, R5.reuse, R54 ;  /* 0x0000003605347220 */ /* 0x040fe20000410000 */
[----:B------:R-:W-:Y:S02]  /*91c0*/  HADD2.F32 R6, -RZ, R38.H1_H1 ;  /* 0x30000026ff067230 */ /* 0x000fe40000004100 */
[----:B------:R-:W-:Y:S01]  /*91d0*/  FMUL.FTZ R62, R5, R44 ;  /* 0x0000002c053e7220 */ /* 0x000fe20000410000 */
[----:B------:R-:W-:Y:S01]  /*91e0*/  HADD2.F32 R37, -RZ, R37.H0_H0 ;  /* 0x20000025ff257230 */ /* 0x000fe20000004100 */
[----:B------:R-:W-:Y:S01]  /*91f0*/  F2FP.F16.E4M3.UNPACK_B R5, R51 ;  /* 0x00000033ff05723e */ /* 0x000fe200020006ff */
[----:B------:R-:W-:-:S02]  /*9200*/  HADD2.F32 R39, -RZ, R39.H1_H1 ;  /* 0x30000027ff277230 */ /* 0x000fc40000004100 */
[C---:B------:R-:W-:Y:S01]  /*9210*/  FMUL.FTZ R15, R6.reuse, R53 ;  /* 0x00000035060f7220 */ /* 0x040fe20000410000 */
[----:B------:R-:W-:Y:S02]  /*9220*/  HADD2.F32 R38, -RZ, R38.H0_H0 ;  /* 0x20000026ff267230 */ /* 0x000fe40000004100 */
[C---:B------:R-:W-:Y:S01]  /*9230*/  FFMA.FTZ R61, R37.reuse, R44, -R52 ;  /* 0x0000002c253d7223 */ /* 0x040fe20000010834 */
[----:B------:R-:W-:Y:S01]  /*9240*/  FFMA.FTZ R62, R37, R54, R62 ;  /* 0x00000036253e7223 */ /* 0x000fe2000001003e */
[-C--:B------:R-:W-:Y:S01]  /*9250*/  FMUL.FTZ R37, R6, R39.reuse ;  /* 0x0000002706257220 */ /* 0x080fe20000410000 */
[----:B------:R-:W-:Y:S01]  /*9260*/  F2FP.F16.E4M3.UNPACK_B R4, R4.H1 ;  /* 0x00000004ff04723e */ /* 0x000fe200030006ff */
[C---:B------:R-:W-:Y:S01]  /*9270*/  FFMA.FTZ R54, R38.reuse, R39, -R15 ;  /* 0x0000002726367223 */ /* 0x040fe2000001080f */
[-C--:B------:R-:W-:Y:S01]  /*9280*/  F2FP.F16.E4M3.UNPACK_B R15, R50.reuse ;  /* 0x00000032ff0f723e */ /* 0x080fe200020006ff */
[----:B------:R-:W-:Y:S01]  /*9290*/  FFMA.FTZ R53, R38, R53, R37 ;  /* 0x0000003526357223 */ /* 0x000fe20000010025 */
[--C-:B------:R-:W-:Y:S01]  /*92a0*/  HADD2.F32 R39, -RZ, R5.reuse.H1_H1 ;  /* 0x30000005ff277230 */ /* 0x100fe20000004100 */
[----:B------:R-:W-:Y:S01]  /*92b0*/  F2FP.F16.E4M3.UNPACK_B R50, R50.H1 ;  /* 0x00000032ff32723e */ /* 0x000fe200030006ff */
[----:B------:R-:W-:Y:S01]  /*92c0*/  HADD2.F32 R38, -RZ, R5.H0_H0 ;  /* 0x20000005ff267230 */ /* 0x000fe20000004100 */
[----:B------:R-:W-:Y:S01]  /*92d0*/  F2FP.F16.E4M3.UNPACK_B R51, R51.H1 ;  /* 0x00000033ff33723e */ /* 0x000fe200030006ff */
[----:B------:R-:W-:-:S02]  /*92e0*/  HADD2.F32 R6, -RZ, R4.H1_H1 ;  /* 0x30000004ff067230 */ /* 0x000fc40000004100 */
[----:B------:R-:W-:Y:S02]  /*92f0*/  HADD2.F32 R37, -RZ, R15.H1_H1 ;  /* 0x3000000fff257230 */ /* 0x000fe40000004100 */
[----:B------:R-:W-:Y:S02]  /*9300*/  HADD2.F32 R5, -RZ, R4.H0_H0 ;  /* 0x20000004ff057230 */ /* 0x000fe40000004100 */
[C---:B------:R-:W-:Y:S01]  /*9310*/  FMUL.FTZ R44, R6.reuse, R39 ;  /* 0x00000027062c7220 */ /* 0x040fe20000410000 */
[----:B------:R-:W-:Y:S02]  /*9320*/  HADD2.F32 R4, -RZ, R3.H1_H1 ;  /* 0x30000003ff047230 */ /* 0x000fe40000004100 */
[-C--:B------:R-:W-:Y:S01]  /*9330*/  FMUL.FTZ R52, R6, R37.reuse ;  /* 0x0000002506347220 */ /* 0x080fe20000410000 */
[----:B------:R-:W-:Y:S02]  /*9340*/  HADD2.F32 R15, -RZ, R15.H0_H0 ;  /* 0x2000000fff0f7230 */ /* 0x000fe40000004100 */
[----:B------:R-:W-:Y:S01]  /*9350*/  FFMA.FTZ R44, R5, R37, -R44 ;  /* 0x00000025052c7223 */ /* 0x000fe2000001082c */
[----:B------:R-:W-:-:S02]  /*9360*/  HADD2.F32 R3, -RZ, R3.H0_H0 ;  /* 0x20000003ff037230 */ /* 0x000fc40000004100 */
[CC--:B------:R-:W-:Y:S01]  /*9370*/  FMUL.FTZ R6, R4.reuse, R38.reuse ;  /* 0x0000002604067220 */ /* 0x0c0fe20000410000 */
[----:B------:R-:W-:Y:S01]  /*9380*/  FFMA.FTZ R39, R5, R39, R52 ;  /* 0x0000002705277223 */ /* 0x000fe20000010034 */
[-C--:B------:R-:W-:Y:S01]  /*9390*/  FMUL.FTZ R45, R4, R15.reuse ;  /* 0x0000000f042d7220 */ /* 0x080fe20000410000 */
[----:B------:R-:W-:Y:S02]  /*93a0*/  HADD2.F32 R5, -RZ, R50.H1_H1 ;  /* 0x30000032ff057230 */ /* 0x000fe40000004100 */
[C---:B------:R-:W-:Y:S01]  /*93b0*/  FFMA.FTZ R37, R3.reuse, R15, -R6 ;  /* 0x0000000f03257223 */ /* 0x040fe20000010806 */
[----:B------:R-:W-:Y:S02]  /*93c0*/  HADD2.F32 R4, -RZ, R14.H1_H1 ;  /* 0x3000000eff047230 */ /* 0x000fe40000004100 */
[----:B------:R-:W-:Y:S01]  /*93d0*/  FFMA.FTZ R38, R3, R38, R45 ;  /* 0x0000002603267223 */ /* 0x000fe2000001002d */
[--C-:B------:R-:W-:Y:S02]  /*93e0*/  HADD2.F32 R15, -RZ, R51.reuse.H1_H1 ;  /* 0x30000033ff0f7230 */ /* 0x100fe40000004100 */
[----:B------:R-:W-:-:S02]  /*93f0*/  HADD2.F32 R6, -RZ, R51.H0_H0 ;  /* 0x20000033ff067230 */ /* 0x000fc40000004100 */
[C---:B------:R-:W-:Y:S01]  /*9400*/  FMUL.FTZ R52, R4.reuse, R5 ;  /* 0x0000000504347220 */ /* 0x040fe20000410000 */
[--C-:B------:R-:W-:Y:S02]  /*9410*/  HADD2.F32 R3, -RZ, R7.reuse.H1_H1 ;  /* 0x30000007ff037230 */ /* 0x100fe40000004100 */
[----:B------:R-:W-:Y:S01]  /*9420*/  FMUL.FTZ R45, R4, R15 ;  /* 0x0000000f042d7220 */ /* 0x000fe20000410000 */
[----:B------:R-:W-:Y:S02]  /*9430*/  HADD2.F32 R50, -RZ, R50.H0_H0 ;  /* 0x20000032ff327230 */ /* 0x000fe40000004100 */
[----:B------:R-:W-:Y:S02]  /*9440*/  HADD2.F32 R14, -RZ, R14.H0_H0 ;  /* 0x2000000eff0e7230 */ /* 0x000fe40000004100 */
[C---:B------:R-:W-:Y:S01]  /*9450*/  FMUL.FTZ R4, R3.reuse, R6 ;  /* 0x0000000603047220 */ /* 0x040fe20000410000 */
[----:B------:R-:W-:Y:S02]  /*9460*/  HADD2.F32 R7, -RZ, R7.H0_H0 ;  /* 0x20000007ff077230 */ /* 0x000fe40000004100 */
[-C--:B------:R-:W-:Y:S01]  /*9470*/  FMUL.FTZ R3, R3, R50.reuse ;  /* 0x0000003203037220 */ /* 0x080fe20000410000 */
        /* <DEDUP_REMOVED lines=8> */
[----:B------:R-:W-:Y:S02]  /*9500*/  F2FP.SATFINITE.E4M3.F32.PACK_AB_MERGE_C R6, R58, R55, R6 ;  /* 0x000000373a06723e */ /* 0x000fe40004807006 */
[----:B------:R-:W-:Y:S02]  /*9510*/  F2FP.SATFINITE.E4M3.F32.PACK_AB_MERGE_C R7, R62, R61, R7 ;  /* 0x0000003d3e07723e */ /* 0x000fe40004807007 */
[----:B------:R-:W-:-:S02]  /*9520*/  F2FP.SATFINITE.E4M3.F32.PACK_AB_MERGE_C R4, R38, R37, R4 ;  /* 0x000000252604723e */ /* 0x000fc40004807004 */
[----:B------:R-:W-:-:S05]  /*9530*/  F2FP.SATFINITE.E4M3.F32.PACK_AB_MERGE_C R5, R14, R5, R45 ;  /* 0x000000050e05723e */ /* 0x000fca000480702d */
[----:B------:R0:W-:Y:S02]  /*9540*/  STS.128 [R212+0x18000], R4 ;  /* 0x01800004d4007388 */ /* 0x0001e40000000c00 */
.L_x_1450:
[----:B------:R-:W-:Y:S05]  /*9550*/  BSYNC B2 ;  /* 0x0000000000027941 */ /* 0x000fea0003800000 */
.L_x_1449:
[----:B------:R-:W-:Y:S05]  /*9560*/  @P1 BRA `(.L_x_1448) ;  /* 0x0000000400e81947 */ /* 0x000fea0003800000 */
[----:B0-2---:R-:W0:Y:S01]  /*9570*/  LDS.128 R4, [R212+0x1c000] ;  /* 0x01c00000d4047984 */ /* 0x005e220000000c00 */
[----:B-----5:R-:W-:Y:S02]  /*9580*/  SHF.R.U32.HI R37, RZ, 0x8, R30 ;  /* 0x00000008ff257819 */ /* 0x020fe4000001161e */
[----:B------:R-:W-:Y:S02]  /*9590*/  SHF.R.U32.HI R39, RZ, 0x8, R31 ;  /* 0x00000008ff277819 */ /* 0x000fe4000001161f */
[----:B------:R-:W-:Y:S02]  /*95a0*/  SHF.R.U32.HI R15, RZ, 0x8, R25 ;  /* 0x00000008ff0f7819 */ /* 0x000fe40000011619 */
[----:B------:R-:W-:Y:S02]  /*95b0*/  LOP3.LUT R44, R30, 0xff, RZ, 0xc0, !PT ;  /* 0x000000ff1e2c7812 */ /* 0x000fe400078ec0ff */
[----:B------:R-:W-:Y:S02]  /*95c0*/  LOP3.LUT R50, R31, 0xff, RZ, 0xc0, !PT ;  /* 0x000000ff1f327812 */ /* 0x000fe400078ec0ff */
[----:B------:R-:W-:-:S02]  /*95d0*/  LOP3.LUT R37, R37, 0xff, RZ, 0xc0, !PT ;  /* 0x000000ff25257812 */ /* 0x000fc400078ec0ff */
[----:B------:R-:W-:Y:S02]  /*95e0*/  LOP3.LUT R39, R39, 0xff, RZ, 0xc0, !PT ;  /* 0x000000ff27277812 */ /* 0x000fe400078ec0ff */
[----:B------:R-:W-:Y:S02]  /*95f0*/  SHF.R.U32.HI R3, RZ, 0x8, R24 ;  /* 0x00000008ff037819 */ /* 0x000fe40000011618 */
[----:B------:R-:W-:Y:S02]  /*9600*/  LOP3.LUT R38, R25, 0xff, RZ, 0xc0, !PT ;  /* 0x000000ff19267812 */ /* 0x000fe400078ec0ff */
[----:B------:R-:W-:Y:S02]  /*9610*/  LOP3.LUT R15, R15, 0xff, RZ, 0xc0, !PT ;  /* 0x000000ff0f0f7812 */ /* 0x000fe400078ec0ff */
[----:B------:R-:W-:Y:S02]  /*9620*/  PRMT R45, R37, 0x7604, R44 ;  /* 0x00007604252d7816 */ /* 0x000fe4000000002c */
[----:B------:R-:W-:-:S02]  /*9630*/  PRMT R51, R39, 0x7604, R50 ;  /* 0x0000760427337816 */ /* 0x000fc40000000032 */
[----:B------:R-:W-:Y:S02]  /*9640*/  SHF.R.U32.HI R37, RZ, 0x10, R25 ;  /* 0x00000010ff257819 */ /* 0x000fe40000011619 */
[----:B------:R-:W-:Y:S02]  /*9650*/  SHF.R.U32.HI R50, RZ, 0x10, R31 ;  /* 0x00000010ff327819 */ /* 0x000fe4000001161f */
[----:B------:R-:W-:Y:S02]  /*9660*/  LOP3.LUT R14, R24, 0xff, RZ, 0xc0, !PT ;  /* 0x000000ff180e7812 */ /* 0x000fe400078ec0ff */
[----:B------:R-:W-:Y:S02]  /*9670*/  LOP3.LUT R3, R3, 0xff, RZ, 0xc0, !PT ;  /* 0x000000ff03037812 */ /* 0x000fe400078ec0ff */
[----:B------:R-:W-:Y:S02]  /*9680*/  PRMT R38, R15, 0x7604, R38 ;  /* 0x000076040f267816 */ /* 0x000fe40000000026 */
[----:B------:R-:W-:-:S02]  /*9690*/  SHF.R.U32.HI R15, RZ, 0x10, R30 ;  /* 0x00000010ff0f7819 */ /* 0x000fc4000001161e */
[----:B------:R-:W-:Y:S02]  /*96a0*/  LOP3.LUT R37, R37, 0xff, RZ, 0xc0, !PT ;  /* 0x000000ff25257812 */ /* 0x000fe400078ec0ff */
[----:B------:R-:W-:Y:S02]  /*96b0*/  LOP3.LUT R50, R50, 0xff, RZ, 0xc0, !PT ;  /* 0x000000ff32327812 */ /* 0x000fe400078ec0ff */
[----:B------:R-:W-:Y:S02]  /*96c0*/  PRMT R14, R3, 0x7604, R14 ;  /* 0x00007604030e7816 */ /* 0x000fe4000000000e */
[----:B------:R-:W-:Y:S02]  /*96d0*/  SHF.R.U32.HI R3, RZ, 0x10, R24 ;  /* 0x00000010ff037819 */ /* 0x000fe40000011618 */
[----:B------:R-:W-:Y:S02]  /*96e0*/  LOP3.LUT R44, R15, 0xff, RZ, 0xc0, !PT ;  /* 0x000000ff0f2c7812 */ /* 0x000fe400078ec0ff */
[----:B------:R-:W-:-:S02]  /*96f0*/  PRMT R39, R37, 0x7054, R38 ;  /* 0x0000705425277816 */ /* 0x000fc40000000026 */
[----:B------:R-:W-:Y:S02]  /*9700*/  PRMT R51, R50, 0x7054, R51 ;  /* 0x0000705432337816 */ /* 0x000fe40000000033 */
[----:B------:R-:W-:Y:S02]  /*9710*/  LOP3.LUT R3, R3, 0xff, RZ, 0xc0, !PT ;  /* 0x000000ff03037812 */ /* 0x000fe400078ec0ff */
[----:B------:R-:W-:Y:S02]  /*9720*/  PRMT R45, R44, 0x7054, R45 ;  /* 0x000070542c2d7816 */ /* 0x000fe4000000002d */
[----:B------:R-:W-:Y:S02]  /*9730*/  LOP3.LUT R51, R51, 0xff000000, R31, 0xf8, !PT ;  /* 0xff00000033337812 */ /* 0x000fe400078ef81f */
[----:B------:R-:W-:Y:S02]  /*9740*/  LOP3.LUT R39, R39, 0xff000000, R25, 0xf8, !PT ;  /* 0xff00000027277812 */ /* 0x000fe400078ef819 */
[----:B------:R-:W-:-:S02]  /*9750*/  PRMT R15, R3, 0x7054, R14 ;  /* 0x00007054030f7816 */ /* 0x000fc4000000000e */
        /* <DEDUP_REMOVED lines=32> */
[----:B------:R-:W-:Y:S02]  /*9960*/  HADD2.F32 R24, -RZ, R24.H0_H0 ;  /* 0x20000018ff187230 */ /* 0x000fe40000004100 */
[C---:B------:R-:W-:Y:S01]  /*9970*/  FMUL.FTZ R59, R5.reuse, R31 ;  /* 0x0000001f053b7220 */ /* 0x040fe20000410000 */
[----:B------:R-:W-:Y:S02]  /*9980*/  HADD2.F32 R51, -RZ, R51.H1_H1 ;  /* 0x30000033ff337230 */ /* 0x000fe40000004100 */
[-C--:B------:R-:W-:Y:S01]  /*9990*/  FMUL.FTZ R5, R5, R15.reuse ;  /* 0x0000000f05057220 */ /* 0x080fe20000410000 */
[----:B------:R-:W-:Y:S02]  /*99a0*/  HADD2.F32 R6, -RZ, R25.H1_H1 ;  /* 0x30000019ff067230 */ /* 0x000fe40000004100 */
[----:B------:R-:W-:Y:S01]  /*99b0*/  FFMA.FTZ R59, R24, R15, -R59 ;  /* 0x0000000f183b7223 */ /* 0x000fe2000001083b */
[----:B------:R-:W-:-:S02]  /*99c0*/  HADD2.F32 R39, -RZ, R39.H1_H1 ;  /* 0x30000027ff277230 */ /* 0x000fc40000004100 */
[----:B------:R-:W-:Y:S01]  /*99d0*/  FFMA.FTZ R54, R24, R31, R5 ;  /* 0x0000001f18367223 */ /* 0x000fe20000010005 */
[----:B------:R-:W-:Y:S02]  /*99e0*/  HADD2.F32 R25, -RZ, R25.H0_H0 ;  /* 0x20000019ff197230 */ /* 0x000fe40000004100 */
[C---:B------:R-:W-:Y:S01]  /*99f0*/  FMUL.FTZ R30, R6.reuse, R51 ;  /* 0x00000033061e7220 */ /* 0x040fe20000410000 */
[----:B------:R-:W-:Y:S01]  /*9a00*/  F2FP.F16.E4M3.UNPACK_B R5, R45 ;  /* 0x0000002dff05723e */ /* 0x000fe200020006ff */
[-C--:B------:R-:W-:Y:S01]  /*9a10*/  FMUL.FTZ R24, R6, R39.reuse ;  /* 0x0000002706187220 */ /* 0x080fe20000410000 */
[----:B------:R-:W-:Y:S01]  /*9a20*/  F2FP.F16.E4M3.UNPACK_B R4, R4.H1 ;  /* 0x00000004ff04723e */ /* 0x000fe200030006ff */
[C---:B------:R-:W-:Y:S01]  /*9a30*/  FFMA.FTZ R39, R25.reuse, R39, -R30 ;  /* 0x0000002719277223 */ /* 0x040fe2000001081e */
[----:B------:R-:W-:Y:S01]  /*9a40*/  F2FP.F16.E4M3.UNPACK_B R15, R37 ;  /* 0x00000025ff0f723e */ /* 0x000fe200020006ff */
        /* <DEDUP_REMOVED lines=14> */
[C---:B------:R-:W-:Y:S01]  /*9b30*/  FMUL.FTZ R6, R4.reuse, R25 ;  /* 0x0000001904067220 */ /* 0x040fe20000410000 */
[----:B------:R-:W-:Y:S01]  /*9b40*/  FFMA.FTZ R31, R5, R30, R44 ;  /* 0x0000001e051f7223 */ /* 0x000fe2000001002c */
[-C--:B------:R-:W-:Y:S01]  /*9b50*/  FMUL.FTZ R4, R4, R15.reuse ;  /* 0x0000000f04047220 */ /* 0x080fe20000410000 */
[----:B------:R-:W-:Y:S02]  /*9b60*/  HADD2.F32 R5, -RZ, R37.H1_H1 ;  /* 0x30000025ff057230 */ /* 0x000fe40000004100 */
[C---:B------:R-:W-:Y:S01]  /*9b70*/  FFMA.FTZ R30, R3.reuse, R15, -R6 ;  /* 0x0000000f031e7223 */ /* 0x040fe20000010806 */
[--C-:B------:R-:W-:Y:S02]  /*9b80*/  HADD2.F32 R15, -RZ, R45.reuse.H1_H1 ;  /* 0x3000002dff0f7230 */ /* 0x100fe40000004100 */
[----:B------:R-:W-:Y:S01]  /*9b90*/  FFMA.FTZ R25, R3, R25, R4 ;  /* 0x0000001903197223 */ /* 0x000fe20000010004 */
[----:B------:R-:W-:Y:S02]  /*9ba0*/  HADD2.F32 R4, -RZ, R14.H1_H1 ;  /* 0x3000000eff047230 */ /* 0x000fe40000004100 */
[----:B------:R-:W-:-:S02]  /*9bb0*/  HADD2.F32 R24, -RZ, R45.H0_H0 ;  /* 0x2000002dff187230 */ /* 0x000fc40000004100 */
[----:B------:R-:W-:Y:S02]  /*9bc0*/  HADD2.F32 R3, -RZ, R7.H1_H1 ;  /* 0x30000007ff037230 */ /* 0x000fe40000004100 */
[C---:B------:R-:W-:Y:S01]  /*9bd0*/  FMUL.FTZ R44, R4.reuse, R5 ;  /* 0x00000005042c7220 */ /* 0x040fe20000410000 */
[----:B------:R-:W-:Y:S02]  /*9be0*/  HADD2.F32 R6, -RZ, R37.H0_H0 ;  /* 0x20000025ff067230 */ /* 0x000fe40000004100 */
[----:B------:R-:W-:Y:S01]  /*9bf0*/  FMUL.FTZ R37, R4, R15 ;  /* 0x0000000f04257220 */ /* 0x000fe20000410000 */
        /* <DEDUP_REMOVED lines=17> */
.L_x_1448:
[----:B------:R-:W-:Y:S05]  /*9d10*/  BSYNC B1 ;  /* 0x0000000000017941 */ /* 0x000fea0003800000 */
.L_x_1447:
[----:B------:R-:W-:Y:S01]  /*9d20*/  ISETP.GE.AND P0, PT, R218, R0, PT ;  /* 0x00000000da00720c */ /* 0x000fe20003f06270 */
[----:B------:R-:W-:-:S12]  /*9d30*/  BSSY B1, `(.L_x_1451) ;  /* 0x00000f9000017945 */ /* 0x000fd80003800000 */
[----:B------:R-:W-:Y:S05]  /*9d40*/  @P0 BRA `(.L_x_1452) ;  /* 0x0000000c00dc0947 */ /* 0x000fea0003800000 */
[----:B0-----:R-:W0:Y:S01]  /*9d50*/  LDC R3, c[0x0][0x3f4] ;  /* 0x0000fd00ff037b82 */ /* 0x001e220000000800 */
[----:B------:R-:W-:Y:S01]  /*9d60*/  BSSY B2, `(.L_x_1453) ;  /* 0x000007e000027945 */ /* 0x000fe20003800000 */
[-C--:B0-----:R-:W-:Y:S02]  /*9d70*/  ISETP.GE.AND P0, PT, R18, R3.reuse, PT ;  /* 0x000000031200720c */ /* 0x081fe40003f06270 */
[----:B------:R-:W-:-:S11]  /*9d80*/  ISETP.GE.AND P1, PT, R194, R3, PT ;  /* 0x00000003c200720c */ /* 0x000fd60003f26270 */
[----:B------:R-:W-:Y:S05]  /*9d90*/  @P0 BRA `(.L_x_1454) ;  /* 0x0000000400e80947 */ /* 0x000fea0003800000 */
[----:B-12---:R-:W0:Y:S01]  /*9da0*/  LDS.128 R4, [R212+0x19000] ;  /* 0x01900000d4047984 */ /* 0x006e220000000c00 */
[----:B-----5:R-:W-:Y:S02]  /*9db0*/  SHF.R.U32.HI R3, RZ, 0x8, R40 ;  /* 0x00000008ff037819 */ /* 0x020fe40000011628 */
[----:B------:R-:W-:Y:S02]  /*9dc0*/  SHF.R.U32.HI R15, RZ, 0x8, R41 ;  /* 0x00000008ff0f7819 */ /* 0x000fe40000011629 */
[----:B------:R-:W-:Y:S02]  /*9dd0*/  SHF.R.U32.HI R37, RZ, 0x8, R47 ;  /* 0x00000008ff257819 */ /* 0x000fe4000001162f */
[----:B------:R-:W-:Y:S02]  /*9de0*/  LOP3.LUT R14, R40, 0xff, RZ, 0xc0, !PT ;  /* 0x000000ff280e7812 */ /* 0x000fe400078ec0ff */
[----:B------:R-:W-:Y:S02]  /*9df0*/  SHF.R.U32.HI R25, RZ, 0x8, R46 ;  /* 0x00000008ff197819 */ /* 0x000fe4000001162e */
[----:B------:R-:W-:-:S02]  /*9e00*/  LOP3.LUT R3, R3, 0xff, RZ, 0xc0, !PT ;  /* 0x000000ff03037812 */ /* 0x000fc400078ec0ff */
[----:B------:R-:W-:Y:S02]  /*9e10*/  LOP3.LUT R24, R41, 0xff, RZ, 0xc0, !PT ;  /* 0x000000ff29187812 */ /* 0x000fe400078ec0ff */
[----:B------:R-:W-:Y:S02]  /*9e20*/  LOP3.LUT R38, R47, 0xff, RZ, 0xc0, !PT ;  /* 0x000000ff2f267812 */ /* 0x000fe400078ec0ff */
[----:B------:R-:W-:Y:S02]  /*9e30*/  LOP3.LUT R15, R15, 0xff, RZ, 0xc0, !PT ;  /* 0x000000ff0f0f7812 */ /* 0x000fe400078ec0ff */
[----:B------:R-:W-:Y:S02]  /*9e40*/  LOP3.LUT R37, R37, 0xff, RZ, 0xc0, !PT ;  /* 0x000000ff25257812 */ /* 0x000fe400078ec0ff */
[----:B------:R-:W-:Y:S02]  /*9e50*/  LOP3.LUT R30, R25, 0xff, RZ, 0xc0, !PT ;  /* 0x000000ff191e7812 */ /* 0x000fe400078ec0ff */
[----:B------:R-:W-:-:S02]  /*9e60*/  PRMT R14, R3, 0x7604, R14 ;  /* 0x00007604030e7816 */ /* 0x000fc4000000000e */
[----:B------:R-:W-:Y:S02]  /*9e70*/  PRMT R25, R15, 0x7604, R24 ;  /* 0x000076040f197816 */ /* 0x000fe40000000018 */
[----:B------:R-:W-:Y:S02]  /*9e80*/  PRMT R38, R37, 0x7604, R38 ;  /* 0x0000760425267816 */ /* 0x000fe40000000026 */
[----:B------:R-:W-:Y:S02]  /*9e90*/  SHF.R.U32.HI R3, RZ, 0x10, R40 ;  /* 0x00000010ff037819 */ /* 0x000fe40000011628 */
[----:B------:R-:W-:Y:S02]  /*9ea0*/  SHF.R.U32.HI R24, RZ, 0x10, R41 ;  /* 0x00000010ff187819 */ /* 0x000fe40000011629 */
[----:B------:R-:W-:Y:S02]  /*9eb0*/  SHF.R.U32.HI R37, RZ, 0x10, R47 ;  /* 0x00000010ff257819 */ /* 0x000fe4000001162f */
[----:B------:R-:W-:-:S02]  /*9ec0*/  LOP3.LUT R31, R46, 0xff, RZ, 0xc0, !PT ;  /* 0x000000ff2e1f7812 */ /* 0x000fc400078ec0ff */
[----:B------:R-:W-:Y:S02]  /*9ed0*/  SHF.R.U32.HI R15, RZ, 0x10, R46 ;  /* 0x00000010ff0f7819 */ /* 0x000fe4000001162e */
[----:B------:R-:W-:Y:S02]  /*9ee0*/  LOP3.LUT R3, R3, 0xff, RZ, 0xc0, !PT ;  /* 0x000000ff03037812 */ /* 0x000fe400078ec0ff */
[----:B------:R-:W-:Y:S02]  /*9ef0*/  LOP3.LUT R24, R24, 0xff, RZ, 0xc0, !PT ;  /* 0x000000ff18187812 */ /* 0x000fe400078ec0ff */
[----:B------:R-:W-:Y:S02]  /*9f00*/  LOP3.LUT R37, R37, 0xff, RZ, 0xc0, !PT ;  /* 0x000000ff25257812 */ /* 0x000fe400078ec0ff */
[----:B------:R-:W-:Y:S02]  /*9f10*/  PRMT R31, R30, 0x7604, R31 ;  /* 0x000076041e1f7816 */ /* 0x000fe4000000001f */
[----:B------:R-:W-:-:S02]  /*9f20*/  LOP3.LUT R30, R15, 0xff, RZ, 0xc0, !PT ;  /* 0x000000ff0f1e7812 */ /* 0x000fc400078ec0ff */
[----:B------:R-:W-:Y:S02]  /*9f30*/  PRMT R15, R3, 0x7054, R14 ;  /* 0x00007054030f7816 */ /* 0x000fe4000000000e */
[----:B------:R-:W-:Y:S02]  /*9f40*/  PRMT R25, R24, 0x7054, R25 ;  /* 0x0000705418197816 */ /* 0x000fe40000000019 */
[----:B------:R-:W-:Y:S02]  /*9f50*/  PRMT R37, R37, 0x7054, R38 ;  /* 0x0000705425257816 */ /* 0x000fe40000000026 */
[----:B------:R-:W-:Y:S02]  /*9f60*/  PRMT R31, R30, 0x7054, R31 ;  /* 0x000070541e1f7816 */ /* 0x000fe4000000001f */
[----:B------:R-:W-:Y:S02]  /*9f70*/  LOP3.LUT R30, R15, 0xff000000, R40, 0xf8, !PT ;  /* 0xff0000000f1e7812 */ /* 0x000fe400078ef828 */
[----:B------:R-:W-:-:S02]  /*9f80*/  LOP3.LUT R38, R37, 0xff000000, R47, 0xf8, !PT ;  /* 0xff00000025267812 */ /* 0x000fc400078ef82f */
[----:B------:R-:W-:Y:S02]  /*9f90*/  LOP3.LUT R40, R25, 0xff000000, R41, 0xf8, !PT ;  /* 0xff00000019287812 */ /* 0x000fe400078ef829 */
[----:B------:R-:W-:Y:S02]  /*9fa0*/  LOP3.LUT R46, R31, 0xff000000, R46, 0xf8, !PT ;  /* 0xff0000001f2e7812 */ /* 0x000fe400078ef82e */
[----:B0-----:R-:W-:Y:S02]  /*9fb0*/  F2FP.F16.E4M3.UNPACK_B R3, R6.H1 ;  /* 0x00000006ff03723e */ /* 0x001fe400030006ff */
[----:B------:R-:W-:Y:S02]  /*9fc0*/  F2FP.F16.E4M3.UNPACK_B R39, R38 ;  /* 0x00000026ff27723e */ /* 0x000fe400020006ff */
[----:B------:R-:W-:Y:S01]  /*9fd0*/  F2FP.F16.E4M3.UNPACK_B R31, R40 ;  /* 0x00000028ff1f723e */ /* 0x000fe200020006ff */
[----:B------:R-:W-:Y:S01]  /*9fe0*/  HADD2.F32 R14, -RZ, R3.H1_H1 ;  /* 0x30000003ff0e7230 */ /* 0x000fe20000004100 */
[----:B------:R-:W-:Y:S01]  /*9ff0*/  F2FP.F16.E4M3.UNPACK_B R6, R6 ;  /* 0x00000006ff06723e */ /* 0x000fe200020006ff */
[----:B------:R-:W-:Y:S01]  /*a000*/  HADD2.F32 R41, -RZ, R39.H1_H1 ;  /* 0x30000027ff297230 */ /* 0x000fe20000004100 */
[-C--:B------:R-:W-:Y:S01]  /*a010*/  F2FP.F16.E4M3.UNPACK_B R24, R7.reuse ;  /* 0x00000007ff18723e */ /* 0x080fe200020006ff */
[----:B------:R-:W-:Y:S01]  /*a020*/  HADD2.F32 R37, -RZ, R31.H1_H1 ;  /* 0x3000001fff257230 */ /* 0x000fe20000004100 */
[----:B------:R-:W-:Y:S01]  /*a030*/  F2FP.F16.E4M3.UNPACK_B R25, R7.H1 ;  /* 0x00000007ff19723e */ /* 0x000fe200030006ff */
[----:B------:R-:W-:-:S02]  /*a040*/  HADD2.F32 R15, -RZ, R3.H0_H0 ;  /* 0x20000003ff0f7230 */ /* 0x000fc40000004100 */
[C---:B------:R-:W-:Y:S01]  /*a050*/  FMUL.FTZ R44, R14.reuse, R41 ;  /* 0x000000290e2c7220 */ /* 0x040fe20000410000 */
[----:B------:R-:W-:Y:S01]  /*a060*/  F2FP.F16.E4M3.UNPACK_B R7, R5 ;  /* 0x00000005ff07723e */ /* 0x000fe200020006ff */
[----:B------:R-:W-:Y:S01]  /*a070*/  FMUL.FTZ R50, R14, R37 ;  /* 0x000000250e327220 */ /* 0x000fe20000410000 */
[----:B------:R-:W-:Y:S01]  /*a080*/  F2FP.F16.E4M3.UNPACK_B R14, R5.H1 ;  /* 0x00000005ff0e723e */ /* 0x000fe200030006ff */
[----:B------:R-:W-:Y:S02]  /*a090*/  HADD2.F32 R39, -RZ, R39.H0_H0 ;  /* 0x20000027ff277230 */ /* 0x000fe40000004100 */
[C---:B------:R-:W-:Y:S01]  /*a0a0*/  FFMA.FTZ R45, R15.reuse, R37, -R44 ;  /* 0x000000250f2d7223 */ /* 0x040fe2000001082c */
[--C-:B------:R-:W-:Y:S02]  /*a0b0*/  HADD2.F32 R5, -RZ, R6.reuse.H1_H1 ;  /* 0x30000006ff057230 */ /* 0x100fe40000004100 */
[----:B------:R-:W-:Y:S01]  /*a0c0*/  FFMA.FTZ R50, R15, R41, R50 ;  /* 0x000000290f327223 */ /* 0x000fe20000010032 */
[----:B------:R-:W-:Y:S01]  /*a0d0*/  HADD2.F32 R31, -RZ, R31.H0_H0 ;  /* 0x2000001fff1f7230 */ /* 0x000fe20000004100 */
[----:B------:R-:W-:Y:S01]  /*a0e0*/  F2FP.F16.E4M3.UNPACK_B R38, R38.H1 ;  /* 0x00000026ff26723e */ /* 0x000fe200030006ff */
[----:B------:R-:W-:Y:S01]  /*a0f0*/  HADD2.F32 R6, -RZ, R6.H0_H0 ;  /* 0x20000006ff067230 */ /* 0x000fe20000004100 */
[----:B------:R-:W-:Y:S01]  /*a100*/  F2FP.F16.E4M3.UNPACK_B R40, R40.H1 ;  /* 0x00000028ff28723e */ /* 0x000fe200030006ff */
[C---:B------:R-:W-:Y:S01]  /*a110*/  FMUL.FTZ R15, R5.reuse, R39 ;  /* 0x00000027050f7220 */ /* 0x040fe20000410000 */
[----:B------:R-:W-:Y:S01]  /*a120*/  FMUL.FTZ R44, R5, R31 ;  /* 0x0000001f052c7220 */ /* 0x000fe20000410000 */
[----:B------:R-:W-:Y:S01]  /*a130*/  HADD2.F32 R5, -RZ, R24.H1_H1 ;  /* 0x30000018ff057230 */ /* 0x000fe20000004100 */
[----:B------:R-:W-:Y:S01]  /*a140*/  F2FP.F16.E4M3.UNPACK_B R3, R4 ;  /* 0x00000004ff03723e */ /* 0x000fe200020006ff */
[----:B------:R-:W-:-:S02]  /*a150*/  HADD2.F32 R37, -RZ, R38.H0_H0 ;  /* 0x20000026ff257230 */ /* 0x000fc40000004100 */
[C---:B------:R-:W-:Y:S01]  /*a160*/  FFMA.FTZ R41, R6.reuse, R31, -R15 ;  /* 0x0000001f06297223 */ /* 0x040fe2000001080f */
[----:B------:R-:W-:Y:S02]  /*a170*/  HADD2.F32 R15, -RZ, R40.H0_H0 ;  /* 0x20000028ff0f7230 */ /* 0x000fe40000004100 */
[----:B------:R-:W-:Y:S01]  /*a180*/  FFMA.FTZ R44, R6, R39, R44 ;  /* 0x00000027062c7223 */ /* 0x000fe2000001002c */
[----:B------:R-:W-:Y:S02]  /*a190*/  HADD2.F32 R24, -RZ, R24.H0_H0 ;  /* 0x20000018ff187230 */ /* 0x000fe40000004100 */
[C---:B------:R-:W-:Y:S01]  /*a1a0*/  FMUL.FTZ R31, R5.reuse, R37 ;  /* 0x00000025051f7220 */ /* 0x040fe20000410000 */
[----:B------:R-:W-:Y:S02]  /*a1b0*/  HADD2.F32 R38, -RZ, R38.H1_H1 ;  /* 0x30000026ff267230 */ /* 0x000fe40000004100 */
[----:B------:R-:W-:Y:S01]  /*a1c0*/  FMUL.FTZ R5, R5, R15 ;  /* 0x0000000f05057220 */ /* 0x000fe20000410000 */
[----:B------:R-:W-:-:S02]  /*a1d0*/  HADD2.F32 R6, -RZ, R25.H1_H1 ;  /* 0x30000019ff067230 */ /* 0x000fc40000004100 */
[C---:B------:R-:W-:Y:S01]  /*a1e0*/  FFMA.FTZ R39, R24.reuse, R15, -R31 ;  /* 0x0000000f18277223 */ /* 0x040fe2000001081f */
[----:B------:R-:W-:Y:S02]  /*a1f0*/  HADD2.F32 R40, -RZ, R40.H1_H1 ;  /* 0x30000028ff287230 */ /* 0x000fe40000004100 */
[----:B------:R-:W-:Y:S01]  /*a200*/  FFMA.FTZ R52, R24, R37, R5 ;  /* 0x0000002518347223 */ /* 0x000fe20000010005 */
[----:B------:R-:W-:Y:S02]  /*a210*/  HADD2.F32 R25, -RZ, R25.H0_H0 ;  /* 0x20000019ff197230 */ /* 0x000fe40000004100 */
[C---:B------:R-:W-:Y:S01]  /*a220*/  FMUL.FTZ R54, R6.reuse, R38 ;  /* 0x0000002606367220 */ /* 0x040fe20000410000 */
[----:B------:R-:W-:Y:S01]  /*a230*/  F2FP.F16.E4M3.UNPACK_B R5, R46 ;  /* 0x0000002eff05723e */ /* 0x000fe200020006ff */
[----:B------:R-:W-:Y:S01]  /*a240*/  FMUL.FTZ R24, R6, R40 ;  /* 0x0000002806187220 */ /* 0x000fe20000410000 */
        /* <DEDUP_REMOVED lines=8> */
[----:B------:R-:W-:Y:S01]  /*a2d0*/  HADD2.F32 R6, -RZ, R4.H1_H1 ;  /* 0x30000004ff067230 */ /* 0x000fe20000004100 */
[----:B------:R-:W-:Y:S01]  /*a2e0*/  F2FP.SATFINITE.E4M3.F32.PACK_AB_MERGE_C R45, R50, R45, RZ ;  /* 0x0000002d322d723e */ /* 0x000fe200048070ff */
[----:B------:R-:W-:-:S02]  /*a2f0*/  HADD2.F32 R24, -RZ, R15.H1_H1 ;  /* 0x3000000fff187230 */ /* 0x000fc40000004100 */
[----:B------:R-:W-:Y:S02]  /*a300*/  HADD2.F32 R5, -RZ, R4.H0_H0 ;  /* 0x20000004ff057230 */ /* 0x000fe40000004100 */
[C---:B------:R-:W-:Y:S01]  /*a310*/  FMUL.FTZ R38, R6.reuse, R31 ;  /* 0x0000001f06267220 */ /* 0x040fe20000410000 */
[----:B------:R-:W-:Y:S02]  /*a320*/  HADD2.F32 R4, -RZ, R3.H1_H1 ;  /* 0x30000003ff047230 */ /* 0x000fe40000004100 */
[-C--:B------:R-:W-:Y:S01]  /*a330*/  FMUL.FTZ R40, R6, R24.reuse ;  /* 0x0000001806287220 */ /* 0x080fe20000410000 */
[----:B------:R-:W-:Y:S02]  /*a340*/  HADD2.F32 R15, -RZ, R15.H0_H0 ;  /* 0x2000000fff0f7230 */ /* 0x000fe40000004100 */
[C---:B------:R-:W-:Y:S01]  /*a350*/  FFMA.FTZ R38, R5.reuse, R24, -R38 ;  /* 0x0000001805267223 */ /* 0x040fe20000010826 */
[----:B------:R-:W-:Y:S02]  /*a360*/  HADD2.F32 R3, -RZ, R3.H0_H0 ;  /* 0x20000003ff037230 */ /* 0x000fe40000004100 */
[C---:B------:R-:W-:Y:S01]  /*a370*/  FMUL.FTZ R6, R4.reuse, R25 ;  /* 0x0000001904067220 */ /* 0x040fe20000410000 */
[----:B------:R-:W-:Y:S01]  /*a380*/  FFMA.FTZ R31, R5, R31, R40 ;  /* 0x0000001f051f7223 */ /* 0x000fe20000010028 */
[----:B------:R-:W-:Y:S01]  /*a390*/  FMUL.FTZ R4, R4, R15 ;  /* 0x0000000f04047220 */ /* 0x000fe20000410000 */
[----:B------:R-:W-:-:S02]  /*a3a0*/  HADD2.F32 R5, -RZ, R30.H1_H1 ;  /* 0x3000001eff057230 */ /* 0x000fc40000004100 */
[C---:B------:R-:W-:Y:S01]  /*a3b0*/  FFMA.FTZ R24, R3.reuse, R15, -R6 ;  /* 0x0000000f03187223 */ /* 0x040fe20000010806 */
[----:B------:R-:W-:Y:S02]  /*a3c0*/  HADD2.F32 R15, -RZ, R46.H1_H1 ;  /* 0x3000002eff0f7230 */ /* 0x000fe40000004100 */
[----:B------:R-:W-:Y:S01]  /*a3d0*/  FFMA.FTZ R25, R3, R25, R4 ;  /* 0x0000001903197223 */ /* 0x000fe20000010004 */
[----:B------:R-:W-:Y:S02]  /*a3e0*/  HADD2.F32 R4, -RZ, R14.H1_H1 ;  /* 0x3000000eff047230 */ /* 0x000fe40000004100 */
[----:B------:R-:W-:Y:S02]  /*a3f0*/  HADD2.F32 R46, -RZ, R46.H0_H0 ;  /* 0x2000002eff2e7230 */ /* 0x000fe40000004100 */
[----:B------:R-:W-:Y:S02]  /*a400*/  HADD2.F32 R3, -RZ, R7.H1_H1 ;  /* 0x30000007ff037230 */ /* 0x000fe40000004100 */
[----:B------:R-:W-:Y:S01]  /*a410*/  FMUL.FTZ R37, R4, R15 ;  /* 0x0000000f04257220 */ /* 0x000fe20000410000 */
[----:B------:R-:W-:-:S02]  /*a420*/  HADD2.F32 R30, -RZ, R30.H0_H0 ;  /* 0x2000001eff1e7230 */ /* 0x000fc40000004100 */
[-C--:B------:R-:W-:Y:S01]  /*a430*/  FMUL.FTZ R6, R4, R5.reuse ;  /* 0x0000000504067220 */ /* 0x080fe20000410000 */
        /* <DEDUP_REMOVED lines=11> */
[----:B------:R-:W-:Y:S02]  /*a4f0*/  F2FP.SATFINITE.E4M3.F32.PACK_AB_MERGE_C R6, R44, R41, R45 ;  /* 0x000000292c06723e */ /* 0x000fe4000480702d */
[----:B------:R-:W-:Y:S02]  /*a500*/  F2FP.SATFINITE.E4M3.F32.PACK_AB_MERGE_C R7, R52, R39, R7 ;  /* 0x000000273407723e */ /* 0x000fe40004807007 */
[----:B------:R-:W-:Y:S02]  /*a510*/  F2FP.SATFINITE.E4M3.F32.PACK_AB_MERGE_C R4, R25, R24, R4 ;  /* 0x000000181904723e */ /* 0x000fe40004807004 */
[----:B------:R-:W-:-:S05]  /*a520*/  F2FP.SATFINITE.E4M3.F32.PACK_AB_MERGE_C R5, R46, R5, R37 ;  /* 0x000000052e05723e */ /* 0x000fca0004807025 */
[----:B------:R0:W-:Y:S02]  /*a530*/  STS.128 [R212+0x19000], R4 ;  /* 0x01900004d4007388 */ /* 0x0001e40000000c00 */
.L_x_1454:
[----:B------:R-:W-:Y:S05]  /*a540*/  BSYNC B2 ;  /* 0x0000000000027941 */ /* 0x000fea0003800000 */
.L_x_1453:
[----:B------:R-:W-:Y:S05]  /*a550*/  @P1 BRA `(.L_x_1452) ;  /* 0x0000000400d81947 */ /* 0x000fea0003800000 */
[----:B012---:R-:W0:Y:S01]  /*a560*/  LDS.128 R4, [R212+0x1d000] ;  /* 0x01d00000d4047984 */ /* 0x007e220000000c00 */
[----:B-----5:R-:W-:Y:S02]  /*a570*/  SHF.R.U32.HI R14, RZ, 0x8, R26 ;  /* 0x00000008ff0e7819 */ /* 0x020fe4000001161a */
[----:B------:R-:W-:Y:S02]  /*a580*/  LOP3.LUT R3, R26, 0xff, RZ, 0xc0, !PT ;  /* 0x000000ff1a037812 */ /* 0x000fe400078ec0ff */
[----:B------:R-:W-:Y:S02]  /*a590*/  LOP3.LUT R14, R14, 0xff, RZ, 0xc0, !PT ;  /* 0x000000ff0e0e7812 */ /* 0x000fe400078ec0ff */
[----:B------:R-:W-:Y:S02]  /*a5a0*/  SHF.R.U32.HI R24, RZ, 0x8, R27 ;  /* 0x00000008ff187819 */ /* 0x000fe4000001161b */
[----:B------:R-:W-:Y:S02]  /*a5b0*/  SHF.R.U32.HI R31, RZ, 0x8, R33 ;  /* 0x00000008ff1f7819 */ /* 0x000fe40000011621 */
[----:B------:R-:W-:-:S02]  /*a5c0*/  PRMT R3, R14, 0x7604, R3 ;  /* 0x000076040e037816 */ /* 0x000fc40000000003 */
[----:B------:R-:W-:Y:S02]  /*a5d0*/  LOP3.LUT R15, R27, 0xff, RZ, 0xc0, !PT ;  /* 0x000000ff1b0f7812 */ /* 0x000fe400078ec0ff */
[----:B------:R-:W-:Y:S02]  /*a5e0*/  LOP3.LUT R24, R24, 0xff, RZ, 0xc0, !PT ;  /* 0x000000ff18187812 */ /* 0x000fe400078ec0ff */
        /* <DEDUP_REMOVED lines=17> */
[----:B0-----:R-:W-:-:S02]  /*a700*/  F2FP.F16.E4M3.UNPACK_B R3, R6.H1 ;  /* 0x00000006ff03723e */ /* 0x001fc400030006ff */
[--C-:B------:R-:W-:Y:S02]  /*a710*/  LOP3.LUT R31, R31, 0xff0000, R32.reuse, 0xf8, !PT ;  /* 0x00ff00001f1f7812 */ /* 0x100fe400078ef820 */
[----:B------:R-:W-:Y:S01]  /*a720*/  F2FP.F16.E4M3.UNPACK_B R33, R37 ;  /* 0x00000025ff21723e */ /* 0x000fe200020006ff */
[----:B------:R-:W-:Y:S01]  /*a730*/  HADD2.F32 R14, -RZ, R3.H1_H1 ;  /* 0x30000003ff0e7230 */ /* 0x000fe20000004100 */
[----:B------:R-:W-:Y:S02]  /*a740*/  F2FP.F16.E4M3.UNPACK_B R30, R27 ;  /* 0x0000001bff1e723e */ /* 0x000fe400020006ff */
[----:B------:R-:W-:Y:S01]  /*a750*/  LOP3.LUT R32, R31, 0xff000000, R32, 0xf8, !PT ;  /* 0xff0000001f207812 */ /* 0x000fe200078ef820 */
[----:B------:R-:W-:Y:S01]  /*a760*/  HADD2.F32 R38, -RZ, R33.H1_H1 ;  /* 0x30000021ff267230 */ /* 0x000fe20000004100 */
[----:B------:R-:W-:Y:S01]  /*a770*/  F2FP.F16.E4M3.UNPACK_B R6, R6 ;  /* 0x00000006ff06723e */ /* 0x000fe200020006ff */
[----:B------:R-:W-:Y:S01]  /*a780*/  HADD2.F32 R31, -RZ, R30.H1_H1 ;  /* 0x3000001eff1f7230 */ /* 0x000fe20000004100 */
[----:B------:R-:W-:Y:S01]  /*a790*/  LOP3.LUT R26, R15, 0xff000000, R26, 0xf8, !PT ;  /* 0xff0000000f1a7812 */ /* 0x000fe200078ef81a */
[----:B------:R-:W-:Y:S01]  /*a7a0*/  HADD2.F32 R15, -RZ, R3.H0_H0 ;  /* 0x20000003ff0f7230 */ /* 0x000fe20000004100 */
[-C--:B------:R-:W-:Y:S01]  /*a7b0*/  F2FP.F16.E4M3.UNPACK_B R24, R7.reuse ;  /* 0x00000007ff18723e */ /* 0x080fe200020006ff */
[C---:B------:R-:W-:Y:S01]  /*a7c0*/  FMUL.FTZ R40, R14.reuse, R38 ;  /* 0x000000260e287220 */ /* 0x040fe20000410000 */
[----:B------:R-:W-:Y:S01]  /*a7d0*/  F2FP.F16.E4M3.UNPACK_B R25, R7.H1 ;  /* 0x00000007ff19723e */ /* 0x000fe200030006ff */
        /* <DEDUP_REMOVED lines=78> */
.L_x_1452:
[----:B------:R-:W-:Y:S05]  /*acc0*/  BSYNC B1 ;  /* 0x0000000000017941 */ /* 0x000fea0003800000 */
.L_x_1451:
        /* <DEDUP_REMOVED lines=8> */
[----:B-123--:R-:W0:Y:S01]  /*ad50*/  LDS.128 R4, [R212+0x1a000] ;  /* 0x01a00000d4047984 */ /* 0x00ee220000000c00 */
[----:B-----5:R-:W-:Y:S02]  /*ad60*/  SHF.R.U32.HI R14, RZ, 0x8, R42 ;  /* 0x00000008ff0e7819 */ /* 0x020fe4000001162a */
[----:B------:R-:W-:Y:S02]  /*ad70*/  LOP3.LUT R3, R42, 0xff, RZ, 0xc0, !PT ;  /* 0x000000ff2a037812 */ /* 0x000fe400078ec0ff */
[----:B------:R-:W-:Y:S02]  /*ad80*/  LOP3.LUT R14, R14, 0xff, RZ, 0xc0, !PT ;  /* 0x000000ff0e0e7812 */ /* 0x000fe400078ec0ff */
[----:B------:R-:W-:Y:S02]  /*ad90*/  SHF.R.U32.HI R24, RZ, 0x8, R43 ;  /* 0x00000008ff187819 */ /* 0x000fe4000001162b */
[----:B------:R-:W-:Y:S02]  /*ada0*/  PRMT R3, R14, 0x7604, R3 ;  /* 0x000076040e037816 */ /* 0x000fe40000000003 */
[----:B------:R-:W-:-:S02]  /*adb0*/  LOP3.LUT R15, R43, 0xff, RZ, 0xc0, !PT ;  /* 0x000000ff2b0f7812 */ /* 0x000fc400078ec0ff */
[----:B------:R-:W-:Y:S02]  /*adc0*/  LOP3.LUT R24, R24, 0xff, RZ, 0xc0, !PT ;  /* 0x000000ff18187812 */ /* 0x000fe400078ec0ff */
[----:B------:R-:W-:Y:S02]  /*add0*/  SHF.R.U32.HI R30, RZ, 0x10, R43 ;  /* 0x00000010ff1e7819 */ /* 0x000fe4000001162b */
[--C-:B------:R-:W-:Y:S02]  /*ade0*/  SHF.R.U32.HI R27, RZ, 0x8, R49.reuse ;  /* 0x00000008ff1b7819 */ /* 0x100fe40000011631 */
[----:B------:R-:W-:Y:S02]  /*adf0*/  SHF.R.U32.HI R14, RZ, 0x8, R48 ;  /* 0x00000008ff0e7819 */ /* 0x000fe40000011630 */
[----:B------:R-:W-:Y:S02]  /*ae00*/  SHF.R.U32.HI R31, RZ, 0x10, R49 ;  /* 0x00000010ff1f7819 */ /* 0x000fe40000011631 */
[----:B------:R-:W-:-:S02]  /*ae10*/  PRMT R15, R24, 0x7604, R15 ;  /* 0x00007604180f7816 */ /* 0x000fc4000000000f */
[----:B------:R-:W-:Y:S01]  /*ae20*/  LOP3.LUT R26, R49, 0xff, RZ, 0xc0, !PT ;  /* 0x000000ff311a7812 */ /* 0x000fe200078ec0ff */
[----:B------:R-:W-:Y:S01]  /*ae30*/  IMAD.U32 R31, R31, 0x10000, RZ ;  /* 0x000100001f1f7824 */ /* 0x000fe200078e00ff */
[----:B------:R-:W-:Y:S02]  /*ae40*/  LOP3.LUT R27, R27, 0xff, RZ, 0xc0, !PT ;  /* 0x000000ff1b1b7812 */ /* 0x000fe400078ec0ff */
        /* <DEDUP_REMOVED lines=24> */
[-C--:B------:R-:W-:Y:S01]  /*afd0*/  F2FP.F16.E4M3.UNPACK_B R7, R5.reuse ;  /* 0x00000005ff07723e */ /* 0x080fe200020006ff */
[-C--:B------:R-:W-:Y:S01]  /*afe0*/  FMUL.FTZ R40, R14, R30.reuse ;  /* 0x0000001e0e287220 */ /* 0x080fe20000410000 */
        /* <DEDUP_REMOVED lines=26> */
[CC--:B------:R-:W-:Y:S01]  /*b190*/  FMUL.FTZ R32, R6.reuse, R31.reuse ;  /* 0x0000001f06207220 */ /* 0x0c0fe20000410000 */
[----:B------:R-:W-:Y:S01]  /*b1a0*/  F2FP.F16.E4M3.UNPACK_B R5, R48 ;  /* 0x00000030ff05723e */ /* 0x000fe200020006ff */
[----:B------:R-:W-:Y:S01]  /*b1b0*/  FMUL.FTZ R24, R6, R42 ;  /* 0x0000002a06187220 */ /* 0x000fe20000410000 */
        /* <DEDUP_REMOVED lines=47> */
.L_x_1458:
[----:B------:R-:W-:Y:S05]  /*b4b0*/  BSYNC B2 ;  /* 0x0000000000027941 */ /* 0x000fea0003800000 */
.L_x_1457:
[----:B------:R-:W-:Y:S05]  /*b4c0*/  @P1 BRA `(.L_x_1456) ;  /* 0x0000000400e81947 */ /* 0x000fea0003800000 */
[----:B0123--:R-:W0:Y:S01]  /*b4d0*/  LDS.128 R4, [R212+0x1e000] ;  /* 0x01e00000d4047984 */ /* 0x00fe220000000c00 */
        /* <DEDUP_REMOVED lines=42> */
[CC--:B------:R-:W-:Y:S01]  /*b780*/  FMUL.FTZ R38, R14.reuse, R32.reuse ;  /* 0x000000200e267220 */ /* 0x0c0fe20000410000 */
        /* <DEDUP_REMOVED lines=78> */
.L_x_1456:
[----:B------:R-:W-:Y:S05]  /*bc70*/  BSYNC B1 ;  /* 0x0000000000017941 */ /* 0x000fea0003800000 */
.L_x_1455:
[----:B------:R-:W-:-:S13]  /*bc80*/  ISETP.GE.AND P0, PT, R236, R0, PT ;  /* 0x00000000ec00720c */ /* 0x000fda0003f06270 */
[----:B------:R-:W-:Y:S05]  /*bc90*/  @P0 BRA `(.L_x_1459) ;  /* 0x0000005400ec0947 */ /* 0x000fea0003800000 */
[----:B0-----:R-:W0:Y:S01]  /*bca0*/  LDC R3, c[0x0][0x3f4] ;  /* 0x0000fd00ff037b82 */ /* 0x001e220000000800 */
[----:B------:R-:W-:Y:S01]  /*bcb0*/  BSSY B1, `(.L_x_1460) ;  /* 0x000007e000017945 */ /* 0x000fe20003800000 */
[-C--:B0-----:R-:W-:Y:S02]  /*bcc0*/  ISETP.GE.AND P0, PT, R18, R3.reuse, PT ;  /* 0x000000031200720c */ /* 0x081fe40003f06270 */
[----:B------:R-:W-:-:S11]  /*bcd0*/  ISETP.GE.AND P1, PT, R194, R3, PT ;  /* 0x00000003c200720c */ /* 0x000fd60003f26270 */
[----:B------:R-:W-:Y:S05]  /*bce0*/  @P0 BRA `(.L_x_1461) ;  /* 0x0000000400e80947 */ /* 0x000fea0003800000 */
[----:B-1234-:R-:W0:Y:S01]  /*bcf0*/  LDS.128 R4, [R212+0x1b000] ;  /* 0x01b00000d4047984 */ /* 0x01ee220000000c00 */
[----:B-----5:R-:W-:Y:S02]  /*bd00*/  SHF.R.U32.HI R14, RZ, 0x8, R11 ;  /* 0x00000008ff0e7819 */ /* 0x020fe4000001160b */
[----:B------:R-:W-:Y:S02]  /*bd10*/  SHF.R.U32.HI R26, RZ, 0x8, R13 ;  /* 0x00000008ff1a7819 */ /* 0x000fe4000001160d */
[----:B------:R-:W-:Y:S02]  /*bd20*/  LOP3.LUT R15, R11, 0xff, RZ, 0xc0, !PT ;  /* 0x000000ff0b0f7812 */ /* 0x000fe400078ec0ff */
[----:B------:R-:W-:Y:S02]  /*bd30*/  LOP3.LUT R27, R13, 0xff, RZ, 0xc0, !PT ;  /* 0x000000ff0d1b7812 */ /* 0x000fe400078ec0ff */
[----:B------:R-:W-:Y:S02]  /*bd40*/  LOP3.LUT R14, R14, 0xff, RZ, 0xc0, !PT ;  /* 0x000000ff0e0e7812 */ /* 0x000fe400078ec0ff */
[----:B------:R-:W-:-:S02]  /*bd50*/  LOP3.LUT R26, R26, 0xff, RZ, 0xc0, !PT ;  /* 0x000000ff1a1a7812 */ /* 0x000fc400078ec0ff */
[----:B------:R-:W-:Y:S02]  /*bd60*/  SHF.R.U32.HI R0, RZ, 0x8, R10 ;  /* 0x00000008ff007819 */ /* 0x000fe4000001160a */
[----:B------:R-:W-:Y:S02]  /*bd70*/  SHF.R.U32.HI R24, RZ, 0x8, R12 ;  /* 0x00000008ff187819 */ /* 0x000fe4000001160c */
[----:B------:R-:W-:Y:S02]  /*bd80*/  PRMT R15, R14, 0x7604, R15 ;  /* 0x000076040e0f7816 */ /* 0x000fe4000000000f */
[----:B------:R-:W-:Y:S02]  /*bd90*/  PRMT R27, R26, 0x7604, R27 ;  /* 0x000076041a1b7816 */ /* 0x000fe4000000001b */
[----:B------:R-:W-:Y:S02]  /*bda0*/  SHF.R.U32.HI R14, RZ, 0x10, R11 ;  /* 0x00000010ff0e7819 */ /* 0x000fe4000001160b */
[----:B------:R-:W-:-:S02]  /*bdb0*/  SHF.R.U32.HI R26, RZ, 0x10, R13 ;  /* 0x00000010ff1a7819 */ /* 0x000fc4000001160d */
[----:B------:R-:W-:Y:S02]  /*bdc0*/  LOP3.LUT R3, R10, 0xff, RZ, 0xc0, !PT ;  /* 0x000000ff0a037812 */ /* 0x000fe400078ec0ff */
[----:B------:R-:W-:Y:S02]  /*bdd0*/  LOP3.LUT R25, R12, 0xff, RZ, 0xc0, !PT ;  /* 0x000000ff0c197812 */ /* 0x000fe400078ec0ff */
[----:B------:R-:W-:Y:S02]  /*bde0*/  LOP3.LUT R0, R0, 0xff, RZ, 0xc0, !PT ;  /* 0x000000ff00007812 */ /* 0x000fe400078ec0ff */
[----:B------:R-:W-:Y:S02]  /*bdf0*/  LOP3.LUT R24, R24, 0xff, RZ, 0xc0, !PT ;  /* 0x000000ff18187812 */ /* 0x000fe400078ec0ff */
[----:B------:R-:W-:Y:S02]  /*be00*/  LOP3.LUT R14, R14, 0xff, RZ, 0xc0, !PT ;  /* 0x000000ff0e0e7812 */ /* 0x000fe400078ec0ff */
[----:B------:R-:W-:-:S02]  /*be10*/  LOP3.LUT R26, R26, 0xff, RZ, 0xc0, !PT ;  /* 0x000000ff1a1a7812 */ /* 0x000fc400078ec0ff */
[----:B------:R-:W-:Y:S02]  /*be20*/  PRMT R3, R0, 0x7604, R3 ;  /* 0x0000760400037816 */ /* 0x000fe40000000003 */
[----:B------:R-:W-:Y:S02]  /*be30*/  PRMT R25, R24, 0x7604, R25 ;  /* 0x0000760418197816 */ /* 0x000fe40000000019 */
[----:B------:R-:W-:Y:S02]  /*be40*/  SHF.R.U32.HI R0, RZ, 0x10, R10 ;  /* 0x00000010ff007819 */ /* 0x000fe4000001160a */
[----:B------:R-:W-:Y:S02]  /*be50*/  SHF.R.U32.HI R24, RZ, 0x10, R12 ;  /* 0x00000010ff187819 */ /* 0x000fe4000001160c */
[----:B------:R-:W-:Y:S02]  /*be60*/  PRMT R15, R14, 0x7054, R15 ;  /* 0x000070540e0f7816 */ /* 0x000fe4000000000f */
[----:B------:R-:W-:-:S02]  /*be70*/  PRMT R27, R26, 0x7054, R27 ;  /* 0x000070541a1b7816 */ /* 0x000fc4000000001b */
[----:B------:R-:W-:Y:S02]  /*be80*/  LOP3.LUT R0, R0, 0xff, RZ, 0xc0, !PT ;  /* 0x000000ff00007812 */ /* 0x000fe400078ec0ff */
[----:B------:R-:W-:Y:S02]  /*be90*/  LOP3.LUT R24, R24, 0xff, RZ, 0xc0, !PT ;  /* 0x000000ff18187812 */ /* 0x000fe400078ec0ff */
[----:B------:R-:W-:Y:S02]  /*bea0*/  LOP3.LUT R27, R27, 0xff000000, R13, 0xf8, !PT ;  /* 0xff0000001b1b7812 */ /* 0x000fe400078ef80d */
[----:B------:R-:W-:Y:S02]  /*beb0*/  LOP3.LUT R15, R15, 0xff000000, R11, 0xf8, !PT ;  /* 0xff0000000f0f7812 */ /* 0x000fe400078ef80b */
[----:B------:R-:W-:Y:S02]  /*bec0*/  PRMT R3, R0, 0x7054, R3 ;  /* 0x0000705400037816 */ /* 0x000fe40000000003 */
[----:B------:R-:W-:-:S02]  /*bed0*/  PRMT R25, R24, 0x7054, R25 ;  /* 0x0000705418197816 */ /* 0x000fc40000000019 */
[-C--:B0-----:R-:W-:Y:S02]  /*bee0*/  F2FP.F16.E4M3.UNPACK_B R0, R6.reuse.H1 ;  /* 0x00000006ff00723e */ /* 0x081fe400030006ff */
[----:B------:R-:W-:Y:S02]  /*bef0*/  F2FP.F16.E4M3.UNPACK_B R28, R27 ;  /* 0x0000001bff1c723e */ /* 0x000fe400020006ff */
[----:B------:R-:W-:Y:S01]  /*bf00*/  F2FP.F16.E4M3.UNPACK_B R24, R15 ;  /* 0x0000000fff18723e */ /* 0x000fe200020006ff */
[----:B------:R-:W-:Y:S01]  /*bf10*/  HADD2.F32 R11, -RZ, R0.H1_H1 ;  /* 0x30000000ff0b7230 */ /* 0x000fe20000004100 */
[----:B------:R-:W-:Y:S01]  /*bf20*/  LOP3.LUT R14, R3, 0xff000000, R10, 0xf8, !PT ;  /* 0xff000000030e7812 */ /* 0x000fe200078ef80a */
[----:B------:R-:W-:Y:S01]  /*bf30*/  HADD2.F32 R29, -RZ, R28.H1_H1 ;  /* 0x3000001cff1d7230 */ /* 0x000fe20000004100 */
[----:B------:R-:W-:Y:S01]  /*bf40*/  LOP3.LUT R26, R25, 0xff000000, R12, 0xf8, !PT ;  /* 0xff000000191a7812 */ /* 0x000fe200078ef80c */
[----:B------:R-:W-:Y:S01]  /*bf50*/  HADD2.F32 R25, -RZ, R24.H1_H1 ;  /* 0x30000018ff197230 */ /* 0x000fe20000004100 */
[----:B------:R-:W-:Y:S01]  /*bf60*/  F2FP.F16.E4M3.UNPACK_B R3, R6 ;  /* 0x00000006ff03723e */ /* 0x000fe200020006ff */
[----:B------:R-:W-:Y:S01]  /*bf70*/  HADD2.F32 R10, -RZ, R0.H0_H0 ;  /* 0x20000000ff0a7230 */ /* 0x000fe20000004100 */
[----:B------:R-:W-:Y:S01]  /*bf80*/  F2FP.F16.E4M3.UNPACK_B R12, R7 ;  /* 0x00000007ff0c723e */ /* 0x000fe200020006ff */
[C---:B------:R-:W-:Y:S01]  /*bf90*/  FMUL.FTZ R31, R11.reuse, R29 ;  /* 0x0000001d0b1f7220 */ /* 0x040fe20000410000 */
[----:B------:R-:W-:Y:S01]  /*bfa0*/  F2FP.F16.E4M3.UNPACK_B R13, R7.H1 ;  /* 0x00000007ff0d723e */ /* 0x000fe200030006ff */
[----:B------:R-:W-:Y:S01]  /*bfb0*/  FMUL.FTZ R30, R11, R25 ;  /* 0x000000190b1e7220 */ /* 0x000fe20000410000 */
[-C--:B------:R-:W-:Y:S01]  /*bfc0*/  F2FP.F16.E4M3.UNPACK_B R6, R5.reuse ;  /* 0x00000005ff06723e */ /* 0x080fe200020006ff */
[----:B------:R-:W-:Y:S01]  /*bfd0*/  HADD2.F32 R28, -RZ, R28.H0_H0 ;  /* 0x2000001cff1c7230 */ /* 0x000fe20000004100 */
[----:B------:R-:W-:Y:S01]  /*bfe0*/  F2FP.F16.E4M3.UNPACK_B R7, R5.H1 ;  /* 0x00000005ff07723e */ /* 0x000fe200030006ff */
[----:B------:R-:W-:Y:S01]  /*bff0*/  HADD2.F32 R5, -RZ, R3.H1_H1 ;  /* 0x30000003ff057230 */ /* 0x000fe20000004100 */
[----:B------:R-:W-:Y:S01]  /*c000*/  F2FP.F16.E4M3.UNPACK_B R27, R27.H1 ;  /* 0x0000001bff1b723e */ /* 0x000fe200030006ff */
[----:B------:R-:W-:-:S02]  /*c010*/  HADD2.F32 R24, -RZ, R24.H0_H0 ;  /* 0x20000018ff187230 */ /* 0x000fc40000004100 */
[C---:B------:R-:W-:Y:S01]  /*c020*/  FFMA.FTZ R31, R10.reuse, R25, -R31 ;  /* 0x000000190a1f7223 */ /* 0x040fe2000001081f */
[----:B------:R-:W-:Y:S01]  /*c030*/  FFMA.FTZ R30, R10, R29, R30 ;  /* 0x0000001d0a1e7223 */ /* 0x000fe2000001001e */
[----:B------:R-:W-:Y:S01]  /*c040*/  HADD2.F32 R3, -RZ, R3.H0_H0 ;  /* 0x20000003ff037230 */ /* 0x000fe20000004100 */
[----:B------:R-:W-:Y:S01]  /*c050*/  F2FP.F16.E4M3.UNPACK_B R15, R15.H1 ;  /* 0x0000000fff0f723e */ /* 0x000fe200030006ff */
[C---:B------:R-:W-:Y:S01]  /*c060*/  FMUL.FTZ R10, R5.reuse, R28 ;  /* 0x0000001c050a7220 */ /* 0x040fe20000410000 */
[----:B------:R-:W-:Y:S01]  /*c070*/  FMUL.FTZ R25, R5, R24 ;  /* 0x0000001805197220 */ /* 0x000fe20000410000 */
[--C-:B------:R-:W-:Y:S01]  /*c080*/  HADD2.F32 R5, -RZ, R12.reuse.H1_H1 ;  /* 0x3000000cff057230 */ /* 0x100fe20000004100 */
[----:B------:R-:W-:Y:S01]  /*c090*/  F2FP.F16.E4M3.UNPACK_B R0, R4 ;  /* 0x00000004ff00723e */ /* 0x000fe200020006ff */
[----:B------:R-:W-:Y:S02]  /*c0a0*/  HADD2.F32 R11, -RZ, R27.H0_H0 ;  /* 0x2000001bff0b7230 */ /* 0x000fe40000004100 */
[C---:B------:R-:W-:Y:S01]  /*c0b0*/  FFMA.FTZ R29, R3.reuse, R24, -R10 ;  /* 0x00000018031d7223 */ /* 0x040fe2000001080a */
[----:B------:R-:W-:Y:S01]  /*c0c0*/  FFMA.FTZ R28, R3, R28, R25 ;  /* 0x0000001c031c7223 */ /* 0x000fe20000010019 */
[----:B------:R-:W-:Y:S01]  /*c0d0*/  HADD2.F32 R10, -RZ, R15.H0_H0 ;  /* 0x2000000fff0a7230 */ /* 0x000fe20000004100 */
[----:B------:R-:W-:Y:S01]  /*c0e0*/  F2FP.F16.E4M3.UNPACK_B R4, R4.H1 ;  /* 0x00000004ff04723e */ /* 0x000fe200030006ff */
[----:B------:R-:W-:-:S02]  /*c0f0*/  HADD2.F32 R12, -RZ, R12.H0_H0 ;  /* 0x2000000cff0c7230 */ /* 0x000fc40000004100 */
[CC--:B------:R-:W-:Y:S01]  /*c100*/  FMUL.FTZ R25, R5.reuse, R11.reuse ;  /* 0x0000000b05197220 */ /* 0x0c0fe20000410000 */
[----:B------:R-:W-:Y:S02]  /*c110*/  HADD2.F32 R24, -RZ, R27.H1_H1 ;  /* 0x3000001bff187230 */ /* 0x000fe40000004100 */
[-C--:B------:R-:W-:Y:S01]  /*c120*/  FMUL.FTZ R5, R5, R10.reuse ;  /* 0x0000000a05057220 */ /* 0x080fe20000410000 */
[----:B------:R-:W-:Y:S02]  /*c130*/  HADD2.F32 R3, -RZ, R13.H1_H1 ;  /* 0x3000000dff037230 */ /* 0x000fe40000004100 */
[C---:B------:R-:W-:Y:S01]  /*c140*/  FFMA.FTZ R27, R12.reuse, R10, -R25 ;  /* 0x0000000a0c1b7223 */ /* 0x040fe20000010819 */
[----:B------:R-:W-:Y:S02]  /*c150*/  HADD2.F32 R10, -RZ, R15.H1_H1 ;  /* 0x3000000fff0a7230 */ /* 0x000fe40000004100 */
[----:B------:R-:W-:Y:S01]  /*c160*/  FFMA.FTZ R32, R12, R11, R5 ;  /* 0x0000000b0c207223 */ /* 0x000fe20000010005 */
[----:B------:R-:W-:-:S02]  /*c170*/  HADD2.F32 R13, -RZ, R13.H0_H0 ;  /* 0x2000000dff0d7230 */ /* 0x000fc40000004100 */
[C---:B------:R-:W-:Y:S01]  /*c180*/  FMUL.FTZ R34, R3.reuse, R24 ;  /* 0x0000001803227220 */ /* 0x040fe20000410000 */
[----:B------:R-:W-:Y:S01]  /*c190*/  F2FP.F16.E4M3.UNPACK_B R11, R26 ;  /* 0x0000001aff0b723e */ /* 0x000fe200020006ff */
[-C--:B------:R-:W-:Y:S01]  /*c1a0*/  FMUL.FTZ R12, R3, R10.reuse ;  /* 0x0000000a030c7220 */ /* 0x080fe20000410000 */
[----:B------:R-:W-:Y:S02]  /*c1b0*/  HADD2.F32 R5, -RZ, R4.H1_H1 ;  /* 0x30000004ff057230 */ /* 0x000fe40000004100 */
        /* <DEDUP_REMOVED lines=8> */
[C---:B------:R-:W-:Y:S01]  /*c240*/  FMUL.FTZ R13, R5.reuse, R15 ;  /* 0x0000000f050d7220 */ /* 0x040fe20000410000 */
[----:B------:R-:W-:Y:S02]  /*c250*/  HADD2.F32 R3, -RZ, R0.H1_H1 ;  /* 0x30000000ff037230 */ /* 0x000fe40000004100 */
[----:B------:R-:W-:Y:S02]  /*c260*/  HADD2.F32 R10, -RZ, R10.H0_H0 ;  /* 0x2000000aff0a7230 */ /* 0x000fe40000004100 */
        /* <DEDUP_REMOVED lines=9> */
[----:B------:R-:W-:-:S02]  /*c300*/  HADD2.F32 R4, -RZ, R14.H1_H1 ;  /* 0x3000000eff047230 */ /* 0x000fc40000004100 */
[--C-:B------:R-:W-:Y:S02]  /*c310*/  HADD2.F32 R3, -RZ, R7.reuse.H1_H1 ;  /* 0x30000007ff037230 */ /* 0x100fe40000004100 */
[--C-:B------:R-:W-:Y:S02]  /*c320*/  HADD2.F32 R10, -RZ, R26.reuse.H1_H1 ;  /* 0x3000001aff0a7230 */ /* 0x100fe40000004100 */
[----:B------:R-:W-:Y:S02]  /*c330*/  HADD2.F32 R11, -RZ, R26.H0_H0 ;  /* 0x2000001aff0b7230 */ /* 0x000fe40000004100 */
[C---:B------:R-:W-:Y:S01]  /*c340*/  FMUL.FTZ R15, R3.reuse, R4 ;  /* 0x00000004030f7220 */ /* 0x040fe20000410000 */
[----:B------:R-:W-:Y:S02]  /*c350*/  HADD2.F32 R0, -RZ, R6.H1_H1 ;  /* 0x30000006ff007230 */ /* 0x000fe40000004100 */
[----:B------:R-:W-:Y:S02]  /*c360*/  HADD2.F32 R5, -RZ, R14.H0_H0 ;  /* 0x2000000eff057230 */ /* 0x000fe40000004100 */
[----:B------:R-:W-:Y:S01]  /*c370*/  FMUL.FTZ R14, R3, R10 ;  /* 0x0000000a030e7220 */ /* 0x000fe20000410000 */
[----:B------:R-:W-:-:S02]  /*c380*/  HADD2.F32 R7, -RZ, R7.H0_H0 ;  /* 0x20000007ff077230 */ /* 0x000fc40000004100 */
[C---:B------:R-:W-:Y:S01]  /*c390*/  FMUL.FTZ R3, R0.reuse, R11 ;  /* 0x0000000b00037220 */ /* 0x040fe20000410000 */
[----:B------:R-:W-:Y:S02]  /*c3a0*/  HADD2.F32 R6, -RZ, R6.H0_H0 ;  /* 0x20000006ff067230 */ /* 0x000fe40000004100 */
[-C--:B------:R-:W-:Y:S01]  /*c3b0*/  FMUL.FTZ R0, R0, R5.reuse ;  /* 0x0000000500007220 */ /* 0x080fe20000410000 */
[C---:B------:R-:W-:Y:S01]  /*c3c0*/  FFMA.FTZ R14, R7.reuse, R4, -R14 ;  /* 0x00000004070e7223 */ /* 0x040fe2000001080e */
[----:B------:R-:W-:Y:S01]  /*c3d0*/  FFMA.FTZ R15, R7, R10, R15 ;  /* 0x0000000a070f7223 */ /* 0x000fe2000001000f */
[C---:B------:R-:W-:Y:S01]  /*c3e0*/  FFMA.FTZ R5, R6.reuse, R5, -R3 ;  /* 0x0000000506057223 */ /* 0x040fe20000010803 */
[----:B------:R-:W-:Y:S01]  /*c3f0*/  FFMA.FTZ R0, R6, R11, R0 ;  /* 0x0000000b06007223 */ /* 0x000fe20000010000 */
[----:B------:R-:W-:Y:S02]  /*c400*/  F2FP.SATFINITE.E4M3.F32.PACK_AB_MERGE_C R6, R30, R31, RZ ;  /* 0x0000001f1e06723e */ /* 0x000fe400048070ff */
        /* <DEDUP_REMOVED lines=8> */
.L_x_1461:
[----:B------:R-:W-:Y:S05]  /*c490*/  BSYNC B1 ;  /* 0x0000000000017941 */ /* 0x000fea0003800000 */
.L_x_1460:
[----:B------:R-:W-:Y:S05]  /*c4a0*/  @P1 BRA `(.L_x_1459) ;  /* 0x0000004c00e81947 */ /* 0x000fea0003800000 */
[----:B01234-:R-:W0:Y:S01]  /*c4b0*/  LDS.128 R4, [R212+0x1f000] ;  /* 0x01f00000d4047984 */ /* 0x01fe220000000c00 */
        /* <DEDUP_REMOVED lines=10> */
[----:B------:R-:W-:Y:S02]  /*c560*/  LOP3.LUT R12, R9, 0xff, RZ, 0xc0, !PT ;  /* 0x000000ff090c7812 */ /* 0x000fe400078ec0ff */
[----:B------:R-:W-:-:S02]  /*c570*/  LOP3.LUT R15, R15, 0xff, RZ, 0xc0, !PT ;  /* 0x000000ff0f0f7812 */ /* 0x000fc400078ec0ff */
[----:B------:R-:W-:Y:S02]  /*c580*/  SHF.R.U32.HI R14, RZ, 0x10, R9 ;  /* 0x00000010ff0e7819 */ /* 0x000fe40000011609 */
[----:B------:R-:W-:Y:S02]  /*c590*/  PRMT R3, R3, 0x7604, R0 ;  /* 0x0000760403037816 */ /* 0x000fe40000000000 */
[----:B------:R-:W-:Y:S01]  /*c5a0*/  LOP3.LUT R13, R11, 0xff, RZ, 0xc0, !PT ;  /* 0x000000ff0b0d7812 */ /* 0x000fe200078ec0ff */
[----:B------:R-:W-:Y:S01]  /*c5b0*/  IMAD.U32 R11, R24, 0x10000, RZ ;  /* 0x00010000180b7824 */ /* 0x000fe200078e00ff */
[----:B------:R-:W-:Y:S02]  /*c5c0*/  PRMT R12, R15, 0x7604, R12 ;  /* 0x000076040f0c7816 */ /* 0x000fe4000000000c */
[----:B------:R-:W-:Y:S02]  /*c5d0*/  LOP3.LUT R0, R8, 0xff, RZ, 0xc0, !PT ;  /* 0x000000ff08007812 */ /* 0x000fe400078ec0ff */
[----:B------:R-:W-:-:S02]  /*c5e0*/  SHF.L.U32 R15, R14, 0x10, RZ ;  /* 0x000000100e0f7819 */ /* 0x000fc400000006ff */
[----:B------:R-:W-:Y:S02]  /*c5f0*/  PRMT R13, R13, 0x7604, R0 ;  /* 0x000076040d0d7816 */ /* 0x000fe40000000000 */
        /* <DEDUP_REMOVED lines=8> */
[----:B------:R-:W-:Y:S02]  /*c680*/  LOP3.LUT R15, R13, 0xff000000, R8, 0xf8, !PT ;  /* 0xff0000000d0f7812 */ /* 0x000fe400078ef808 */
[----:B------:R-:W-:Y:S01]  /*c690*/  F2FP.F16.E4M3.UNPACK_B R21, R24 ;  /* 0x00000018ff15723e */ /* 0x000fe200020006ff */
[--C-:B------:R-:W-:Y:S01]  /*c6a0*/  HADD2.F32 R9, -RZ, R0.reuse.H1_H1 ;  /* 0x30000000ff097230 */ /* 0x100fe20000004100 */
[----:B------:R-:W-:Y:S01]  /*c6b0*/  F2FP.F16.E4M3.UNPACK_B R13, R20 ;  /* 0x00000014ff0d723e */ /* 0x000fe200020006ff */
[----:B------:R-:W-:Y:S01]  /*c6c0*/  HADD2.F32 R8, -RZ, R0.H0_H0 ;  /* 0x20000000ff087230 */ /* 0x000fe20000004100 */
[----:B------:R-:W-:Y:S01]  /*c6d0*/  F2FP.F16.E4M3.UNPACK_B R3, R6 ;  /* 0x00000006ff03723e */ /* 0x000fe200020006ff */
[----:B------:R-:W-:Y:S01]  /*c6e0*/  HADD2.F32 R25, -RZ, R21.H1_H1 ;  /* 0x30000015ff197230 */ /* 0x000fe20000004100 */
[-C--:B------:R-:W-:Y:S01]  /*c6f0*/  F2FP.F16.E4M3.UNPACK_B R10, R7.reuse ;  /* 0x00000007ff0a723e */ /* 0x080fe200020006ff */
[----:B------:R-:W-:Y:S01]  /*c700*/  HADD2.F32 R14, -RZ, R13.H1_H1 ;  /* 0x3000000dff0e7230 */ /* 0x000fe20000004100 */
[----:B------:R-:W-:-:S02]  /*c710*/  F2FP.F16.E4M3.UNPACK_B R11, R7.H1 ;  /* 0x00000007ff0b723e */ /* 0x000fc400030006ff */
[C---:B------:R-:W-:Y:S01]  /*c720*/  FMUL.FTZ R27, R9.reuse, R25 ;  /* 0x00000019091b7220 */ /* 0x040fe20000410000 */
[-C--:B------:R-:W-:Y:S01]  /*c730*/  F2FP.F16.E4M3.UNPACK_B R6, R5.reuse ;  /* 0x00000005ff06723e */ /* 0x080fe200020006ff */
[-C--:B------:R-:W-:Y:S01]  /*c740*/  FMUL.FTZ R26, R9, R14.reuse ;  /* 0x0000000e091a7220 */ /* 0x080fe20000410000 */
[----:B------:R-:W-:Y:S01]  /*c750*/  F2FP.F16.E4M3.UNPACK_B R7, R5.H1 ;  /* 0x00000005ff07723e */ /* 0x000fe200030006ff */
[C---:B------:R-:W-:Y:S01]  /*c760*/  FFMA.FTZ R27, R8.reuse, R14, -R27 ;  /* 0x0000000e081b7223 */ /* 0x040fe2000001081b */
[----:B------:R-:W-:Y:S02]  /*c770*/  HADD2.F32 R14, -RZ, R21.H0_H0 ;  /* 0x20000015ff0e7230 */ /* 0x000fe40000004100 */
[----:B------:R-:W-:Y:S01]  /*c780*/  FFMA.FTZ R28, R8, R25, R26 ;  /* 0x00000019081c7223 */ /* 0x000fe2000001001a */
[----:B------:R-:W-:Y:S01]  /*c790*/  HADD2.F32 R5, -RZ, R3.H1_H1 ;  /* 0x30000003ff057230 */ /* 0x000fe20000004100 */
[----:B------:R-:W-:Y:S01]  /*c7a0*/  F2FP.F16.E4M3.UNPACK_B R24, R24.H1 ;  /* 0x00000018ff18723e */ /* 0x000fe200030006ff */
[----:B------:R-:W-:Y:S01]  /*c7b0*/  HADD2.F32 R8, -RZ, R13.H0_H0 ;  /* 0x2000000dff087230 */ /* 0x000fe20000004100 */
[----:B------:R-:W-:Y:S01]  /*c7c0*/  F2FP.F16.E4M3.UNPACK_B R20, R20.H1 ;  /* 0x00000014ff14723e */ /* 0x000fe200030006ff */
[----:B------:R-:W-:-:S02]  /*c7d0*/  HADD2.F32 R3, -RZ, R3.H0_H0 ;  /* 0x20000003ff037230 */ /* 0x000fc40000004100 */
[C---:B------:R-:W-:Y:S01]  /*c7e0*/  FMUL.FTZ R26, R5.reuse, R14 ;  /* 0x0000000e051a7220 */ /* 0x040fe20000410000 */
[----:B------:R-:W-:Y:S02]  /*c7f0*/  HADD2.F32 R9, -RZ, R24.H0_H0 ;  /* 0x20000018ff097230 */ /* 0x000fe40000004100 */
[-C--:B------:R-:W-:Y:S01]  /*c800*/  FMUL.FTZ R13, R5, R8.reuse ;  /* 0x00000008050d7220 */ /* 0x080fe20000410000 */
[----:B------:R-:W-:Y:S02]  /*c810*/  HADD2.F32 R5, -RZ, R10.H1_H1 ;  /* 0x3000000aff057230 */ /* 0x000fe40000004100 */
[C---:B------:R-:W-:Y:S01]  /*c820*/  FFMA.FTZ R26, R3.reuse, R8, -R26 ;  /* 0x00000008031a7223 */ /* 0x040fe2000001081a */
[----:B------:R-:W-:Y:S02]  /*c830*/  HADD2.F32 R8, -RZ, R20.H0_H0 ;  /* 0x20000014ff087230 */ /* 0x000fe40000004100 */
[----:B------:R-:W-:Y:S01]  /*c840*/  FFMA.FTZ R25, R3, R14, R13 ;  /* 0x0000000e03197223 */ /* 0x000fe2000001000d */
[----:B------:R-:W-:-:S02]  /*c850*/  HADD2.F32 R10, -RZ, R10.H0_H0 ;  /* 0x2000000aff0a7230 */ /* 0x000fc40000004100 */
[CC--:B------:R-:W-:Y:S01]  /*c860*/  FMUL.FTZ R13, R5.reuse, R9.reuse ;  /* 0x00000009050d7220 */ /* 0x0c0fe20000410000 */
[----:B------:R-:W-:Y:S02]  /*c870*/  HADD2.F32 R24, -RZ, R24.H1_H1 ;  /* 0x30000018ff187230 */ /* 0x000fe40000004100 */
[-C--:B------:R-:W-:Y:S01]  /*c880*/  FMUL.FTZ R5, R5, R8.reuse ;  /* 0x0000000805057220 */ /* 0x080fe20000410000 */
[--C-:B------:R-:W-:Y:S02]  /*c890*/  HADD2.F32 R3, -RZ, R11.reuse.H1_H1 ;  /* 0x3000000bff037230 */ /* 0x100fe40000004100 */
[C---:B------:R-:W-:Y:S01]  /*c8a0*/  FFMA.FTZ R29, R10.reuse, R8, -R13 ;  /* 0x000000080a1d7223 */ /* 0x040fe2000001080d */
[----:B------:R-:W-:Y:S02]  /*c8b0*/  HADD2.F32 R20, -RZ, R20.H1_H1 ;  /* 0x30000014ff147230 */ /* 0x000fe40000004100 */
[----:B------:R-:W-:Y:S01]  /*c8c0*/  FFMA.FTZ R30, R10, R9, R5 ;  /* 0x000000090a1e7223 */ /* 0x000fe20000010005 */
[----:B------:R-:W-:-:S02]  /*c8d0*/  HADD2.F32 R11, -RZ, R11.H0_H0 ;  /* 0x2000000bff0b7230 */ /* 0x000fc40000004100 */
[C---:B------:R-:W-:Y:S01]  /*c8e0*/  FMUL.FTZ R8, R3.reuse, R24 ;  /* 0x0000001803087220 */ /* 0x040fe20000410000 */
[----:B------:R-:W-:Y:S01]  /*c8f0*/  F2FP.F16.E4M3.UNPACK_B R0, R4 ;  /* 0x00000004ff00723e */ /* 0x000fe200020006ff */
[-C--:B------:R-:W-:Y:S01]  /*c900*/  FMUL.FTZ R10, R3, R20.reuse ;  /* 0x00000014030a7220 */ /* 0x080fe20000410000 */
[-C--:B------:R-:W-:Y:S01]  /*c910*/  F2FP.F16.E4M3.UNPACK_B R9, R15.reuse ;  /* 0x0000000fff09723e */ /* 0x080fe200020006ff */
[C---:B------:R-:W-:Y:S01]  /*c920*/  FFMA.FTZ R20, R11.reuse, R20, -R8 ;  /* 0x000000140b147223 */ /* 0x040fe20000010808 */
[----:B------:R-:W-:Y:S01]  /*c930*/  F2FP.F16.E4M3.UNPACK_B R4, R4.H1 ;  /* 0x00000004ff04723e */ /* 0x000fe200030006ff */
[----:B------:R-:W-:Y:S01]  /*c940*/  FFMA.FTZ R31, R11, R24, R10 ;  /* 0x000000180b1f7223 */ /* 0x000fe2000001000a */
[-C--:B------:R-:W-:Y:S01]  /*c950*/  F2FP.F16.E4M3.UNPACK_B R8, R12.reuse ;  /* 0x0000000cff08723e */ /* 0x080fe200020006ff */
[--C-:B------:R-:W-:Y:S01]  /*c960*/  HADD2.F32 R13, -RZ, R9.reuse.H1_H1 ;  /* 0x30000009ff0d7230 */ /* 0x100fe20000004100 */
[----:B------:R-:W-:Y:S01]  /*c970*/  F2FP.F16.E4M3.UNPACK_B R12, R12.H1 ;  /* 0x0000000cff0c723e */ /* 0x000fe200030006ff */
[----:B------:R-:W-:Y:S01]  /*c980*/  HADD2.F32 R10, -RZ, R9.H0_H0 ;  /* 0x20000009ff0a7230 */ /* 0x000fe20000004100 */
[----:B------:R-:W-:Y:S01]  /*c990*/  F2FP.F16.E4M3.UNPACK_B R15, R15.H1 ;  /* 0x0000000fff0f723e */ /* 0x000fe200030006ff */
[----:B------:R-:W-:-:S02]  /*c9a0*/  HADD2.F32 R5, -RZ, R4.H1_H1 ;  /* 0x30000004ff057230 */ /* 0x000fc40000004100 */
[----:B------:R-:W-:Y:S02]  /*c9b0*/  HADD2.F32 R9, -RZ, R8.H1_H1 ;  /* 0x30000008ff097230 */ /* 0x000fe40000004100 */
[----:B------:R-:W-:Y:S02]  /*c9c0*/  HADD2.F32 R3, -RZ, R0.H1_H1 ;  /* 0x30000000ff037230 */ /* 0x000fe40000004100 */
[C---:B------:R-:W-:Y:S01]  /*c9d0*/  FMUL.FTZ R11, R5.reuse, R13 ;  /* 0x0000000d050b7220 */ /* 0x040fe20000410000 */
[----:B------:R-:W-:Y:S02]  /*c9e0*/  HADD2.F32 R8, -RZ, R8.H0_H0 ;  /* 0x20000008ff087230 */ /* 0x000fe40000004100 */
[----:B------:R-:W-:Y:S01]  /*c9f0*/  FMUL.FTZ R21, R5, R9 ;  /* 0x0000000905157220 */ /* 0x000fe20000410000 */
[----:B------:R-:W-:Y:S02]  /*ca00*/  HADD2.F32 R4, -RZ, R4.H0_H0 ;  /* 0x20000004ff047230 */ /* 0x000fe40000004100 */
[----:B------:R-:W-:Y:S01]  /*ca10*/  FMUL.FTZ R5, R3, R10 ;  /* 0x0000000a03057220 */ /* 0x000fe20000410000 */
[----:B------:R-:W-:-:S02]  /*ca20*/  HADD2.F32 R0, -RZ, R0.H0_H0 ;  /* 0x20000000ff007230 */ /* 0x000fc40000004100 */
[-C--:B------:R-:W-:Y:S01]  /*ca30*/  FMUL.FTZ R3, R3, R8.reuse ;  /* 0x0000000803037220 */ /* 0x080fe20000410000 */
[C---:B------:R-:W-:Y:S01]  /*ca40*/  FFMA.FTZ R11, R4.reuse, R9, -R11 ;  /* 0x00000009040b7223 */ /* 0x040fe2000001080b */
[----:B------:R-:W-:Y:S01]  /*ca50*/  FFMA.FTZ R14, R4, R13, R21 ;  /* 0x0000000d040e7223 */ /* 0x000fe20000010015 */
[C---:B------:R-:W-:Y:S01]  /*ca60*/  FFMA.FTZ R9, R0.reuse, R8, -R5 ;  /* 0x0000000800097223 */ /* 0x040fe20000010805 */
[----:B------:R-:W-:Y:S01]  /*ca70*/  FFMA.FTZ R10, R0, R10, R3 ;  /* 0x0000000a000a7223 */ /* 0x000fe20000010003 */
[----:B------:R-:W-:Y:S02]  /*ca80*/  HADD2.F32 R4, -RZ, R12.H1_H1 ;  /* 0x3000000cff047230 */ /* 0x000fe40000004100 */
[----:B------:R-:W-:Y:S02]  /*ca90*/  HADD2.F32 R3, -RZ, R7.H1_H1 ;  /* 0x30000007ff037230 */ /* 0x000fe40000004100 */
[--C-:B------:R-:W-:Y:S02]  /*caa0*/  HADD2.F32 R8, -RZ, R15.reuse.H1_H1 ;  /* 0x3000000fff087230 */ /* 0x100fe40000004100 */
[----:B------:R-:W-:-:S02]  /*cab0*/  HADD2.F32 R15, -RZ, R15.H0_H0 ;  /* 0x2000000fff0f7230 */ /* 0x000fc40000004100 */
[C---:B------:R-:W-:Y:S01]  /*cac0*/  FMUL.FTZ R13, R3.reuse, R4 ;  /* 0x00000004030d7220 */ /* 0x040fe20000410000 */
[----:B------:R-:W-:Y:S02]  /*cad0*/  HADD2.F32 R0, -RZ, R6.H1_H1 ;  /* 0x30000006ff007230 */ /* 0x000fe40000004100 */
        /* <DEDUP_REMOVED lines=18> */
[----:B------:R0:W-:Y:S01]  /*cc00*/  STS.128 [R212+0x1f000], R4 ;  /* 0x01f00004d4007388 */ /* 0x0001e20000000c00 */
[----:B------:R-:W-:Y:S05]  /*cc10*/  BRA `(.L_x_1459) ;  /* 0x00000048000c7947 */ /* 0x000fea0003800000 */
.L_x_1432:
[----:B------:R-:W1:Y:S01]  /*cc20*/  LDC R0, c[0x0][0x448] ;  /* 0x00011200ff007b82 */ /* 0x000e620000000800 */
[----:B------:R-:W-:Y:S01]  /*cc30*/  IMAD.MOV.U32 R25, RZ, RZ, R29 ;  /* 0x000000ffff197224 */ /* 0x000fe200078e001d */
[----:B------:R-:W-:Y:S01]  /*cc40*/  ULDC.64 UR4, c[0x0][0x3f8] ;  /* 0x0000fe0000047ab9 */ /* 0x000fe20000000a00 */
[----:B------:R-:W-:Y:S01]  /*cc50*/  IMAD.MOV.U32 R27, RZ, RZ, R31 ;  /* 0x000000ffff1b7224 */ /* 0x000fe200078e001f */
[----:B------:R-:W-:Y:S01]  /*cc60*/  ULDC.64 UR6, c[0x0][0x408] ;  /* 0x0001020000067ab9 */ /* 0x000fe20000000a00 */
[----:B------:R-:W-:Y:S01]  /*cc70*/  ULDC.64 UR8, c[0x0][0x400] ;  /* 0x0001000000087ab9 */ /* 0x000fe20000000a00 */
[----:B-1----:R-:W-:-:S13]  /*cc80*/  ISETP.NE.AND P0, PT, R0, 0x1, PT ;  /* 0x000000010000780c */ /* 0x002fda0003f05270 */
[----:B------:R-:W1:Y:S08]  /*cc90*/  @P0 LDC R4, c[0x0][0x44c] ;  /* 0x00011300ff040b82 */ /* 0x000e700000000800 */
[----:B------:R-:W2:Y:S01]  /*cca0*/  @P0 LDC R5, c[0x0][0x450] ;  /* 0x00011400ff050b82 */ /* 0x000ea20000000800 */
[----:B-1----:R-:W-:-:S05]  /*ccb0*/  @P0 IMAD.HI.U32 R4, R3, R4, RZ ;  /* 0x0000000403040227 */ /* 0x002fca00078e00ff */
[----:B--2---:R-:W-:-:S04]  /*ccc0*/  @P0 SHF.R.U32.HI R3, RZ, R5, R4 ;  /* 0x00000005ff030219 */ /* 0x004fc80000011604 */
[----:B------:R-:W-:Y:S01]  /*ccd0*/  SHF.R.S32.HI R4, RZ, 0x1f, R3 ;  /* 0x0000001fff047819 */ /* 0x000fe20000011403 */
[----:B------:R-:W-:-:S04]  /*cce0*/  IMAD.WIDE.U32 R24, R3, UR4, R24 ;  /* 0x0000000403187c25 */ /* 0x000fc8000f8e0018 */
[----:B------:R-:W-:Y:S02]  /*ccf0*/  IMAD R6, R4, UR4, RZ ;  /* 0x0000000404067c24 */ /* 0x000fe4000f8e02ff */
[----:B------:R-:W-:-:S04]  /*cd00*/  IMAD.WIDE.U32 R26, R3, UR6, R26 ;  /* 0x00000006031a7c25 */ /* 0x000fc8000f8e001a */
[----:B------:R-:W-:Y:S01]  /*cd10*/  IMAD R4, R4, UR6, RZ ;  /* 0x0000000604047c24 */ /* 0x000fe2000f8e02ff */
[----:B------:R-:W-:Y:S01]  /*cd20*/  IADD3 R55, P1, R26, UR8, RZ ;  /* 0x000000081a377c10 */ /* 0x000fe2000ff3e0ff */
[C---:B------:R-:W-:Y:S01]  /*cd30*/  IMAD R5, R3.reuse, UR5, R6 ;  /* 0x0000000503057c24 */ /* 0x040fe2000f8e0206 */
[----:B------:R-:W-:Y:S01]  /*cd40*/  ULDC.64 UR4, c[0x0][0x3e8] ;  /* 0x0000fa0000047ab9 */ /* 0x000fe20000000a00 */
[----:B------:R-:W-:Y:S01]  /*cd50*/  IMAD R53, R3, UR7, R4 ;  /* 0x0000000703357c24 */ /* 0x000fe2000f8e0204 */
[----:B------:R-:W-:Y:S01]  /*cd60*/  IADD3 R37, P0, R24, UR4, RZ ;  /* 0x0000000418257c10 */ /* 0x000fe2000ff1e0ff */
[----:B------:R-:W-:-:S03]  /*cd70*/  UMOV UR4, 0xffffffff ;  /* 0xffffffff00047882 */ /* 0x000fc60000000000 */
[----:B------:R-:W-:Y:S02]  /*cd80*/  IADD3.X R10, R25, UR5, R5, P0, !PT ;  /* 0x00000005190a7c10 */ /* 0x000fe400087fe405 */
[----:B------:R-:W-:Y:S01]  /*cd90*/  IADD3.X R53, R27, UR9, R53, P1, !PT ;  /* 0x000000091b357c10 */ /* 0x000fe20008ffe435 */
[----:B------:R-:W-:Y:S06]  /*cda0*/  BRA.DIV UR4, `(.L_x_1462) ;  /* 0x000001a6049c7947 */ /* 0x000fec000b800000 */
[----:B------:R-:W1:Y:S01]  /*cdb0*/  LDC R54, c[0x0][0x3f4] ;  /* 0x0000fd00ff367b82 */ /* 0x000e620000000800 */
[----:B------:R-:W2:Y:S01]  /*cdc0*/  SHFL.IDX PT, R5, R37, RZ, 0x181f ;  /* 0x00181fff25057589 */ /* 0x000ea200000e0000 */
[----:B------:R-:W-:-:S03]  /*cdd0*/  IMAD R59, R195, R0, RZ ;  /* 0x00000000c33b7224 */ /* 0x000fc600078e02ff */
[----:B------:R-:W3:Y:S04]  /*cde0*/  SHFL.IDX PT, R14, R55, RZ, 0x181f ;  /* 0x00181fff370e7589 */ /* 0x000ee800000e0000 */
[----:B------:R-:W4:Y:S04]  /*cdf0*/  SHFL.IDX PT, R3, R10, RZ, 0x181f ;  /* 0x00181fff0a037589 */ /* 0x000f2800000e0000 */
[----:B------:R-:W5:Y:S01]  /*ce00*/  SHFL.IDX PT, R7, R53, RZ, 0x181f ;  /* 0x00181fff35077589 */ /* 0x000f6200000e0000 */
[----:B-1----:R-:W-:-:S04]  /*ce10*/  ISETP.GE.AND P0, PT, R22, R54, PT ;  /* 0x000000361600720c */ /* 0x002fc80003f06270 */
[----:B------:R-:W-:-:S13]  /*ce20*/  ISETP.GE.OR P1, PT, R52, R59, P0 ;  /* 0x0000003b3400720c */ /* 0x000fda0000726670 */
[C---:B--2---:R-:W-:Y:S02]  /*ce30*/  @!P1 IADD3 R0, P2, R22.reuse, R5, RZ ;  /* 0x0000000516009210 */ /* 0x044fe40007f5e0ff */
[----:B---3--:R-:W-:-:S03]  /*ce40*/  @!P1 IADD3 R14, P3, R22, R14, RZ ;  /* 0x0000000e160e9210 */ /* 0x008fc60007f7e0ff */
[--C-:B----4-:R-:W-:Y:S02]  /*ce50*/  @!P1 IMAD.X R5, R3, 0x1, R23.reuse, P2 ;  /* 0x0000000103059824 */ /* 0x110fe400010e0617 */
[----:B-----5:R-:W-:Y:S02]  /*ce60*/  @!P1 IMAD.X R3, R7, 0x1, R23, P3 ;  /* 0x0000000107039824 */ /* 0x020fe400018e0617 */
[----:B------:R-:W-:Y:S02]  /*ce70*/  @!P1 IMAD.MOV.U32 R4, RZ, RZ, R0 ;  /* 0x000000ffff049224 */ /* 0x000fe400078e0000 */
[----:B------:R-:W-:Y:S02]  /*ce80*/  @!P1 IMAD.MOV.U32 R24, RZ, RZ, R14 ;  /* 0x000000ffff189224 */ /* 0x000fe400078e000e */
[----:B------:R-:W-:Y:S02]  /*ce90*/  @!P1 IMAD.MOV.U32 R25, RZ, RZ, R3 ;  /* 0x000000ffff199224 */ /* 0x000fe400078e0003 */
[----:B------:R-:W2:Y:S04]  /*cea0*/  @!P1 LD.E.128 R4, desc[UR46][R4.64] ;  /* 0x0000002e04049980 */ /* 0x000ea8000c101d00 */
[----:B------:R-:W3:Y:S01]  /*ceb0*/  @!P1 LD.E.128 R24, desc[UR46][R24.64] ;  /* 0x0000002e18189980 */ /* 0x000ee2000c101d00 */
[----:B------:R-:W-:-:S02]  /*cec0*/  CS2R R50, SRZ ;  /* 0x0000000000327805 */ /* 0x000fc4000001ff00 */
[----:B------:R-:W-:Y:S02]  /*ced0*/  CS2R R40, SRZ ;  /* 0x0000000000287805 */ /* 0x000fe4000001ff00 */
[----:B------:R-:W-:Y:S01]  /*cee0*/  CS2R R38, SRZ ;  /* 0x0000000000267805 */ /* 0x000fe2000001ff00 */
[----:B------:R1:W4:Y:S01]  /*cef0*/  SHFL.IDX PT, R3, R10, 0x1, 0x181f ;  /* 0x00381f000a037f89 */ /* 0x00032200000e0000 */
[----:B------:R-:W-:-:S03]  /*cf00*/  CS2R R20, SRZ ;  /* 0x0000000000147805 */ /* 0x000fc6000001ff00 */
[----:B------:R1:W0:Y:S04]  /*cf10*/  SHFL.IDX PT, R9, R37, 0x1, 0x181f ;  /* 0x00381f0025097f89 */ /* 0x00022800000e0000 */
[----:B------:R1:W0:Y:S04]  /*cf20*/  SHFL.IDX PT, R33, R53, 0x1, 0x181f ;  /* 0x00381f0035217f89 */ /* 0x00022800000e0000 */
[----:B------:R1:W0:Y:S01]  /*cf30*/  SHFL.IDX PT, R14, R55, 0x1, 0x181f ;  /* 0x00381f00370e7f89 */ /* 0x00022200000e0000 */
[----:B--2---:R-:W-:Y:S01]  /*cf40*/  @!P1 IMAD.MOV.U32 R50, RZ, RZ, R4 ;  /* 0x000000ffff329224 */ /* 0x004fe200078e0004 */
[----:B------:R-:W-:Y:S01]  /*cf50*/  @!P1 MOV R51, R5 ;  /* 0x0000000500339202 */ /* 0x000fe20000000f00 */
[----:B------:R-:W-:Y:S01]  /*cf60*/  @!P1 IMAD.MOV.U32 R40, RZ, RZ, R6 ;  /* 0x000000ffff289224 */ /* 0x000fe200078e0006 */
[----:B------:R-:W-:Y:S01]  /*cf70*/  CS2R R4, SRZ ;  /* 0x0000000000047805 */ /* 0x000fe2000001ff00 */
[----:B------:R-:W-:-:S02]  /*cf80*/  @!P1 IMAD.MOV.U32 R41, RZ, RZ, R7 ;  /* 0x000000ffff299224 */ /* 0x000fc400078e0007 */
[----:B---3--:R-:W-:Y:S02]  /*cf90*/  @!P1 IMAD.MOV.U32 R38, RZ, RZ, R24 ;  /* 0x000000ffff269224 */ /* 0x008fe400078e0018 */
[----:B------:R-:W-:Y:S02]  /*cfa0*/  @!P1 IMAD.MOV.U32 R39, RZ, RZ, R25 ;  /* 0x000000ffff279224 */ /* 0x000fe400078e0019 */
[----:B------:R-:W-:Y:S02]  /*cfb0*/  @!P1 IMAD.MOV.U32 R20, RZ, RZ, R26 ;  /* 0x000000ffff149224 */ /* 0x000fe400078e001a */
[----:B01--4-:R-:W-:-:S07]  /*cfc0*/  @!P1 IMAD.MOV.U32 R21, RZ, RZ, R27 ;  /* 0x000000ffff159224 */ /* 0x013fce00078e001b */
.L_x_1769:
[----:B------:R-:W-:Y:S01]  /*cfd0*/  VIADD R0, R52, 0x20 ;  /* 0x0000002034007836 */ /* 0x000fe20000000000 */
[----:B------:R-:W-:Y:S01]  /*cfe0*/  BSSY B1, `(.L_x_1463) ;  /* 0x0000010000017945 */ /* 0x000fe20003800000 */
[----:B------:R-:W-:Y:S02]  /*cff0*/  CS2R R6, SRZ ;  /* 0x0000000000067805 */ /* 0x000fe4000001ff00 */
[----:B------:R-:W-:Y:S02]  /*d000*/  CS2R R28, SRZ ;  /* 0x00000000001c7805 */ /* 0x000fe4000001ff00 */
[----:B------:R-:W-:Y:S02]  /*d010*/  CS2R R30, SRZ ;  /* 0x00000000001e7805 */ /* 0x000fe4000001ff00 */
[----:B------:R-:W-:-:S13]  /*d020*/  ISETP.GE.AND P1, PT, R0, R59, PT ;  /* 0x0000003b0000720c */ /* 0x000fda0003f26270 */
[----:B------:R-:W-:Y:S05]  /*d030*/  @P1 BRA `(.L_x_1464) ;  /* 0x0000000000281947 */ /* 0x000fea0003800000 */
[----:B------:R-:W-:Y:S02]  /*d040*/  CS2R R6, SRZ ;  /* 0x0000000000067805 */ /* 0x000fe4000001ff00 */
[----:B------:R-:W-:Y:S02]  /*d050*/  CS2R R28, SRZ ;  /* 0x00000000001c7805 */ /* 0x000fe4000001ff00 */
[----:B------:R-:W-:Y:S01]  /*d060*/  CS2R R30, SRZ ;  /* 0x00000000001e7805 */ /* 0x000fe2000001ff00 */
[----:B------:R-:W-:Y:S06]  /*d070*/  @P0 BRA `(.L_x_1464) ;  /* 0x0000000000180947 */ /* 0x000fec0003800000 */
[C---:B------:R-:W-:Y:S02]  /*d080*/  IADD3 R28, P1, R22.reuse, R9, RZ ;  /* 0x00000009161c7210 */ /* 0x040fe40007f3e0ff */
[----:B------:R-:W-:-:S03]  /*d090*/  IADD3 R4, P2, R22, R14, RZ ;  /* 0x0000000e16047210 */ /* 0x000fc60007f5e0ff */
[----:B------:R-:W-:Y:S01]  /*d0a0*/  IMAD.X R29, R3, 0x1, R23, P1 ;  /* 0x00000001031d7824 */ /* 0x000fe200008e0617 */
[----:B------:R-:W-:-:S05]  /*d0b0*/  IADD3.X R5, R33, R23, RZ, P2, !PT ;  /* 0x0000001721057210 */ /* 0x000fca00017fe4ff */
[----:B------:R-:W5:Y:S04]  /*d0c0*/  LD.E.128 R28, desc[UR46][R28.64] ;  /* 0x0000002e1c1c7980 */ /* 0x000f68000c101d00 */
[----:B------:R-:W5:Y:S02]  /*d0d0*/  LD.E.128 R4, desc[UR46][R4.64] ;  /* 0x0000002e04047980 */ /* 0x000f64000c101d00 */
.L_x_1464:
[----:B------:R-:W-:Y:S05]  /*d0e0*/  BSYNC B1 ;  /* 0x0000000000017941 */ /* 0x000fea0003800000 */
.L_x_1463:
[----:B------:R-:W-:-:S03]  /*d0f0*/  UMOV UR4, 0xffffffff ;  /* 0xffffffff00047882 */ /* 0x000fc60000000000 */
[----:B------:R-:W-:Y:S05]  /*d100*/  BRA.DIV UR4, `(.L_x_1465) ;  /* 0x000001a604ec7947 */ /* 0x000fea000b800000 */
[----:B------:R-:W0:Y:S01]  /*d110*/  SHFL.IDX PT, R9, R37, 0x2, 0x181f ;  /* 0x00581f0025097f89 */ /* 0x000e2200000e0000 */
[----:B------:R-:W-:-:S03]  /*d120*/  VIADD R0, R52, 0x40 ;  /* 0x0000004034007836 */ /* 0x000fc60000000000 */
[----:B------:R-:W1:Y:S02]  /*d130*/  SHFL.IDX PT, R14, R55, 0x2, 0x181f ;  /* 0x00581f00370e7f89 */ /* 0x000e6400000e0000 */
[----:B------:R-:W-:Y:S02]  /*d140*/  ISETP.GE.OR P1, PT, R0, R59, P0 ;  /* 0x0000003b0000720c */ /* 0x000fe40000726670 */
[----:B------:R-:W2:Y:S04]  /*d150*/  SHFL.IDX PT, R3, R10, 0x2, 0x181f ;  /* 0x00581f000a037f89 */ /* 0x000ea800000e0000 */
[----:B------:R-:W3:Y:S07]  /*d160*/  SHFL.IDX PT, R25, R53, 0x2, 0x181f ;  /* 0x00581f0035197f89 */ /* 0x000eee00000e0000 */
[----:B0-----:R-:W-:-:S02]  /*d170*/  @!P1 IADD3 R0, P2, R22, R9, RZ ;  /* 0x0000000916009210 */ /* 0x001fc40007f5e0ff */
[----:B-1----:R-:W-:-:S03]  /*d180*/  @!P1 IADD3 R14, P3, R22, R14, RZ ;  /* 0x0000000e160e9210 */ /* 0x002fc60007f7e0ff */
[----:B------:R-:W-:Y:S02]  /*d190*/  @!P1 IMAD.MOV.U32 R8, RZ, RZ, R0 ;  /* 0x000000ffff089224 */ /* 0x000fe400078e0000 */
[--C-:B--2---:R-:W-:Y:S02]  /*d1a0*/  @!P1 IMAD.X R9, R3, 0x1, R23.reuse, P2 ;  /* 0x0000000103099824 */ /* 0x104fe400010e0617 */
[----:B---3--:R-:W-:Y:S02]  /*d1b0*/  @!P1 IMAD.X R3, R25, 0x1, R23, P3 ;  /* 0x0000000119039824 */ /* 0x008fe400018e0617 */
[----:B------:R-:W-:Y:S01]  /*d1c0*/  @!P1 IMAD.MOV.U32 R32, RZ, RZ, R14 ;  /* 0x000000ffff209224 */ /* 0x000fe200078e000e */
[----:B------:R0:W2:Y:S01]  /*d1d0*/  @!P1 LD.E.128 R24, desc[UR46][R8.64] ;  /* 0x0000002e08189980 */ /* 0x0000a2000c101d00 */
[----:B------:R-:W-:-:S06]  /*d1e0*/  @!P1 IMAD.MOV.U32 R33, RZ, RZ, R3 ;  /* 0x000000ffff219224 */ /* 0x000fcc00078e0003 */
[----:B------:R-:W3:Y:S01]  /*d1f0*/  @!P1 LD.E.128 R32, desc[UR46][R32.64] ;  /* 0x0000002e20209980 */ /* 0x000ee2000c101d00 */
[----:B------:R-:W-:Y:S02]  /*d200*/  CS2R R42, SRZ ;  /* 0x00000000002a7805 */ /* 0x000fe4000001ff00 */
[----:B------:R-:W-:Y:S02]  /*d210*/  CS2R R44, SRZ ;  /* 0x00000000002c7805 */ /* 0x000fe4000001ff00 */
[----:B------:R-:W-:Y:S01]  /*d220*/  CS2R R46, SRZ ;  /* 0x00000000002e7805 */ /* 0x000fe2000001ff00 */
[----:B------:R-:W1:Y:S01]  /*d230*/  SHFL.IDX PT, R37, R37, 0x3, 0x181f ;  /* 0x00781f0025257f89 */ /* 0x000e6200000e0000 */
[----:B------:R-:W-:Y:S02]  /*d240*/  CS2R R48, SRZ ;  /* 0x0000000000307805 */ /* 0x000fe4000001ff00 */
[----:B0-----:R-:W-:Y:S01]  /*d250*/  CS2R R8, SRZ ;  /* 0x0000000000087805 */ /* 0x001fe2000001ff00 */
[----:B------:R0:W4:Y:S04]  /*d260*/  SHFL.IDX PT, R3, R10, 0x3, 0x181f ;  /* 0x00781f000a037f89 */ /* 0x00012800000e0000 */
[----:B------:R-:W0:Y:S04]  /*d270*/  SHFL.IDX PT, R55, R55, 0x3, 0x181f ;  /* 0x00781f0037377f89 */ /* 0x000e2800000e0000 */
[----:B------:R-:W0:Y:S01]  /*d280*/  SHFL.IDX PT, R53, R53, 0x3, 0x181f ;  /* 0x00781f0035357f89 */ /* 0x000e2200000e0000 */
[----:B--2---:R-:W-:Y:S01]  /*d290*/  @!P1 IMAD.MOV.U32 R42, RZ, RZ, R24 ;  /* 0x000000ffff2a9224 */ /* 0x004fe200078e0018 */
[----:B------:R-:W-:Y:S01]  /*d2a0*/  @!P1 MOV R44, R26 ;  /* 0x0000001a002c9202 */ /* 0x000fe20000000f00 */
[----:B------:R-:W-:-:S02]  /*d2b0*/  @!P1 IMAD.MOV.U32 R43, RZ, RZ, R25 ;  /* 0x000000ffff2b9224 */ /* 0x000fc400078e0019 */
[----:B------:R-:W-:Y:S02]  /*d2c0*/  @!P1 IMAD.MOV.U32 R45, RZ, RZ, R27 ;  /* 0x000000ffff2d9224 */ /* 0x000fe400078e001b */
[----:B---3--:R-:W-:Y:S02]  /*d2d0*/  @!P1 IMAD.MOV.U32 R46, RZ, RZ, R32 ;  /* 0x000000ffff2e9224 */ /* 0x008fe400078e0020 */
[----:B------:R-:W-:Y:S02]  /*d2e0*/  @!P1 IMAD.MOV.U32 R47, RZ, RZ, R33 ;  /* 0x000000ffff2f9224 */ /* 0x000fe400078e0021 */
[----:B------:R-:W-:Y:S02]  /*d2f0*/  @!P1 IMAD.MOV.U32 R48, RZ, RZ, R34 ;  /* 0x000000ffff309224 */ /* 0x000fe400078e0022 */
[----:B01--4-:R-:W-:-:S07]  /*d300*/  @!P1 IMAD.MOV.U32 R49, RZ, RZ, R35 ;  /* 0x000000ffff319224 */ /* 0x013fce00078e0023 */
.L_x_1779:
        /* <DEDUP_REMOVED lines=13> */
[--C-:B------:R-:W-:Y:S02]  /*d3e0*/  IMAD.X R13, R3, 0x1, R23.reuse, P1 ;  /* 0x00000001030d7824 */ /* 0x100fe400008e0617 */
[----:B------:R-:W-:-:S04]  /*d3f0*/  IMAD.X R9, R53, 0x1, R23, P2 ;  /* 0x0000000135097824 */ /* 0x000fc800010e0617 */
[----:B------:R-:W5:Y:S04]  /*d400*/  LD.E.128 R12, desc[UR46][R12.64] ;  /* 0x0000002e0c0c7980 */ /* 0x000f68000c101d00 */
[----:B------:R-:W5:Y:S02]  /*d410*/  LD.E.128 R8, desc[UR46][R8.64] ;  /* 0x0000002e08087980 */ /* 0x000f64000c101d00 */
.L_x_1467:
[----:B------:R-:W-:Y:S05]  /*d420*/  BSYNC B1 ;  /* 0x0000000000017941 */ /* 0x000fea0003800000 */
.L_x_1466:
[----:B------:R-:W-:Y:S01]  /*d430*/  ULEA.HI UR4, UR43, UR43, URZ, 0x1 ;  /* 0x0000002b2b047291 */ /* 0x000fe2000f8f083f */
[----:B------:R-:W-:Y:S01]  /*d440*/  VIADDMNMX R59, R59, -R204, 0x80, PT ;  /* 0x000000803b3b7446 */ /* 0x000fe200038009cc */
[----:B------:R-:W-:Y:S02]  /*d450*/  BSSY B1, `(.L_x_1468) ;  /* 0x000000b000017945 */ /* 0x000fe40003800000 */
[----:B------:R-:W-:Y:S01]  /*d460*/  ULOP3.LUT UR4, UR4, 0xfffffffe, URZ, 0xc0, !UPT ;  /* 0xfffffffe04047892 */ /* 0x000fe2000f8ec03f */
[-C--:B------:R-:W-:Y:S02]  /*d470*/  ISETP.GE.OR P3, PT, R17, R59.reuse, P0 ;  /* 0x0000003b1100720c */ /* 0x080fe40000766670 */
[-C--:B------:R-:W-:Y:S01]  /*d480*/  ISETP.GE.OR P2, PT, R218, R59.reuse, P0 ;  /* 0x0000003bda00720c */ /* 0x080fe20000746670 */
[----:B------:R-:W-:Y:S01]  /*d490*/  UIADD3 UR4, UR43, -UR4, URZ ;  /* 0x800000042b047290 */ /* 0x000fe2000fffe03f */
[-C--:B------:R-:W-:Y:S02]  /*d4a0*/  ISETP.GE.OR P1, PT, R237, R59.reuse, P0 ;  /* 0x0000003bed00720c */ /* 0x080fe40000726670 */
[----:B------:R-:W-:-:S03]  /*d4b0*/  ISETP.GE.OR P0, PT, R236, R59, P0 ;  /* 0x0000003bec00720c */ /* 0x000fc60000706670 */
[----:B------:R-:W-:-:S04]  /*d4c0*/  MOV R3, UR4 ;  /* 0x0000000400037c02 */ /* 0x000fc80008000f00 */
[----:B------:R-:W-:-:S04]  /*d4d0*/  SHF.L.U32 R3, R3, 0x1f, RZ ;  /* 0x0000001f03037819 */ /* 0x000fc800000006ff */
[----:B------:R-:W0:Y:S02]  /*d4e0*/  SYNCS.PHASECHK.TRANS64.TRYWAIT P4, [R16+URZ+0x28400], R3 ;  /* 0x02840003100075a7 */ /* 0x000e24000808017f */
[----:B0-----:R-:W-:Y:S05]  /*d4f0*/  @!P4 BRA `(.L_x_1469) ;  /* 0x000001a80014c947 */ /* 0x001fea0003800000 */
.L_x_1780:
[----:B------:R-:W-:Y:S05]  /*d500*/  BSYNC B1 ;  /* 0x0000000000017941 */ /* 0x000fea0003800000 */
.L_x_1468:
[----:B------:R-:W-:Y:S04]  /*d510*/  BSSY B1, `(.L_x_1470) ;  /* 0x0000100000017945 */ /* 0x000fe80003800000 */
[----:B------:R-:W-:Y:S05]  /*d520*/  @P3 BRA `(.L_x_1471) ;  /* 0x0000000c00f83947 */ /* 0x000fea0003800000 */
[----:B------:R-:W-:Y:S02]  /*d530*/  SHF.R.U32.HI R0, RZ, 0x8, R50 ;  /* 0x00000008ff007819 */ /* 0x000fe40000011632 */
[----:B------:R-:W-:Y:S02]  /*d540*/  LOP3.LUT R24, R50, 0xff, RZ, 0xc0, !PT ;  /* 0x000000ff32187812 */ /* 0x000fe400078ec0ff */
[----:B0-----:R-:W-:Y:S02]  /*d550*/  LOP3.LUT R3, R0, 0xff, RZ, 0xc0, !PT ;  /* 0x000000ff00037812 */ /* 0x001fe400078ec0ff */
[----:B------:R-:W-:Y:S02]  /*d560*/  LEA.HI R0, R54, R215, RZ, 0x1c ;  /* 0x000000d736007211 */ /* 0x000fe400078fe0ff */
[----:B------:R-:W-:Y:S02]  /*d570*/  PRMT R52, R3, 0x7604, R24 ;  /* 0x0000760403347816 */ /* 0x000fe40000000018 */
[----:B------:R-:W-:-:S02]  /*d580*/  SHF.R.S32.HI R3, RZ, 0x1f, R0 ;  /* 0x0000001fff037819 */ /* 0x000fc40000011400 */
[----:B------:R-:W-:Y:S02]  /*d590*/  SHF.R.U32.HI R33, RZ, 0x8, R41 ;  /* 0x00000008ff217819 */ /* 0x000fe40000011629 */
[----:B------:R-:W-:Y:S01]  /*d5a0*/  LEA.HI R24, R3, R0, RZ, 0x3 ;  /* 0x0000000003187211 */ /* 0x000fe200078f18ff */
[----:B------:R-:W-:Y:S01]  /*d5b0*/  IMAD.SHL.U32 R3, R0, 0x10, RZ ;  /* 0x0000001000037824 */ /* 0x000fe200078e00ff */
[----:B------:R-:W-:Y:S02]  /*d5c0*/  SHF.R.U32.HI R25, RZ, 0x8, R51 ;  /* 0x00000008ff197819 */ /* 0x000fe40000011633 */
[----:B------:R-:W-:Y:S01]  /*d5d0*/  LOP3.LUT R32, R41, 0xff, RZ, 0xc0, !PT ;  /* 0x000000ff29207812 */ /* 0x000fe200078ec0ff */
[----:B------:R-:W-:Y:S01]  /*d5e0*/  IMAD.SHL.U32 R24, R24, 0x800, RZ ;  /* 0x0000080018187824 */ /* 0x000fe200078e00ff */
[----:B------:R-:W-:Y:S02]  /*d5f0*/  LOP3.LUT R0, R208, 0x70, R3, 0xf8, !PT ;  /* 0x00000070d0007812 */ /* 0x000fe400078ef803 */
[----:B------:R-:W-:-:S02]  /*d600*/  LOP3.LUT R3, R33, 0xff, RZ, 0xc0, !PT ;  /* 0x000000ff21037812 */ /* 0x000fc400078ec0ff */
[----:B------:R-:W-:Y:S02]  /*d610*/  SHF.R.U32.HI R27, RZ, 0x8, R38 ;  /* 0x00000008ff1b7819 */ /* 0x000fe40000011626 */
[----:B------:R-:W-:Y:S02]  /*d620*/  LOP3.LUT R0, R0, R235, RZ, 0x3c, !PT ;  /* 0x000000eb00007212 */ /* 0x000fe400078e3cff */
[----:B------:R-:W-:Y:S02]  /*d630*/  LOP3.LUT R24, R24, 0xffffc000, RZ, 0xc0, !PT ;  /* 0xffffc00018187812 */ /* 0x000fe400078ec0ff */
[----:B------:R-:W-:Y:S02]  /*d640*/  LOP3.LUT R26, R51, 0xff, RZ, 0xc0, !PT ;  /* 0x000000ff331a7812 */ /* 0x000fe400078ec0ff */
[----:B------:R-:W-:Y:S02]  /*d650*/  LOP3.LUT R25, R25, 0xff, RZ, 0xc0, !PT ;  /* 0x000000ff19197812 */ /* 0x000fe400078ec0ff */
[----:B------:R-:W-:-:S02]  /*d660*/  PRMT R62, R3, 0x7604, R32 ;  /* 0x00007604033e7816 */ /* 0x000fc40000000020 */
[----:B------:R-:W-:Y:S02]  /*d670*/  LOP3.LUT R34, R38, 0xff, RZ, 0xc0, !PT ;  /* 0x000000ff26227812 */ /* 0x000fe400078ec0ff */
[----:B------:R-:W-:Y:S02]  /*d680*/  LOP3.LUT R27, R27, 0xff, RZ, 0xc0, !PT ;  /* 0x000000ff1b1b7812 */ /* 0x000fe400078ec0ff */
[----:B------:R-:W-:Y:S02]  /*d690*/  IADD3 R3, R0, R24, R211 ;  /* 0x0000001800037210 */ /* 0x000fe40007ffe0d3 */
[----:B------:R-:W-:Y:S02]  /*d6a0*/  SHF.R.U32.HI R0, RZ, 0x8, R39 ;  /* 0x00000008ff007819 */ /* 0x000fe40000011627 */
[----:B------:R-:W-:Y:S02]  /*d6b0*/  PRMT R58, R25, 0x7604, R26 ;  /* 0x00007604193a7816 */ /* 0x000fe4000000001a */
[----:B------:R-:W-:-:S02]  /*d6c0*/  SHF.R.U32.HI R25, RZ, 0x8, R40 ;  /* 0x00000008ff197819 */ /* 0x000fc40000011628 */
[----:B------:R-:W-:Y:S02]  /*d6d0*/  PRMT R59, R27, 0x7604, R34 ;  /* 0x000076041b3b7816 */ /* 0x000fe40000000022 */
[----:B------:R-:W-:Y:S02]  /*d6e0*/  LOP3.LUT R33, R39, 0xff, RZ, 0xc0, !PT ;  /* 0x000000ff27217812 */ /* 0x000fe400078ec0ff */
[----:B------:R-:W-:Y:S02]  /*d6f0*/  SHF.R.U32.HI R32, RZ, 0x8, R20 ;  /* 0x00000008ff207819 */ /* 0x000fe40000011614 */
[----:B------:R-:W-:Y:S02]  /*d700*/  SHF.R.U32.HI R34, RZ, 0x8, R21 ;  /* 0x00000008ff227819 */ /* 0x000fe40000011615 */
[----:B------:R-:W-:Y:S02]  /*d710*/  LOP3.LUT R0, R0, 0xff, RZ, 0xc0, !PT ;  /* 0x000000ff00007812 */ /* 0x000fe400078ec0ff */
[----:B------:R-:W-:-:S02]  /*d720*/  LOP3.LUT R26, R40, 0xff, RZ, 0xc0, !PT ;  /* 0x000000ff281a7812 */ /* 0x000fc400078ec0ff */
[----:B------:R-:W-:Y:S02]  /*d730*/  LOP3.LUT R25, R25, 0xff, RZ, 0xc0, !PT ;  /* 0x000000ff19197812 */ /* 0x000fe400078ec0ff */
[----:B------:R-:W-:Y:S02]  /*d740*/  LOP3.LUT R35, R20, 0xff, RZ, 0xc0, !PT ;  /* 0x000000ff14237812 */ /* 0x000fe400078ec0ff */
[----:B------:R-:W-:Y:S02]  /*d750*/  LOP3.LUT R32, R32, 0xff, RZ, 0xc0, !PT ;  /* 0x000000ff20207812 */ /* 0x000fe400078ec0ff */
[----:B------:R-:W-:Y:S02]  /*d760*/  LOP3.LUT R34, R34, 0xff, RZ, 0xc0, !PT ;  /* 0x000000ff22227812 */ /* 0x000fe400078ec0ff */
[----:B------:R-:W-:Y:S01]  /*d770*/  PRMT R61, R0, 0x7604, R33 ;  /* 0x00007604003d7816 */ /* 0x000fe20000000021 */
[----:B------:R-:W-:Y:S01]  /*d780*/  IMAD.IADD R0, R16, 0x1, R3 ;  /* 0x0000000110007824 */ /* 0x000fe200078e0203 */
[----:B------:R-:W-:-:S02]  /*d790*/  LOP3.LUT R37, R21, 0xff, RZ, 0xc0, !PT ;  /* 0x000000ff15257812 */ /* 0x000fc400078ec0ff */
[----:B------:R-:W-:Y:S02]  /*d7a0*/  PRMT R60, R25, 0x7604, R26 ;  /* 0x00007604193c7816 */ /* 0x000fe4000000001a */
[----:B------:R-:W0:Y:S01]  /*d7b0*/  LDS.128 R24, [R212+0x18000] ;  /* 0x01800000d4187984 */ /* 0x000e220000000c00 */
[----:B------:R-:W-:Y:S02]  /*d7c0*/  PRMT R65, R32, 0x7604, R35 ;  /* 0x0000760420417816 */ /* 0x000fe40000000023 */
[----:B------:R-:W-:Y:S02]  /*d7d0*/  PRMT R69, R34, 0x7604, R37 ;  /* 0x0000760422457816 */ /* 0x000fe40000000025 */
[----:B------:R-:W1:Y:S01]  /*d7e0*/  LDS.128 R32, [R0+0x18000] ;  /* 0x0180000000207984 */ /* 0x000e620000000c00 */
[----:B------:R-:W-:Y:S02]  /*d7f0*/  SHF.R.U32.HI R37, RZ, 0x10, R51 ;  /* 0x00000010ff257819 */ /* 0x000fe40000011633 */
[----:B------:R-:W-:-:S02]  /*d800*/  SHF.R.U32.HI R53, RZ, 0x10, R40 ;  /* 0x00000010ff357819 */ /* 0x000fc40000011628 */
[----:B------:R-:W-:Y:S02]  /*d810*/  LOP3.LUT R37, R37, 0xff, RZ, 0xc0, !PT ;  /* 0x000000ff25257812 */ /* 0x000fe400078ec0ff */
[----:B------:R-:W-:Y:S02]  /*d820*/  SHF.R.U32.HI R55, RZ, 0x10, R41 ;  /* 0x00000010ff377819 */ /* 0x000fe40000011629 */
[----:B------:R-:W-:Y:S02]  /*d830*/  PRMT R37, R37, 0x7054, R58 ;  /* 0x0000705425257816 */ /* 0x000fe4000000003a */
[----:B------:R-:W-:Y:S02]  /*d840*/  LOP3.LUT R53, R53, 0xff, RZ, 0xc0, !PT ;  /* 0x000000ff35357812 */ /* 0x000fe400078ec0ff */
[----:B------:R-:W-:Y:S02]  /*d850*/  SHF.R.U32.HI R58, RZ, 0x10, R39 ;  /* 0x00000010ff3a7819 */ /* 0x000fe40000011627 */
[----:B------:R-:W-:-:S02]  /*d860*/  SHF.R.U32.HI R3, RZ, 0x10, R50 ;  /* 0x00000010ff037819 */ /* 0x000fc40000011632 */
[----:B------:R-:W-:Y:S02]  /*d870*/  LOP3.LUT R55, R55, 0xff, RZ, 0xc0, !PT ;  /* 0x000000ff37377812 */ /* 0x000fe400078ec0ff */
[----:B------:R-:W-:Y:S02]  /*d880*/  PRMT R53, R53, 0x7054, R60 ;  /* 0x0000705435357816 */ /* 0x000fe4000000003c */
[----:B------:R-:W-:Y:S02]  /*d890*/  LOP3.LUT R58, R58, 0xff, RZ, 0xc0, !PT ;  /* 0x000000ff3a3a7812 */ /* 0x000fe400078ec0ff */
[----:B------:R-:W-:Y:S02]  /*d8a0*/  SHF.R.U32.HI R60, RZ, 0x10, R20 ;  /* 0x00000010ff3c7819 */ /* 0x000fe40000011614 */
[----:B------:R-:W-:Y:S02]  /*d8b0*/  LOP3.LUT R3, R3, 0xff, RZ, 0xc0, !PT ;  /* 0x000000ff03037812 */ /* 0x000fe400078ec0ff */
[----:B------:R-:W-:-:S02]  /*d8c0*/  PRMT R55, R55, 0x7054, R62 ;  /* 0x0000705437377816 */ /* 0x000fc4000000003e */
[----:B------:R-:W-:Y:S02]  /*d8d0*/  SHF.R.U32.HI R62, RZ, 0x10, R21 ;  /* 0x00000010ff3e7819 */ /* 0x000fe40000011615 */
[----:B------:R-:W-:Y:S02]  /*d8e0*/  PRMT R63, R58, 0x7054, R61 ;  /* 0x000070543a3f7816 */ /* 0x000fe4000000003d */
[----:B------:R-:W-:Y:S02]  /*d8f0*/  LOP3.LUT R60, R60, 0xff, RZ, 0xc0, !PT ;  /* 0x000000ff3c3c7812 */ /* 0x000fe400078ec0ff */
[----:B------:R-:W-:Y:S02]  /*d900*/  PRMT R3, R3, 0x7054, R52 ;  /* 0x0000705403037816 */ /* 0x000fe40000000034 */
[----:B------:R-:W-:Y:S02]  /*d910*/  SHF.R.U32.HI R52, RZ, 0x10, R38 ;  /* 0x00000010ff347819 */ /* 0x000fe40000011626 */
[----:B------:R-:W-:-:S02]  /*d920*/  LOP3.LUT R62, R62, 0xff, RZ, 0xc0, !PT ;  /* 0x000000ff3e3e7812 */ /* 0x000fc400078ec0ff */
[----:B------:R-:W-:Y:S02]  /*d930*/  LOP3.LUT R61, R37, 0xff000000, R51, 0xf8, !PT ;  /* 0xff000000253d7812 */ /* 0x000fe400078ef833 */
[----:B------:R-:W-:Y:S02]  /*d940*/  LOP3.LUT R63, R63, 0xff000000, R39, 0xf8, !PT ;  /* 0xff0000003f3f7812 */ /* 0x000fe400078ef827 */
[----:B------:R-:W-:Y:S02]  /*d950*/  PRMT R67, R60, 0x7054, R65 ;  /* 0x000070543c437816 */ /* 0x000fe40000000041 */
[----:B------:R-:W-:Y:S02]  /*d960*/  LOP3.LUT R60, R3, 0xff000000, R50, 0xf8, !PT ;  /* 0xff000000033c7812 */ /* 0x000fe400078ef832 */
[----:B------:R-:W-:Y:S02]  /*d970*/  LOP3.LUT R64, R55, 0xff000000, R41, 0xf8, !PT ;  /* 0xff00000037407812 */ /* 0x000fe400078ef829 */
[----:B------:R-:W-:-:S02]  /*d980*/  LOP3.LUT R52, R52, 0xff, RZ, 0xc0, !PT ;  /* 0x000000ff34347812 */ /* 0x000fc400078ec0ff */
[----:B------:R-:W-:Y:S02]  /*d990*/  PRMT R69, R62, 0x7054, R69 ;  /* 0x000070543e457816 */ /* 0x000fe40000000045 */
[-C--:B0-----:R-:W-:Y:S02]  /*d9a0*/  F2FP.F16.E4M3.UNPACK_B R3, R26.reuse ;  /* 0x0000001aff03723e */ /* 0x081fe400020006ff */
[----:B------:R-:W-:Y:S02]  /*d9b0*/  F2FP.F16.E4M3.UNPACK_B R41, R26.H1 ;  /* 0x0000001aff29723e */ /* 0x000fe400030006ff */
[----:B------:R-:W-:Y:S02]  /*d9c0*/  F2FP.F16.E4M3.UNPACK_B R62, R61 ;  /* 0x0000003dff3e723e */ /* 0x000fe400020006ff */
[----:B------:R-:W-:Y:S02]  /*d9d0*/  F2FP.F16.E4M3.UNPACK_B R66, R63 ;  /* 0x0000003fff42723e */ /* 0x000fe400020006ff */
[----:B-1----:R-:W-:-:S02]  /*d9e0*/  F2FP.F16.E4M3.UNPACK_B R26, R33 ;  /* 0x00000021ff1a723e */ /* 0x002fc400020006ff */
[----:B------:R-:W-:Y:S02]  /*d9f0*/  PRMT R59, R52, 0x7054, R59 ;  /* 0x00007054343b7816 */ /* 0x000fe4000000003b */
[----:B------:R-:W-:Y:S02]  /*da00*/  LOP3.LUT R37, R53, 0xff000000, R40, 0xf8, !PT ;  /* 0xff00000035257812 */ /* 0x000fe400078ef828 */
[----:B------:R-:W-:Y:S01]  /*da10*/  LOP3.LUT R20, R67, 0xff000000, R20, 0xf8, !PT ;  /* 0xff00000043147812 */ /* 0x000fe200078ef814 */
[----:B------:R-:W-:Y:S01]  /*da20*/  HADD2.F32 R67, -RZ, R66.H0_H0 ;  /* 0x20000042ff437230 */ /* 0x000fe20000004100 */
[----:B------:R-:W-:Y:S01]  /*da30*/  LOP3.LUT R69, R69, 0xff000000, R21, 0xf8, !PT ;  /* 0xff00000045457812 */ /* 0x000fe200078ef815 */
[--C-:B------:R-:W-:Y:S01]  /*da40*/  HADD2.F32 R21, -RZ, R26.reuse.H0_H0 ;  /* 0x2000001aff157230 */ /* 0x100fe20000004100 */
[-C--:B------:R-:W-:Y:S01]  /*da50*/  F2FP.F16.E4M3.UNPACK_B R39, R25.reuse ;  /* 0x00000019ff27723e */ /* 0x080fe200020006ff */
[----:B------:R-:W-:Y:S01]  /*da60*/  HADD2.F32 R26, -RZ, R26.H1_H1 ;  /* 0x3000001aff1a7230 */ /* 0x000fe20000004100 */
[----:B------:R-:W-:Y:S01]  /*da70*/  F2FP.F16.E4M3.UNPACK_B R40, R25.H1 ;  /* 0x00000019ff28723e */ /* 0x000fe200030006ff */
[--C-:B------:R-:W-:Y:S01]  /*da80*/  HADD2.F32 R25, -RZ, R62.reuse.H0_H0 ;  /* 0x2000003eff197230 */ /* 0x100fe20000004100 */
[----:B------:R-:W-:Y:S01]  /*da90*/  LOP3.LUT R65, R59, 0xff000000, R38, 0xf8, !PT ;  /* 0xff0000003b417812 */ /* 0x000fe200078ef826 */
[----:B------:R-:W-:Y:S01]  /*daa0*/  HADD2.F32 R62, -RZ, R62.H1_H1 ;  /* 0x3000003eff3e7230 */ /* 0x000fe20000004100 */
[-C--:B------:R-:W-:Y:S01]  /*dab0*/  F2FP.F16.E4M3.UNPACK_B R50, R27.reuse ;  /* 0x0000001bff32723e */ /* 0x080fe200020006ff */
[----:B------:R-:W-:Y:S01]  /*dac0*/  HADD2.F32 R66, -RZ, R66.H1_H1 ;  /* 0x30000042ff427230 */ /* 0x000fe20000004100 */
[----:B------:R-:W-:-:S02]  /*dad0*/  F2FP.F16.E4M3.UNPACK_B R51, R27.H1 ;  /* 0x0000001bff33723e */ /* 0x000fc400030006ff */
[-C--:B------:R-:W-:Y:S01]  /*dae0*/  F2FP.F16.E4M3.UNPACK_B R58, R35.reuse ;  /* 0x00000023ff3a723e */ /* 0x080fe200020006ff */
[C---:B------:R-:W-:Y:S01]  /*daf0*/  FMUL.FTZ R71, R26.reuse, R62 ;  /* 0x0000003e1a477220 */ /* 0x040fe20000410000 */
[----:B------:R-:W-:Y:S01]  /*db00*/  F2FP.F16.E4M3.UNPACK_B R59, R35.H1 ;  /* 0x00000023ff3b723e */ /* 0x000fe200030006ff */
[----:B------:R-:W-:Y:S01]  /*db10*/  FMUL.FTZ R68, R26, R66 ;  /* 0x000000421a447220 */ /* 0x000fe20000410000 */
[-C--:B------:R-:W-:Y:S02]  /*db20*/  F2FP.F16.E4M3.UNPACK_B R27, R24.reuse ;  /* 0x00000018ff1b723e */ /* 0x080fe400020006ff */
[----:B------:R-:W-:Y:S01]  /*db30*/  F2FP.F16.E4M3.UNPACK_B R38, R24.H1 ;  /* 0x00000018ff26723e */ /* 0x000fe200030006ff */
[--C-:B------:R-:W-:Y:S01]  /*db40*/  HADD2.F32 R24, -RZ, R39.reuse.H0_H0 ;  /* 0x20000027ff187230 */ /* 0x100fe20000004100 */
[----:B------:R-:W-:Y:S01]  /*db50*/  F2FP.F16.E4M3.UNPACK_B R53, R33.H1 ;  /* 0x00000021ff35723e */ /* 0x000fe200030006ff */
[C---:B------:R-:W-:Y:S01]  /*db60*/  FMUL.FTZ R33, R21.reuse, R67 ;  /* 0x0000004315217220 */ /* 0x040fe20000410000 */
[-C--:B------:R-:W-:Y:S01]  /*db70*/  F2FP.F16.E4M3.UNPACK_B R35, R32.reuse ;  /* 0x00000020ff23723e */ /* 0x080fe200020006ff */
[----:B------:R-:W-:Y:S01]  /*db80*/  HADD2.F32 R39, -RZ, R39.H1_H1 ;  /* 0x30000027ff277230 */ /* 0x000fe20000004100 */
[----:B------:R-:W-:Y:S01]  /*db90*/  F2FP.F16.E4M3.UNPACK_B R52, R32.H1 ;  /* 0x00000020ff34723e */ /* 0x000fe200030006ff */
[-C--:B------:R-:W-:Y:S01]  /*dba0*/  FMUL.FTZ R32, R21, R25.reuse ;  /* 0x0000001915207220 */ /* 0x080fe20000410000 */
[-C--:B------:R-:W-:Y:S01]  /*dbb0*/  F2FP.F16.E4M3.UNPACK_B R21, R34.reuse ;  /* 0x00000022ff15723e */ /* 0x080fe200020006ff */
[C---:B------:R-:W-:Y:S01]  /*dbc0*/  FFMA.FTZ R25, R24.reuse, R25, -R33 ;  /* 0x0000001918197223 */ /* 0x040fe20000010821 */
[----:B------:R-:W-:Y:S01]  /*dbd0*/  F2FP.F16.E4M3.UNPACK_B R55, R34.H1 ;  /* 0x00000022ff37723e */ /* 0x000fe200030006ff */
[----:B------:R-:W-:Y:S01]  /*dbe0*/  FFMA.FTZ R33, R24, R67, R32 ;  /* 0x0000004318217223 */ /* 0x000fe20000010020 */
[----:B------:R-:W-:Y:S01]  /*dbf0*/  F2FP.F16.E4M3.UNPACK_B R34, R63.H1 ;  /* 0x0000003fff22723e */ /* 0x000fe200030006ff */
[----:B------:R-:W-:Y:S01]  /*dc00*/  HADD2.F32 R24, -RZ, R53.H0_H0 ;  /* 0x20000035ff187230 */ /* 0x000fe20000004100 */
[----:B------:R-:W-:Y:S01]  /*dc10*/  F2FP.F16.E4M3.UNPACK_B R61, R61.H1 ;  /* 0x0000003dff3d723e */ /* 0x000fe200030006ff */
[----:B------:R-:W-:-:S02]  /*dc20*/  HADD2.F32 R32, -RZ, R40.H0_H0 ;  /* 0x20000028ff207230 */ /* 0x000fc40000004100 */
[C---:B------:R-:W-:Y:S01]  /*dc30*/  FFMA.FTZ R26, R39.reuse, R66, R71 ;  /* 0x00000042271a7223 */ /* 0x040fe20000010047 */
[--C-:B------:R-:W-:Y:S01]  /*dc40*/  HADD2.F32 R67, -RZ, R34.reuse.H0_H0 ;  /* 0x20000022ff437230 */ /* 0x100fe20000004100 */
[-C--:B------:R-:W-:Y:S01]  /*dc50*/  F2FP.F16.E4M3.UNPACK_B R66, R69.reuse ;  /* 0x00000045ff42723e */ /* 0x080fe200020006ff */
[----:B------:R-:W-:Y:S01]  /*dc60*/  HADD2.F32 R63, -RZ, R61.H0_H0 ;  /* 0x2000003dff3f7230 */ /* 0x000fe20000004100 */
[----:B------:R-:W-:Y:S01]  /*dc70*/  F2FP.F16.E4M3.UNPACK_B R69, R69.H1 ;  /* 0x00000045ff45723e */ /* 0x000fe200030006ff */
[----:B------:R-:W-:Y:S02]  /*dc80*/  HADD2.F32 R53, -RZ, R53.H1_H1 ;  /* 0x30000035ff357230 */ /* 0x000fe40000004100 */
[C---:B------:R-:W-:Y:S01]  /*dc90*/  FMUL.FTZ R73, R24.reuse, R67 ;  /* 0x0000004318497220 */ /* 0x040fe20000410000 */
[----:B------:R-:W-:Y:S02]  /*dca0*/  HADD2.F32 R61, -RZ, R61.H1_H1 ;  /* 0x3000003dff3d7230 */ /* 0x000fe40000004100 */
[----:B------:R-:W-:Y:S01]  /*dcb0*/  FMUL.FTZ R70, R24, R63 ;  /* 0x0000003f18467220 */ /* 0x000fe20000410000 */
[----:B------:R-:W-:Y:S01]  /*dcc0*/  FFMA.FTZ R24, R39, R62, -R68 ;  /* 0x0000003e27187223 */ /* 0x000fe20000010844 */
[----:B------:R-:W-:Y:S01]  /*dcd0*/  F2FP.F16.E4M3.UNPACK_B R39, R64 ;  /* 0x00000040ff27723e */ /* 0x000fe200020006ff */
[----:B------:R-:W-:-:S02]  /*dce0*/  HADD2.F32 R62, -RZ, R34.H1_H1 ;  /* 0x30000022ff3e7230 */ /* 0x000fc40000004100 */
[C---:B------:R-:W-:Y:S01]  /*dcf0*/  FFMA.FTZ R70, R32.reuse, R67, R70 ;  /* 0x0000004320467223 */ /* 0x040fe20000010046 */
[----:B------:R-:W-:Y:S01]  /*dd00*/  FFMA.FTZ R73, R32, R63, -R73 ;  /* 0x0000003f20497223 */ /* 0x000fe20000010849 */
[----:B------:R-:W-:Y:S01]  /*dd10*/  HADD2.F32 R67, -RZ, R66.H0_H0 ;  /* 0x20000042ff437230 */ /* 0x000fe20000004100 */
[----:B------:R-:W-:Y:S01]  /*dd20*/  F2FP.F16.E4M3.UNPACK_B R64, R64.H1 ;  /* 0x00000040ff40723e */ /* 0x000fe200030006ff */
[----:B------:R-:W-:Y:S02]  /*dd30*/  HADD2.F32 R34, -RZ, R58.H0_H0 ;  /* 0x2000003aff227230 */ /* 0x000fe40000004100 */
[C---:B------:R-:W-:Y:S01]  /*dd40*/  FMUL.FTZ R71, R53.reuse, R62 ;  /* 0x0000003e35477220 */ /* 0x040fe20000410000 */
[----:B------:R-:W-:Y:S02]  /*dd50*/  HADD2.F32 R63, -RZ, R39.H0_H0 ;  /* 0x20000027ff3f7230 */ /* 0x000fe40000004100 */
[----:B------:R-:W-:Y:S01]  /*dd60*/  FMUL.FTZ R53, R53, R61 ;  /* 0x0000003d35357220 */ /* 0x000fe20000410000 */
[----:B------:R-:W-:-:S02]  /*dd70*/  HADD2.F32 R40, -RZ, R40.H1_H1 ;  /* 0x30000028ff287230 */ /* 0x000fc40000004100 */
[C---:B------:R-:W-:Y:S01]  /*dd80*/  FMUL.FTZ R75, R34.reuse, R67 ;  /* 0x00000043224b7220 */ /* 0x040fe20000410000 */
[----:B------:R-:W-:Y:S02]  /*dd90*/  HADD2.F32 R32, -RZ, R50.H0_H0 ;  /* 0x20000032ff207230 */ /* 0x000fe40000004100 */
[----:B------:R-:W-:Y:S01]  /*dda0*/  FMUL.FTZ R34, R34, R63 ;  /* 0x0000003f22227220 */ /* 0x000fe20000410000 */
[----:B------:R-:W-:Y:S02]  /*ddb0*/  HADD2.F32 R58, -RZ, R58.H1_H1 ;  /* 0x3000003aff3a7230 */ /* 0x000fe40000004100 */
[----:B------:R-:W-:Y:S01]  /*ddc0*/  FFMA.FTZ R68, R40, R61, -R71 ;  /* 0x0000003d28447223 */ /* 0x000fe20000010847 */
[----:B------:R-:W-:Y:S02]  /*ddd0*/  HADD2.F32 R61, -RZ, R66.H1_H1 ;  /* 0x30000042ff3d7230 */ /* 0x000fe40000004100 */
[C---:B------:R-:W-:Y:S01]  /*dde0*/  FFMA.FTZ R75, R32.reuse, R63, -R75 ;  /* 0x0000003f204b7223 */ /* 0x040fe2000001084b */
[----:B------:R-:W-:Y:S01]  /*ddf0*/  FFMA.FTZ R67, R32, R67, R34 ;  /* 0x0000004320437223 */ /* 0x000fe20000010022 */
[----:B------:R-:W-:Y:S01]  /*de00*/  FFMA.FTZ R71, R40, R62, R53 ;  /* 0x0000003e28477223 */ /* 0x000fe20000010035 */
[----:B------:R-:W-:-:S02]  /*de10*/  HADD2.F32 R39, -RZ, R39.H1_H1 ;  /* 0x30000027ff277230 */ /* 0x000fc40000004100 */
[C---:B------:R-:W-:Y:S01]  /*de20*/  FMUL.FTZ R77, R58.reuse, R61 ;  /* 0x0000003d3a4d7220 */ /* 0x040fe20000410000 */
[----:B------:R-:W-:Y:S01]  /*de30*/  HADD2.F32 R63, -RZ, R69.H0_H0 ;  /* 0x20000045ff3f7230 */ /* 0x000fe20000004100 */
[----:B------:R-:W-:Y:S01]  /*de40*/  F2FP.F16.E4M3.UNPACK_B R40, R65.H1 ;  /* 0x00000041ff28723e */ /* 0x000fe200030006ff */
[----:B------:R-:W-:Y:S02]  /*de50*/  HADD2.F32 R34, -RZ, R59.H0_H0 ;  /* 0x2000003bff227230 */ /* 0x000fe40000004100 */
[----:B------:R-:W-:Y:S01]  /*de60*/  FMUL.FTZ R58, R58, R39 ;  /* 0x000000273a3a7220 */ /* 0x000fe20000410000 */
[----:B------:R-:W-:Y:S01]  /*de70*/  HADD2.F32 R53, -RZ, R64.H0_H0 ;  /* 0x20000040ff357230 */ /* 0x000fe20000004100 */
[----:B------:R-:W-:Y:S01]  /*de80*/  F2FP.F16.E4M3.UNPACK_B R65, R65 ;  /* 0x00000041ff41723e */ /* 0x000fe200020006ff */
[----:B------:R-:W-:Y:S02]  /*de90*/  HADD2.F32 R50, -RZ, R50.H1_H1 ;  /* 0x30000032ff327230 */ /* 0x000fe40000004100 */
[----:B------:R-:W-:Y:S01]  /*dea0*/  FMUL.FTZ R79, R34, R63 ;  /* 0x0000003f224f7220 */ /* 0x000fe20000410000 */
[----:B------:R-:W-:-:S02]  /*deb0*/  HADD2.F32 R32, -RZ, R51.H0_H0 ;  /* 0x20000033ff207230 */ /* 0x000fc40000004100 */
[----:B------:R-:W-:Y:S01]  /*dec0*/  FMUL.FTZ R34, R34, R53 ;  /* 0x0000003522227220 */ /* 0x000fe20000410000 */
[----:B------:R-:W-:Y:S02]  /*ded0*/  HADD2.F32 R64, -RZ, R64.H1_H1 ;  /* 0x30000040ff407230 */ /* 0x000fe40000004100 */
[C---:B------:R-:W-:Y:S01]  /*dee0*/  FFMA.FTZ R72, R50.reuse, R39, -R77 ;  /* 0x0000002732487223 */ /* 0x040fe2000001084d */
[----:B------:R-:W-:Y:S01]  /*def0*/  FFMA.FTZ R74, R50, R61, R58 ;  /* 0x0000003d324a7223 */ /* 0x000fe2000001003a */
[C---:B------:R-:W-:Y:S01]  /*df00*/  FFMA.FTZ R76, R32.reuse, R63, R34 ;  /* 0x0000003f204c7223 */ /* 0x040fe20000010022 */
[----:B------:R-:W-:Y:S01]  /*df10*/  HADD2.F32 R50, -RZ, R69.H1_H1 ;  /* 0x30000045ff327230 */ /* 0x000fe20000004100 */
[-C--:B------:R-:W-:Y:S01]  /*df20*/  F2FP.F16.E4M3.UNPACK_B R39, R60.reuse.H1 ;  /* 0x0000003cff27723e */ /* 0x080fe200030006ff */
[----:B------:R-:W-:Y:S02]  /*df30*/  HADD2.F32 R59, -RZ, R59.H1_H1 ;  /* 0x3000003bff3b7230 */ /* 0x000fe40000004100 */
[----:B------:R-:W-:Y:S01]  /*df40*/  FFMA.FTZ R79, R32, R53, -R79 ;  /* 0x00000035204f7223 */ /* 0x000fe2000001084f */
[----:B------:R-:W-:Y:S01]  /*df50*/  HADD2.F32 R61, -RZ, R40.H0_H0 ;  /* 0x20000028ff3d7230 */ /* 0x000fe20000004100 */
[----:B------:R-:W-:Y:S01]  /*df60*/  F2FP.F16.E4M3.UNPACK_B R60, R60 ;  /* 0x0000003cff3c723e */ /* 0x000fe200020006ff */
[----:B------:R-:W-:-:S02]  /*df70*/  HADD2.F32 R34, -RZ, R52.H0_H0 ;  /* 0x20000034ff227230 */ /* 0x000fc40000004100 */
[C---:B------:R-:W-:Y:S01]  /*df80*/  FMUL.FTZ R58, R59.reuse, R50 ;  /* 0x000000323b3a7220 */ /* 0x040fe20000410000 */
[----:B------:R-:W-:Y:S02]  /*df90*/  HADD2.F32 R51, -RZ, R51.H1_H1 ;  /* 0x30000033ff337230 */ /* 0x000fe40000004100 */
[-C--:B------:R-:W-:Y:S01]  /*dfa0*/  FMUL.FTZ R63, R59, R64.reuse ;  /* 0x000000403b3f7220 */ /* 0x080fe20000410000 */
[----:B------:R-:W-:Y:S02]  /*dfb0*/  HADD2.F32 R53, -RZ, R39.H0_H0 ;  /* 0x20000027ff357230 */ /* 0x000fe40000004100 */
[----:B------:R-:W-:Y:S01]  /*dfc0*/  FMUL.FTZ R59, R34, R61 ;  /* 0x0000003d223b7220 */ /* 0x000fe20000410000 */
[----:B------:R-:W-:Y:S02]  /*dfd0*/  HADD2.F32 R32, -RZ, R38.H0_H0 ;  /* 0x20000026ff207230 */ /* 0x000fe40000004100 */
[----:B------:R-:W-:Y:S01]  /*dfe0*/  FFMA.FTZ R78, R51, R64, -R58 ;  /* 0x00000040334e7223 */ /* 0x000fe2000001083a */
[----:B------:R-:W-:-:S02]  /*dff0*/  HADD2.F32 R52, -RZ, R52.H1_H1 ;  /* 0x30000034ff347230 */ /* 0x000fc40000004100 */
[-C--:B------:R-:W-:Y:S01]  /*e000*/  FMUL.FTZ R34, R34, R53.reuse ;  /* 0x0000003522227220 */ /* 0x080fe20000410000 */
[----:B------:R-:W-:Y:S02]  /*e010*/  HADD2.F32 R39, -RZ, R39.H1_H1 ;  /* 0x30000027ff277230 */ /* 0x000fe40000004100 */
[C---:B------:R-:W-:Y:S01]  /*e020*/  FFMA.FTZ R58, R32.reuse, R53, -R59 ;  /* 0x00000035203a7223 */ /* 0x040fe2000001083b */
[----:B------:R-:W-:Y:S02]  /*e030*/  HADD2.F32 R53, -RZ, R40.H1_H1 ;  /* 0x30000028ff357230 */ /* 0x000fe40000004100 */
[----:B------:R-:W-:Y:S01]  /*e040*/  FFMA.FTZ R69, R51, R50, R63 ;  /* 0x0000003233457223 */ /* 0x000fe2000001003f */
[----:B------:R-:W-:Y:S02]  /*e050*/  HADD2.F32 R38, -RZ, R38.H1_H1 ;  /* 0x30000026ff267230 */ /* 0x000fe40000004100 */
[----:B------:R-:W-:Y:S01]  /*e060*/  FFMA.FTZ R61, R32, R61, R34 ;  /* 0x0000003d203d7223 */ /* 0x000fe20000010022 */
[----:B------:R-:W-:-:S02]  /*e070*/  HADD2.F32 R51, -RZ, R65.H0_H0 ;  /* 0x20000041ff337230 */ /* 0x000fc40000004100 */
[C---:B------:R-:W-:Y:S01]  /*e080*/  FMUL.FTZ R59, R52.reuse, R53 ;  /* 0x00000035343b7220 */ /* 0x040fe20000410000 */
[----:B------:R-:W-:Y:S01]  /*e090*/  FMUL.FTZ R52, R52, R39 ;  /* 0x0000002734347220 */ /* 0x000fe20000410000 */
[----:B------:R-:W-:Y:S01]  /*e0a0*/  HADD2.F32 R34, -RZ, R35.H0_H0 ;  /* 0x20000023ff227230 */ /* 0x000fe20000004100 */
[----:B------:R-:W-:Y:S01]  /*e0b0*/  F2FP.SATFINITE.E4M3.F32.PACK_AB_MERGE_C R68, R68, R73, RZ ;  /* 0x000000494444723e */ /* 0x000fe200048070ff */
[C---:B------:R-:W-:Y:S01]  /*e0c0*/  FFMA.FTZ R63, R38.reuse, R39, -R59 ;  /* 0x00000027263f7223 */ /* 0x040fe2000001083b */
[----:B------:R-:W-:Y:S01]  /*e0d0*/  FFMA.FTZ R52, R38, R53, R52 ;  /* 0x0000003526347223 */ /* 0x000fe20000010034 */
[----:B------:R-:W-:Y:S02]  /*e0e0*/  HADD2.F32 R39, -RZ, R60.H0_H0 ;  /* 0x2000003cff277230 */ /* 0x000fe40000004100 */
[----:B------:R-:W-:Y:S01]  /*e0f0*/  FMUL.FTZ R53, R34, R51 ;  /* 0x0000003322357220 */ /* 0x000fe20000410000 */
[----:B------:R-:W-:Y:S01]  /*e100*/  HADD2.F32 R32, -RZ, R27.H0_H0 ;  /* 0x2000001bff207230 */ /* 0x000fe20000004100 */
[----:B------:R-:W-:Y:S01]  /*e110*/  F2FP.SATFINITE.E4M3.F32.PACK_AB_MERGE_C R70, R71, R70, RZ ;  /* 0x000000464746723e */ /* 0x000fe200048070ff */
[----:B------:R-:W-:-:S02]  /*e120*/  HADD2.F32 R38, -RZ, R65.H1_H1 ;  /* 0x30000041ff267230 */ /* 0x000fc40000004100 */
[-C--:B------:R-:W-:Y:S01]  /*e130*/  FMUL.FTZ R59, R34, R39.reuse ;  /* 0x00000027223b7220 */ /* 0x080fe20000410000 */
[----:B------:R-:W-:Y:S02]  /*e140*/  HADD2.F32 R35, -RZ, R35.H1_H1 ;  /* 0x30000023ff237230 */ /* 0x000fe40000004100 */
[C---:B------:R-:W-:Y:S01]  /*e150*/  FFMA.FTZ R53, R32.reuse, R39, -R53 ;  /* 0x0000002720357223 */ /* 0x040fe20000010835 */
[----:B------:R-:W-:Y:S01]  /*e160*/  HADD2.F32 R60, -RZ, R60.H1_H1 ;  /* 0x3000003cff3c7230 */ /* 0x000fe20000004100 */
[----:B------:R-:W-:Y:S01]  /*e170*/  F2FP.F16.E4M3.UNPACK_B R39, R20.H1 ;  /* 0x00000014ff27723e */ /* 0x000fe200030006ff */
[----:B------:R-:W-:Y:S02]  /*e180*/  HADD2.F32 R27, -RZ, R27.H1_H1 ;  /* 0x3000001bff1b7230 */ /* 0x000fe40000004100 */
[C---:B------:R-:W-:Y:S01]  /*e190*/  FMUL.FTZ R40, R35.reuse, R38 ;  /* 0x0000002623287220 */ /* 0x040fe20000410000 */
[----:B------:R-:W-:Y:S01]  /*e1a0*/  FFMA.FTZ R59, R32, R51, R59 ;  /* 0x00000033203b7223 */ /* 0x000fe2000001003b */
[-C--:B------:R-:W-:Y:S01]  /*e1b0*/  FMUL.FTZ R35, R35, R60.reuse ;  /* 0x0000003c23237220 */ /* 0x080fe20000410000 */
[----:B------:R-:W-:Y:S01]  /*e1c0*/  F2FP.F16.E4M3.UNPACK_B R34, R37.H1 ;  /* 0x00000025ff22723e */ /* 0x000fe200030006ff */
[----:B------:R-:W-:Y:S01]  /*e1d0*/  FFMA.FTZ R60, R27, R60, -R40 ;  /* 0x0000003c1b3c7223 */ /* 0x000fe20000010828 */
[----:B------:R-:W-:-:S02]  /*e1e0*/  HADD2.F32 R40, -RZ, R39.H0_H0 ;  /* 0x20000027ff287230 */ /* 0x000fc40000004100 */
[----:B------:R-:W-:Y:S01]  /*e1f0*/  FFMA.FTZ R50, R27, R38, R35 ;  /* 0x000000261b327223 */ /* 0x000fe20000010023 */
[----:B------:R-:W-:Y:S01]  /*e200*/  HADD2.F32 R32, -RZ, R55.H0_H0 ;  /* 0x20000037ff207230 */ /* 0x000fe20000004100 */
[----:B------:R-:W-:Y:S01]  /*e210*/  F2FP.F16.E4M3.UNPACK_B R20, R20 ;  /* 0x00000014ff14723e */ /* 0x000fe200020006ff */
[----:B------:R-:W-:Y:S01]  /*e220*/  HADD2.F32 R35, -RZ, R34.H0_H0 ;  /* 0x20000022ff237230 */ /* 0x000fe20000004100 */
[----:B------:R-:W-:Y:S01]  /*e230*/  F2FP.F16.E4M3.UNPACK_B R37, R37 ;  /* 0x00000025ff25723e */ /* 0x000fe200020006ff */
        /* <DEDUP_REMOVED lines=8> */
[----:B------:R-:W-:Y:S02]  /*e2c0*/  HADD2.F32 R41, -RZ, R41.H1_H1 ;  /* 0x30000029ff297230 */ /* 0x000fe40000004100 */
[C---:B------:R-:W-:Y:S01]  /*e2d0*/  FMUL.FTZ R62, R55.reuse, R38 ;  /* 0x00000026373e7220 */ /* 0x040fe20000410000 */
[----:B------:R-:W-:Y:S02]  /*e2e0*/  HADD2.F32 R27, -RZ, R21.H0_H0 ;  /* 0x20000015ff1b7230 */ /* 0x000fe40000004100 */
[----:B------:R-:W-:Y:S01]  /*e2f0*/  FMUL.FTZ R55, R55, R34 ;  /* 0x0000002237377220 */ /* 0x000fe20000410000 */
[----:B------:R-:W-:-:S02]  /*e300*/  HADD2.F32 R35, -RZ, R20.H0_H0 ;  /* 0x20000014ff237230 */ /* 0x000fc40000004100 */
[C---:B------:R-:W-:Y:S01]  /*e310*/  FFMA.FTZ R64, R41.reuse, R34, -R62 ;  /* 0x0000002229407223 */ /* 0x040fe2000001083e */
[----:B------:R-:W-:Y:S02]  /*e320*/  HADD2.F32 R21, -RZ, R21.H1_H1 ;  /* 0x30000015ff157230 */ /* 0x000fe40000004100 */
[----:B------:R-:W-:Y:S01]  /*e330*/  FFMA.FTZ R66, R41, R38, R55 ;  /* 0x0000002629427223 */ /* 0x000fe20000010037 */
[----:B------:R-:W-:Y:S01]  /*e340*/  HADD2.F32 R38, -RZ, R20.H1_H1 ;  /* 0x30000014ff267230 */ /* 0x000fe20000004100 */
[----:B------:R-:W-:Y:S01]  /*e350*/  F2FP.SATFINITE.E4M3.F32.PACK_AB_MERGE_C R58, R63, R58, RZ ;  /* 0x0000003a3f3a723e */ /* 0x000fe200048070ff */
[--C-:B------:R-:W-:Y:S01]  /*e360*/  HADD2.F32 R32, -RZ, R37.reuse.H0_H0 ;  /* 0x20000025ff207230 */ /* 0x100fe20000004100 */
[----:B------:R-:W-:Y:S01]  /*e370*/  F2FP.SATFINITE.E4M3.F32.PACK_AB_MERGE_C R39, R64, R39, RZ ;  /* 0x000000274027723e */ /* 0x000fe200048070ff */
[----:B------:R-:W-:Y:S02]  /*e380*/  HADD2.F32 R34, -RZ, R37.H1_H1 ;  /* 0x30000025ff227230 */ /* 0x000fe40000004100 */
[----:B------:R-:W-:Y:S01]  /*e390*/  FMUL.FTZ R37, R27, R35 ;  /* 0x000000231b257220 */ /* 0x000fe20000410000 */
[----:B------:R-:W-:-:S02]  /*e3a0*/  HADD2.F32 R20, -RZ, R3.H0_H0 ;  /* 0x20000003ff147230 */ /* 0x000fc40000004100 */
[----:B------:R-:W-:Y:S01]  /*e3b0*/  FMUL.FTZ R62, R21, R38 ;  /* 0x00000026153e7220 */ /* 0x000fe20000410000 */
[----:B------:R-:W-:Y:S02]  /*e3c0*/  HADD2.F32 R3, -RZ, R3.H1_H1 ;  /* 0x30000003ff037230 */ /* 0x000fe40000004100 */
[----:B------:R-:W-:Y:S01]  /*e3d0*/  FMUL.FTZ R40, R27, R32 ;  /* 0x000000201b287220 */ /* 0x000fe20000410000 */
[----:B------:R-:W-:Y:S01]  /*e3e0*/  FMUL.FTZ R21, R21, R34 ;  /* 0x0000002215157220 */ /* 0x000fe20000410000 */
[----:B------:R-:W-:Y:S01]  /*e3f0*/  FFMA.FTZ R37, R20, R32, -R37 ;  /* 0x0000002014257223 */ /* 0x000fe20000010825 */
[----:B------:R-:W-:Y:S01]  /*e400*/  F2FP.SATFINITE.E4M3.F32.PACK_AB_MERGE_C R27, R78, R79, RZ ;  /* 0x0000004f4e1b723e */ /* 0x000fe200048070ff */
[C---:B------:R-:W-:Y:S01]  /*e410*/  FFMA.FTZ R62, R3.reuse, R34, -R62 ;  /* 0x00000022033e7223 */ /* 0x040fe2000001083e */
[----:B------:R-:W-:Y:S01]  /*e420*/  FFMA.FTZ R40, R20, R35, R40 ;  /* 0x0000002314287223 */ /* 0x000fe20000010028 */
        /* <DEDUP_REMOVED lines=14> */
.L_x_1471:
[----:B------:R-:W-:Y:S05]  /*e510*/  BSYNC B1 ;  /* 0x0000000000017941 */ /* 0x000fea0003800000 */
.L_x_1470:
[----:B------:R-:W-:Y:S04]  /*e520*/  BSSY B1, `(.L_x_1472) ;  /* 0x00000f8000017945 */ /* 0x000fe80003800000 */
[----:B------:R-:W-:Y:S05]  /*e530*/  @P2 BRA `(.L_x_1473) ;  /* 0x0000000c00d82947 */ /* 0x000fea0003800000 */
[----:B0----5:R-:W-:Y:S02]  /*e540*/  SHF.R.U32.HI R3, RZ, 0x8, R28 ;  /* 0x00000008ff037819 */ /* 0x021fe4000001161c */
[----:B------:R-:W-:Y:S02]  /*e550*/  SHF.R.U32.HI R21, RZ, 0x8, R30 ;  /* 0x00000008ff157819 */ /* 0x000fe4000001161e */
[----:B-1----:R-:W-:Y:S02]  /*e560*/  LOP3.LUT R0, R28, 0xff, RZ, 0xc0, !PT ;  /* 0x000000ff1c007812 */ /* 0x002fe400078ec0ff */
[----:B------:R-:W-:Y:S02]  /*e570*/  LOP3.LUT R3, R3, 0xff, RZ, 0xc0, !PT ;  /* 0x000000ff03037812 */ /* 0x000fe400078ec0ff */
[----:B------:R-:W-:Y:S02]  /*e580*/  LEA.HI R26, R54, R215, RZ, 0x1c ;  /* 0x000000d7361a7211 */ /* 0x000fe400078fe0ff */
[----:B------:R-:W-:-:S02]  /*e590*/  LOP3.LUT R27, R21, 0xff, RZ, 0xc0, !PT ;  /* 0x000000ff151b7812 */ /* 0x000fc400078ec0ff */
[----:B------:R-:W-:Y:S02]  /*e5a0*/  LOP3.LUT R24, R30, 0xff, RZ, 0xc0, !PT ;  /* 0x000000ff1e187812 */ /* 0x000fe400078ec0ff */
[----:B------:R-:W-:Y:S02]  /*e5b0*/  PRMT R21, R3, 0x7604, R0 ;  /* 0x0000760403157816 */ /* 0x000fe40000000000 */
[----:B------:R-:W-:Y:S02]  /*e5c0*/  SHF.R.S32.HI R3, RZ, 0x1f, R26 ;  /* 0x0000001fff037819 */ /* 0x000fe4000001141a */
[----:B------:R-:W-:Y:S02]  /*e5d0*/  PRMT R37, R27, 0x7604, R24 ;  /* 0x000076041b257816 */ /* 0x000fe40000000018 */
[----:B------:R-:W-:Y:S01]  /*e5e0*/  LEA.HI R27, R3, R26, RZ, 0x3 ;  /* 0x0000001a031b7211 */ /* 0x000fe200078f18ff */
[----:B------:R-:W-:Y:S01]  /*e5f0*/  IMAD.SHL.U32 R3, R26, 0x10, RZ ;  /* 0x000000101a037824 */ /* 0x000fe200078e00ff */
[----:B------:R-:W-:-:S02]  /*e600*/  SHF.R.U32.HI R25, RZ, 0x8, R29 ;  /* 0x00000008ff197819 */ /* 0x000fc4000001161d */
[----:B------:R-:W-:Y:S01]  /*e610*/  LOP3.LUT R20, R29, 0xff, RZ, 0xc0, !PT ;  /* 0x000000ff1d147812 */ /* 0x000fe200078ec0ff */
[----:B------:R-:W-:Y:S01]  /*e620*/  IMAD.SHL.U32 R32, R27, 0x800, RZ ;  /* 0x000008001b207824 */ /* 0x000fe200078e00ff */
[----:B------:R-:W-:Y:S02]  /*e630*/  LOP3.LUT R25, R25, 0xff, RZ, 0xc0, !PT ;  /* 0x000000ff19197812 */ /* 0x000fe400078ec0ff */
[----:B------:R-:W-:Y:S02]  /*e640*/  LOP3.LUT R3, R206, 0x70, R3, 0xf8, !PT ;  /* 0x00000070ce037812 */ /* 0x000fe400078ef803 */
[----:B------:R-:W-:Y:S02]  /*e650*/  PRMT R20, R25, 0x7604, R20 ;  /* 0x0000760419147816 */ /* 0x000fe40000000014 */
[----:B------:R-:W-:Y:S02]  /*e660*/  SHF.R.U32.HI R25, RZ, 0x8, R31 ;  /* 0x00000008ff197819 */ /* 0x000fe4000001161f */
[----:B------:R-:W-:-:S02]  /*e670*/  LOP3.LUT R3, R3, R234, RZ, 0x3c, !PT ;  /* 0x000000ea03037212 */ /* 0x000fc400078e3cff */
[----:B------:R-:W-:Y:S02]  /*e680*/  LOP3.LUT R32, R32, 0xffffc000, RZ, 0xc0, !PT ;  /* 0xffffc00020207812 */ /* 0x000fe400078ec0ff */
[----:B------:R-:W-:Y:S02]  /*e690*/  SHF.R.U32.HI R26, RZ, 0x8, R4 ;  /* 0x00000008ff1a7819 */ /* 0x000fe40000011604 */
[----:B------:R-:W-:Y:S02]  /*e6a0*/  LOP3.LUT R0, R31, 0xff, RZ, 0xc0, !PT ;  /* 0x000000ff1f007812 */ /* 0x000fe400078ec0ff */
[----:B------:R-:W-:Y:S02]  /*e6b0*/  LOP3.LUT R25, R25, 0xff, RZ, 0xc0, !PT ;  /* 0x000000ff19197812 */ /* 0x000fe400078ec0ff */
[----:B------:R-:W-:Y:S02]  /*e6c0*/  IADD3 R3, R3, R32, R210 ;  /* 0x0000002003037210 */ /* 0x000fe40007ffe0d2 */
[----:B------:R-:W-:-:S02]  /*e6d0*/  LOP3.LUT R24, R4, 0xff, RZ, 0xc0, !PT ;  /* 0x000000ff04187812 */ /* 0x000fc400078ec0ff */
[----:B------:R-:W-:Y:S02]  /*e6e0*/  LOP3.LUT R27, R26, 0xff, RZ, 0xc0, !PT ;  /* 0x000000ff1a1b7812 */ /* 0x000fe400078ec0ff */
[----:B------:R-:W-:Y:S01]  /*e6f0*/  PRMT R38, R25, 0x7604, R0 ;  /* 0x0000760419267816 */ /* 0x000fe20000000000 */
[----:B------:R-:W-:Y:S01]  /*e700*/  IMAD.IADD R0, R16, 0x1, R3 ;  /* 0x0000000110007824 */ /* 0x000fe200078e0203 */
[----:B------:R-:W-:Y:S02]  /*e710*/  PRMT R51, R27, 0x7604, R24 ;  /* 0x000076041b337816 */ /* 0x000fe40000000018 */
[----:B------:R-:W0:Y:S01]  /*e720*/  LDS.128 R24, [R226+0x18000] ;  /* 0x01800000e2187984 */ /* 0x000e220000000c00 */
[----:B------:R-:W-:Y:S02]  /*e730*/  SHF.R.U32.HI R41, RZ, 0x8, R6 ;  /* 0x00000008ff297819 */ /* 0x000fe40000011606 */
[----:B------:R-:W-:Y:S01]  /*e740*/  SHF.R.U32.HI R53, RZ, 0x8, R7 ;  /* 0x00000008ff357819 */ /* 0x000fe20000011607 */
[----:B------:R-:W1:Y:S01]  /*e750*/  LDS.128 R32, [R0+0x18000] ;  /* 0x0180000000207984 */ /* 0x000e620000000c00 */
[----:B------:R-:W-:-:S02]  /*e760*/  LOP3.LUT R50, R41, 0xff, RZ, 0xc0, !PT ;  /* 0x000000ff29327812 */ /* 0x000fc400078ec0ff */
[----:B------:R-:W-:Y:S02]  /*e770*/  LOP3.LUT R41, R53, 0xff, RZ, 0xc0, !PT ;  /* 0x000000ff35297812 */ /* 0x000fe400078ec0ff */
[----:B------:R-:W-:Y:S02]  /*e780*/  LOP3.LUT R3, R6, 0xff, RZ, 0xc0, !PT ;  /* 0x000000ff06037812 */ /* 0x000fe400078ec0ff */
[----:B------:R-:W-:Y:S02]  /*e790*/  LOP3.LUT R52, R7, 0xff, RZ, 0xc0, !PT ;  /* 0x000000ff07347812 */ /* 0x000fe400078ec0ff */
[----:B------:R-:W-:Y:S02]  /*e7a0*/  SHF.R.U32.HI R53, RZ, 0x10, R29 ;  /* 0x00000010ff357819 */ /* 0x000fe4000001161d */
[----:B------:R-:W-:Y:S02]  /*e7b0*/  SHF.R.U32.HI R40, RZ, 0x8, R5 ;  /* 0x00000008ff287819 */ /* 0x000fe40000011605 */
[----:B------:R-:W-:Y:S01]  /*e7c0*/  PRMT R55, R50, 0x7604, R3 ;  /* 0x0000760432377816 */ /* 0x000fe20000000003 */
[----:B------:R-:W-:Y:S01]  /*e7d0*/  IMAD.U32 R3, R53, 0x10000, RZ ;  /* 0x0001000035037824 */ /* 0x000fe200078e00ff */
[----:B------:R-:W-:-:S02]  /*e7e0*/  PRMT R52, R41, 0x7604, R52 ;  /* 0x0000760429347816 */ /* 0x000fc40000000034 */
[----:B------:R-:W-:Y:S02]  /*e7f0*/  LOP3.LUT R39, R5, 0xff, RZ, 0xc0, !PT ;  /* 0x000000ff05277812 */ /* 0x000fe400078ec0ff */
[----:B------:R-:W-:Y:S02]  /*e800*/  LOP3.LUT R40, R40, 0xff, RZ, 0xc0, !PT ;  /* 0x000000ff28287812 */ /* 0x000fe400078ec0ff */
[----:B------:R-:W-:Y:S02]  /*e810*/  SHF.R.U32.HI R41, RZ, 0x10, R5 ;  /* 0x00000010ff297819 */ /* 0x000fe40000011605 */
[----:B------:R-:W-:Y:S02]  /*e820*/  SHF.R.U32.HI R59, RZ, 0x10, R7 ;  /* 0x00000010ff3b7819 */ /* 0x000fe40000011607 */
[----:B------:R-:W-:Y:S02]  /*e830*/  PRMT R40, R40, 0x7604, R39 ;  /* 0x0000760428287816 */ /* 0x000fe40000000027 */
[----:B------:R-:W-:Y:S01]  /*e840*/  SHF.L.U32 R41, R41, 0x10, RZ ;  /* 0x0000001029297819 */ /* 0x000fe200000006ff */
[----:B------:R-:W-:Y:S01]  /*e850*/  IMAD.U32 R59, R59, 0x10000, RZ ;  /* 0x000100003b3b7824 */ /* 0x000fe200078e00ff */
[----:B------:R-:W-:-:S02]  /*e860*/  LOP3.LUT R3, R20, 0xff0000, R3, 0xf8, !PT ;  /* 0x00ff000014037812 */ /* 0x000fc400078ef803 */
        /* <DEDUP_REMOVED lines=8> */
[----:B------:R-:W-:Y:S02]  /*e8f0*/  LOP3.LUT R20, R37, 0xff000000, R30, 0xf8, !PT ;  /* 0xff00000025147812 */ /* 0x000fe400078ef81e */
[----:B------:R-:W-:Y:S02]  /*e900*/  LOP3.LUT R55, R51, 0xff000000, R4, 0xf8, !PT ;  /* 0xff00000033377812 */ /* 0x000fe400078ef804 */
[----:B------:R-:W-:Y:S02]  /*e910*/  LOP3.LUT R4, R3, 0xff000000, R6, 0xf8, !PT ;  /* 0xff00000003047812 */ /* 0x000fe400078ef806 */
[----:B0-----:R-:W-:-:S02]  /*e920*/  F2FP.F16.E4M3.UNPACK_B R29, R27 ;  /* 0x0000001bff1d723e */ /* 0x001fc400020006ff */
[----:B------:R-:W-:Y:S02]  /*e930*/  F2FP.F16.E4M3.UNPACK_B R30, R27.H1 ;  /* 0x0000001bff1e723e */ /* 0x000fe400030006ff */
[-C--:B------:R-:W-:Y:S02]  /*e940*/  F2FP.F16.E4M3.UNPACK_B R3, R26.reuse ;  /* 0x0000001aff03723e */ /* 0x080fe400020006ff */
[----:B------:R-:W-:Y:S02]  /*e950*/  F2FP.F16.E4M3.UNPACK_B R27, R26.H1 ;  /* 0x0000001aff1b723e */ /* 0x000fe400030006ff */
[----:B------:R-:W-:Y:S02]  /*e960*/  LOP3.LUT R40, R21, 0xff000000, R28, 0xf8, !PT ;  /* 0xff00000015287812 */ /* 0x000fe400078ef81c */
[----:B------:R-:W-:Y:S02]  /*e970*/  LOP3.LUT R62, R59, 0xff000000, R7, 0xf8, !PT ;  /* 0xff0000003b3e7812 */ /* 0x000fe400078ef807 */
[----:B------:R-:W-:-:S02]  /*e980*/  F2FP.F16.E4M3.UNPACK_B R58, R53 ;  /* 0x00000035ff3a723e */ /* 0x000fc400020006ff */
[----:B-1----:R-:W-:Y:S02]  /*e990*/  F2FP.F16.E4M3.UNPACK_B R26, R33 ;  /* 0x00000021ff1a723e */ /* 0x002fe400020006ff */
[-C--:B------:R-:W-:Y:S01]  /*e9a0*/  F2FP.F16.E4M3.UNPACK_B R7, R24.reuse ;  /* 0x00000018ff07723e */ /* 0x080fe200020006ff */
[----:B------:R-:W-:Y:S01]  /*e9b0*/  HADD2.F32 R60, -RZ, R58.H0_H0 ;  /* 0x2000003aff3c7230 */ /* 0x000fe20000004100 */
[----:B------:R-:W-:Y:S01]  /*e9c0*/  F2FP.F16.E4M3.UNPACK_B R21, R24.H1 ;  /* 0x00000018ff15723e */ /* 0x000fe200030006ff */
[----:B------:R-:W-:Y:S01]  /*e9d0*/  HADD2.F32 R5, -RZ, R26.H0_H0 ;  /* 0x2000001aff057230 */ /* 0x000fe20000004100 */
[----:B------:R-:W-:Y:S01]  /*e9e0*/  F2FP.F16.E4M3.UNPACK_B R24, R41 ;  /* 0x00000029ff18723e */ /* 0x000fe200020006ff */
[----:B------:R-:W-:Y:S01]  /*e9f0*/  HADD2.F32 R59, -RZ, R58.H1_H1 ;  /* 0x3000003aff3b7230 */ /* 0x000fe20000004100 */
[----:B------:R-:W-:Y:S02]  /*ea00*/  SHF.R.U32.HI R39, RZ, 0x10, R31 ;  /* 0x00000010ff277819 */ /* 0x000fe4000001161f */
[-C--:B------:R-:W-:Y:S01]  /*ea10*/  F2FP.F16.E4M3.UNPACK_B R6, R25.reuse ;  /* 0x00000019ff06723e */ /* 0x080fe200020006ff */
[----:B------:R-:W-:Y:S01]  /*ea20*/  HADD2.F32 R50, -RZ, R24.H0_H0 ;  /* 0x20000018ff327230 */ /* 0x000fe20000004100 */
[----:B------:R-:W-:Y:S01]  /*ea30*/  F2FP.F16.E4M3.UNPACK_B R28, R25.H1 ;  /* 0x00000019ff1c723e */ /* 0x000fe200030006ff */
[----:B------:R-:W-:-:S02]  /*ea40*/  IMAD.U32 R39, R39, 0x10000, RZ ;  /* 0x0001000027277824 */ /* 0x000fc400078e00ff */
[C---:B------:R-:W-:Y:S01]  /*ea50*/  FMUL.FTZ R64, R5.reuse, R60 ;  /* 0x0000003c05407220 */ /* 0x040fe20000410000 */
[----:B------:R-:W-:Y:S02]  /*ea60*/  HADD2.F32 R25, -RZ, R6.H0_H0 ;  /* 0x20000006ff197230 */ /* 0x000fe40000004100 */
[-C--:B------:R-:W-:Y:S01]  /*ea70*/  FMUL.FTZ R51, R5, R50.reuse ;  /* 0x0000003205337220 */ /* 0x080fe20000410000 */
[----:B------:R-:W-:Y:S02]  /*ea80*/  F2FP.F16.E4M3.UNPACK_B R33, R33.H1 ;  /* 0x00000021ff21723e */ /* 0x000fe400030006ff */
[----:B------:R-:W-:Y:S01]  /*ea90*/  LOP3.LUT R39, R38, 0xff0000, R39, 0xf8, !PT ;  /* 0x00ff000026277812 */ /* 0x000fe200078ef827 */
[C---:B------:R-:W-:Y:S01]  /*eaa0*/  FFMA.FTZ R5, R25.reuse, R50, -R64 ;  /* 0x0000003219057223 */ /* 0x040fe20000010840 */
[----:B------:R-:W-:Y:S01]  /*eab0*/  F2FP.F16.E4M3.UNPACK_B R50, R53.H1 ;  /* 0x00000035ff32723e */ /* 0x000fe200030006ff */
[----:B------:R-:W-:Y:S01]  /*eac0*/  FFMA.FTZ R25, R25, R60, R51 ;  /* 0x0000003c19197223 */ /* 0x000fe20000010033 */
[----:B------:R-:W-:Y:S01]  /*ead0*/  LOP3.LUT R52, R39, 0xff000000, R31, 0xf8, !PT ;  /* 0xff00000027347812 */ /* 0x000fe200078ef81f */
[----:B------:R-:W-:Y:S01]  /*eae0*/  HADD2.F32 R51, -RZ, R24.H1_H1 ;  /* 0x30000018ff337230 */ /* 0x000fe20000004100 */
[-C--:B------:R-:W-:Y:S01]  /*eaf0*/  F2FP.F16.E4M3.UNPACK_B R38, R35.reuse ;  /* 0x00000023ff26723e */ /* 0x080fe200020006ff */
[----:B------:R-:W-:Y:S01]  /*eb00*/  HADD2.F32 R24, -RZ, R6.H1_H1 ;  /* 0x30000006ff187230 */ /* 0x000fe20000004100 */
[----:B------:R-:W-:Y:S01]  /*eb10*/  F2FP.F16.E4M3.UNPACK_B R39, R35.H1 ;  /* 0x00000023ff27723e */ /* 0x000fe200030006ff */
[----:B------:R-:W-:Y:S01]  /*eb20*/  HADD2.F32 R6, -RZ, R26.H1_H1 ;  /* 0x3000001aff067230 */ /* 0x000fe20000004100 */
[-C--:B------:R-:W-:Y:S01]  /*eb30*/  F2FP.F16.E4M3.UNPACK_B R35, R34.reuse ;  /* 0x00000022ff23723e */ /* 0x080fe200020006ff */
[----:B------:R-:W-:Y:S01]  /*eb40*/  HADD2.F32 R61, -RZ, R50.H0_H0 ;  /* 0x20000032ff3d7230 */ /* 0x000fe20000004100 */
[----:B------:R-:W-:Y:S01]  /*eb50*/  F2FP.F16.E4M3.UNPACK_B R37, R34.H1 ;  /* 0x00000022ff25723e */ /* 0x000fe200030006ff */
[----:B------:R-:W-:Y:S01]  /*eb60*/  HADD2.F32 R34, -RZ, R33.H0_H0 ;  /* 0x20000021ff227230 */ /* 0x000fe20000004100 */
[----:B------:R-:W-:Y:S01]  /*eb70*/  F2FP.F16.E4M3.UNPACK_B R41, R41.H1 ;  /* 0x00000029ff29723e */ /* 0x000fe200030006ff */
[----:B------:R-:W-:-:S02]  /*eb80*/  HADD2.F32 R26, -RZ, R28.H0_H0 ;  /* 0x2000001cff1a7230 */ /* 0x000fc40000004100 */
[C---:B------:R-:W-:Y:S01]  /*eb90*/  FMUL.FTZ R63, R6.reuse, R59 ;  /* 0x0000003b063f7220 */ /* 0x040fe20000410000 */
[----:B------:R-:W-:Y:S01]  /*eba0*/  FMUL.FTZ R58, R6, R51 ;  /* 0x00000033063a7220 */ /* 0x000fe20000410000 */
[----:B------:R-:W-:Y:S01]  /*ebb0*/  FMUL.FTZ R65, R34, R61 ;  /* 0x0000003d22417220 */ /* 0x000fe20000410000 */
[--C-:B------:R-:W-:Y:S02]  /*ebc0*/  HADD2.F32 R53, -RZ, R41.reuse.H0_H0 ;  /* 0x20000029ff357230 */ /* 0x100fe40000004100 */
[C---:B------:R-:W-:Y:S01]  /*ebd0*/  FFMA.FTZ R6, R24.reuse, R51, -R63 ;  /* 0x0000003318067223 */ /* 0x040fe2000001083f */
[----:B------:R-:W-:Y:S01]  /*ebe0*/  FFMA.FTZ R24, R24, R59, R58 ;  /* 0x0000003b18187223 */ /* 0x000fe2000001003a */
[----:B------:R-:W-:Y:S01]  /*ebf0*/  F2FP.F16.E4M3.UNPACK_B R58, R62 ;  /* 0x0000003eff3a723e */ /* 0x000fe200020006ff */
[----:B------:R-:W-:Y:S02]  /*ec00*/  HADD2.F32 R41, -RZ, R41.H1_H1 ;  /* 0x30000029ff297230 */ /* 0x000fe40000004100 */
[-C--:B------:R-:W-:Y:S01]  /*ec10*/  FMUL.FTZ R34, R34, R53.reuse ;  /* 0x0000003522227220 */ /* 0x080fe20000410000 */
[C---:B------:R-:W-:Y:S01]  /*ec20*/  FFMA.FTZ R65, R26.reuse, R53, -R65 ;  /* 0x000000351a417223 */ /* 0x040fe20000010841 */
[----:B------:R-:W-:Y:S01]  /*ec30*/  HADD2.F32 R53, -RZ, R50.H1_H1 ;  /* 0x30000032ff357230 */ /* 0x000fe20000004100 */
[----:B------:R-:W-:Y:S01]  /*ec40*/  F2FP.F16.E4M3.UNPACK_B R50, R52 ;  /* 0x00000034ff32723e */ /* 0x000fe200020006ff */
        /* <DEDUP_REMOVED lines=8> */
[----:B------:R-:W-:Y:S01]  /*ecd0*/  FMUL.FTZ R64, R33, R41 ;  /* 0x0000002921407220 */ /* 0x000fe20000410000 */
[----:B------:R-:W-:Y:S02]  /*ece0*/  HADD2.F32 R28, -RZ, R28.H1_H1 ;  /* 0x3000001cff1c7230 */ /* 0x000fe40000004100 */
[C---:B------:R-:W-:Y:S01]  /*ecf0*/  FMUL.FTZ R33, R34.reuse, R59 ;  /* 0x0000003b22217220 */ /* 0x040fe20000410000 */
[----:B------:R-:W-:Y:S02]  /*ed00*/  HADD2.F32 R26, -RZ, R29.H0_H0 ;  /* 0x2000001dff1a7230 */ /* 0x000fe40000004100 */
[----:B------:R-:W-:Y:S01]  /*ed10*/  FMUL.FTZ R34, R34, R51 ;  /* 0x0000003322227220 */ /* 0x000fe20000410000 */
[----:B------:R-:W-:-:S02]  /*ed20*/  HADD2.F32 R58, -RZ, R58.H1_H1 ;  /* 0x3000003aff3a7230 */ /* 0x000fc40000004100 */
[C---:B------:R-:W-:Y:S01]  /*ed30*/  FFMA.FTZ R60, R28.reuse, R41, -R63 ;  /* 0x000000291c3c7223 */ /* 0x040fe2000001083f */
[----:B------:R-:W-:Y:S02]  /*ed40*/  HADD2.F32 R38, -RZ, R38.H1_H1 ;  /* 0x30000026ff267230 */ /* 0x000fe40000004100 */
[----:B------:R-:W-:Y:S01]  /*ed50*/  FFMA.FTZ R64, R28, R53, R64 ;  /* 0x000000351c407223 */ /* 0x000fe20000010040 */
[----:B------:R-:W-:Y:S02]  /*ed60*/  HADD2.F32 R50, -RZ, R50.H1_H1 ;  /* 0x30000032ff327230 */ /* 0x000fe40000004100 */
[C---:B------:R-:W-:Y:S01]  /*ed70*/  FFMA.FTZ R53, R26.reuse, R51, -R33 ;  /* 0x000000331a357223 */ /* 0x040fe20000010821 */
[----:B------:R-:W-:Y:S01]  /*ed80*/  FFMA.FTZ R59, R26, R59, R34 ;  /* 0x0000003b1a3b7223 */ /* 0x000fe20000010022 */
[----:B------:R-:W-:Y:S02]  /*ed90*/  HADD2.F32 R29, -RZ, R29.H1_H1 ;  /* 0x3000001dff1d7230 */ /* 0x000fe40000004100 */
[----:B------:R-:W-:Y:S01]  /*eda0*/  FMUL.FTZ R34, R38, R58 ;  /* 0x0000003a26227220 */ /* 0x000fe20000410000 */
[----:B------:R-:W-:-:S02]  /*edb0*/  HADD2.F32 R41, -RZ, R62.H0_H0 ;  /* 0x2000003eff297230 */ /* 0x000fc40000004100 */
[----:B------:R-:W-:Y:S01]  /*edc0*/  FMUL.FTZ R51, R38, R50 ;  /* 0x0000003226337220 */ /* 0x000fe20000410000 */
[----:B------:R-:W-:Y:S01]  /*edd0*/  HADD2.F32 R28, -RZ, R39.H0_H0 ;  /* 0x20000027ff1c7230 */ /* 0x000fe20000004100 */
[----:B------:R-:W-:Y:S01]  /*ede0*/  F2FP.F16.E4M3.UNPACK_B R31, R32 ;  /* 0x00000020ff1f723e */ /* 0x000fe200020006ff */
[----:B------:R-:W-:Y:S02]  /*edf0*/  HADD2.F32 R33, -RZ, R52.H0_H0 ;  /* 0x20000034ff217230 */ /* 0x000fe40000004100 */
[C---:B------:R-:W-:Y:S01]  /*ee00*/  FFMA.FTZ R66, R29.reuse, R50, -R34 ;  /* 0x000000321d427223 */ /* 0x040fe20000010822 */
[----:B------:R-:W-:Y:S02]  /*ee10*/  HADD2.F32 R26, -RZ, R30.H0_H0 ;  /* 0x2000001eff1a7230 */ /* 0x000fe40000004100 */
[C---:B------:R-:W-:Y:S01]  /*ee20*/  FMUL.FTZ R63, R28.reuse, R41 ;  /* 0x000000291c3f7220 */ /* 0x040fe20000410000 */
[----:B------:R-:W-:Y:S01]  /*ee30*/  F2FP.F16.E4M3.UNPACK_B R32, R32.H1 ;  /* 0x00000020ff20723e */ /* 0x000fe200030006ff */
[----:B------:R-:W-:Y:S01]  /*ee40*/  FMUL.FTZ R28, R28, R33 ;  /* 0x000000211c1c7220 */ /* 0x000fe20000410000 */
[----:B------:R-:W-:Y:S01]  /*ee50*/  FFMA.FTZ R68, R29, R58, R51 ;  /* 0x0000003a1d447223 */ /* 0x000fe20000010033 */
[----:B------:R-:W-:Y:S01]  /*ee60*/  F2FP.F16.E4M3.UNPACK_B R34, R55.H1 ;  /* 0x00000037ff22723e */ /* 0x000fe200030006ff */
[----:B------:R-:W-:Y:S01]  /*ee70*/  HADD2.F32 R52, -RZ, R52.H1_H1 ;  /* 0x30000034ff347230 */ /* 0x000fe20000004100 */
[----:B------:R-:W-:Y:S01]  /*ee80*/  F2FP.F16.E4M3.UNPACK_B R29, R40.H1 ;  /* 0x00000028ff1d723e */ /* 0x000fe200030006ff */
[----:B------:R-:W-:Y:S01]  /*ee90*/  FFMA.FTZ R67, R26, R41, R28 ;  /* 0x000000291a437223 */ /* 0x000fe2000001001c */
[----:B------:R-:W-:-:S02]  /*eea0*/  HADD2.F32 R62, -RZ, R62.H1_H1 ;  /* 0x3000003eff3e7230 */ /* 0x000fc40000004100 */
[----:B------:R-:W-:Y:S01]  /*eeb0*/  FFMA.FTZ R63, R26, R33, -R63 ;  /* 0x000000211a3f7223 */ /* 0x000fe2000001083f */
[----:B------:R-:W-:Y:S01]  /*eec0*/  HADD2.F32 R39, -RZ, R39.H1_H1 ;  /* 0x30000027ff277230 */ /* 0x000fe20000004100 */
[----:B------:R-:W-:Y:S01]  /*eed0*/  F2FP.F16.E4M3.UNPACK_B R55, R55 ;  /* 0x00000037ff37723e */ /* 0x000fe200020006ff */
[----:B------:R-:W-:Y:S01]  /*eee0*/  HADD2.F32 R41, -RZ, R34.H0_H0 ;  /* 0x20000022ff297230 */ /* 0x000fe20000004100 */
[----:B------:R-:W-:Y:S01]  /*eef0*/  F2FP.F16.E4M3.UNPACK_B R40, R40 ;  /* 0x00000028ff28723e */ /* 0x000fe200020006ff */
[----:B------:R-:W-:Y:S02]  /*ef00*/  HADD2.F32 R28, -RZ, R32.H0_H0 ;  /* 0x20000020ff1c7230 */ /* 0x000fe40000004100 */
[C---:B------:R-:W-:Y:S01]  /*ef10*/  FMUL.FTZ R51, R39.reuse, R62 ;  /* 0x0000003e27337220 */ /* 0x040fe20000410000 */
[----:B------:R-:W-:Y:S02]  /*ef20*/  HADD2.F32 R33, -RZ, R29.H0_H0 ;  /* 0x2000001dff217230 */ /* 0x000fe40000004100 */
[----:B------:R-:W-:Y:S01]  /*ef30*/  FMUL.FTZ R69, R39, R52 ;  /* 0x0000003427457220 */ /* 0x000fe20000410000 */
[----:B------:R-:W-:-:S02]  /*ef40*/  HADD2.F32 R26, -RZ, R21.H0_H0 ;  /* 0x20000015ff1a7230 */ /* 0x000fc40000004100 */
[C---:B------:R-:W-:Y:S01]  /*ef50*/  FMUL.FTZ R39, R28.reuse, R41 ;  /* 0x000000291c277220 */ /* 0x040fe20000410000 */
[----:B------:R-:W-:Y:S02]  /*ef60*/  HADD2.F32 R34, -RZ, R34.H1_H1 ;  /* 0x30000022ff227230 */ /* 0x000fe40000004100 */
[-C--:B------:R-:W-:Y:S01]  /*ef70*/  FMUL.FTZ R28, R28, R33.reuse ;  /* 0x000000211c1c7220 */ /* 0x080fe20000410000 */
[----:B------:R-:W-:Y:S02]  /*ef80*/  HADD2.F32 R32, -RZ, R32.H1_H1 ;  /* 0x30000020ff207230 */ /* 0x000fe40000004100 */
[C---:B------:R-:W-:Y:S01]  /*ef90*/  FFMA.FTZ R50, R26.reuse, R33, -R39 ;  /* 0x000000211a327223 */ /* 0x040fe20000010827 */
[----:B------:R-:W-:Y:S02]  /*efa0*/  HADD2.F32 R30, -RZ, R30.H1_H1 ;  /* 0x3000001eff1e7230 */ /* 0x000fe40000004100 */
[----:B------:R-:W-:Y:S01]  /*efb0*/  FFMA.FTZ R41, R26, R41, R28 ;  /* 0x000000291a297223 */ /* 0x000fe2000001001c */
[----:B------:R-:W-:-:S02]  /*efc0*/  HADD2.F32 R29, -RZ, R29.H1_H1 ;  /* 0x3000001dff1d7230 */ /* 0x000fc40000004100 */
[----:B------:R-:W-:Y:S01]  /*efd0*/  FMUL.FTZ R28, R32, R34 ;  /* 0x00000022201c7220 */ /* 0x000fe20000410000 */
[----:B------:R-:W-:Y:S02]  /*efe0*/  HADD2.F32 R21, -RZ, R21.H1_H1 ;  /* 0x30000015ff157230 */ /* 0x000fe40000004100 */
[C---:B------:R-:W-:Y:S01]  /*eff0*/  FFMA.FTZ R70, R30.reuse, R52, -R51 ;  /* 0x000000341e467223 */ /* 0x040fe20000010833 */
[----:B------:R-:W-:Y:S01]  /*f000*/  FFMA.FTZ R62, R30, R62, R69 ;  /* 0x0000003e1e3e7223 */ /* 0x000fe20000010045 */
[-C--:B------:R-:W-:Y:S01]  /*f010*/  FMUL.FTZ R33, R32, R29.reuse ;  /* 0x0000001d20217220 */ /* 0x080fe20000410000 */
[----:B------:R-:W-:Y:S02]  /*f020*/  HADD2.F32 R30, -RZ, R55.H0_H0 ;  /* 0x20000037ff1e7230 */ /* 0x000fe40000004100 */
[C---:B------:R-:W-:Y:S01]  /*f030*/  FFMA.FTZ R51, R21.reuse, R29, -R28 ;  /* 0x0000001d15337223 */ /* 0x040fe2000001081c */
[----:B------:R-:W-:Y:S02]  /*f040*/  HADD2.F32 R26, -RZ, R31.H0_H0 ;  /* 0x2000001fff1a7230 */ /* 0x000fe40000004100 */
[----:B------:R-:W-:Y:S01]  /*f050*/  FFMA.FTZ R52, R21, R34, R33 ;  /* 0x0000002215347223 */ /* 0x000fe20000010021 */
[----:B------:R-:W-:Y:S01]  /*f060*/  HADD2.F32 R28, -RZ, R40.H0_H0 ;  /* 0x20000028ff1c7230 */ /* 0x000fe20000004100 */
[----:B------:R-:W-:Y:S01]  /*f070*/  F2FP.F16.E4M3.UNPACK_B R29, R4.H1 ;  /* 0x00000004ff1d723e */ /* 0x000fe200030006ff */
        /* <DEDUP_REMOVED lines=9> */
[C---:B------:R-:W-:Y:S01]  /*f110*/  FMUL.FTZ R28, R31.reuse, R32 ;  /* 0x000000201f1c7220 */ /* 0x040fe20000410000 */
[----:B------:R-:W-:Y:S01]  /*f120*/  F2FP.F16.E4M3.UNPACK_B R26, R20.H1 ;  /* 0x00000014ff1a723e */ /* 0x000fe200030006ff */
[-C--:B------:R-:W-:Y:S01]  /*f130*/  FMUL.FTZ R39, R31, R40.reuse ;  /* 0x000000281f277220 */ /* 0x080fe20000410000 */
[----:B------:R-:W-:Y:S02]  /*f140*/  HADD2.F32 R30, -RZ, R29.H0_H0 ;  /* 0x2000001dff1e7230 */ /* 0x000fe40000004100 */
[C---:B------:R-:W-:Y:S01]  /*f150*/  FFMA.FTZ R31, R7.reuse, R40, -R28 ;  /* 0x00000028071f7223 */ /* 0x040fe2000001081c */
[----:B------:R-:W-:Y:S02]  /*f160*/  HADD2.F32 R21, -RZ, R37.H0_H0 ;  /* 0x20000025ff157230 */ /* 0x000fe40000004100 */
[----:B------:R-:W-:Y:S01]  /*f170*/  FFMA.FTZ R38, R7, R32, R39 ;  /* 0x0000002007267223 */ /* 0x000fe20000010027 */
[----:B------:R-:W-:Y:S01]  /*f180*/  HADD2.F32 R28, -RZ, R26.H0_H0 ;  /* 0x2000001aff1c7230 */ /* 0x000fe20000004100 */
[----:B------:R-:W-:Y:S01]  /*f190*/  F2FP.F16.E4M3.UNPACK_B R4, R4 ;  /* 0x00000004ff04723e */ /* 0x000fe200020006ff */
[----:B------:R-:W-:-:S02]  /*f1a0*/  HADD2.F32 R7, -RZ, R27.H0_H0 ;  /* 0x2000001bff077230 */ /* 0x000fc40000004100 */
[C---:B------:R-:W-:Y:S01]  /*f1b0*/  FMUL.FTZ R40, R21.reuse, R30 ;  /* 0x0000001e15287220 */ /* 0x040fe20000410000 */
[----:B------:R-:W-:Y:S02]  /*f1c0*/  HADD2.F32 R32, -RZ, R29.H1_H1 ;  /* 0x3000001dff207230 */ /* 0x000fe40000004100 */
[-C--:B------:R-:W-:Y:S01]  /*f1d0*/  FMUL.FTZ R58, R21, R28.reuse ;  /* 0x0000001c153a7220 */ /* 0x080fe20000410000 */
[----:B------:R-:W-:Y:S02]  /*f1e0*/  HADD2.F32 R37, -RZ, R37.H1_H1 ;  /* 0x30000025ff257230 */ /* 0x000fe40000004100 */
[----:B------:R-:W-:Y:S01]  /*f1f0*/  FFMA.FTZ R40, R7, R28, -R40 ;  /* 0x0000001c07287223 */ /* 0x000fe20000010828 */
[----:B------:R-:W-:Y:S01]  /*f200*/  HADD2.F32 R26, -RZ, R26.H1_H1 ;  /* 0x3000001aff1a7230 */ /* 0x000fe20000004100 */
[----:B------:R-:W-:Y:S01]  /*f210*/  F2FP.F16.E4M3.UNPACK_B R20, R20 ;  /* 0x00000014ff14723e */ /* 0x000fe200020006ff */
[----:B------:R-:W-:Y:S02]  /*f220*/  HADD2.F32 R27, -RZ, R27.H1_H1 ;  /* 0x3000001bff1b7230 */ /* 0x000fe40000004100 */
[----:B------:R-:W-:Y:S01]  /*f230*/  FMUL.FTZ R28, R37, R32 ;  /* 0x00000020251c7220 */ /* 0x000fe20000410000 */
[----:B------:R-:W-:Y:S01]  /*f240*/  FFMA.FTZ R58, R7, R30, R58 ;  /* 0x0000001e073a7223 */ /* 0x000fe2000001003a */
[----:B------:R-:W-:Y:S01]  /*f250*/  FMUL.FTZ R37, R37, R26 ;  /* 0x0000001a25257220 */ /* 0x000fe20000410000 */
[----:B------:R-:W-:-:S02]  /*f260*/  HADD2.F32 R7, -RZ, R35.H0_H0 ;  /* 0x20000023ff077230 */ /* 0x000fc40000004100 */
[C---:B------:R-:W-:Y:S01]  /*f270*/  FFMA.FTZ R29, R27.reuse, R26, -R28 ;  /* 0x0000001a1b1d7223 */ /* 0x040fe2000001081c */
[----:B------:R-:W-:Y:S02]  /*f280*/  HADD2.F32 R26, -RZ, R4.H0_H0 ;  /* 0x20000004ff1a7230 */ /* 0x000fe40000004100 */
[----:B------:R-:W-:Y:S01]  /*f290*/  FFMA.FTZ R37, R27, R32, R37 ;  /* 0x000000201b257223 */ /* 0x000fe20000010025 */
[----:B------:R-:W-:Y:S01]  /*f2a0*/  HADD2.F32 R21, -RZ, R20.H0_H0 ;  /* 0x20000014ff157230 */ /* 0x000fe20000004100 */
[----:B------:R-:W-:Y:S01]  /*f2b0*/  F2FP.SATFINITE.E4M3.F32.PACK_AB_MERGE_C R60, R60, R65, RZ ;  /* 0x000000413c3c723e */ /* 0x000fe200048070ff */
[----:B------:R-:W-:Y:S02]  /*f2c0*/  HADD2.F32 R28, -RZ, R4.H1_H1 ;  /* 0x30000004ff1c7230 */ /* 0x000fe40000004100 */
[C---:B------:R-:W-:Y:S01]  /*f2d0*/  FMUL.FTZ R27, R7.reuse, R26 ;  /* 0x0000001a071b7220 */ /* 0x040fe20000410000 */
[----:B------:R-:W-:Y:S02]  /*f2e0*/  HADD2.F32 R35, -RZ, R35.H1_H1 ;  /* 0x30000023ff237230 */ /* 0x000fe40000004100 */
[----:B------:R-:W-:Y:S01]  /*f2f0*/  FMUL.FTZ R7, R7, R21 ;  /* 0x0000001507077220 */ /* 0x000fe20000410000 */
[----:B------:R-:W-:Y:S01]  /*f300*/  HADD2.F32 R20, -RZ, R20.H1_H1 ;  /* 0x30000014ff147230 */ /* 0x000fe20000004100 */
[----:B------:R-:W-:Y:S01]  /*f310*/  F2FP.SATFINITE.E4M3.F32.PACK_AB_MERGE_C R61, R64, R61, RZ ;  /* 0x0000003d403d723e */ /* 0x000fe200048070ff */
[----:B------:R-:W-:-:S02]  /*f320*/  HADD2.F32 R4, -RZ, R3.H0_H0 ;  /* 0x20000003ff047230 */ /* 0x000fc40000004100 */
[C---:B------:R-:W-:Y:S01]  /*f330*/  FMUL.FTZ R30, R35.reuse, R28 ;  /* 0x0000001c231e7220 */ /* 0x040fe20000410000 */
[----:B------:R-:W-:Y:S02]  /*f340*/  HADD2.F32 R3, -RZ, R3.H1_H1 ;  /* 0x30000003ff037230 */ /* 0x000fe40000004100 */
[----:B------:R-:W-:Y:S01]  /*f350*/  FMUL.FTZ R35, R35, R20 ;  /* 0x0000001423237220 */ /* 0x000fe20000410000 */
[----:B------:R-:W-:Y:S01]  /*f360*/  F2FP.SATFINITE.E4M3.F32.PACK_AB_MERGE_C R29, R29, R40, RZ ;  /* 0x000000281d1d723e */ /* 0x000fe200048070ff */
        /* <DEDUP_REMOVED lines=8> */
[----:B------:R-:W-:Y:S02]  /*f3f0*/  F2FP.SATFINITE.E4M3.F32.PACK_AB_MERGE_C R37, R37, R58, RZ ;  /* 0x0000003a2525723e */ /* 0x000fe400048070ff */
[----:B------:R-:W-:Y:S02]  /*f400*/  F2FP.SATFINITE.E4M3.F32.PACK_AB_MERGE_C R5, R6, R5, R60 ;  /* 0x000000050605723e */ /* 0x000fe4000480703c */
[----:B------:R-:W-:Y:S02]  /*f410*/  F2FP.SATFINITE.E4M3.F32.PACK_AB_MERGE_C R7, R66, R53, R7 ;  /* 0x000000354207723e */ /* 0x000fe40004807007 */
[----:B------:R-:W-:-:S02]  /*f420*/  F2FP.SATFINITE.E4M3.F32.PACK_AB_MERGE_C R25, R24, R25, R61 ;  /* 0x000000191819723e */ /* 0x000fc4000480703d */
[----:B------:R-:W-:Y:S02]  /*f430*/  F2FP.SATFINITE.E4M3.F32.PACK_AB_MERGE_C R4, R31, R34, R4 ;  /* 0x000000221f04723e */ /* 0x000fe40004807004 */
[----:B------:R-:W-:Y:S02]  /*f440*/  F2FP.SATFINITE.E4M3.F32.PACK_AB_MERGE_C R6, R30, R21, R29 ;  /* 0x000000151e06723e */ /* 0x000fe4000480701d */
[----:B------:R-:W-:Y:S02]  /*f450*/  F2FP.SATFINITE.E4M3.F32.PACK_AB_MERGE_C R27, R68, R59, R27 ;  /* 0x0000003b441b723e */ /* 0x000fe4000480701b */
[----:B------:R-:W-:Y:S01]  /*f460*/  F2FP.SATFINITE.E4M3.F32.PACK_AB_MERGE_C R24, R38, R33, R41 ;  /* 0x000000212618723e */ /* 0x000fe20004807029 */
[----:B------:R2:W-:Y:S01]  /*f470*/  STS.128 [R226+0x18000], R4 ;  /* 0x01800004e2007388 */ /* 0x0005e20000000c00 */
[----:B------:R-:W-:-:S05]  /*f480*/  F2FP.SATFINITE.E4M3.F32.PACK_AB_MERGE_C R26, R35, R26, R37 ;  /* 0x0000001a231a723e */ /* 0x000fca0004807025 */
[----:B------:R2:W-:Y:S02]  /*f490*/  STS.128 [R0+0x18000], R24 ;  /* 0x0180001800007388 */ /* 0x0005e40000000c00 */
.L_x_1473:
[----:B------:R-:W-:Y:S05]  /*f4a0*/  BSYNC B1 ;  /* 0x0000000000017941 */ /* 0x000fea0003800000 */
.L_x_1472:
[----:B------:R-:W-:Y:S04]  /*f4b0*/  BSSY B1, `(.L_x_1474) ;  /* 0x0000101000017945 */ /* 0x000fe80003800000 */
[----:B------:R-:W-:Y:S05]  /*f4c0*/  @P1 BRA `(.L_x_1475) ;  /* 0x0000000c00fc1947 */ /* 0x000fea0003800000 */
[----:B-12---:R-:W-:Y:S02]  /*f4d0*/  SHF.R.U32.HI R0, RZ, 0x8, R42 ;  /* 0x00000008ff007819 */ /* 0x006fe4000001162a */
[----:B-----5:R-:W-:Y:S02]  /*f4e0*/  LEA.HI R7, R54, R215, RZ, 0x1c ;  /* 0x000000d736077211 */ /* 0x020fe400078fe0ff */
[----:B0-----:R-:W-:Y:S02]  /*f4f0*/  LOP3.LUT R3, R42, 0xff, RZ, 0xc0, !PT ;  /* 0x000000ff2a037812 */ /* 0x001fe400078ec0ff */
[----:B------:R-:W-:Y:S01]  /*f500*/  LOP3.LUT R0, R0, 0xff, RZ, 0xc0, !PT ;  /* 0x000000ff00007812 */ /* 0x000fe200078ec0ff */
[----:B------:R-:W-:Y:S01]  /*f510*/  IMAD.SHL.U32 R21, R7, 0x10, RZ ;  /* 0x0000001007157824 */ /* 0x000fe200078e00ff */
[----:B------:R-:W-:Y:S02]  /*f520*/  SHF.R.S32.HI R24, RZ, 0x1f, R7 ;  /* 0x0000001fff187819 */ /* 0x000fe40000011407 */
[----:B------:R-:W-:-:S02]  /*f530*/  SHF.R.U32.HI R4, RZ, 0x8, R43 ;  /* 0x00000008ff047819 */ /* 0x000fc4000001162b */
[----:B------:R-:W-:Y:S02]  /*f540*/  PRMT R20, R0, 0x7604, R3 ;  /* 0x0000760400147816 */ /* 0x000fe40000000003 */
[----:B------:R-:W-:Y:S02]  /*f550*/  LEA.HI R25, R24, R7, RZ, 0x3 ;  /* 0x0000000718197211 */ /* 0x000fe400078f18ff */
[----:B------:R-:W-:Y:S02]  /*f560*/  SHF.R.U32.HI R0, RZ, 0x8, R44 ;  /* 0x00000008ff007819 */ /* 0x000fe4000001162c */
[----:B------:R-:W-:Y:S01]  /*f570*/  LOP3.LUT R5, R43, 0xff, RZ, 0xc0, !PT ;  /* 0x000000ff2b057812 */ /* 0x000fe200078ec0ff */
[----:B------:R-:W-:Y:S01]  /*f580*/  IMAD.SHL.U32 R25, R25, 0x800, RZ ;  /* 0x0000080019197824 */ /* 0x000fe200078e00ff */
[----:B------:R-:W-:Y:S02]  /*f590*/  LOP3.LUT R4, R4, 0xff, RZ, 0xc0, !PT ;  /* 0x000000ff04047812 */ /* 0x000fe400078ec0ff */
[----:B------:R-:W-:-:S02]  /*f5a0*/  LOP3.LUT R3, R0, 0xff, RZ, 0xc0, !PT ;  /* 0x000000ff00037812 */ /* 0x000fc400078ec0ff */
[----:B------:R-:W-:Y:S02]  /*f5b0*/  LOP3.LUT R0, R228, 0x70, R21, 0xf8, !PT ;  /* 0x00000070e4007812 */ /* 0x000fe400078ef815 */
[----:B------:R-:W-:Y:S02]  /*f5c0*/  SHF.R.U32.HI R26, RZ, 0x3, R228 ;  /* 0x00000003ff1a7819 */ /* 0x000fe400000116e4 */
[----:B------:R-:W-:Y:S02]  /*f5d0*/  PRMT R28, R4, 0x7604, R5 ;  /* 0x00007604041c7816 */ /* 0x000fe40000000005 */
[----:B------:R-:W-:Y:S02]  /*f5e0*/  LOP3.LUT R4, R44, 0xff, RZ, 0xc0, !PT ;  /* 0x000000ff2c047812 */ /* 0x000fe400078ec0ff */
[----:B------:R-:W-:Y:S02]  /*f5f0*/  SHF.R.U32.HI R7, RZ, 0x8, R46 ;  /* 0x00000008ff077819 */ /* 0x000fe4000001162e */
[----:B------:R-:W-:-:S02]  /*f600*/  LOP3.LUT R0, R0, R26, RZ, 0x3c, !PT ;  /* 0x0000001a00007212 */ /* 0x000fc400078e3cff */
[----:B------:R-:W-:Y:S02]  /*f610*/  LOP3.LUT R25, R25, 0xffffc000, RZ, 0xc0, !PT ;  /* 0xffffc00019197812 */ /* 0x000fe400078ec0ff */
[----:B------:R-:W-:Y:S02]  /*f620*/  PRMT R30, R3, 0x7604, R4 ;  /* 0x00007604031e7816 */ /* 0x000fe40000000004 */
[----:B------:R-:W-:Y:S02]  /*f630*/  LOP3.LUT R24, R46, 0xff, RZ, 0xc0, !PT ;  /* 0x000000ff2e187812 */ /* 0x000fe400078ec0ff */
[----:B------:R-:W-:Y:S02]  /*f640*/  LOP3.LUT R7, R7, 0xff, RZ, 0xc0, !PT ;  /* 0x000000ff07077812 */ /* 0x000fe400078ec0ff */
[----:B------:R-:W-:Y:S02]  /*f650*/  IADD3 R3, R0, R25, R231 ;  /* 0x0000001900037210 */ /* 0x000fe40007ffe0e7 */
[----:B------:R-:W-:-:S02]  /*f660*/  SHF.R.U32.HI R0, RZ, 0x8, R47 ;  /* 0x00000008ff007819 */ /* 0x000fc4000001162f */
[----:B------:R-:W-:Y:S02]  /*f670*/  PRMT R33, R7, 0x7604, R24 ;  /* 0x0000760407217816 */ /* 0x000fe40000000018 */
[----:B------:R-:W-:Y:S02]  /*f680*/  LOP3.LUT R21, R47, 0xff, RZ, 0xc0, !PT ;  /* 0x000000ff2f157812 */ /* 0x000fe400078ec0ff */
[----:B------:R-:W-:Y:S02]  /*f690*/  SHF.R.U32.HI R24, RZ, 0x8, R48 ;  /* 0x00000008ff187819 */ /* 0x000fe40000011630 */
[----:B------:R-:W-:Y:S02]  /*f6a0*/  SHF.R.U32.HI R26, RZ, 0x8, R49 ;  /* 0x00000008ff1a7819 */ /* 0x000fe40000011631 */
[----:B------:R-:W-:Y:S02]  /*f6b0*/  LOP3.LUT R0, R0, 0xff, RZ, 0xc0, !PT ;  /* 0x000000ff00007812 */ /* 0x000fe400078ec0ff */
[----:B------:R-:W-:-:S02]  /*f6c0*/  SHF.R.U32.HI R5, RZ, 0x8, R45 ;  /* 0x00000008ff057819 */ /* 0x000fc4000001162d */
[----:B------:R-:W-:Y:S02]  /*f6d0*/  LOP3.LUT R25, R48, 0xff, RZ, 0xc0, !PT ;  /* 0x000000ff30197812 */ /* 0x000fe400078ec0ff */
[----:B------:R-:W-:Y:S02]  /*f6e0*/  LOP3.LUT R24, R24, 0xff, RZ, 0xc0, !PT ;  /* 0x000000ff18187812 */ /* 0x000fe400078ec0ff */
[----:B------:R-:W-:Y:S02]  /*f6f0*/  LOP3.LUT R27, R49, 0xff, RZ, 0xc0, !PT ;  /* 0x000000ff311b7812 */ /* 0x000fe400078ec0ff */
[----:B------:R-:W-:Y:S02]  /*f700*/  LOP3.LUT R26, R26, 0xff, RZ, 0xc0, !PT ;  /* 0x000000ff1a1a7812 */ /* 0x000fe400078ec0ff */
[----:B------:R-:W-:Y:S01]  /*f710*/  PRMT R35, R0, 0x7604, R21 ;  /* 0x0000760400237816 */ /* 0x000fe20000000015 */
[----:B------:R-:W-:Y:S01]  /*f720*/  IMAD.IADD R0, R16, 0x1, R3 ;  /* 0x0000000110007824 */ /* 0x000fe200078e0203 */
[----:B------:R-:W-:-:S02]  /*f730*/  LOP3.LUT R6, R45, 0xff, RZ, 0xc0, !PT ;  /* 0x000000ff2d067812 */ /* 0x000fc400078ec0ff */
[----:B------:R-:W-:Y:S02]  /*f740*/  LOP3.LUT R5, R5, 0xff, RZ, 0xc0, !PT ;  /* 0x000000ff05057812 */ /* 0x000fe400078ec0ff */
[----:B------:R-:W-:Y:S02]  /*f750*/  PRMT R37, R24, 0x7604, R25 ;  /* 0x0000760418257816 */ /* 0x000fe40000000019 */
[----:B------:R-:W-:Y:S02]  /*f760*/  PRMT R39, R26, 0x7604, R27 ;  /* 0x000076041a277816 */ /* 0x000fe4000000001b */
[----:B------:R-:W0:Y:S01]  /*f770*/  LDS.128 R24, [R0+0x18000] ;  /* 0x0180000000187984 */ /* 0x000e220000000c00 */
[----:B------:R-:W-:Y:S02]  /*f780*/  PRMT R32, R5, 0x7604, R6 ;  /* 0x0000760405207816 */ /* 0x000fe40000000006 */
[----:B------:R-:W-:Y:S01]  /*f790*/  SHF.R.U32.HI R3, RZ, 0x10, R42 ;  /* 0x00000010ff037819 */ /* 0x000fe2000001162a */
[----:B------:R-:W1:Y:S01]  /*f7a0*/  LDS.128 R4, [R224+0x18000] ;  /* 0x01800000e0047984 */ /* 0x000e620000000c00 */
[----:B------:R-:W-:-:S02]  /*f7b0*/  SHF.R.U32.HI R21, RZ, 0x10, R43 ;  /* 0x00000010ff157819 */ /* 0x000fc4000001162b */
[----:B------:R-:W-:Y:S02]  /*f7c0*/  LOP3.LUT R3, R3, 0xff, RZ, 0xc0, !PT ;  /* 0x000000ff03037812 */ /* 0x000fe400078ec0ff */
[----:B------:R-:W-:Y:S02]  /*f7d0*/  SHF.R.U32.HI R31, RZ, 0x10, R45 ;  /* 0x00000010ff1f7819 */ /* 0x000fe4000001162d */
[----:B------:R-:W-:Y:S02]  /*f7e0*/  LOP3.LUT R21, R21, 0xff, RZ, 0xc0, !PT ;  /* 0x000000ff15157812 */ /* 0x000fe400078ec0ff */
[----:B------:R-:W-:Y:S02]  /*f7f0*/  SHF.R.U32.HI R29, RZ, 0x10, R44 ;  /* 0x00000010ff1d7819 */ /* 0x000fe4000001162c */
[----:B------:R-:W-:Y:S02]  /*f800*/  PRMT R3, R3, 0x7054, R20 ;  /* 0x0000705403037816 */ /* 0x000fe40000000014 */
[----:B------:R-:W-:-:S02]  /*f810*/  LOP3.LUT R31, R31, 0xff, RZ, 0xc0, !PT ;  /* 0x000000ff1f1f7812 */ /* 0x000fc400078ec0ff */
[----:B------:R-:W-:Y:S02]  /*f820*/  PRMT R21, R21, 0x7054, R28 ;  /* 0x0000705415157816 */ /* 0x000fe4000000001c */
[----:B------:R-:W-:Y:S02]  /*f830*/  SHF.R.U32.HI R20, RZ, 0x10, R46 ;  /* 0x00000010ff147819 */ /* 0x000fe4000001162e */
[----:B------:R-:W-:Y:S02]  /*f840*/  SHF.R.U32.HI R28, RZ, 0x10, R47 ;  /* 0x00000010ff1c7819 */ /* 0x000fe4000001162f */
[----:B------:R-:W-:Y:S02]  /*f850*/  LOP3.LUT R29, R29, 0xff, RZ, 0xc0, !PT ;  /* 0x000000ff1d1d7812 */ /* 0x000fe400078ec0ff */
[----:B------:R-:W-:Y:S02]  /*f860*/  PRMT R31, R31, 0x7054, R32 ;  /* 0x000070541f1f7816 */ /* 0x000fe40000000020 */
[----:B------:R-:W-:-:S02]  /*f870*/  LOP3.LUT R20, R20, 0xff, RZ, 0xc0, !PT ;  /* 0x000000ff14147812 */ /* 0x000fc400078ec0ff */
[----:B------:R-:W-:Y:S02]  /*f880*/  SHF.R.U32.HI R32, RZ, 0x10, R49 ;  /* 0x00000010ff207819 */ /* 0x000fe40000011631 */
[----:B------:R-:W-:Y:S02]  /*f890*/  LOP3.LUT R28, R28, 0xff, RZ, 0xc0, !PT ;  /* 0x000000ff1c1c7812 */ /* 0x000fe400078ec0ff */
[----:B------:R-:W-:Y:S02]  /*f8a0*/  PRMT R29, R29, 0x7054, R30 ;  /* 0x000070541d1d7816 */ /* 0x000fe4000000001e */
[----:B------:R-:W-:Y:S02]  /*f8b0*/  PRMT R33, R20, 0x7054, R33 ;  /* 0x0000705414217816 */ /* 0x000fe40000000021 */
[----:B------:R-:W-:Y:S02]  /*f8c0*/  LOP3.LUT R38, R3, 0xff000000, R42, 0xf8, !PT ;  /* 0xff00000003267812 */ /* 0x000fe400078ef82a */
[----:B------:R-:W-:-:S02]  /*f8d0*/  LOP3.LUT R32, R32, 0xff, RZ, 0xc0, !PT ;  /* 0x000000ff20207812 */ /* 0x000fc400078ec0ff */
[----:B------:R-:W-:Y:S02]  /*f8e0*/  PRMT R35, R28, 0x7054, R35 ;  /* 0x000070541c237816 */ /* 0x000fe40000000023 */
[----:B------:R-:W-:Y:S02]  /*f8f0*/  LOP3.LUT R42, R21, 0xff000000, R43, 0xf8, !PT ;  /* 0xff000000152a7812 */ /* 0x000fe400078ef82b */
[----:B------:R-:W-:Y:S02]  /*f900*/  LOP3.LUT R43, R29, 0xff000000, R44, 0xf8, !PT ;  /* 0xff0000001d2b7812 */ /* 0x000fe400078ef82c */
[----:B------:R-:W-:Y:S02]  /*f910*/  LOP3.LUT R44, R31, 0xff000000, R45, 0xf8, !PT ;  /* 0xff0000001f2c7812 */ /* 0x000fe400078ef82d */
[----:B------:R-:W-:Y:S02]  /*f920*/  LOP3.LUT R45, R33, 0xff000000, R46, 0xf8, !PT ;  /* 0xff000000212d7812 */ /* 0x000fe400078ef82e */
[----:B------:R-:W-:-:S02]  /*f930*/  PRMT R39, R32, 0x7054, R39 ;  /* 0x0000705420277816 */ /* 0x000fc40000000027 */
[----:B------:R-:W-:Y:S02]  /*f940*/  LOP3.LUT R46, R35, 0xff000000, R47, 0xf8, !PT ;  /* 0xff000000232e7812 */ /* 0x000fe400078ef82f */
[----:B------:R-:W-:Y:S02]  /*f950*/  SHF.R.U32.HI R30, RZ, 0x10, R48 ;  /* 0x00000010ff1e7819 */ /* 0x000fe40000011630 */
[----:B------:R-:W-:Y:S02]  /*f960*/  LOP3.LUT R49, R39, 0xff000000, R49, 0xf8, !PT ;  /* 0xff00000027317812 */ /* 0x000fe400078ef831 */
[----:B------:R-:W-:Y:S02]  /*f970*/  F2FP.F16.E4M3.UNPACK_B R41, R46 ;  /* 0x0000002eff29723e */ /* 0x000fe400020006ff */
[----:B0-----:R-:W-:Y:S02]  /*f980*/  F2FP.F16.E4M3.UNPACK_B R31, R25 ;  /* 0x00000019ff1f723e */ /* 0x001fe400020006ff */
[----:B------:R-:W-:Y:S01]  /*f990*/  F2FP.F16.E4M3.UNPACK_B R39, R42 ;  /* 0x0000002aff27723e */ /* 0x000fe200020006ff */
[----:B------:R-:W-:Y:S01]  /*f9a0*/  HADD2.F32 R47, -RZ, R41.H0_H0 ;  /* 0x20000029ff2f7230 */ /* 0x000fe20000004100 */
[----:B------:R-:W-:-:S02]  /*f9b0*/  LOP3.LUT R30, R30, 0xff, RZ, 0xc0, !PT ;  /* 0x000000ff1e1e7812 */ /* 0x000fc400078ec0ff */
[-C--:B-1----:R-:W-:Y:S01]  /*f9c0*/  F2FP.F16.E4M3.UNPACK_B R20, R5.reuse ;  /* 0x00000005ff14723e */ /* 0x082fe200020006ff */
[----:B------:R-:W-:Y:S01]  /*f9d0*/  HADD2.F32 R40, -RZ, R39.H0_H0 ;  /* 0x20000027ff287230 */ /* 0x000fe20000004100 */
[----:B------:R-:W-:Y:S01]  /*f9e0*/  F2FP.F16.E4M3.UNPACK_B R21, R5.H1 ;  /* 0x00000005ff15723e */ /* 0x000fe200030006ff */
[--C-:B------:R-:W-:Y:S01]  /*f9f0*/  HADD2.F32 R5, -RZ, R31.reuse.H0_H0 ;  /* 0x2000001fff057230 */ /* 0x100fe20000004100 */
[----:B------:R-:W-:Y:S01]  /*fa00*/  PRMT R37, R30, 0x7054, R37 ;  /* 0x000070541e257816 */ /* 0x000fe20000000025 */
[----:B------:R-:W-:Y:S01]  /*fa10*/  HADD2.F32 R31, -RZ, R31.H1_H1 ;  /* 0x3000001fff1f7230 */ /* 0x000fe20000004100 */
[-C--:B------:R-:W-:Y:S01]  /*fa20*/  F2FP.F16.E4M3.UNPACK_B R29, R7.reuse ;  /* 0x00000007ff1d723e */ /* 0x080fe200020006ff */
[----:B------:R-:W-:Y:S01]  /*fa30*/  HADD2.F32 R39, -RZ, R39.H1_H1 ;  /* 0x30000027ff277230 */ /* 0x000fe20000004100 */
[----:B------:R-:W-:Y:S01]  /*fa40*/  F2FP.F16.E4M3.UNPACK_B R30, R7.H1 ;  /* 0x00000007ff1e723e */ /* 0x000fe200030006ff */
[----:B------:R-:W-:Y:S01]  /*fa50*/  FMUL.FTZ R50, R5, R40 ;  /* 0x0000002805327220 */ /* 0x000fe20000410000 */
[----:B------:R-:W-:-:S02]  /*fa60*/  F2FP.F16.E4M3.UNPACK_B R7, R6 ;  /* 0x00000006ff07723e */ /* 0x000fc400020006ff */
[----:B------:R-:W-:Y:S01]  /*fa70*/  F2FP.F16.E4M3.UNPACK_B R28, R6.H1 ;  /* 0x00000006ff1c723e */ /* 0x000fe200030006ff */
[--C-:B------:R-:W-:Y:S01]  /*fa80*/  HADD2.F32 R6, -RZ, R20.reuse.H0_H0 ;  /* 0x20000014ff067230 */ /* 0x100fe20000004100 */
[----:B------:R-:W-:Y:S01]  /*fa90*/  F2FP.F16.E4M3.UNPACK_B R32, R25.H1 ;  /* 0x00000019ff20723e */ /* 0x000fe200030006ff */
[-C--:B------:R-:W-:Y:S01]  /*faa0*/  FMUL.FTZ R25, R5, R47.reuse ;  /* 0x0000002f05197220 */ /* 0x080fe20000410000 */
[----:B------:R-:W-:Y:S01]  /*fab0*/  F2FP.F16.E4M3.UNPACK_B R46, R46.H1 ;  /* 0x0000002eff2e723e */ /* 0x000fe200030006ff */
[----:B------:R-:W-:Y:S01]  /*fac0*/  HADD2.F32 R20, -RZ, R20.H1_H1 ;  /* 0x30000014ff147230 */ /* 0x000fe20000004100 */
[----:B------:R-:W-:Y:S01]  /*fad0*/  F2FP.F16.E4M3.UNPACK_B R42, R42.H1 ;  /* 0x0000002aff2a723e */ /* 0x000fe200030006ff */
[C---:B------:R-:W-:Y:S01]  /*fae0*/  FFMA.FTZ R5, R6.reuse, R40, -R25 ;  /* 0x0000002806057223 */ /* 0x040fe20000010819 */
[-C--:B------:R-:W-:Y:S01]  /*faf0*/  F2FP.F16.E4M3.UNPACK_B R33, R26.reuse ;  /* 0x0000001aff21723e */ /* 0x080fe200020006ff */
[----:B------:R-:W-:Y:S01]  /*fb00*/  FFMA.FTZ R25, R6, R47, R50 ;  /* 0x0000002f06197223 */ /* 0x000fe20000010032 */
[----:B------:R-:W-:Y:S01]  /*fb10*/  F2FP.F16.E4M3.UNPACK_B R34, R26.H1 ;  /* 0x0000001aff22723e */ /* 0x000fe200030006ff */
[----:B------:R-:W-:Y:S01]  /*fb20*/  HADD2.F32 R40, -RZ, R41.H1_H1 ;  /* 0x30000029ff287230 */ /* 0x000fe20000004100 */
[----:B------:R-:W-:Y:S01]  /*fb30*/  F2FP.F16.E4M3.UNPACK_B R35, R27 ;  /* 0x0000001bff23723e */ /* 0x000fe200020006ff */
[----:B------:R-:W-:Y:S01]  /*fb40*/  HADD2.F32 R47, -RZ, R46.H0_H0 ;  /* 0x2000002eff2f7230 */ /* 0x000fe20000004100 */
[----:B------:R-:W-:Y:S01]  /*fb50*/  LOP3.LUT R48, R37, 0xff000000, R48, 0xf8, !PT ;  /* 0xff00000025307812 */ /* 0x000fe200078ef830 */
[----:B------:R-:W-:-:S02]  /*fb60*/  HADD2.F32 R26, -RZ, R32.H0_H0 ;  /* 0x20000020ff1a7230 */ /* 0x000fc40000004100 */
[CC--:B------:R-:W-:Y:S01]  /*fb70*/  FMUL.FTZ R51, R31.reuse, R40.reuse ;  /* 0x000000281f337220 */ /* 0x0c0fe20000410000 */
[--C-:B------:R-:W-:Y:S02]  /*fb80*/  HADD2.F32 R41, -RZ, R42.reuse.H0_H0 ;  /* 0x2000002aff297230 */ /* 0x100fe40000004100 */
[----:B------:R-:W-:Y:S01]  /*fb90*/  FMUL.FTZ R31, R31, R39 ;  /* 0x000000271f1f7220 */ /* 0x000fe20000410000 */
[----:B------:R-:W-:Y:S02]  /*fba0*/  HADD2.F32 R6, -RZ, R21.H0_H0 ;  /* 0x20000015ff067230 */ /* 0x000fe40000004100 */
[----:B------:R-:W-:Y:S01]  /*fbb0*/  FMUL.FTZ R53, R26, R47 ;  /* 0x0000002f1a357220 */ /* 0x000fe20000410000 */
[----:B------:R-:W-:Y:S01]  /*fbc0*/  FFMA.FTZ R50, R20, R39, -R51 ;  /* 0x0000002714327223 */ /* 0x000fe20000010833 */
[----:B------:R-:W-:Y:S01]  /*fbd0*/  FMUL.FTZ R26, R26, R41 ;  /* 0x000000291a1a7220 */ /* 0x000fe20000410000 */
[----:B------:R-:W-:Y:S01]  /*fbe0*/  F2FP.F16.E4M3.UNPACK_B R39, R49 ;  /* 0x00000031ff27723e */ /* 0x000fe200020006ff */
[----:B------:R-:W-:Y:S01]  /*fbf0*/  FFMA.FTZ R52, R20, R40, R31 ;  /* 0x0000002814347223 */ /* 0x000fe2000001001f */
[C---:B------:R-:W-:Y:S01]  /*fc00*/  FFMA.FTZ R53, R6.reuse, R41, -R53 ;  /* 0x0000002906357223 */ /* 0x040fe20000010835 */
[----:B------:R-:W-:Y:S01]  /*fc10*/  FFMA.FTZ R47, R6, R47, R26 ;  /* 0x0000002f062f7223 */ /* 0x000fe2000001001a */
[-C--:B------:R-:W-:Y:S01]  /*fc20*/  F2FP.F16.E4M3.UNPACK_B R26, R44.reuse ;  /* 0x0000002cff1a723e */ /* 0x080fe200020006ff */
[----:B------:R-:W-:Y:S01]  /*fc30*/  HADD2.F32 R42, -RZ, R42.H1_H1 ;  /* 0x3000002aff2a7230 */ /* 0x000fe20000004100 */
[----:B------:R-:W-:Y:S01]  /*fc40*/  F2FP.F16.E4M3.UNPACK_B R37, R27.H1 ;  /* 0x0000001bff25723e */ /* 0x000fe200030006ff */
[----:B------:R-:W-:Y:S01]  /*fc50*/  HADD2.F32 R32, -RZ, R32.H1_H1 ;  /* 0x30000020ff207230 */ /* 0x000fe20000004100 */
[----:B------:R-:W-:Y:S01]  /*fc60*/  F2FP.F16.E4M3.UNPACK_B R49, R49.H1 ;  /* 0x00000031ff31723e */ /* 0x000fe200030006ff */
[----:B------:R-:W-:Y:S01]  /*fc70*/  HADD2.F32 R41, -RZ, R39.H0_H0 ;  /* 0x20000027ff297230 */ /* 0x000fe20000004100 */
[----:B------:R-:W-:Y:S01]  /*fc80*/  F2FP.F16.E4M3.UNPACK_B R44, R44.H1 ;  /* 0x0000002cff2c723e */ /* 0x000fe200030006ff */
[----:B------:R-:W-:-:S02]  /*fc90*/  HADD2.F32 R20, -RZ, R35.H0_H0 ;  /* 0x20000023ff147230 */ /* 0x000fc40000004100 */
[----:B------:R-:W-:Y:S01]  /*fca0*/  FMUL.FTZ R51, R32, R42 ;  /* 0x0000002a20337220 */ /* 0x000fe20000410000 */
[----:B------:R-:W-:Y:S01]  /*fcb0*/  HADD2.F32 R31, -RZ, R26.H0_H0 ;  /* 0x2000001aff1f7230 */ /* 0x000fe20000004100 */
[----:B------:R-:W-:Y:S01]  /*fcc0*/  F2FP.F16.E4M3.UNPACK_B R27, R24 ;  /* 0x00000018ff1b723e */ /* 0x000fe200020006ff */
[----:B------:R-:W-:Y:S02]  /*fcd0*/  HADD2.F32 R46, -RZ, R46.H1_H1 ;  /* 0x3000002eff2e7230 */ /* 0x000fe40000004100 */
[C---:B------:R-:W-:Y:S01]  /*fce0*/  FMUL.FTZ R55, R20.reuse, R41 ;  /* 0x0000002914377220 */ /* 0x040fe20000410000 */
[----:B------:R-:W-:Y:S02]  /*fcf0*/  HADD2.F32 R21, -RZ, R21.H1_H1 ;  /* 0x30000015ff157230 */ /* 0x000fe40000004100 */
[----:B------:R-:W-:Y:S01]  /*fd00*/  FMUL.FTZ R20, R20, R31 ;  /* 0x0000001f14147220 */ /* 0x000fe20000410000 */
[----:B------:R-:W-:Y:S02]  /*fd10*/  HADD2.F32 R6, -RZ, R29.H0_H0 ;  /* 0x2000001dff067230 */ /* 0x000fe40000004100 */
[----:B------:R-:W-:Y:S01]  /*fd20*/  FMUL.FTZ R40, R32, R46 ;  /* 0x0000002e20287220 */ /* 0x000fe20000410000 */
[----:B------:R-:W-:-:S02]  /*fd30*/  HADD2.F32 R32, -RZ, R39.H1_H1 ;  /* 0x30000027ff207230 */ /* 0x000fc40000004100 */
[C---:B------:R-:W-:Y:S01]  /*fd40*/  FFMA.FTZ R46, R21.reuse, R46, R51 ;  /* 0x0000002e152e7223 */ /* 0x040fe20000010033 */
[----:B------:R-:W-:Y:S02]  /*fd50*/  HADD2.F32 R35, -RZ, R35.H1_H1 ;  /* 0x30000023ff237230 */ /* 0x000fe40000004100 */
[C---:B------:R-:W-:Y:S01]  /*fd60*/  FFMA.FTZ R55, R6.reuse, R31, -R55 ;  /* 0x0000001f06377223 */ /* 0x040fe20000010837 */
[----:B------:R-:W-:Y:S01]  /*fd70*/  FFMA.FTZ R51, R6, R41, R20 ;  /* 0x0000002906337223 */ /* 0x000fe20000010014 */
[----:B------:R-:W-:Y:S02]  /*fd80*/  HADD2.F32 R31, -RZ, R49.H0_H0 ;  /* 0x20000031ff1f7230 */ /* 0x000fe40000004100 */
[----:B------:R-:W-:Y:S01]  /*fd90*/  FFMA.FTZ R42, R21, R42, -R40 ;  /* 0x0000002a152a7223 */ /* 0x000fe20000010828 */
[----:B------:R-:W-:Y:S02]  /*fda0*/  HADD2.F32 R20, -RZ, R37.H0_H0 ;  /* 0x20000025ff147230 */ /* 0x000fe40000004100 */
[----:B------:R-:W-:Y:S01]  /*fdb0*/  FMUL.FTZ R40, R35, R32 ;  /* 0x0000002023287220 */ /* 0x000fe20000410000 */
[----:B------:R-:W-:Y:S01]  /*fdc0*/  HADD2.F32 R26, -RZ, R26.H1_H1 ;  /* 0x3000001aff1a7230 */ /* 0x000fe20000004100 */
[----:B------:R-:W-:Y:S01]  /*fdd0*/  F2FP.F16.E4M3.UNPACK_B R24, R24.H1 ;  /* 0x00000018ff18723e */ /* 0x000fe200030006ff */
[----:B------:R-:W-:-:S02]  /*fde0*/  HADD2.F32 R29, -RZ, R29.H1_H1 ;  /* 0x3000001dff1d7230 */ /* 0x000fc40000004100 */
[C---:B------:R-:W-:Y:S01]  /*fdf0*/  FMUL.FTZ R39, R20.reuse, R31 ;  /* 0x0000001f14277220 */ /* 0x040fe20000410000 */
[----:B------:R-:W-:Y:S02]  /*fe00*/  HADD2.F32 R21, -RZ, R44.H0_H0 ;  /* 0x2000002cff157230 */ /* 0x000fe40000004100 */
[-C--:B------:R-:W-:Y:S01]  /*fe10*/  FMUL.FTZ R35, R35, R26.reuse ;  /* 0x0000001a23237220 */ /* 0x080fe20000410000 */
[----:B------:R-:W-:Y:S02]  /*fe20*/  HADD2.F32 R6, -RZ, R30.H0_H0 ;  /* 0x2000001eff067230 */ /* 0x000fe40000004100 */
[C---:B------:R-:W-:Y:S01]  /*fe30*/  FFMA.FTZ R58, R29.reuse, R26, -R40 ;  /* 0x0000001a1d3a7223 */ /* 0x040fe20000010828 */
[----:B------:R-:W-:Y:S01]  /*fe40*/  F2FP.F16.E4M3.UNPACK_B R26, R45.H1 ;  /* 0x0000002dff1a723e */ /* 0x000fe200030006ff */
[-C--:B------:R-:W-:Y:S01]  /*fe50*/  FMUL.FTZ R20, R20, R21.reuse ;  /* 0x0000001514147220 */ /* 0x080fe20000410000 */
[----:B------:R-:W-:Y:S01]  /*fe60*/  F2FP.F16.E4M3.UNPACK_B R3, R4 ;  /* 0x00000004ff03723e */ /* 0x000fe200020006ff */
[C---:B------:R-:W-:Y:S01]  /*fe70*/  FFMA.FTZ R59, R6.reuse, R21, -R39 ;  /* 0x00000015063b7223 */ /* 0x040fe20000010827 */
[----:B------:R-:W-:Y:S01]  /*fe80*/  F2FP.F16.E4M3.UNPACK_B R21, R38.H1 ;  /* 0x00000026ff15723e */ /* 0x000fe200030006ff */
[----:B------:R-:W-:Y:S01]  /*fe90*/  FFMA.FTZ R61, R6, R31, R20 ;  /* 0x0000001f063d7223 */ /* 0x000fe20000010014 */
[----:B------:R-:W-:Y:S01]  /*fea0*/  F2FP.F16.E4M3.UNPACK_B R4, R4.H1 ;  /* 0x00000004ff04723e */ /* 0x000fe200030006ff */
[----:B------:R-:W-:Y:S01]  /*feb0*/  FFMA.FTZ R60, R29, R32, R35 ;  /* 0x000000201d3c7223 */ /* 0x000fe20000010023 */
[----:B------:R-:W-:Y:S01]  /*fec0*/  HADD2.F32 R31, -RZ, R26.H0_H0 ;  /* 0x2000001aff1f7230 */ /* 0x000fe20000004100 */
[----:B------:R-:W-:Y:S01]  /*fed0*/  F2FP.F16.E4M3.UNPACK_B R45, R45 ;  /* 0x0000002dff2d723e */ /* 0x000fe200020006ff */
[----:B------:R-:W-:Y:S01]  /*fee0*/  HADD2.F32 R20, -RZ, R24.H0_H0 ;  /* 0x20000018ff147230 */ /* 0x000fe20000004100 */
[----:B------:R-:W-:Y:S01]  /*fef0*/  F2FP.F16.E4M3.UNPACK_B R38, R38 ;  /* 0x00000026ff26723e */ /* 0x000fe200020006ff */
[----:B------:R-:W-:Y:S01]  /*ff00*/  HADD2.F32 R29, -RZ, R21.H0_H0 ;  /* 0x20000015ff1d7230 */ /* 0x000fe20000004100 */
[----:B------:R-:W-:Y:S01]  /*ff10*/  F2FP.SATFINITE.E4M3.F32.PACK_AB_MERGE_C R42, R42, R53, RZ ;  /* 0x000000352a2a723e */ /* 0x000fe200048070ff */
[----:B------:R-:W-:-:S02]  /*ff20*/  HADD2.F32 R44, -RZ, R44.H1_H1 ;  /* 0x3000002cff2c7230 */ /* 0x000fc40000004100 */
[C---:B------:R-:W-:Y:S01]  /*ff30*/  FMUL.FTZ R35, R20.reuse, R31 ;  /* 0x0000001f14237220 */ /* 0x040fe20000410000 */
[----:B------:R-:W-:Y:S02]  /*ff40*/  HADD2.F32 R49, -RZ, R49.H1_H1 ;  /* 0x30000031ff317230 */ /* 0x000fe40000004100 */
[----:B------:R-:W-:Y:S01]  /*ff50*/  FMUL.FTZ R20, R20, R29 ;  /* 0x0000001d14147220 */ /* 0x000fe20000410000 */
[----:B------:R-:W-:Y:S01]  /*ff60*/  HADD2.F32 R37, -RZ, R37.H1_H1 ;  /* 0x30000025ff257230 */ /* 0x000fe20000004100 */
[----:B------:R-:W-:Y:S01]  /*ff70*/  F2FP.SATFINITE.E4M3.F32.PACK_AB_MERGE_C R46, R46, R47, RZ ;  /* 0x0000002f2e2e723e */ /* 0x000fe200048070ff */
[----:B------:R-:W-:Y:S01]  /*ff80*/  HADD2.F32 R6, -RZ, R4.H0_H0 ;  /* 0x20000004ff067230 */ /* 0x000fe20000004100 */
[----:B------:R-:W-:Y:S01]  /*ff90*/  F2FP.SATFINITE.E4M3.F32.PACK_AB_MERGE_C R5, R50, R5, R42 ;  /* 0x000000053205723e */ /* 0x000fe2000480702a */
[----:B------:R-:W-:Y:S02]  /*ffa0*/  HADD2.F32 R30, -RZ, R30.H1_H1 ;  /* 0x3000001eff1e7230 */ /* 0x000fe40000004100 */
[C---:B------:R-:W-:Y:S01]  /*ffb0*/  FMUL.FTZ R39, R37.reuse, R49 ;  /* 0x0000003125277220 */ /* 0x040fe20000410000 */
[----:B------:R-:W-:Y:S01]  /*ffc0*/  FMUL.FTZ R32, R37, R44 ;  /* 0x0000002c25207220 */ /* 0x000fe20000410000 */
[----:B------:R-:W-:Y:S01]  /*ffd0*/  FFMA.FTZ R37, R6, R31, R20 ;  /* 0x0000001f06257223 */ /* 0x000fe20000010014 */
[----:B------:R-:W-:-:S02]  /*ffe0*/  HADD2.F32 R31, -RZ, R26.H1_H1 ;  /* 0x3000001aff1f7230 */ /* 0x000fc40000004100 */
[C---:B------:R-:W-:Y:S01]  /*fff0*/  FFMA.FTZ R62, R30.reuse, R44, -R39 ;  /* 0x0000002c1e3e7223 */ /* 0x040fe20000010827 */
[----:B------:R-:W-:Y:S02]  /*10000*/  HADD2.F32 R24, -RZ, R24.H1_H1 ;  /* 0x30000018ff187230 */ /* 0x000fe40000004100 */
[----:B------:R-:W-:Y:S01]  /*10010*/  FFMA.FTZ R64, R30, R49, R32 ;  /* 0x000000311e407223 */ /* 0x000fe20000010020 */
[----:B------:R-:W-:Y:S02]  /*10020*/  HADD2.F32 R21, -RZ, R21.H1_H1 ;  /* 0x30000015ff157230 */ /* 0x000fe40000004100 */
[----:B------:R-:W-:Y:S01]  /*10030*/  FFMA.FTZ R32, R6, R29, -R35 ;  /* 0x0000001d06207223 */ /* 0x000fe20000010823 */
[----:B------:R-:W-:Y:S02]  /*10040*/  HADD2.F32 R4, -RZ, R4.H1_H1 ;  /* 0x30000004ff047230 */ /* 0x000fe40000004100 */
[----:B------:R-:W-:Y:S01]  /*10050*/  FMUL.FTZ R35, R24, R31 ;  /* 0x0000001f18237220 */ /* 0x000fe20000410000 */
[----:B------:R-:W-:-:S02]  /*10060*/  HADD2.F32 R6, -RZ, R27.H0_H0 ;  /* 0x2000001bff067230 */ /* 0x000fc40000004100 */
[-C--:B------:R-:W-:Y:S01]  /*10070*/  FMUL.FTZ R24, R24, R21.reuse ;  /* 0x0000001518187220 */ /* 0x080fe20000410000 */
[--C-:B------:R-:W-:Y:S02]  /*10080*/  HADD2.F32 R29, -RZ, R45.reuse.H0_H0 ;  /* 0x2000002dff1d7230 */ /* 0x100fe40000004100 */
[C---:B------:R-:W-:Y:S01]  /*10090*/  FFMA.FTZ R39, R4.reuse, R21, -R35 ;  /* 0x0000001504277223 */ /* 0x040fe20000010823 */
[----:B------:R-:W-:Y:S02]  /*100a0*/  HADD2.F32 R21, -RZ, R38.H0_H0 ;  /* 0x20000026ff157230 */ /* 0x000fe40000004100 */
[----:B------:R-:W-:Y:S01]  /*100b0*/  FFMA.FTZ R40, R4, R31, R24 ;  /* 0x0000001f04287223 */ /* 0x000fe20000010018 */
[----:B------:R-:W-:Y:S02]  /*100c0*/  HADD2.F32 R20, -RZ, R45.H1_H1 ;  /* 0x3000002dff147230 */ /* 0x000fe40000004100 */
[----:B------:R-:W-:Y:S01]  /*100d0*/  FMUL.FTZ R31, R6, R29 ;  /* 0x0000001d061f7220 */ /* 0x000fe20000410000 */
[----:B------:R-:W-:-:S02]  /*100e0*/  HADD2.F32 R27, -RZ, R27.H1_H1 ;  /* 0x3000001bff1b7230 */ /* 0x000fc40000004100 */
[-C--:B------:R-:W-:Y:S01]  /*100f0*/  FMUL.FTZ R35, R6, R21.reuse ;  /* 0x0000001506237220 */ /* 0x080fe20000410000 */
[--C-:B------:R-:W-:Y:S01]  /*10100*/  HADD2.F32 R4, -RZ, R3.reuse.H0_H0 ;  /* 0x20000003ff047230 */ /* 0x100fe20000004100 */
[----:B------:R-:W-:Y:S01]  /*10110*/  F2FP.F16.E4M3.UNPACK_B R24, R48.H1 ;  /* 0x00000030ff18723e */ /* 0x000fe200030006ff */
[----:B------:R-:W-:Y:S02]  /*10120*/  HADD2.F32 R38, -RZ, R38.H1_H1 ;  /* 0x30000026ff267230 */ /* 0x000fe40000004100 */
[C---:B------:R-:W-:Y:S01]  /*10130*/  FMUL.FTZ R26, R27.reuse, R20 ;  /* 0x000000141b1a7220 */ /* 0x040fe20000410000 */
[----:B------:R-:W-:Y:S02]  /*10140*/  HADD2.F32 R3, -RZ, R3.H1_H1 ;  /* 0x30000003ff037230 */ /* 0x000fe40000004100 */
[C---:B------:R-:W-:Y:S01]  /*10150*/  FFMA.FTZ R31, R4.reuse, R21, -R31 ;  /* 0x00000015041f7223 */ /* 0x040fe2000001081f */
        /* <DEDUP_REMOVED lines=8> */
[--C-:B------:R-:W-:Y:S01]  /*101e0*/  HADD2.F32 R20, -RZ, R6.reuse.H0_H0 ;  /* 0x20000006ff147230 */ /* 0x100fe20000004100 */
[----:B------:R-:W-:Y:S01]  /*101f0*/  F2FP.F16.E4M3.UNPACK_B R43, R43 ;  /* 0x0000002bff2b723e */ /* 0x000fe200020006ff */
[----:B------:R-:W-:Y:S02]  /*10200*/  HADD2.F32 R21, -RZ, R6.H1_H1 ;  /* 0x30000006ff157230 */ /* 0x000fe40000004100 */
[C---:B------:R-:W-:Y:S01]  /*10210*/  FMUL.FTZ R6, R4.reuse, R26 ;  /* 0x0000001a04067220 */ /* 0x040fe20000410000 */
[----:B------:R-:W-:Y:S02]  /*10220*/  HADD2.F32 R3, -RZ, R28.H0_H0 ;  /* 0x2000001cff037230 */ /* 0x000fe40000004100 */
[----:B------:R-:W-:Y:S01]  /*10230*/  FMUL.FTZ R4, R4, R20 ;  /* 0x0000001404047220 */ /* 0x000fe20000410000 */
[----:B------:R-:W-:Y:S01]  /*10240*/  HADD2.F32 R27, -RZ, R24.H1_H1 ;  /* 0x30000018ff1b7230 */ /* 0x000fe20000004100 */
[----:B------:R-:W-:Y:S01]  /*10250*/  F2FP.SATFINITE.E4M3.F32.PACK_AB_MERGE_C R61, R64, R61, RZ ;  /* 0x0000003d403d723e */ /* 0x000fe200048070ff */
[----:B------:R-:W-:-:S02]  /*10260*/  HADD2.F32 R34, -RZ, R34.H1_H1 ;  /* 0x30000022ff227230 */ /* 0x000fc40000004100 */
[C---:B------:R-:W-:Y:S01]  /*10270*/  FFMA.FTZ R29, R3.reuse, R20, -R6 ;  /* 0x00000014031d7223 */ /* 0x040fe20000010806 */
[----:B------:R-:W-:Y:S01]  /*10280*/  HADD2.F32 R28, -RZ, R28.H1_H1 ;  /* 0x3000001cff1c7230 */ /* 0x000fe20000004100 */
[----:B------:R-:W-:Y:S01]  /*10290*/  F2FP.SATFINITE.E4M3.F32.PACK_AB_MERGE_C R25, R52, R25, R46 ;  /* 0x000000193419723e */ /* 0x000fe2000480702e */
[----:B------:R-:W-:Y:S02]  /*102a0*/  HADD2.F32 R20, -RZ, R43.H1_H1 ;  /* 0x3000002bff147230 */ /* 0x000fe40000004100 */
[C---:B------:R-:W-:Y:S01]  /*102b0*/  FMUL.FTZ R41, R34.reuse, R27 ;  /* 0x0000001b22297220 */ /* 0x040fe20000410000 */
[-C--:B------:R-:W-:Y:S01]  /*102c0*/  FMUL.FTZ R6, R34, R21.reuse ;  /* 0x0000001522067220 */ /* 0x080fe20000410000 */
[----:B------:R-:W-:Y:S01]  /*102d0*/  FFMA.FTZ R34, R3, R26, R4 ;  /* 0x0000001a03227223 */ /* 0x000fe20000010004 */
[----:B------:R-:W-:Y:S02]  /*102e0*/  HADD2.F32 R4, -RZ, R33.H0_H0 ;  /* 0x20000021ff047230 */ /* 0x000fe40000004100 */
[C---:B------:R-:W-:Y:S01]  /*102f0*/  FFMA.FTZ R44, R28.reuse, R21, -R41 ;  /* 0x000000151c2c7223 */ /* 0x040fe20000010829 */
[----:B------:R-:W-:Y:S01]  /*10300*/  FFMA.FTZ R27, R28, R27, R6 ;  /* 0x0000001b1c1b7223 */ /* 0x000fe20000010006 */
[----:B------:R-:W-:-:S02]  /*10310*/  HADD2.F32 R21, -RZ, R48.H0_H0 ;  /* 0x20000030ff157230 */ /* 0x000fc40000004100 */
[----:B------:R-:W-:Y:S01]  /*10320*/  HADD2.F32 R6, -RZ, R43.H0_H0 ;  /* 0x2000002bff067230 */ /* 0x000fe20000004100 */
[----:B------:R-:W-:Y:S01]  /*10330*/  F2FP.SATFINITE.E4M3.F32.PACK_AB_MERGE_C R29, R44, R29, RZ ;  /* 0x0000001d2c1d723e */ /* 0x000fe200048070ff */
[----:B------:R-:W-:Y:S02]  /*10340*/  HADD2.F32 R48, -RZ, R48.H1_H1 ;  /* 0x30000030ff307230 */ /* 0x000fe40000004100 */
[C---:B------:R-:W-:Y:S01]  /*10350*/  FMUL.FTZ R24, R4.reuse, R21 ;  /* 0x0000001504187220 */ /* 0x040fe20000410000 */
[----:B------:R-:W-:Y:S02]  /*10360*/  HADD2.F32 R33, -RZ, R33.H1_H1 ;  /* 0x30000021ff217230 */ /* 0x000fe40000004100 */
[----:B------:R-:W-:Y:S01]  /*10370*/  FMUL.FTZ R4, R4, R6 ;  /* 0x0000000604047220 */ /* 0x000fe20000410000 */
[--C-:B------:R-:W-:Y:S01]  /*10380*/  HADD2.F32 R3, -RZ, R7.reuse.H0_H0 ;  /* 0x20000007ff037230 */ /* 0x100fe20000004100 */
[----:B------:R-:W-:Y:S01]  /*10390*/  F2FP.SATFINITE.E4M3.F32.PACK_AB_MERGE_C R34, R27, R34, RZ ;  /* 0x000000221b22723e */ /* 0x000fe200048070ff */
[----:B------:R-:W-:-:S02]  /*103a0*/  HADD2.F32 R7, -RZ, R7.H1_H1 ;  /* 0x30000007ff077230 */ /* 0x000fc40000004100 */
[C---:B------:R-:W-:Y:S01]  /*103b0*/  FMUL.FTZ R28, R33.reuse, R48 ;  /* 0x00000030211c7220 */ /* 0x040fe20000410000 */
        /* <DEDUP_REMOVED lines=11> */
[----:B------:R-:W-:Y:S02]  /*10470*/  F2FP.SATFINITE.E4M3.F32.PACK_AB_MERGE_C R27, R60, R51, R61 ;  /* 0x000000333c1b723e */ /* 0x000fe4000480703d */
[----:B------:R-:W-:Y:S01]  /*10480*/  F2FP.SATFINITE.E4M3.F32.PACK_AB_MERGE_C R24, R30, R35, R24 ;  /* 0x000000231e18723e */ /* 0x000fe20004807018 */
[----:B------:R3:W-:Y:S01]  /*10490*/  STS.128 [R224+0x18000], R4 ;  /* 0x01800004e0007388 */ /* 0x0007e20000000c00 */
[----:B------:R-:W-:-:S05]  /*104a0*/  F2FP.SATFINITE.E4M3.F32.PACK_AB_MERGE_C R26, R33, R26, R34 ;  /* 0x0000001a211a723e */ /* 0x000fca0004807022 */
[----:B------:R3:W-:Y:S02]  /*104b0*/  STS.128 [R0+0x18000], R24 ;  /* 0x0180001800007388 */ /* 0x0007e40000000c00 */
.L_x_1475:
[----:B------:R-:W-:Y:S05]  /*104c0*/  BSYNC B1 ;  /* 0x0000000000017941 */ /* 0x000fea0003800000 */
.L_x_1474:
[----:B------:R-:W-:Y:S05]  /*104d0*/  @P0 BRA `(.L_x_1459) ;  /* 0x0000000c00dc0947 */ /* 0x000fea0003800000 */
[----:B0----5:R-:W-:Y:S02]  /*104e0*/  SHF.R.U32.HI R3, RZ, 0x8, R12 ;  /* 0x00000008ff037819 */ /* 0x021fe4000001160c */
[----:B-123--:R-:W-:Y:S02]  /*104f0*/  LOP3.LUT R0, R12, 0xff, RZ, 0xc0, !PT ;  /* 0x000000ff0c007812 */ /* 0x00efe400078ec0ff */
[----:B------:R-:W-:Y:S02]  /*10500*/  SHF.R.U32.HI R7, RZ, 0x8, R14 ;  /* 0x00000008ff077819 */ /* 0x000fe4000001160e */
[----:B------:R-:W-:Y:S02]  /*10510*/  LOP3.LUT R3, R3, 0xff, RZ, 0xc0, !PT ;  /* 0x000000ff03037812 */ /* 0x000fe400078ec0ff */
[----:B------:R-:W-:Y:S02]  /*10520*/  LEA.HI R54, R54, R215, RZ, 0x1c ;  /* 0x000000d736367211 */ /* 0x000fe400078fe0ff */
[----:B------:R-:W-:-:S02]  /*10530*/  LOP3.LUT R6, R14, 0xff, RZ, 0xc0, !PT ;  /* 0x000000ff0e067812 */ /* 0x000fc400078ec0ff */
[----:B------:R-:W-:Y:S02]  /*10540*/  LOP3.LUT R7, R7, 0xff, RZ, 0xc0, !PT ;  /* 0x000000ff07077812 */ /* 0x000fe400078ec0ff */
[----:B------:R-:W-:Y:S01]  /*10550*/  PRMT R21, R3, 0x7604, R0 ;  /* 0x0000760403157816 */ /* 0x000fe20000000000 */
[----:B------:R-:W-:Y:S01]  /*10560*/  IMAD.SHL.U32 R0, R54, 0x10, RZ ;  /* 0x0000001036007824 */ /* 0x000fe200078e00ff */
[----:B------:R-:W-:Y:S02]  /*10570*/  SHF.R.S32.HI R3, RZ, 0x1f, R54 ;  /* 0x0000001fff037819 */ /* 0x000fe40000011436 */
[----:B------:R-:W-:Y:S02]  /*10580*/  PRMT R29, R7, 0x7604, R6 ;  /* 0x00007604071d7816 */ /* 0x000fe40000000006 */
[----:B------:R-:W-:Y:S02]  /*10590*/  LEA.HI R7, R3, R54, RZ, 0x3 ;  /* 0x0000003603077211 */ /* 0x000fe400078f18ff */
[----:B------:R-:W-:-:S02]  /*105a0*/  SHF.R.U32.HI R3, RZ, 0x8, R8 ;  /* 0x00000008ff037819 */ /* 0x000fc40000011608 */
[----:B------:R-:W-:Y:S01]  /*105b0*/  LOP3.LUT R0, R227, 0x70, R0, 0xf8, !PT ;  /* 0x00000070e3007812 */ /* 0x000fe200078ef800 */
[----:B------:R-:W-:Y:S01]  /*105c0*/  IMAD.SHL.U32 R24, R7, 0x800, RZ ;  /* 0x0000080007187824 */ /* 0x000fe200078e00ff */
[----:B------:R-:W-:Y:S02]  /*105d0*/  SHF.R.U32.HI R25, RZ, 0x3, R227 ;  /* 0x00000003ff197819 */ /* 0x000fe400000116e3 */
[----:B------:R-:W-:Y:S02]  /*105e0*/  LOP3.LUT R7, R3, 0xff, RZ, 0xc0, !PT ;  /* 0x000000ff03077812 */ /* 0x000fe400078ec0ff */
[----:B------:R-:W-:Y:S02]  /*105f0*/  SHF.R.U32.HI R5, RZ, 0x8, R13 ;  /* 0x00000008ff057819 */ /* 0x000fe4000001160d */
[----:B------:R-:W-:Y:S02]  /*10600*/  LOP3.LUT R3, R0, R25, RZ, 0x3c, !PT ;  /* 0x0000001900037212 */ /* 0x000fe400078e3cff */
[----:B------:R-:W-:-:S02]  /*10610*/  LOP3.LUT R24, R24, 0xffffc000, RZ, 0xc0, !PT ;  /* 0xffffc00018187812 */ /* 0x000fc400078ec0ff */
[----:B------:R-:W-:Y:S02]  /*10620*/  LOP3.LUT R4, R13, 0xff, RZ, 0xc0, !PT ;  /* 0x000000ff0d047812 */ /* 0x000fe400078ec0ff */
[----:B------:R-:W-:Y:S02]  /*10630*/  LOP3.LUT R5, R5, 0xff, RZ, 0xc0, !PT ;  /* 0x000000ff05057812 */ /* 0x000fe400078ec0ff */
[----:B------:R-:W-:Y:S02]  /*10640*/  IADD3 R3, R3, R24, R230 ;  /* 0x0000001803037210 */ /* 0x000fe40007ffe0e6 */
[----:B------:R-:W-:Y:S02]  /*10650*/  PRMT R20, R5, 0x7604, R4 ;  /* 0x0000760405147816 */ /* 0x000fe40000000004 */
[----:B------:R-:W-:Y:S01]  /*10660*/  SHF.R.U32.HI R24, RZ, 0x8, R9 ;  /* 0x00000008ff187819 */ /* 0x000fe20000011609 */
[----:B------:R-:W-:Y:S01]  /*10670*/  IMAD.IADD R0, R16, 0x1, R3 ;  /* 0x0000000110007824 */ /* 0x000fe200078e0203 */
[----:B------:R-:W-:-:S02]  /*10680*/  SHF.R.U32.HI R5, RZ, 0x8, R15 ;  /* 0x00000008ff057819 */ /* 0x000fc4000001160f */
[----:B------:R-:W-:Y:S02]  /*10690*/  LOP3.LUT R4, R15, 0xff, RZ, 0xc0, !PT ;  /* 0x000000ff0f047812 */ /* 0x000fe400078ec0ff */
[----:B------:R-:W-:Y:S02]  /*106a0*/  LOP3.LUT R6, R8, 0xff, RZ, 0xc0, !PT ;  /* 0x000000ff08067812 */ /* 0x000fe400078ec0ff */
[----:B------:R-:W-:Y:S02]  /*106b0*/  LOP3.LUT R5, R5, 0xff, RZ, 0xc0, !PT ;  /* 0x000000ff05057812 */ /* 0x000fe400078ec0ff */
[----:B------:R-:W-:Y:S02]  /*106c0*/  LOP3.LUT R3, R24, 0xff, RZ, 0xc0, !PT ;  /* 0x000000ff18037812 */ /* 0x000fe400078ec0ff */
[----:B------:R-:W0:Y:S01]  /*106d0*/  LDS.128 R24, [R0+0x18000] ;  /* 0x0180000000187984 */ /* 0x000e220000000c00 */
[----:B------:R-:W-:Y:S02]  /*106e0*/  PRMT R28, R5, 0x7604, R4 ;  /* 0x00007604051c7816 */ /* 0x000fe40000000004 */
[----:B------:R-:W-:-:S02]  /*106f0*/  PRMT R33, R7, 0x7604, R6 ;  /* 0x0000760407217816 */ /* 0x000fc40000000006 */
[----:B------:R-:W1:Y:S01]  /*10700*/  LDS.128 R4, [R223+0x18000] ;  /* 0x01800000df047984 */ /* 0x000e620000000c00 */
[----:B------:R-:W-:Y:S02]  /*10710*/  SHF.R.U32.HI R35, RZ, 0x8, R11 ;  /* 0x00000008ff237819 */ /* 0x000fe4000001160b */
[----:B------:R-:W-:Y:S02]  /*10720*/  LOP3.LUT R34, R11, 0xff, RZ, 0xc0, !PT ;  /* 0x000000ff0b227812 */ /* 0x000fe400078ec0ff */
[----:B------:R-:W-:Y:S02]  /*10730*/  LOP3.LUT R35, R35, 0xff, RZ, 0xc0, !PT ;  /* 0x000000ff23237812 */ /* 0x000fe400078ec0ff */
[----:B------:R-:W-:Y:S02]  /*10740*/  LOP3.LUT R30, R9, 0xff, RZ, 0xc0, !PT ;  /* 0x000000ff091e7812 */ /* 0x000fe400078ec0ff */
[----:B------:R-:W-:Y:S02]  /*10750*/  SHF.R.U32.HI R32, RZ, 0x8, R10 ;  /* 0x00000008ff207819 */ /* 0x000fe4000001160a */
[----:B------:R-:W-:-:S02]  /*10760*/  PRMT R34, R35, 0x7604, R34 ;  /* 0x0000760423227816 */ /* 0x000fc40000000022 */
[----:B------:R-:W-:Y:S02]  /*10770*/  PRMT R30, R3, 0x7604, R30 ;  /* 0x00007604031e7816 */ /* 0x000fe4000000001e */
[----:B------:R-:W-:Y:S02]  /*10780*/  SHF.R.U32.HI R35, RZ, 0x10, R9 ;  /* 0x00000010ff237819 */ /* 0x000fe40000011609 */
[----:B------:R-:W-:Y:S02]  /*10790*/  LOP3.LUT R31, R10, 0xff, RZ, 0xc0, !PT ;  /* 0x000000ff0a1f7812 */ /* 0x000fe400078ec0ff */
[----:B------:R-:W-:Y:S01]  /*107a0*/  LOP3.LUT R32, R32, 0xff, RZ, 0xc0, !PT ;  /* 0x000000ff20207812 */ /* 0x000fe200078ec0ff */
[----:B------:R-:W-:Y:S01]  /*107b0*/  IMAD.U32 R35, R35, 0x10000, RZ ;  /* 0x0001000023237824 */ /* 0x000fe200078e00ff */
[----:B------:R-:W-:Y:S02]  /*107c0*/  SHF.R.U32.HI R3, RZ, 0x10, R13 ;  /* 0x00000010ff037819 */ /* 0x000fe4000001160d */
[----:B------:R-:W-:-:S02]  /*107d0*/  PRMT R37, R32, 0x7604, R31 ;  /* 0x0000760420257816 */ /* 0x000fc4000000001f */
[----:B------:R-:W-:Y:S01]  /*107e0*/  SHF.R.U32.HI R31, RZ, 0x10, R15 ;  /* 0x00000010ff1f7819 */ /* 0x000fe2000001160f */
[----:B------:R-:W-:Y:S01]  /*107f0*/  IMAD.U32 R3, R3, 0x10000, RZ ;  /* 0x0001000003037824 */ /* 0x000fe200078e00ff */
[----:B------:R-:W-:Y:S02]  /*10800*/  SHF.R.U32.HI R39, RZ, 0x10, R11 ;  /* 0x00000010ff277819 */ /* 0x000fe4000001160b */
[----:B------:R-:W-:Y:S02]  /*10810*/  SHF.L.U32 R31, R31, 0x10, RZ ;  /* 0x000000101f1f7819 */ /* 0x000fe400000006ff */
[----:B------:R-:W-:Y:S01]  /*10820*/  LOP3.LUT R35, R30, 0xff0000, R35, 0xf8, !PT ;  /* 0x00ff00001e237812 */ /* 0x000fe200078ef823 */
[----:B------:R-:W-:Y:S01]  /*10830*/  IMAD.U32 R39, R39, 0x10000, RZ ;  /* 0x0001000027277824 */ /* 0x000fe200078e00ff */
[----:B------:R-:W-:Y:S02]  /*10840*/  LOP3.LUT R3, R20, 0xff0000, R3, 0xf8, !PT ;  /* 0x00ff000014037812 */ /* 0x000fe400078ef803 */
        /* <DEDUP_REMOVED lines=8> */
[----:B------:R-:W-:Y:S02]  /*108d0*/  F2FP.F16.E4M3.UNPACK_B R34, R35 ;  /* 0x00000023ff22723e */ /* 0x000fe400020006ff */
[----:B0-----:R-:W-:Y:S02]  /*108e0*/  F2FP.F16.E4M3.UNPACK_B R13, R25 ;  /* 0x00000019ff0d723e */ /* 0x001fe400020006ff */
[----:B------:R-:W-:Y:S02]  /*108f0*/  F2FP.F16.E4M3.UNPACK_B R29, R28 ;  /* 0x0000001cff1d723e */ /* 0x000fe400020006ff */
[----:B------:R-:W-:Y:S01]  /*10900*/  LOP3.LUT R33, R33, 0xff000000, R8, 0xf8, !PT ;  /* 0xff00000021217812 */ /* 0x000fe200078ef808 */
[----:B------:R-:W-:Y:S01]  /*10910*/  HADD2.F32 R14, -RZ, R13.H0_H0 ;  /* 0x2000000dff0e7230 */ /* 0x000fe20000004100 */
[----:B------:R-:W-:Y:S01]  /*10920*/  LOP3.LUT R38, R37, 0xff000000, R10, 0xf8, !PT ;  /* 0xff00000025267812 */ /* 0x000fe200078ef80a */
[--C-:B------:R-:W-:Y:S01]  /*10930*/  HADD2.F32 R37, -RZ, R34.reuse.H0_H0 ;  /* 0x20000022ff257230 */ /* 0x100fe20000004100 */
[----:B------:R-:W-:Y:S01]  /*10940*/  LOP3.LUT R32, R31, 0xff000000, R15, 0xf8, !PT ;  /* 0xff0000001f207812 */ /* 0x000fe200078ef80f */
[----:B------:R-:W-:Y:S01]  /*10950*/  HADD2.F32 R31, -RZ, R29.H0_H0 ;  /* 0x2000001dff1f7230 */ /* 0x000fe20000004100 */
[----:B-1----:R-:W-:Y:S01]  /*10960*/  F2FP.F16.E4M3.UNPACK_B R8, R5 ;  /* 0x00000005ff08723e */ /* 0x002fe200020006ff */
[----:B------:R-:W-:Y:S01]  /*10970*/  HADD2.F32 R34, -RZ, R34.H1_H1 ;  /* 0x30000022ff227230 */ /* 0x000fe20000004100 */
[----:B------:R-:W-:Y:S01]  /*10980*/  LOP3.LUT R39, R39, 0xff000000, R11, 0xf8, !PT ;  /* 0xff00000027277812 */ /* 0x000fe200078ef80b */
[C---:B------:R-:W-:Y:S01]  /*10990*/  FMUL.FTZ R41, R14.reuse, R37 ;  /* 0x000000250e297220 */ /* 0x040fe20000410000 */
[----:B------:R-:W-:Y:S01]  /*109a0*/  F2FP.F16.E4M3.UNPACK_B R10, R7 ;  /* 0x00000007ff0a723e */ /* 0x000fe200020006ff */
[----:B------:R-:W-:Y:S01]  /*109b0*/  FMUL.FTZ R14, R14, R31 ;  /* 0x0000001f0e0e7220 */ /* 0x000fe20000410000 */
[----:B------:R-:W-:Y:S01]  /*109c0*/  F2FP.F16.E4M3.UNPACK_B R11, R7.H1 ;  /* 0x00000007ff0b723e */ /* 0x000fe200030006ff */
[----:B------:R-:W-:Y:S01]  /*109d0*/  HADD2.F32 R13, -RZ, R13.H1_H1 ;  /* 0x3000000dff0d7230 */ /* 0x000fe20000004100 */
[-C--:B------:R-:W-:Y:S01]  /*109e0*/  F2FP.F16.E4M3.UNPACK_B R7, R6.reuse ;  /* 0x00000006ff07723e */ /* 0x080fe200020006ff */
[----:B------:R-:W-:Y:S01]  /*109f0*/  HADD2.F32 R29, -RZ, R29.H1_H1 ;  /* 0x3000001dff1d7230 */ /* 0x000fe20000004100 */
[----:B------:R-:W-:Y:S01]  /*10a00*/  F2FP.F16.E4M3.UNPACK_B R9, R6.H1 ;  /* 0x00000006ff09723e */ /* 0x000fe200030006ff */
[--C-:B------:R-:W-:Y:S01]  /*10a10*/  HADD2.F32 R6, -RZ, R8.reuse.H0_H0 ;  /* 0x20000008ff067230 */ /* 0x100fe20000004100 */
[----:B------:R-:W-:Y:S01]  /*10a20*/  F2FP.F16.E4M3.UNPACK_B R25, R25.H1 ;  /* 0x00000019ff19723e */ /* 0x000fe200030006ff */
[----:B------:R-:W-:Y:S01]  /*10a30*/  HADD2.F32 R8, -RZ, R8.H1_H1 ;  /* 0x30000008ff087230 */ /* 0x000fe20000004100 */
[----:B------:R-:W-:Y:S01]  /*10a40*/  F2FP.F16.E4M3.UNPACK_B R35, R35.H1 ;  /* 0x00000023ff23723e */ /* 0x000fe200030006ff */
[----:B------:R-:W-:Y:S01]  /*10a50*/  FMUL.FTZ R43, R13, R34 ;  /* 0x000000220d2b7220 */ /* 0x000fe20000410000 */
[----:B------:R-:W-:Y:S01]  /*10a60*/  F2FP.F16.E4M3.UNPACK_B R5, R5.H1 ;  /* 0x00000005ff05723e */ /* 0x000fe200030006ff */
[----:B------:R-:W-:Y:S01]  /*10a70*/  FFMA.FTZ R40, R6, R37, R14 ;  /* 0x0000002506287223 */ /* 0x000fe2000001000e */
[----:B------:R-:W-:Y:S01]  /*10a80*/  F2FP.F16.E4M3.UNPACK_B R28, R28.H1 ;  /* 0x0000001cff1c723e */ /* 0x000fe200030006ff */
[----:B------:R-:W-:-:S02]  /*10a90*/  HADD2.F32 R37, -RZ, R35.H0_H0 ;  /* 0x20000023ff257230 */ /* 0x000fc40000004100 */
[----:B------:R-:W-:Y:S01]  /*10aa0*/  FFMA.FTZ R41, R6, R31, -R41 ;  /* 0x0000001f06297223 */ /* 0x000fe20000010829 */
[----:B------:R-:W-:Y:S02]  /*10ab0*/  HADD2.F32 R14, -RZ, R25.H0_H0 ;  /* 0x20000019ff0e7230 */ /* 0x000fe40000004100 */
[-C--:B------:R-:W-:Y:S01]  /*10ac0*/  FMUL.FTZ R13, R13, R29.reuse ;  /* 0x0000001d0d0d7220 */ /* 0x080fe20000410000 */
[----:B------:R-:W-:Y:S02]  /*10ad0*/  HADD2.F32 R31, -RZ, R28.H0_H0 ;  /* 0x2000001cff1f7230 */ /* 0x000fe40000004100 */
[----:B------:R-:W-:Y:S01]  /*10ae0*/  FFMA.FTZ R42, R8, R29, -R43 ;  /* 0x0000001d082a7223 */ /* 0x000fe2000001082b */
[----:B------:R-:W-:Y:S02]  /*10af0*/  HADD2.F32 R6, -RZ, R5.H0_H0 ;  /* 0x20000005ff067230 */ /* 0x000fe40000004100 */
[C---:B------:R-:W-:Y:S01]  /*10b00*/  FMUL.FTZ R45, R14.reuse, R37 ;  /* 0x000000250e2d7220 */ /* 0x040fe20000410000 */
[----:B------:R-:W-:Y:S01]  /*10b10*/  F2FP.F16.E4M3.UNPACK_B R20, R27 ;  /* 0x0000001bff14723e */ /* 0x000fe200020006ff */
[-C--:B------:R-:W-:Y:S01]  /*10b20*/  FMUL.FTZ R14, R14, R31.reuse ;  /* 0x0000001f0e0e7220 */ /* 0x080fe20000410000 */
[----:B------:R-:W-:Y:S01]  /*10b30*/  FFMA.FTZ R43, R8, R34, R13 ;  /* 0x00000022082b7223 */ /* 0x000fe2000001000d */
[C---:B------:R-:W-:Y:S01]  /*10b40*/  FFMA.FTZ R45, R6.reuse, R31, -R45 ;  /* 0x0000001f062d7223 */ /* 0x040fe2000001082d */
[----:B------:R-:W-:Y:S01]  /*10b50*/  F2FP.F16.E4M3.UNPACK_B R31, R39 ;  /* 0x00000027ff1f723e */ /* 0x000fe200020006ff */
        /* <DEDUP_REMOVED lines=10> */
[----:B------:R-:W-:Y:S01]  /*10c00*/  HADD2.F32 R28, -RZ, R28.H1_H1 ;  /* 0x3000001cff1c7230 */ /* 0x000fe20000004100 */
[----:B------:R-:W-:Y:S01]  /*10c10*/  LOP3.LUT R21, R21, 0xff0000, R12, 0xf8, !PT ;  /* 0x00ff000015157812 */ /* 0x000fe200078ef80c */
[----:B------:R-:W-:Y:S02]  /*10c20*/  HADD2.F32 R29, -RZ, R13.H0_H0 ;  /* 0x2000000dff1d7230 */ /* 0x000fe40000004100 */
        /* <DEDUP_REMOVED lines=10> */
[----:B------:R-:W-:Y:S02]  /*10cd0*/  HADD2.F32 R13, -RZ, R13.H1_H1 ;  /* 0x3000000dff0d7230 */ /* 0x000fe40000004100 */
[----:B------:R-:W-:Y:S01]  /*10ce0*/  FFMA.FTZ R34, R5, R28, -R34 ;  /* 0x0000001c05227223 */ /* 0x000fe20000010822 */
[----:B------:R-:W-:Y:S02]  /*10cf0*/  HADD2.F32 R14, -RZ, R39.H0_H0 ;  /* 0x20000027ff0e7230 */ /* 0x000fe40000004100 */
[----:B------:R-:W-:Y:S01]  /*10d00*/  FMUL.FTZ R25, R20, R31 ;  /* 0x0000001f14197220 */ /* 0x000fe20000410000 */
[----:B------:R-:W-:-:S02]  /*10d10*/  HADD2.F32 R6, -RZ, R27.H0_H0 ;  /* 0x2000001bff067230 */ /* 0x000fc40000004100 */
[----:B------:R-:W-:Y:S01]  /*10d20*/  FMUL.FTZ R20, R20, R13 ;  /* 0x0000000d14147220 */ /* 0x000fe20000410000 */
[----:B------:R-:W-:Y:S01]  /*10d30*/  HADD2.F32 R10, -RZ, R10.H1_H1 ;  /* 0x3000000aff0a7230 */ /* 0x000fe20000004100 */
[----:B------:R-:W-:Y:S01]  /*10d40*/  LOP3.LUT R21, R21, 0xff000000, R12, 0xf8, !PT ;  /* 0xff00000015157812 */ /* 0x000fe200078ef80c */
[--C-:B------:R-:W-:Y:S02]  /*10d50*/  HADD2.F32 R8, -RZ, R32.reuse.H0_H0 ;  /* 0x20000020ff087230 */ /* 0x100fe40000004100 */
[----:B------:R-:W-:Y:S01]  /*10d60*/  FMUL.FTZ R28, R6, R14 ;  /* 0x0000000e061c7220 */ /* 0x000fe20000410000 */
[----:B------:R-:W-:Y:S02]  /*10d70*/  HADD2.F32 R5, -RZ, R11.H0_H0 ;  /* 0x2000000bff057230 */ /* 0x000fe40000004100 */
[----:B------:R-:W-:Y:S01]  /*10d80*/  FFMA.FTZ R48, R10, R31, R20 ;  /* 0x0000001f0a307223 */ /* 0x000fe20000010014 */
[----:B------:R-:W-:Y:S01]  /*10d90*/  F2FP.F16.E4M3.UNPACK_B R12, R24 ;  /* 0x00000018ff0c723e */ /* 0x000fe200020006ff */
[-C--:B------:R-:W-:Y:S01]  /*10da0*/  FMUL.FTZ R29, R6, R8.reuse ;  /* 0x00000008061d7220 */ /* 0x080fe20000410000 */
[----:B------:R-:W-:Y:S01]  /*10db0*/  FFMA.FTZ R46, R10, R13, -R25 ;  /* 0x0000000d0a2e7223 */ /* 0x000fe20000010819 */
[C---:B------:R-:W-:Y:S01]  /*10dc0*/  FFMA.FTZ R31, R5.reuse, R8, -R28 ;  /* 0x00000008051f7223 */ /* 0x040fe2000001081c */
[----:B------:R-:W-:Y:S01]  /*10dd0*/  HADD2.F32 R20, -RZ, R39.H1_H1 ;  /* 0x30000027ff147230 */ /* 0x000fe20000004100 */
[----:B------:R-:W-:Y:S01]  /*10de0*/  F2FP.F16.E4M3.UNPACK_B R24, R24.H1 ;  /* 0x00000018ff18723e */ /* 0x000fe200030006ff */
[----:B------:R-:W-:Y:S01]  /*10df0*/  HADD2.F32 R27, -RZ, R27.H1_H1 ;  /* 0x3000001bff1b7230 */ /* 0x000fe20000004100 */
[----:B------:R-:W-:Y:S01]  /*10e00*/  F2FP.F16.E4M3.UNPACK_B R13, R33.H1 ;  /* 0x00000021ff0d723e */ /* 0x000fe200030006ff */
[----:B------:R-:W-:Y:S01]  /*10e10*/  HADD2.F32 R32, -RZ, R32.H1_H1 ;  /* 0x30000020ff207230 */ /* 0x000fe20000004100 */
[----:B------:R-:W-:Y:S01]  /*10e20*/  F2FP.F16.E4M3.UNPACK_B R8, R21.H1 ;  /* 0x00000015ff08723e */ /* 0x000fe200030006ff */
[----:B------:R-:W-:Y:S01]  /*10e30*/  HADD2.F32 R11, -RZ, R11.H1_H1 ;  /* 0x3000000bff0b7230 */ /* 0x000fe20000004100 */
[----:B------:R-:W-:Y:S01]  /*10e40*/  F2FP.F16.E4M3.UNPACK_B R3, R4 ;  /* 0x00000004ff03723e */ /* 0x000fe200020006ff */
[----:B------:R-:W-:Y:S01]  /*10e50*/  FFMA.FTZ R49, R5, R14, R29 ;  /* 0x0000000e05317223 */ /* 0x000fe2000001001d */
[----:B------:R-:W-:Y:S01]  /*10e60*/  F2FP.F16.E4M3.UNPACK_B R4, R4.H1 ;  /* 0x00000004ff04723e */ /* 0x000fe200030006ff */
[----:B------:R-:W-:Y:S01]  /*10e70*/  FMUL.FTZ R50, R27, R20 ;  /* 0x000000141b327220 */ /* 0x000fe20000410000 */
[----:B------:R-:W-:-:S02]  /*10e80*/  HADD2.F32 R14, -RZ, R13.H0_H0 ;  /* 0x2000000dff0e7230 */ /* 0x000fc40000004100 */
[-C--:B------:R-:W-:Y:S01]  /*10e90*/  FMUL.FTZ R27, R27, R32.reuse ;  /* 0x000000201b1b7220 */ /* 0x080fe20000410000 */
[----:B------:R-:W-:Y:S02]  /*10ea0*/  HADD2.F32 R6, -RZ, R24.H0_H0 ;  /* 0x20000018ff067230 */ /* 0x000fe40000004100 */
[C---:B------:R-:W-:Y:S01]  /*10eb0*/  FFMA.FTZ R50, R11.reuse, R32, -R50 ;  /* 0x000000200b327223 */ /* 0x040fe20000010832 */
[----:B------:R-:W-:Y:S02]  /*10ec0*/  HADD2.F32 R10, -RZ, R8.H0_H0 ;  /* 0x20000008ff0a7230 */ /* 0x000fe40000004100 */
[----:B------:R-:W-:Y:S01]  /*10ed0*/  FFMA.FTZ R32, R11, R20, R27 ;  /* 0x000000140b207223 */ /* 0x000fe2000001001b */
[----:B------:R-:W-:Y:S02]  /*10ee0*/  HADD2.F32 R5, -RZ, R4.H0_H0 ;  /* 0x20000004ff057230 */ /* 0x000fe40000004100 */
[----:B------:R-:W-:Y:S01]  /*10ef0*/  FMUL.FTZ R28, R6, R14 ;  /* 0x0000000e061c7220 */ /* 0x000fe20000410000 */
[----:B------:R-:W-:-:S02]  /*10f00*/  HADD2.F32 R13, -RZ, R13.H1_H1 ;  /* 0x3000000dff0d7230 */ /* 0x000fc40000004100 */
[-C--:B------:R-:W-:Y:S01]  /*10f10*/  FMUL.FTZ R25, R6, R10.reuse ;  /* 0x0000000a06197220 */ /* 0x080fe20000410000 */
[----:B------:R-:W-:Y:S01]  /*10f20*/  HADD2.F32 R24, -RZ, R24.H1_H1 ;  /* 0x30000018ff187230 */ /* 0x000fe20000004100 */
[----:B------:R-:W-:Y:S01]  /*10f30*/  F2FP.F16.E4M3.UNPACK_B R33, R33 ;  /* 0x00000021ff21723e */ /* 0x000fe200020006ff */
[----:B------:R-:W-:Y:S01]  /*10f40*/  HADD2.F32 R11, -RZ, R8.H1_H1 ;  /* 0x30000008ff0b7230 */ /* 0x000fe20000004100 */
[----:B------:R-:W-:Y:S01]  /*10f50*/  F2FP.F16.E4M3.UNPACK_B R21, R21 ;  /* 0x00000015ff15723e */ /* 0x000fe200020006ff */
[C---:B------:R-:W-:Y:S01]  /*10f60*/  FFMA.FTZ R28, R5.reuse, R10, -R28 ;  /* 0x0000000a051c7223 */ /* 0x040fe2000001081c */
[----:B------:R-:W-:Y:S01]  /*10f70*/  FFMA.FTZ R25, R5, R14, R25 ;  /* 0x0000000e05197223 */ /* 0x000fe20000010019 */
[----:B------:R-:W-:Y:S02]  /*10f80*/  HADD2.F32 R4, -RZ, R4.H1_H1 ;  /* 0x30000004ff047230 */ /* 0x000fe40000004100 */
[C---:B------:R-:W-:Y:S01]  /*10f90*/  FMUL.FTZ R27, R24.reuse, R13 ;  /* 0x0000000d181b7220 */ /* 0x040fe20000410000 */
[----:B------:R-:W-:Y:S01]  /*10fa0*/  FMUL.FTZ R24, R24, R11 ;  /* 0x0000000b18187220 */ /* 0x000fe20000410000 */
[----:B------:R-:W-:Y:S01]  /*10fb0*/  HADD2.F32 R8, -RZ, R33.H0_H0 ;  /* 0x20000021ff087230 */ /* 0x000fe20000004100 */
        /* <DEDUP_REMOVED lines=9> */
[----:B------:R-:W-:Y:S01]  /*11050*/  HADD2.F32 R12, -RZ, R12.H1_H1 ;  /* 0x3000000cff0c7230 */ /* 0x000fe20000004100 */
[----:B------:R-:W-:Y:S01]  /*11060*/  F2FP.F16.E4M3.UNPACK_B R26, R26.H1 ;  /* 0x0000001aff1a723e */ /* 0x000fe200030006ff */
[----:B------:R-:W-:Y:S01]  /*11070*/  HADD2.F32 R21, -RZ, R21.H1_H1 ;  /* 0x30000015ff157230 */ /* 0x000fe20000004100 */
[----:B------:R-:W-:Y:S01]  /*11080*/  F2FP.F16.E4M3.UNPACK_B R10, R38.H1 ;  /* 0x00000026ff0a723e */ /* 0x000fe200030006ff */
[----:B------:R-:W-:Y:S01]  /*11090*/  FFMA.FTZ R13, R4, R6, -R11 ;  /* 0x00000006040d7223 */ /* 0x000fe2000001080b */
[----:B------:R-:W-:-:S02]  /*110a0*/  HADD2.F32 R3, -RZ, R3.H1_H1 ;  /* 0x30000003ff037230 */ /* 0x000fc40000004100 */
[----:B------:R-:W-:Y:S01]  /*110b0*/  FFMA.FTZ R14, R4, R8, R5 ;  /* 0x00000008040e7223 */ /* 0x000fe20000010005 */
[C---:B------:R-:W-:Y:S01]  /*110c0*/  FMUL.FTZ R6, R12.reuse, R33 ;  /* 0x000000210c067220 */ /* 0x040fe20000410000 */
[-C--:B------:R-:W-:Y:S01]  /*110d0*/  F2FP.F16.E4M3.UNPACK_B R5, R30.reuse.H1 ;  /* 0x0000001eff05723e */ /* 0x080fe200030006ff */
        /* <DEDUP_REMOVED lines=12> */
[C---:B------:R-:W-:Y:S01]  /*111a0*/  FFMA.FTZ R20, R3.reuse, R6, -R20 ;  /* 0x0000000603147223 */ /* 0x040fe20000010814 */
[----:B------:R-:W-:Y:S01]  /*111b0*/  HADD2.F32 R5, -RZ, R5.H1_H1 ;  /* 0x30000005ff057230 */ /* 0x000fe20000004100 */
[----:B------:R-:W-:Y:S01]  /*111c0*/  F2FP.F16.E4M3.UNPACK_B R38, R38 ;  /* 0x00000026ff26723e */ /* 0x000fe200020006ff */
[----:B------:R-:W-:Y:S02]  /*111d0*/  HADD2.F32 R9, -RZ, R9.H1_H1 ;  /* 0x30000009ff097230 */ /* 0x000fe40000004100 */
[C---:B------:R-:W-:Y:S01]  /*111e0*/  FMUL.FTZ R6, R26.reuse, R10 ;  /* 0x0000000a1a067220 */ /* 0x040fe20000410000 */
[----:B------:R-:W-:Y:S01]  /*111f0*/  FFMA.FTZ R21, R3, R8, R4 ;  /* 0x0000000803157223 */ /* 0x000fe20000010004 */
[----:B------:R-:W-:Y:S01]  /*11200*/  FMUL.FTZ R11, R26, R5 ;  /* 0x000000051a0b7220 */ /* 0x000fe20000410000 */
[----:B------:R-:W-:-:S02]  /*11210*/  HADD2.F32 R4, -RZ, R15.H0_H0 ;  /* 0x2000000fff047230 */ /* 0x000fc40000004100 */
[C---:B------:R-:W-:Y:S01]  /*11220*/  FFMA.FTZ R29, R9.reuse, R5, -R6 ;  /* 0x00000005091d7223 */ /* 0x040fe20000010806 */
[----:B------:R-:W-:Y:S02]  /*11230*/  HADD2.F32 R5, -RZ, R30.H0_H0 ;  /* 0x2000001eff057230 */ /* 0x000fe40000004100 */
[----:B------:R-:W-:Y:S01]  /*11240*/  FFMA.FTZ R26, R9, R10, R11 ;  /* 0x0000000a091a7223 */ /* 0x000fe2000001000b */
[----:B------:R-:W-:Y:S02]  /*11250*/  HADD2.F32 R6, -RZ, R38.H0_H0 ;  /* 0x20000026ff067230 */ /* 0x000fe40000004100 */
[----:B------:R-:W-:Y:S02]  /*11260*/  HADD2.F32 R30, -RZ, R30.H1_H1 ;  /* 0x3000001eff1e7230 */ /* 0x000fe40000004100 */
[C---:B------:R-:W-:Y:S01]  /*11270*/  FMUL.FTZ R9, R4.reuse, R5 ;  /* 0x0000000504097220 */ /* 0x040fe20000410000 */
[----:B------:R-:W-:Y:S02]  /*11280*/  HADD2.F32 R38, -RZ, R38.H1_H1 ;  /* 0x30000026ff267230 */ /* 0x000fe40000004100 */
[----:B------:R-:W-:Y:S01]  /*11290*/  FMUL.FTZ R8, R4, R6 ;  /* 0x0000000604087220 */ /* 0x000fe20000410000 */
[----:B------:R-:W-:Y:S01]  /*112a0*/  HADD2.F32 R15, -RZ, R15.H1_H1 ;  /* 0x3000000fff0f7230 */ /* 0x000fe20000004100 */
[----:B------:R-:W-:Y:S01]  /*112b0*/  F2FP.SATFINITE.E4M3.F32.PACK_AB_MERGE_C R21, R26, R21, RZ ;  /* 0x000000151a15723e */ /* 0x000fe200048070ff */
[----:B------:R-:W-:-:S02]  /*112c0*/  HADD2.F32 R3, -RZ, R7.H0_H0 ;  /* 0x20000007ff037230 */ /* 0x000fc40000004100 */
[----:B------:R-:W-:Y:S02]  /*112d0*/  HADD2.F32 R7, -RZ, R7.H1_H1 ;  /* 0x30000007ff077230 */ /* 0x000fe40000004100 */
[C---:B------:R-:W-:Y:S01]  /*112e0*/  FMUL.FTZ R4, R15.reuse, R38 ;  /* 0x000000260f047220 */ /* 0x040fe20000410000 */
[----:B------:R-:W-:Y:S01]  /*112f0*/  FMUL.FTZ R11, R15, R30 ;  /* 0x0000001e0f0b7220 */ /* 0x000fe20000410000 */
        /* <DEDUP_REMOVED lines=21> */
.L_x_1459:
[----:B------:R-:W-:Y:S05]  /*11450*/  BSYNC B0 ;  /* 0x0000000000007941 */ /* 0x000fea0003800000 */
.L_x_1431:
[----:B------:R-:W-:Y:S01]  /*11460*/  @!PT LDS RZ, [RZ] ;  /* 0x00000000fffff984 */ /* 0x000fe20000000800 */
[----:B------:R-:W-:Y:S01]  /*11470*/  @!PT LDS RZ, [RZ] ;  /* 0x00000000fffff984 */ /* 0x000fe20000000800 */
[----:B------:R-:W-:Y:S01]  /*11480*/  @!PT LDS RZ, [RZ] ;  /* 0x00000000fffff984 */ /* 0x000fe20000000800 */
[----:B------:R-:W-:Y:S01]  /*11490*/  @!PT LDS RZ, [RZ] ;  /* 0x00000000fffff984 */ /* 0x000fe20000000800 */
[----:B------:R1:W-:Y:S06]  /*114a0*/  MEMBAR.ALL.CTA ;  /* 0x0000000000007992 */ /* 0x0003ec0000008000 */
[----:B-1----:R-:W1:Y:S01]  /*114b0*/  FENCE.VIEW.ASYNC.S ;  /* 0x00000000000073c6 */ /* 0x002e620000000000 */
[----:B------:R-:W-:Y:S05]  /*114c0*/  WARPSYNC.ALL ;  /* 0x0000000000007948 */ /* 0x000fea0003800000 */
[----:B-1----:R-:W-:Y:S06]  /*114d0*/  BAR.SYNC.DEFER_BLOCKING 0xd, 0x100 ;  /* 0x0344000000007b1d */ /* 0x002fec0000010000 */
.L_x_1429:
[----:B--234-:R-:W-:-:S05]  /*114e0*/  IMAD.U32 R0, RZ, RZ, UR45 ;  /* 0x0000002dff007e24 */ /* 0x01cfca000f8e00ff */
[----:B------:R-:W-:-:S13]  /*114f0*/  ISETP.NE.AND P0, PT, R0, 0x3, PT ;  /* 0x000000030000780c */ /* 0x000fda0003f05270 */
[----:B------:R-:W-:Y:S05]  /*11500*/  @!P0 BRA `(.L_x_1476) ;  /* 0x0000000000048947 */ /* 0x000fea0003800000 */
[----:B------:R-:W-:Y:S01]  /*11510*/  BPT.TRAP 0x1 ;  /* 0x000000040000795c */ /* 0x000fe20000300000 */
.L_x_1476:
[----:B-----5:R-:W-:Y:S01]  /*11520*/  IMAD R11, R199, 0x8, R16 ;  /* 0x00000008c70b7824 */ /* 0x020fe200078e0210 */
[----:B------:R-:W-:-:S04]  /*11530*/  SHF.L.U32 R0, R193, 0x1f, RZ ;  /* 0x0000001fc1007819 */ /* 0x000fc800000006ff */
[----:B------:R2:W3:Y:S01]  /*11540*/  SYNCS.PHASECHK.TRANS64.TRYWAIT P2, [R11+URZ+0x28430], R0 ;  /* 0x028430000b0075a7 */ /* 0x0004e2000804017f */
[----:B------:R-:W-:Y:S05]  /*11550*/  @!P0 BRA `(.L_x_1477) ;  /* 0x0000000000048947 */ /* 0x000fea0003800000 */
[----:B------:R-:W-:Y:S01]  /*11560*/  BPT.TRAP 0x1 ;  /* 0x000000040000795c */ /* 0x000fe20000300000 */
.L_x_1477:
[----:B01----:R-:W0:Y:S02]  /*11570*/  S2R R3, SR_TID.X ;  /* 0x0000000000037919 */ /* 0x003e240000002100 */
[----:B0-----:R-:W-:-:S04]  /*11580*/  LOP3.LUT R3, R3, 0x7f, RZ, 0xc0, !PT ;  /* 0x0000007f03037812 */ /* 0x001fc800078ec0ff */
[----:B------:R-:W-:Y:S01]  /*11590*/  ISETP.NE.AND P1, PT, R3, RZ, PT ;  /* 0x000000ff0300720c */ /* 0x000fe20003f25270 */
[----:B---3--:R-:W-:-:S12]  /*115a0*/  @P2 BRA `(.L_x_1478) ;  /* 0x0000000000082947 */ /* 0x008fd80003800000 */
[----:B------:R-:W0:Y:S02]  /*115b0*/  SYNCS.PHASECHK.TRANS64.TRYWAIT P2, [R11+URZ+0x28430], R0 ;  /* 0x028430000b0075a7 */ /* 0x000e24000804017f */
[----:B0-----:R-:W-:Y:S05]  /*115c0*/  @!P2 BRA `(.L_x_1479) ;  /* 0x0000016400f4a947 */ /* 0x001fea0003800000 */
.L_x_1478:
[----:B------:R-:W-:Y:S05]  /*115d0*/  WARPSYNC.ALL ;  /* 0x0000000000007948 */ /* 0x000fea0003800000 */
[----:B0-2---:R-:W-:Y:S01]  /*115e0*/  VIADD R0, R16, 0x20000 ;  /* 0x0002000010007836 */ /* 0x005fe20000000000 */
[----:B------:R-:W-:Y:S01]  /*115f0*/  R2UR UR12, R36 ;  /* 0x00000000240c72ca */ /* 0x000fe200000e0000 */
[----:B------:R-:W-:Y:S01]  /*11600*/  IMAD.MOV.U32 R7, RZ, RZ, 0x40000040 ;  /* 0x40000040ff077424 */ /* 0x000fe200078e00ff */
[----:B------:R-:W-:Y:S01]  /*11610*/  WARPGROUP.ARRIVE ;  /* 0x00000000000079c5 */ /* 0x000fe20000000000 */
[----:B------:R-:W-:Y:S01]  /*11620*/  UMOV UR13, 0x40000040 ;  /* 0x40000040000d7882 */ /* 0x000fe20000000000 */
[----:B------:R-:W-:Y:S01]  /*11630*/  SHF.R.U32.HI R0, RZ, 0x4, R0 ;  /* 0x00000004ff007819 */ /* 0x000fe20000011600 */
[----:B------:R-:W-:Y:S01]  /*11640*/  UMOV UR9, 0x40000040 ;  /* 0x4000004000097882 */ /* 0x000fe20000000000 */
[----:B------:R-:W-:Y:S01]  /*11650*/  R2UR UR15, R7 ;  /* 0x00000000070f72ca */ /* 0x000fe200000e0000 */
[----:B------:R-:W-:Y:S01]  /*11660*/  UMOV UR5, 0x40000040 ;  /* 0x4000004000057882 */ /* 0x000fe20000000000 */
[----:B------:R-:W-:Y:S01]  /*11670*/  LOP3.LUT R0, R0, 0x3fff, RZ, 0xc0, !PT ;  /* 0x00003fff00007812 */ /* 0x000fe200078ec0ff */
[----:B------:R-:W-:Y:S01]  /*11680*/  UMOV UR17, 0x40000040 ;  /* 0x4000004000117882 */ /* 0x000fe20000000000 */
[----:B------:R-:W-:Y:S01]  /*11690*/  MOV R9, 0x40000040 ;  /* 0x4000004000097802 */ /* 0x000fe20000000f00 */
[----:B------:R-:W-:Y:S01]  /*116a0*/  UMOV UR21, 0x40000040 ;  /* 0x4000004000157882 */ /* 0x000fe20000000000 */
[----:B------:R-:W-:Y:S01]  /*116b0*/  LOP3.LUT R4, R0, 0x10000, RZ, 0xfc, !PT ;  /* 0x0001000000047812 */ /* 0x000fe200078efcff */
[----:B------:R-:W-:Y:S01]  /*116c0*/  ULOP3.LUT UR12, UR12, 0x10000, URZ, 0xfc, !UPT ;  /* 0x000100000c0c7892 */ /* 0x000fe2000f8efc3f */
[----:B------:R-:W-:Y:S01]  /*116d0*/  R2UR UR11, R9 ;  /* 0x00000000090b72ca */ /* 0x000fe200000e0000 */
[----:B------:R-:W-:Y:S01]  /*116e0*/  IMAD.MOV.U32 R9, RZ, RZ, 0x40000040 ;  /* 0x40000040ff097424 */ /* 0x000fe200078e00ff */
[----:B------:R-:W-:Y:S01]  /*116f0*/  UMOV UR25, 0x40000040 ;  /* 0x4000004000197882 */ /* 0x000fe20000000000 */
[----:B------:R-:W-:Y:S01]  /*11700*/  IMAD R6, R199, 0x400, R4 ;  /* 0x00000400c7067824 */ /* 0x000fe200078e0204 */
[----:B------:R-:W-:Y:S01]  /*11710*/  UIADD3 UR8, UR12, 0x2, URZ ;  /* 0x000000020c087890 */ /* 0x000fe2000fffe03f */
[----:B------:R-:W-:Y:S01]  /*11720*/  IMAD.MOV.U32 R7, RZ, RZ, 0x40000040 ;  /* 0x40000040ff077424 */ /* 0x000fe200078e00ff */
[----:B------:R-:W-:Y:S01]  /*11730*/  R2UR UR7, R9 ;  /* 0x00000000090772ca */ /* 0x000fe200000e0000 */
[C---:B------:R-:W-:Y:S01]  /*11740*/  VIADD R8, R6.reuse, 0x2 ;  /* 0x0000000206087836 */ /* 0x040fe20000000000 */
[----:B------:R-:W-:Y:S01]  /*11750*/  R2UR UR14, R6 ;  /* 0x00000000060e72ca */ /* 0x000fe200000e0000 */
[----:B------:R-:W-:Y:S01]  /*11760*/  UIADD3 UR4, UR12, 0x4, URZ ;  /* 0x000000040c047890 */ /* 0x000fe2000fffe03f */
[----:B------:R-:W-:Y:S01]  /*11770*/  IMAD.MOV.U32 R9, RZ, RZ, 0x40000040 ;  /* 0x40000040ff097424 */ /* 0x000fe200078e00ff */
[----:B------:R-:W-:Y:S01]  /*11780*/  UIADD3 UR16, UR12, 0x6, URZ ;  /* 0x000000060c107890 */ /* 0x000fe2000fffe03f */
[----:B------:R-:W-:Y:S01]  /*11790*/  R2UR UR10, R8 ;  /* 0x00000000080a72ca */ /* 0x000fe200000e0000 */
[----:B------:R-:W-:Y:S01]  /*117a0*/  VIADD R8, R6, 0x4 ;  /* 0x0000000406087836 */ /* 0x000fe20000000000 */
[----:B------:R-:W-:Y:S01]  /*117b0*/  UIADD3 UR20, UR12, 0x400, URZ ;  /* 0x000004000c147890 */ /* 0x000fe2000fffe03f */
[----:B------:R-:W-:Y:S01]  /*117c0*/  R2UR UR19, R9 ;  /* 0x00000000091372ca */ /* 0x000fe200000e0000 */
[----:B------:R-:W-:Y:S01]  /*117d0*/  IMAD.MOV.U32 R9, RZ, RZ, 0x40000040 ;  /* 0x40000040ff097424 */ /* 0x000fe200078e00ff */
[----:B------:R-:W-:Y:S01]  /*117e0*/  UIADD3 UR24, UR12, 0x402, URZ ;  /* 0x000004020c187890 */ /* 0x000fe2000fffe03f */
[----:B------:R-:W-:Y:S01]  /*117f0*/  R2UR UR6, R8 ;  /* 0x00000000080672ca */ /* 0x000fe200000e0000 */
[----:B------:R-:W-:Y:S01]  /*11800*/  VIADD R8, R6, 0x6 ;  /* 0x0000000606087836 */ /* 0x000fe20000000000 */
[----:B------:R-:W-:-:S02]  /*11810*/  UIADD3 UR28, UR12, 0x404, URZ ;  /* 0x000004040c1c7890 */ /* 0x000fc4000fffe03f */
[----:B------:R-:W-:Y:S01]  /*11820*/  QGMMA.64x64x32.F32.E4M3.E4M3 R24, gdesc[UR12], RZ, !UPT, gsb0 ;  /* 0x00e000000c1879f3 */ /* 0x000fe2000c0008ff */
[----:B------:R-:W-:Y:S01]  /*11830*/  R2UR UR23, R9 ;  /* 0x00000000091772ca */ /* 0x000fe200000e0000 */
[----:B------:R-:W-:Y:S01]  /*11840*/  IMAD.MOV.U32 R9, RZ, RZ, 0x40000040 ;  /* 0x40000040ff097424 */ /* 0x000fe200078e00ff */
[----:B------:R-:W-:Y:S01]  /*11850*/  R2UR UR18, R8 ;  /* 0x00000000081272ca */ /* 0x000fe200000e0000 */
[----:B------:R-:W-:Y:S01]  /*11860*/  VIADD R8, R6, 0x200 ;  /* 0x0000020006087836 */ /* 0x000fe20000000000 */
[----:B------:R-:W-:Y:S01]  /*11870*/  UMOV UR29, 0x40000040 ;  /* 0x40000040001d7882 */ /* 0x000fe20000000000 */
[----:B------:R-:W-:Y:S01]  /*11880*/  R2UR UR35, R7 ;  /* 0x00000000072372ca */ /* 0x000fe200000e0000 */
[----:B------:R-:W-:Y:S01]  /*11890*/  UIADD3 UR32, UR12, 0x406, URZ ;  /* 0x000004060c207890 */ /* 0x000fe2000fffe03f */
[----:B------:R-:W-:Y:S01]  /*118a0*/  R2UR UR27, R9 ;  /* 0x00000000091b72ca */ /* 0x000fe200000e0000 */
[----:B------:R-:W-:Y:S01]  /*118b0*/  IMAD.MOV.U32 R9, RZ, RZ, 0x40000040 ;  /* 0x40000040ff097424 */ /* 0x000fe200078e00ff */
[----:B------:R-:W-:Y:S01]  /*118c0*/  R2UR UR22, R8 ;  /* 0x00000000081672ca */ /* 0x000fe200000e0000 */
[----:B------:R-:W-:Y:S01]  /*118d0*/  VIADD R8, R6, 0x202 ;  /* 0x0000020206087836 */ /* 0x000fe20000000000 */
[----:B------:R-:W0:Y:S01]  /*118e0*/  LDC R3, c[0x0][0x448] ;  /* 0x00011200ff037b82 */ /* 0x000e220000000800 */
[----:B------:R-:W-:Y:S01]  /*118f0*/  UMOV UR33, 0x40000040 ;  /* 0x4000004000217882 */ /* 0x000fe20000000000 */
[----:B------:R-:W-:Y:S01]  /*11900*/  R2UR UR31, R9 ;  /* 0x00000000091f72ca */ /* 0x000fe200000e0000 */
[----:B------:R-:W-:Y:S01]  /*11910*/  IMAD.IADD R5, R205, 0x1, R204 ;  /* 0x00000001cd057824 */ /* 0x000fe200078e02cc */
[----:B------:R-:W-:Y:S01]  /*11920*/  R2UR UR26, R8 ;  /* 0x00000000081a72ca */ /* 0x000fe200000e0000 */
[----:B------:R-:W-:Y:S01]  /*11930*/  IMAD.MOV.U32 R9, RZ, RZ, -0x40 ;  /* 0xffffffc0ff097424 */ /* 0x000fe200078e00ff */
[C---:B------:R-:W-:Y:S01]  /*11940*/  IADD3 R8, R6.reuse, 0x204, RZ ;  /* 0x0000020406087810 */ /* 0x040fe20007ffe0ff */
[----:B------:R-:W-:Y:S01]  /*11950*/  VIADD R6, R6, 0x206 ;  /* 0x0000020606067836 */ /* 0x000fe20000000000 */
[----:B------:R-:W-:-:S02]  /*11960*/  ULDC UR55, c[0x0][0x9dc] ;  /* 0x0002770000377ab9 */ /* 0x000fc40000000800 */
[----:B------:R-:W-:Y:S01]  /*11970*/  R2UR UR30, R8 ;  /* 0x00000000081e72ca */ /* 0x000fe200000e0000 */
[----:B------:R-:W-:Y:S01]  /*11980*/  ULOP3.LUT UR55, URZ, UR55, URZ, 0x33, !UPT ;  /* 0x000000373f377292 */ /* 0x000fe2000f8e333f */
[----:B------:R-:W-:Y:S02]  /*11990*/  R2UR UR34, R6 ;  /* 0x00000000062272ca */ /* 0x000fe400000e0000 */
[----:B0-----:R-:W-:-:S13]  /*119a0*/  ISETP.NE.AND P2, PT, R3, 0x1, PT ;  /* 0x000000010300780c */ /* 0x001fda0003f45270 */
[----:B------:R-:W0:Y:S08]  /*119b0*/  @P2 LDC R6, c[0x0][0x44c] ;  /* 0x00011300ff062b82 */ /* 0x000e300000000800 */
[----:B------:R-:W1:Y:S01]  /*119c0*/  @P2 LDC R8, c[0x0][0x450] ;  /* 0x00011400ff082b82 */ /* 0x000e620000000800 */
[----:B0-----:R-:W-:-:S07]  /*119d0*/  @P2 IMAD.HI.U32 R3, R5, R6, RZ ;  /* 0x0000000605032227 */ /* 0x001fce00078e00ff */
[----:B------:R-:W0:Y:S01]  /*119e0*/  LDC.64 R6, c[0x0][0x9e0] ;  /* 0x00027800ff067b82 */ /* 0x000e220000000a00 */
[----:B------:R-:W-:Y:S02]  /*119f0*/  WARPGROUP.DEPBAR.LE gsb0, 0x0 ;  /* 0x00008000000079c5 */ /* 0x000fe40000010000 */
[----:B------:R-:W-:Y:S01]  /*11a00*/  WARPGROUP.ARRIVE ;  /* 0x00000000000079c5 */ /* 0x000fe20000000000 */
[----:B-1----:R-:W-:Y:S01]  /*11a10*/  @P2 SHF.R.U32.HI R5, RZ, R8, R3 ;  /* 0x00000008ff052219 */ /* 0x002fe20000011603 */
[----:B------:R-:W-:-:S04]  /*11a20*/  @!P1 VIADD R3, R11, 0x28440 ;  /* 0x000284400b039836 */ /* 0x000fc80000000000 */
[----:B------:R-:W-:Y:S01]  /*11a30*/  QGMMA.64x64x32.F32.E4M3.E4M3 R24, gdesc[UR8], R24, gsb0 ;  /* 0x00e00000081879f3 */ /* 0x000fe20008000818 */
[----:B------:R-:W-:Y:S01]  /*11a40*/  IMAD R11, R56, R9, 0x40 ;  /* 0x00000040380b7424 */ /* 0x000fe200078e0209 */
[----:B------:R-:W1:Y:S01]  /*11a50*/  SHFL.IDX PT, R10, R5, RZ, 0x1c1f ;  /* 0x001c1fff050a7589 */ /* 0x000e6200000e0000 */
[----:B------:R-:W-:Y:S02]  /*11a60*/  @!P1 PRMT R3, RZ, 0x654, R3 ;  /* 0x00000654ff039816 */ /* 0x000fe40000000003 */
[----:B------:R-:W-:Y:S01]  /*11a70*/  VIADD R8, R11, 0x1 ;  /* 0x000000010b087836 */ /* 0x000fe20000000000 */
[----:B0-----:R-:W-:Y:S01]  /*11a80*/  ISETP.GE.AND P3, PT, R7, 0x1, PT ;  /* 0x000000010700780c */ /* 0x001fe20003f66270 */
        /* <DEDUP_REMOVED lines=47> */
[----:B------:R0:W-:Y:S01]  /*11d80*/  @!P1 SYNCS.ARRIVE.TRANS64.RED.A1T0 RZ, [R3+URZ], RZ ;  /* 0x000000ff03ff99a7 */ /* 0x0001e2000810043f */
[----:B------:R-:W2:Y:S01]  /*11d90*/  MUFU.TANH R24, R24 ;  /* 0x0000001800187308 */ /* 0x000ea20000002400 */
[C---:B------:R-:W-:Y:S01]  /*11da0*/  FMUL.FTZ R35, R2.reuse, R35 ;  /* 0x0000002302237220 */ /* 0x040fe20000410000 */
[C---:B------:R-:W-:Y:S01]  /*11db0*/  FMUL.FTZ R38, R2.reuse, R38 ;  /* 0x0000002602267220 */ /* 0x040fe20000410000 */
[C---:B------:R-:W-:Y:S01]  /*11dc0*/  FMUL.FTZ R39, R2.reuse, R39 ;  /* 0x0000002702277220 */ /* 0x040fe20000410000 */
[----:B------:R-:W-:Y:S01]  /*11dd0*/  FMUL.FTZ R34, R2, R34 ;  /* 0x0000002202227220 */ /* 0x000fe20000410000 */
[----:B0-----:R-:W-:-:S03]  /*11de0*/  IMAD R3, R197, -0x2, R8 ;  /* 0xfffffffec5037824 */ /* 0x001fc600078e0208 */
[----:B------:R-:W0:Y:S01]  /*11df0*/  MUFU.TANH R25, R25 ;  /* 0x0000001900197308 */ /* 0x000e220000002400 */
[----:B------:R-:W-:Y:S01]  /*11e00*/  IMAD.IADD R8, R196, 0x1, R11 ;  /* 0x00000001c4087824 */ /* 0x000fe200078e020b */
[----:B------:R-:W-:-:S06]  /*11e10*/  IADD3 R3, -R195, R3, R196 ;  /* 0x00000003c3037210 */ /* 0x000fcc0007ffe1c4 */
        /* <DEDUP_REMOVED lines=30> */
[----:B-1----:R-:W-:-:S05]  /*12000*/  IMAD.IADD R38, R3, 0x1, R6 ;  /* 0x0000000103267824 */ /* 0x002fca00078e0206 */
[----:B------:R-:W-:Y:S02]  /*12010*/  VIADDMNMX R8, R10, R38, R35, PT ;  /* 0x000000260a087246 */ /* 0x000fe40003800123 */
[----:B------:R1:W0:Y:S01]  /*12020*/  MUFU.TANH R12, R34 ;  /* 0x00000022000c7308 */ /* 0x0002220000002400 */
[----:B-----5:R-:W-:-:S05]  /*12030*/  IADD3 R39, R3, UR55, RZ ;  /* 0x0000003703277c10 */ /* 0x020fca000fffe0ff */
[----:B------:R-:W-:Y:S01]  /*12040*/  IMAD.IADD R3, R39, 0x1, R10 ;  /* 0x0000000127037824 */ /* 0x000fe200078e020a */
[----:B-1----:R-:W-:Y:S01]  /*12050*/  LEA R34, R56, 0xffffffc0, 0x6 ;  /* 0xffffffc038227811 */ /* 0x002fe200078e30ff */
[----:B--234-:R-:W-:Y:S06]  /*12060*/  @!P3 BRA `(.L_x_1480) ;  /* 0x000000000050b947 */ /* 0x01cfec0003800000 */
[----:B------:R-:W-:Y:S01]  /*12070*/  IADD3 R9, -R195, R196, R10 ;  /* 0x000000c4c3097210 */ /* 0x000fe20007ffe10a */
[----:B------:R-:W-:Y:S03]  /*12080*/  BSSY B0, `(.L_x_1481) ;  /* 0x000000e000007945 */ /* 0x000fe60003800000 */
[----:B------:R-:W-:-:S13]  /*12090*/  ISETP.GT.AND P4, PT, R9, -0x1, PT ;  /* 0xffffffff0900780c */ /* 0x000fda0003f84270 */
[----:B------:R-:W-:Y:S05]  /*120a0*/  @P4 BRA `(.L_x_1482) ;  /* 0x00000000001c4947 */ /* 0x000fea0003800000 */
[----:B------:R-:W-:Y:S02]  /*120b0*/  ISETP.NE.AND P4, PT, R7, 0x1, PT ;  /* 0x000000010700780c */ /* 0x000fe40003f85270 */
[----:B------:R-:W-:-:S11]  /*120c0*/  LOP3.LUT R9, RZ, R9, RZ, 0x33, !PT ;  /* 0x00000009ff097212 */ /* 0x000fd600078e33ff */
[----:B------:R-:W1:Y:S02]  /*120d0*/  @P4 LDC.64 R42, c[0x0][0x9e8] ;  /* 0x00027a00ff2a4b82 */ /* 0x000e640000000a00 */
[----:B-1----:R-:W-:-:S05]  /*120e0*/  @P4 IMAD.HI.U32 R10, R9, R42, RZ ;  /* 0x0000002a090a4227 */ /* 0x002fca00078e00ff */
[----:B------:R-:W-:-:S04]  /*120f0*/  @P4 SHF.R.U32.HI R9, RZ, R43, R10 ;  /* 0x0000002bff094219 */ /* 0x000fc8000001160a */
[----:B------:R-:W-:Y:S01]  /*12100*/  LOP3.LUT R9, RZ, R9, RZ, 0x33, !PT ;  /* 0x00000009ff097212 */ /* 0x000fe200078e33ff */
[----:B------:R-:W-:Y:S06]  /*12110*/  BRA `(.L_x_1483) ;  /* 0x0000000000107947 */ /* 0x000fec0003800000 */
.L_x_1482:
[----:B------:R-:W-:-:S13]  /*12120*/  ISETP.NE.AND P4, PT, R7, 0x1, PT ;  /* 0x000000010700780c */ /* 0x000fda0003f85270 */
[----:B------:R-:W1:Y:S02]  /*12130*/  @P4 LDC.64 R42, c[0x0][0x9e8] ;  /* 0x00027a00ff2a4b82 */ /* 0x000e640000000a00 */
[----:B-1----:R-:W-:-:S05]  /*12140*/  @P4 IMAD.HI.U32 R10, R9, R42, RZ ;  /* 0x0000002a090a4227 */ /* 0x002fca00078e00ff */
[----:B------:R-:W-:-:S07]  /*12150*/  @P4 SHF.R.U32.HI R9, RZ, R43, R10 ;  /* 0x0000002bff094219 */ /* 0x000fce000001160a */
.L_x_1483:
[----:B------:R-:W-:Y:S05]  /*12160*/  BSYNC B0 ;  /* 0x0000000000007941 */ /* 0x000fea0003800000 */
.L_x_1481:
[----:B------:R-:W-:-:S04]  /*12170*/  IMAD R10, R9, R7, -R34 ;  /* 0x00000007090a7224 */ /* 0x000fc800078e0a22 */
[----:B------:R-:W-:-:S05]  /*12180*/  IMAD R10, R197, -0x2, R10 ;  /* 0xfffffffec50a7824 */ /* 0x000fca00078e020a */
[----:B------:R-:W-:Y:S02]  /*12190*/  VIMNMX R3, R3, R10, !PT ;  /* 0x0000000a03037248 */ /* 0x000fe40007fe0100 */
[----:B------:R-:W-:-:S07]  /*121a0*/  VIADDMNMX R8, R10, R7, R8, PT ;  /* 0x000000070a087246 */ /* 0x000fce0003800108 */
.L_x_1480:
[C---:B------:R-:W-:Y:S01]  /*121b0*/  ISETP.GE.AND P4, PT, R11.reuse, 0x2, PT ;  /* 0x000000020b00780c */ /* 0x040fe20003f86270 */
[----:B------:R-:W1:Y:S01]  /*121c0*/  SHFL.IDX PT, R10, R5, 0x1, 0x1c1f ;  /* 0x003c1f00050a7f89 */ /* 0x000e6200000e0000 */
[----:B------:R-:W-:Y:S02]  /*121d0*/  ISETP.GE.AND P6, PT, R11, 0x9, PT ;  /* 0x000000090b00780c */ /* 0x000fe40003fc6270 */
[----:B------:R-:W-:-:S04]  /*121e0*/  ISETP.GT.AND P5, PT, R3, 0x1, !P4 ;  /* 0x000000010300780c */ /* 0x000fc800067a4270 */
[----:B------:R-:W-:-:S04]  /*121f0*/  ISETP.LT.OR P5, PT, R8, 0x2, P5 ;  /* 0x000000020800780c */ /* 0x000fc80002fa1670 */
[----:B0-----:R-:W-:Y:S02]  /*12200*/  FSEL R43, R25, -INF , !P5 ;  /* 0xff800000192b7808 */ /* 0x001fe40006800000 */
        /* <DEDUP_REMOVED lines=17> */
[C---:B------:R-:W-:Y:S02]  /*12320*/  ISETP.LT.OR P5, PT, R8.reuse, 0x12, P5 ;  /* 0x000000120800780c */ /* 0x040fe40002fa1670 */
        /* <DEDUP_REMOVED lines=53> */
[----:B-1----:R-:W-:-:S03]  /*12680*/  IMAD.IADD R3, R39, 0x1, R10 ;  /* 0x0000000127037824 */ /* 0x002fc600078e020a */
[----:B------:R-:W-:Y:S02]  /*12690*/  ISETP.LT.OR P6, PT, R8, 0x3a, P6 ;  /* 0x0000003a0800780c */ /* 0x000fe400037c1670 */
[----:B------:R-:W-:Y:S02]  /*126a0*/  VIADDMNMX R8, R10, R38, R35, PT ;  /* 0x000000260a087246 */ /* 0x000fe40003800123 */
[----:B------:R-:W-:Y:S01]  /*126b0*/  FSEL R53, R53, -INF , !P6 ;  /* 0xff80000035357808 */ /* 0x000fe20007000000 */
[----:B------:R-:W-:Y:S08]  /*126c0*/  @!P3 BRA `(.L_x_1484) ;  /* 0x000000000050b947 */ /* 0x000ff00003800000 */
[----:B------:R-:W-:Y:S01]  /*126d0*/  IADD3 R5, -R195, R196, R10 ;  /* 0x000000c4c3057210 */ /* 0x000fe20007ffe10a */
[----:B------:R-:W-:Y:S03]  /*126e0*/  BSSY B0, `(.L_x_1485) ;  /* 0x000000e000007945 */ /* 0x000fe60003800000 */
        /* <DEDUP_REMOVED lines=9> */
.L_x_1486:
[----:B------:R-:W-:-:S13]  /*12780*/  ISETP.NE.AND P6, PT, R7, 0x1, PT ;  /* 0x000000010700780c */ /* 0x000fda0003fc5270 */
[----:B------:R-:W0:Y:S02]  /*12790*/  @P6 LDC.64 R10, c[0x0][0x9e8] ;  /* 0x00027a00ff0a6b82 */ /* 0x000e240000000a00 */
[----:B0-----:R-:W-:-:S05]  /*127a0*/  @P6 IMAD.HI.U32 R10, R5, R10, RZ ;  /* 0x0000000a050a6227 */ /* 0x001fca00078e00ff */
[----:B------:R-:W-:-:S07]  /*127b0*/  @P6 SHF.R.U32.HI R5, RZ, R11, R10 ;  /* 0x0000000bff056219 */ /* 0x000fce000001160a */
.L_x_1487:
[----:B------:R-:W-:Y:S05]  /*127c0*/  BSYNC B0 ;  /* 0x0000000000007941 */ /* 0x000fea0003800000 */
.L_x_1485:
[----:B------:R-:W-:-:S04]  /*127d0*/  IMAD R10, R5, R7, -R34 ;  /* 0x00000007050a7224 */ /* 0x000fc800078e0a22 */
[----:B------:R-:W-:-:S05]  /*127e0*/  IMAD R10, R197, -0x2, R10 ;  /* 0xfffffffec50a7824 */ /* 0x000fca00078e020a */
[----:B------:R-:W-:Y:S02]  /*127f0*/  VIMNMX R3, R3, R10, !PT ;  /* 0x0000000a03037248 */ /* 0x000fe40007fe0100 */
[----:B------:R-:W-:-:S07]  /*12800*/  VIADDMNMX R8, R10, R7, R8, PT ;  /* 0x000000070a087246 */ /* 0x000fce0003800108 */
.L_x_1484:
[C---:B------:R-:W-:Y:S01]  /*12810*/  ISETP.GT.AND P4, PT, R3.reuse, 0x1, !P4 ;  /* 0x000000010300780c */ /* 0x040fe20006784270 */
[----:B------:R-:W-:Y:S01]  /*12820*/  ULDC UR56, c[0x0][0x988] ;  /* 0x0002620000387ab9 */ /* 0x000fe20000000800 */
[----:B------:R-:W-:Y:S02]  /*12830*/  ISETP.NE.AND P6, PT, R28, RZ, PT ;  /* 0x000000ff1c00720c */ /* 0x000fe40003fc5270 */
[----:B------:R-:W-:Y:S02]  /*12840*/  ISETP.LT.OR P4, PT, R8, 0x2, P4 ;  /* 0x000000020800780c */ /* 0x000fe40002781670 */
[----:B------:R-:W-:Y:S02]  /*12850*/  ISETP.GT.AND P5, PT, R3, 0x38, !P5 ;  /* 0x000000380300780c */ /* 0x000fe40006fa4270 */
[----:B------:R-:W-:Y:S02]  /*12860*/  FSEL R5, R27, -INF , !P4 ;  /* 0xff8000001b057808 */ /* 0x000fe40006000000 */
[----:B------:R-:W-:-:S02]  /*12870*/  ISETP.NE.AND P4, PT, R25, RZ, PT ;  /* 0x000000ff1900720c */ /* 0x000fc40003f85270 */
[----:B------:R-:W-:Y:S02]  /*12880*/  ISETP.LT.OR P5, PT, R8, 0x39, P5 ;  /* 0x000000390800780c */ /* 0x000fe40002fa1670 */
[----:B------:R-:W-:-:S04]  /*12890*/  ISETP.GT.AND P4, PT, R3, 0x8, !P4 ;  /* 0x000000080300780c */ /* 0x000fc80006784270 */
[----:B------:R-:W-:-:S04]  /*128a0*/  ISETP.LT.OR P4, PT, R8, 0x9, P4 ;  /* 0x000000090800780c */ /* 0x000fc80002781670 */
[----:B------:R-:W-:Y:S02]  /*128b0*/  FSEL R10, R30, -INF , !P4 ;  /* 0xff8000001e0a7808 */ /* 0x000fe40006000000 */
[----:B------:R-:W-:Y:S02]  /*128c0*/  ISETP.GT.AND P4, PT, R3, 0x9, !P6 ;  /* 0x000000090300780c */ /* 0x000fe40007784270 */
[----:B------:R-:W-:Y:S02]  /*128d0*/  ISETP.NE.AND P6, PT, R9, RZ, PT ;  /* 0x000000ff0900720c */ /* 0x000fe40003fc5270 */
        /* <DEDUP_REMOVED lines=22> */
[----:B------:R-:W-:Y:S02]  /*12a40*/  FMNMX.FTZ R9, R75, R9, !PT ;  /* 0x000000094b097209 */ /* 0x000fe40007810000 */
[----:B------:R-:W-:Y:S02]  /*12a50*/  FSEL R14, R14, -INF , !P4 ;  /* 0xff8000000e0e7808 */ /* 0x000fe40006000000 */
[----:B------:R-:W-:Y:S02]  /*12a60*/  ISETP.NE.AND P4, PT, R36, RZ, PT ;  /* 0x000000ff2400720c */ /* 0x000fe40003f85270 */
[----:B------:R-:W-:Y:S02]  /*12a70*/  FMNMX.FTZ R9, R45, R9, !PT ;  /* 0x000000092d097209 */ /* 0x000fe40007810000 */
[----:B------:R-:W-:-:S02]  /*12a80*/  ISETP.GT.AND P4, PT, R3, 0x19, !P4 ;  /* 0x000000190300780c */ /* 0x000fc40006784270 */
[----:B------:R-:W-:Y:S02]  /*12a90*/  FMNMX.FTZ R9, R77, R9, !PT ;  /* 0x000000094d097209 */ /* 0x000fe40007810000 */
[----:B------:R-:W-:Y:S02]  /*12aa0*/  ISETP.LT.OR P4, PT, R8, 0x1a, P4 ;  /* 0x0000001a0800780c */ /* 0x000fe40002781670 */
[----:B------:R-:W-:Y:S02]  /*12ab0*/  FMNMX.FTZ R9, R49, R9, !PT ;  /* 0x0000000931097209 */ /* 0x000fe40007810000 */
[----:B------:R-:W-:Y:S02]  /*12ac0*/  FSEL R15, R15, -INF , !P4 ;  /* 0xff8000000f0f7808 */ /* 0x000fe40006000000 */
[----:B------:R-:W-:Y:S02]  /*12ad0*/  ISETP.NE.AND P4, PT, R37, RZ, PT ;  /* 0x000000ff2500720c */ /* 0x000fe40003f85270 */
[----:B------:R-:W-:-:S02]  /*12ae0*/  FMNMX.FTZ R9, R79, R9, !PT ;  /* 0x000000094f097209 */ /* 0x000fc40007810000 */
[----:B------:R-:W-:Y:S02]  /*12af0*/  ISETP.GT.AND P4, PT, R3, 0x20, !P4 ;  /* 0x000000200300780c */ /* 0x000fe40006784270 */
[----:B------:R-:W-:Y:S02]  /*12b00*/  FMNMX.FTZ R30, R53, R9, !PT ;  /* 0x00000009351e7209 */ /* 0x000fe40007810000 */
[----:B------:R-:W-:-:S03]  /*12b10*/  ISETP.LT.OR P4, PT, R8, 0x21, P4 ;  /* 0x000000210800780c */ /* 0x000fc60002781670 */
[----:B------:R-:W0:Y:S01]  /*12b20*/  SHFL.BFLY PT, R9, R30, 0x2, 0x1f ;  /* 0x0c401f001e097f89 */ /* 0x000e2200000e0000 */
[----:B------:R-:W-:Y:S02]  /*12b30*/  FSEL R20, R20, -INF , !P4 ;  /* 0xff80000014147808 */ /* 0x000fe40006000000 */
[----:B------:R-:W-:-:S04]  /*12b40*/  ISETP.NE.AND P4, PT, R40, RZ, PT ;  /* 0x000000ff2800720c */ /* 0x000fc80003f85270 */
[----:B------:R-:W-:-:S04]  /*12b50*/  ISETP.GT.AND P4, PT, R3, 0x21, !P4 ;  /* 0x000000210300780c */ /* 0x000fc80006784270 */
[----:B------:R-:W-:-:S04]  /*12b60*/  ISETP.LT.OR P4, PT, R8, 0x22, P4 ;  /* 0x000000220800780c */ /* 0x000fc80002781670 */
[----:B------:R-:W-:Y:S02]  /*12b70*/  FSEL R21, R21, -INF , !P4 ;  /* 0xff80000015157808 */ /* 0x000fe40006000000 */
[----:B------:R-:W-:-:S04]  /*12b80*/  ISETP.NE.AND P4, PT, R41, RZ, PT ;  /* 0x000000ff2900720c */ /* 0x000fc80003f85270 */
[----:B------:R-:W-:Y:S02]  /*12b90*/  ISETP.GT.AND P4, PT, R3, 0x28, !P4 ;  /* 0x000000280300780c */ /* 0x000fe40006784270 */
[----:B0-----:R-:W-:Y:S02]  /*12ba0*/  FMNMX.FTZ R31, R30, R9, !PT ;  /* 0x000000091e1f7209 */ /* 0x001fe40007810000 */
[----:B------:R-:W-:-:S03]  /*12bb0*/  ISETP.LT.OR P4, PT, R8, 0x29, P4 ;  /* 0x000000290800780c */ /* 0x000fc60002781670 */
[----:B------:R-:W0:Y:S01]  /*12bc0*/  SHFL.BFLY PT, R28, R31, 0x1, 0x1f ;  /* 0x0c201f001f1c7f89 */ /* 0x000e2200000e0000 */
[----:B------:R-:W-:Y:S02]  /*12bd0*/  FSEL R24, R46, -INF , !P4 ;  /* 0xff8000002e187808 */ /* 0x000fe40006000000 */
[----:B------:R-:W-:-:S04]  /*12be0*/  ISETP.NE.AND P4, PT, R44, RZ, PT ;  /* 0x000000ff2c00720c */ /* 0x000fc80003f85270 */
[----:B------:R-:W-:-:S04]  /*12bf0*/  ISETP.GT.AND P4, PT, R3, 0x29, !P4 ;  /* 0x000000290300780c */ /* 0x000fc80006784270 */
[----:B------:R-:W-:-:S04]  /*12c00*/  ISETP.LT.OR P4, PT, R8, 0x2a, P4 ;  /* 0x0000002a0800780c */ /* 0x000fc80002781670 */
[----:B------:R-:W-:Y:S01]  /*12c10*/  FSEL R25, R47, -INF , !P4 ;  /* 0xff8000002f197808 */ /* 0x000fe20006000000 */
[----:B------:R-:W-:Y:S01]  /*12c20*/  IMAD.U32 R47, RZ, RZ, UR56 ;  /* 0x00000038ff2f7e24 */ /* 0x000fe2000f8e00ff */
[----:B------:R-:W-:-:S04]  /*12c30*/  ISETP.NE.AND P4, PT, R50, RZ, PT ;  /* 0x000000ff3200720c */ /* 0x000fc80003f85270 */
[----:B------:R-:W-:Y:S02]  /*12c40*/  ISETP.GT.AND P4, PT, R3, 0x30, !P4 ;  /* 0x000000300300780c */ /* 0x000fe40006784270 */
[----:B0-----:R-:W-:Y:S01]  /*12c50*/  FMNMX.FTZ R9, R31, R28, !PT ;  /* 0x0000001c1f097209 */ /* 0x001fe20007810000 */
[----:B------:R-:W-:Y:S01]  /*12c60*/  IMAD.U32 R28, RZ, RZ, UR56 ;  /* 0x00000038ff1c7e24 */ /* 0x000fe2000f8e00ff */
[----:B------:R-:W-:-:S03]  /*12c70*/  ISETP.LT.OR P4, PT, R8, 0x31, P4 ;  /* 0x000000310800780c */ /* 0x000fc60002781670 */
[----:B------:R-:W-:Y:S01]  /*12c80*/  FFMA.FTZ R28, R9, R28, -8 ;  /* 0xc1000000091c7423 */ /* 0x000fe2000001001c */
[----:B------:R-:W-:Y:S02]  /*12c90*/  FSEL R26, R26, -INF , !P4 ;  /* 0xff8000001a1a7808 */ /* 0x000fe40006000000 */
[----:B------:R-:W-:-:S04]  /*12ca0*/  ISETP.NE.AND P4, PT, R48, RZ, PT ;  /* 0x000000ff3000720c */ /* 0x000fc80003f85270 */
[----:B------:R-:W-:-:S04]  /*12cb0*/  ISETP.GT.AND P4, PT, R3, 0x31, !P4 ;  /* 0x000000310300780c */ /* 0x000fc80006784270 */
[----:B------:R-:W-:-:S04]  /*12cc0*/  ISETP.LT.OR P4, PT, R8, 0x32, P4 ;  /* 0x000000320800780c */ /* 0x000fc80002781670 */
[----:B------:R-:W-:Y:S02]  /*12cd0*/  FSEL R27, R51, -INF , !P4 ;  /* 0xff800000331b7808 */ /* 0x000fe40006000000 */
[----:B------:R-:W-:Y:S02]  /*12ce0*/  ISETP.GT.AND P4, PT, R3, RZ, !P6 ;  /* 0x000000ff0300720c */ /* 0x000fe40007784270 */
[----:B------:R-:W-:Y:S02]  /*12cf0*/  ISETP.NE.AND P6, PT, R52, RZ, PT ;  /* 0x000000ff3400720c */ /* 0x000fe40003fc5270 */
[----:B------:R-:W-:-:S04]  /*12d00*/  ISETP.LT.OR P4, PT, R8, 0x1, P4 ;  /* 0x000000010800780c */ /* 0x000fc80002781670 */
[----:B------:R-:W-:Y:S02]  /*12d10*/  FSEL R0, R0, -INF , !P4 ;  /* 0xff80000000007808 */ /* 0x000fe40006000000 */
[----:B------:R-:W-:Y:S02]  /*12d20*/  FSETP.NEU.FTZ.AND P4, PT, R9, -INF , PT ;  /* 0xff8000000900780b */ /* 0x000fe40003f9d000 */
[----:B------:R-:W-:Y:S02]  /*12d30*/  FMNMX.FTZ R29, R0, R5, !PT ;  /* 0x00000005001d7209 */ /* 0x000fe40007810000 */
[----:B------:R-:W-:Y:S02]  /*12d40*/  FSEL R32, R28, RZ, P4 ;  /* 0x000000ff1c207208 */ /* 0x000fe40002000000 */
[----:B------:R-:W-:Y:S02]  /*12d50*/  FMNMX.FTZ R28, R10, R29, !PT ;  /* 0x0000001d0a1c7209 */ /* 0x000fe40007810000 */
[----:B------:R-:W-:Y:S01]  /*12d60*/  ISETP.GT.AND P4, PT, R3, 0x39, !P6 ;  /* 0x000000390300780c */ /* 0x000fe20007784270 */
[--C-:B------:R-:W-:Y:S01]  /*12d70*/  FFMA.FTZ R30, R33, UR56, -R32.reuse ;  /* 0x00000038211e7c23 */ /* 0x100fe20008010820 */
[----:B------:R-:W-:Y:S01]  /*12d80*/  FMNMX.FTZ R29, R11, R28, !PT ;  /* 0x0000001c0b1d7209 */ /* 0x000fe20007810000 */
[--C-:B------:R-:W-:Y:S01]  /*12d90*/  FFMA.FTZ R33, R43, UR56, -R32.reuse ;  /* 0x000000382b217c23 */ /* 0x100fe20008010820 */
[----:B------:R-:W-:Y:S01]  /*12da0*/  ISETP.LT.OR P4, PT, R8, 0x3a, P4 ;  /* 0x0000003a0800780c */ /* 0x000fe20002781670 */
[----:B------:R0:W-:Y:S01]  /*12db0*/  MUFU.EX2 R31, R30 ;  /* 0x0000001e001f7308 */ /* 0x0001e20000000800 */
[----:B------:R-:W-:Y:S01]  /*12dc0*/  FMNMX.FTZ R28, R12, R29, !PT ;  /* 0x0000001d0c1c7209 */ /* 0x000fe20007810000 */
[--C-:B------:R-:W-:Y:S01]  /*12dd0*/  FFMA.FTZ R36, R61, UR56, -R32.reuse ;  /* 0x000000383d247c23 */ /* 0x100fe20008010820 */
[----:B------:R-:W-:Y:S01]  /*12de0*/  FSEL R3, R54, -INF , !P5 ;  /* 0xff80000036037808 */ /* 0x000fe20006800000 */
[--C-:B------:R-:W-:Y:S01]  /*12df0*/  FFMA.FTZ R37, R63, UR56, -R32.reuse ;  /* 0x000000383f257c23 */ /* 0x100fe20008010820 */
[----:B------:R-:W-:Y:S01]  /*12e00*/  FMNMX.FTZ R29, R13, R28, !PT ;  /* 0x0000001c0d1d7209 */ /* 0x000fe20007810000 */
[--C-:B------:R-:W-:Y:S01]  /*12e10*/  FFMA.FTZ R43, R45, UR56, -R32.reuse ;  /* 0x000000382d2b7c23 */ /* 0x100fe20008010820 */
[----:B------:R-:W-:-:S01]  /*12e20*/  FFMA.FTZ R39, R67, UR56, -R32 ;  /* 0x0000003843277c23 */ /* 0x000fc20008010820 */
[----:B------:R1:W2:Y:S01]  /*12e30*/  MUFU.EX2 R34, R33 ;  /* 0x0000002100227308 */ /* 0x0002a20000000800 */
[----:B------:R-:W-:Y:S01]  /*12e40*/  FMNMX.FTZ R28, R14, R29, !PT ;  /* 0x0000001d0e1c7209 */ /* 0x000fe20007810000 */
[--C-:B0-----:R-:W-:Y:S01]  /*12e50*/  FFMA.FTZ R30, R59, UR56, -R32.reuse ;  /* 0x000000383b1e7c23 */ /* 0x101fe20008010820 */
[----:B------:R-:W-:-:S01]  /*12e60*/  FFMA.FTZ R40, R69, UR56, -R32 ;  /* 0x0000003845287c23 */ /* 0x000fc20008010820 */
[--C-:B------:R-:W-:Y:S01]  /*12e70*/  FFMA.FTZ R41, R71, UR56, -R32.reuse ;  /* 0x0000003847297c23 */ /* 0x100fe20008010820 */
[----:B------:R-:W-:Y:S01]  /*12e80*/  FMNMX.FTZ R29, R15, R28, !PT ;  /* 0x0000001c0f1d7209 */ /* 0x000fe20007810000 */
[--C-:B------:R-:W-:Y:S01]  /*12e90*/  FFMA.FTZ R42, R73, UR56, -R32.reuse ;  /* 0x00000038492a7c23 */ /* 0x100fe20008010820 */
[----:B------:R-:W-:-:S01]  /*12ea0*/  FFMA.FTZ R45, R77, UR56, -R32 ;  /* 0x000000384d2d7c23 */ /* 0x000fc20008010820 */
[----:B------:R-:W0:Y:S01]  /*12eb0*/  MUFU.EX2 R35, R30 ;  /* 0x0000001e00237308 */ /* 0x000e220000000800 */
[----:B------:R-:W-:Y:S01]  /*12ec0*/  FMNMX.FTZ R28, R20, R29, !PT ;  /* 0x0000001d141c7209 */ /* 0x000fe20007810000 */
[--C-:B-1----:R-:W-:Y:S01]  /*12ed0*/  FFMA.FTZ R33, R65, UR56, -R32.reuse ;  /* 0x0000003841217c23 */ /* 0x102fe20008010820 */
[----:B------:R-:W-:-:S02]  /*12ee0*/  FFMA.FTZ R46, R49, UR56, -R32 ;  /* 0x00000038312e7c23 */ /* 0x000fc40008010820 */
[----:B------:R-:W-:-:S03]  /*12ef0*/  FMNMX.FTZ R29, R21, R28, !PT ;  /* 0x0000001c151d7209 */ /* 0x000fc60007810000 */
[----:B------:R-:W1:Y:S01]  /*12f00*/  MUFU.EX2 R36, R36 ;  /* 0x0000002400247308 */ /* 0x000e620000000800 */
[----:B------:R-:W-:Y:S01]  /*12f10*/  FMNMX.FTZ R28, R24, R29, !PT ;  /* 0x0000001d181c7209 */ /* 0x000fe20007810000 */
[----:B--2---:R-:W-:-:S03]  /*12f20*/  FADD.FTZ R48, R31, R34 ;  /* 0x000000221f307221 */ /* 0x004fc60000010000 */
[----:B------:R-:W-:-:S03]  /*12f30*/  FMNMX.FTZ R29, R25, R28, !PT ;  /* 0x0000001c191d7209 */ /* 0x000fc60007810000 */
[----:B------:R2:W-:Y:S01]  /*12f40*/  MUFU.EX2 R38, R33 ;  /* 0x0000002100267308 */ /* 0x0005e20000000800 */
[----:B------:R-:W-:-:S04]  /*12f50*/  FMNMX.FTZ R28, R26, R29, !PT ;  /* 0x0000001d1a1c7209 */ /* 0x000fc80007810000 */
[----:B------:R-:W-:Y:S02]  /*12f60*/  FMNMX.FTZ R8, R27, R28, !PT ;  /* 0x0000001c1b087209 */ /* 0x000fe40007810000 */
[----:B------:R-:W-:Y:S01]  /*12f70*/  FSEL R28, R55, -INF , !P4 ;  /* 0xff800000371c7808 */ /* 0x000fe20006000000 */
[----:B------:R-:W-:Y:S01]  /*12f80*/  MUFU.EX2 R37, R37 ;  /* 0x0000002500257308 */ /* 0x000fe20000000800 */
[----:B------:R-:W-:Y:S01]  /*12f90*/  FMNMX.FTZ R29, R3, R8, !PT ;  /* 0x00000008031d7209 */ /* 0x000fe20007810000 */
[----:B--2---:R-:W-:-:S03]  /*12fa0*/  FFMA.FTZ R33, R75, UR56, -R32 ;  /* 0x000000384b217c23 */ /* 0x004fc60008010820 */
[----:B------:R-:W-:-:S03]  /*12fb0*/  FMNMX.FTZ R29, R28, R29, !PT ;  /* 0x0000001d1c1d7209 */ /* 0x000fc60007810000 */
[----:B------:R0:W-:Y:S02]  /*12fc0*/  MUFU.EX2 R44, R43 ;  /* 0x0000002b002c7308 */ /* 0x0001e40000000800 */
[----:B------:R-:W2:Y:S06]  /*12fd0*/  SHFL.BFLY PT, R8, R29, 0x2, 0x1f ;  /* 0x0c401f001d087f89 */ /* 0x000eac00000e0000 */
[----:B------:R-:W-:Y:S01]  /*12fe0*/  MUFU.EX2 R33, R33 ;  /* 0x0000002100217308 */ /* 0x000fe20000000800 */
[----:B0-----:R-:W-:-:S07]  /*12ff0*/  FADD.FTZ R43, R35, R48 ;  /* 0x00000030232b7221 */ /* 0x001fce0000010000 */
[----:B------:R-:W-:Y:S08]  /*13000*/  MUFU.EX2 R39, R39 ;  /* 0x0000002700277308 */ /* 0x000ff00000000800 */
[----:B------:R-:W0:Y:S01]  /*13010*/  MUFU.EX2 R40, R40 ;  /* 0x0000002800287308 */ /* 0x000e220000000800 */
[----:B--2---:R-:W-:-:S05]  /*13020*/  FMNMX.FTZ R30, R29, R8, !PT ;  /* 0x000000081d1e7209 */ /* 0x004fca0007810000 */
[----:B------:R-:W2:Y:S02]  /*13030*/  SHFL.BFLY PT, R29, R30, 0x1, 0x1f ;  /* 0x0c201f001e1d7f89 */ /* 0x000ea400000e0000 */
[----:B------:R-:W-:Y:S08]  /*13040*/  MUFU.EX2 R41, R41 ;  /* 0x0000002900297308 */ /* 0x000ff00000000800 */
[----:B------:R-:W-:Y:S08]  /*13050*/  MUFU.EX2 R42, R42 ;  /* 0x0000002a002a7308 */ /* 0x000ff00000000800 */
[----:B------:R-:W-:Y:S01]  /*13060*/  MUFU.EX2 R45, R45 ;  /* 0x0000002d002d7308 */ /* 0x000fe20000000800 */
[----:B--2---:R-:W-:Y:S01]  /*13070*/  FMNMX.FTZ R8, R30, R29, !PT ;  /* 0x0000001d1e087209 */ /* 0x004fe20007810000 */
[--C-:B------:R-:W-:Y:S01]  /*13080*/  FFMA.FTZ R29, R79, UR56, -R32.reuse ;  /* 0x000000384f1d7c23 */ /* 0x100fe20008010820 */
[----:B------:R-:W-:-:S05]  /*13090*/  FFMA.FTZ R32, R53, UR56, -R32 ;  /* 0x0000003835207c23 */ /* 0x000fca0008010820 */
[----:B------:R-:W-:Y:S01]  /*130a0*/  MUFU.EX2 R46, R46 ;  /* 0x0000002e002e7308 */ /* 0x000fe20000000800 */
[C---:B------:R-:W-:Y:S01]  /*130b0*/  FSETP.NEU.FTZ.AND P4, PT, R8.reuse, -INF , PT ;  /* 0xff8000000800780b */ /* 0x040fe20003f9d000 */
[----:B------:R-:W-:Y:S01]  /*130c0*/  FFMA.FTZ R30, R8, R47, -8 ;  /* 0xc1000000081e7423 */ /* 0x000fe2000001002f */
[C---:B-1----:R-:W-:Y:S01]  /*130d0*/  F2FP.SATFINITE.E4M3.F32.PACK_AB_MERGE_C R47, R36.reuse, R35, RZ ;  /* 0x00000023242f723e */ /* 0x042fe200048070ff */
[----:B------:R-:W-:Y:S01]  /*130e0*/  FADD.FTZ R36, R36, R43 ;  /* 0x0000002b24247221 */ /* 0x000fe20000010000 */
[----:B0-----:R-:W-:Y:S02]  /*130f0*/  F2FP.SATFINITE.E4M3.F32.PACK_AB_MERGE_C R43, R40, R39, RZ ;  /* 0x00000027282b723e */ /* 0x001fe400048070ff */
[----:B------:R-:W-:Y:S01]  /*13100*/  FSEL R30, R30, RZ, P4 ;  /* 0x000000ff1e1e7208 */ /* 0x000fe20002000000 */
[----:B------:R-:W-:Y:S01]  /*13110*/  MUFU.EX2 R29, R29 ;  /* 0x0000001d001d7308 */ /* 0x000fe20000000800 */
[----:B------:R-:W-:Y:S02]  /*13120*/  F2FP.SATFINITE.E4M3.F32.PACK_AB_MERGE_C R188, R34, R31, R47 ;  /* 0x0000001f22bc723e */ /* 0x000fe4000480702f */
[----:B------:R-:W-:Y:S01]  /*13130*/  F2FP.SATFINITE.E4M3.F32.PACK_AB_MERGE_C R190, R38, R37, R43 ;  /* 0x0000002526be723e */ /* 0x000fe2000480702b */
        /* <DEDUP_REMOVED lines=17> */
[----:B------:R-:W-:-:S05]  /*13250*/  FFMA.FTZ R28, R28, UR56, -R30 ;  /* 0x000000381c1c7c23 */ /* 0x000fca000801081e */
[----:B------:R-:W1:Y:S08]  /*13260*/  MUFU.EX2 R10, R10 ;  /* 0x0000000a000a7308 */ /* 0x000e700000000800 */
[----:B------:R-:W2:Y:S01]  /*13270*/  MUFU.EX2 R11, R11 ;  /* 0x0000000b000b7308 */ /* 0x000ea20000000800 */
[----:B0-----:R-:W-:-:S07]  /*13280*/  FADD.FTZ R35, R0, R5 ;  /* 0x0000000500237221 */ /* 0x001fce0000010000 */
[----:B------:R-:W0:Y:S01]  /*13290*/  MUFU.EX2 R12, R12 ;  /* 0x0000000c000c7308 */ /* 0x000e220000000800 */
[----:B-1----:R-:W-:-:S01]  /*132a0*/  FADD.FTZ R34, R10, R35 ;  /* 0x000000230a227221 */ /* 0x002fc20000010000 */
[----:B------:R-:W-:-:S04]  /*132b0*/  FADD.FTZ R35, R37, R36 ;  /* 0x0000002425237221 */ /* 0x000fc80000010000 */
[----:B------:R-:W-:Y:S02]  /*132c0*/  FADD.FTZ R36, R38, R35 ;  /* 0x0000002326247221 */ /* 0x000fe40000010000 */
[----:B------:R-:W1:Y:S01]  /*132d0*/  MUFU.EX2 R13, R13 ;  /* 0x0000000d000d7308 */ /* 0x000e620000000800 */
[----:B--2---:R-:W-:-:S01]  /*132e0*/  FADD.FTZ R31, R11, R34 ;  /* 0x000000220b1f7221 */ /* 0x004fc20000010000 */
[----:B------:R-:W2:Y:S01]  /*132f0*/  @P2 LDC R35, c[0x0][0x44c] ;  /* 0x00011300ff232b82 */ /* 0x000ea20000000800 */
[----:B------:R-:W-:-:S04]  /*13300*/  FADD.FTZ R39, R39, R36 ;  /* 0x0000002427277221 */ /* 0x000fc80000010000 */
[----:B------:R-:W-:Y:S01]  /*13310*/  FADD.FTZ R40, R40, R39 ;  /* 0x0000002728287221 */ /* 0x000fe20000010000 */
[----:B------:R-:W3:Y:S01]  /*13320*/  MUFU.EX2 R14, R14 ;  /* 0x0000000e000e7308 */ /* 0x000ee20000000800 */
[----:B0-----:R-:W-:-:S07]  /*13330*/  FADD.FTZ R34, R12, R31 ;  /* 0x0000001f0c227221 */ /* 0x001fce0000010000 */
[----:B------:R-:W0:Y:S01]  /*13340*/  MUFU.EX2 R15, R15 ;  /* 0x0000000f000f7308 */ /* 0x000e220000000800 */
[----:B-1----:R-:W-:-:S01]  /*13350*/  FADD.FTZ R31, R13, R34 ;  /* 0x000000220d1f7221 */ /* 0x002fc20000010000 */
[----:B------:R-:W-:-:S04]  /*13360*/  F2FP.SATFINITE.E4M3.F32.PACK_AB_MERGE_C R34, R44, R33, RZ ;  /* 0x000000212c22723e */ /* 0x000fc800048070ff */
[----:B------:R-:W-:Y:S01]  /*13370*/  F2FP.SATFINITE.E4M3.F32.PACK_AB_MERGE_C R184, R42, R41, R34 ;  /* 0x000000292ab8723e */ /* 0x000fe20004807022 */
[----:B------:R-:W-:-:S01]  /*13380*/  FADD.FTZ R41, R41, R40 ;  /* 0x0000002829297221 */ /* 0x000fc20000010000 */
[----:B------:R-:W1:Y:S01]  /*13390*/  MUFU.EX2 R20, R20 ;  /* 0x0000001400147308 */ /* 0x000e620000000800 */
[----:B---3--:R-:W-:-:S01]  /*133a0*/  FADD.FTZ R30, R14, R31 ;  /* 0x0000001f0e1e7221 */ /* 0x008fc20000010000 */
[----:B------:R-:W3:Y:S01]  /*133b0*/  @P2 LDC R34, c[0x0][0x450] ;  /* 0x00011400ff222b82 */ /* 0x000ee20000000800 */
[----:B------:R-:W-:-:S01]  /*133c0*/  FADD.FTZ R42, R42, R41 ;  /* 0x000000292a2a7221 */ /* 0x000fc20000010000 */
[----:B--2---:R-:W-:-:S04]  /*133d0*/  @P2 IMAD.HI.U32 R35, R204, R35, RZ ;  /* 0x00000023cc232227 */ /* 0x004fc800078e00ff */
[----:B------:R-:W-:Y:S01]  /*133e0*/  FADD.FTZ R33, R33, R42 ;  /* 0x0000002a21217221 */ /* 0x000fe20000010000 */
[----:B------:R-:W2:Y:S01]  /*133f0*/  MUFU.EX2 R21, R21 ;  /* 0x0000001500157308 */ /* 0x000ea20000000800 */
[----:B0-----:R-:W-:-:S01]  /*13400*/  FADD.FTZ R31, R15, R30 ;  /* 0x0000001e0f1f7221 */ /* 0x001fc20000010000 */
[----:B------:R-:W-:Y:S01]  /*13410*/  F2FP.SATFINITE.E4M3.F32.PACK_AB_MERGE_C R30, R11, R10, RZ ;  /* 0x0000000a0b1e723e */ /* 0x000fe200048070ff */
[----:B------:R-:W-:-:S01]  /*13420*/  FADD.FTZ R44, R44, R33 ;  /* 0x000000212c2c7221 */ /* 0x000fc20000010000 */
[----:B------:R-:W-:Y:S02]  /*13430*/  F2FP.SATFINITE.E4M3.F32.PACK_AB_MERGE_C R14, R15, R14, RZ ;  /* 0x0000000e0f0e723e */ /* 0x000fe400048070ff */
[----:B------:R-:W-:Y:S02]  /*13440*/  F2FP.SATFINITE.E4M3.F32.PACK_AB_MERGE_C R189, R5, R0, R30 ;  /* 0x0000000005bd723e */ /* 0x000fe4000480701e */
[----:B------:R-:W0:Y:S01]  /*13450*/  MUFU.EX2 R24, R24 ;  /* 0x0000001800187308 */ /* 0x000e220000000800 */
[----:B-1----:R-:W-:-:S01]  /*13460*/  FADD.FTZ R10, R20, R31 ;  /* 0x0000001f140a7221 */ /* 0x002fc20000010000 */
[----:B------:R-:W-:Y:S01]  /*13470*/  F2FP.SATFINITE.E4M3.F32.PACK_AB_MERGE_C R191, R13, R12, R14 ;  /* 0x0000000c0dbf723e */ /* 0x000fe2000480700e */
[----:B------:R-:W-:-:S05]  /*13480*/  IMAD.MOV.U32 R12, RZ, RZ, R204 ;  /* 0x000000ffff0c7224 */ /* 0x000fca00078e00cc */
[----:B------:R-:W1:Y:S01]  /*13490*/  MUFU.EX2 R25, R25 ;  /* 0x0000001900197308 */ /* 0x000e620000000800 */
[----:B--2---:R-:W-:-:S01]  /*134a0*/  FADD.FTZ R11, R21, R10 ;  /* 0x0000000a150b7221 */ /* 0x004fc20000010000 */
[----:B---3--:R-:W-:-:S06]  /*134b0*/  @P2 SHF.R.U32.HI R12, RZ, R34, R35 ;  /* 0x00000022ff0c2219 */ /* 0x008fcc0000011623 */
[----:B------:R-:W2:Y:S01]  /*134c0*/  MUFU.EX2 R32, R32 ;  /* 0x0000002000207308 */ /* 0x000ea20000000800 */
[----:B0-----:R-:W-:-:S01]  /*134d0*/  FADD.FTZ R0, R24, R11 ;  /* 0x0000000b18007221 */ /* 0x001fc20000010000 */
[----:B------:R-:W-:-:S05]  /*134e0*/  IMAD.IADD R11, R57, 0x1, R12 ;  /* 0x00000001390b7824 */ /* 0x000fca00078e020c */
[----:B------:R-:W-:Y:S01]  /*134f0*/  IADD3 R6, R11, R6, RZ ;  /* 0x000000060b067210 */ /* 0x000fe20007ffe0ff */
[----:B------:R-:W0:Y:S01]  /*13500*/  MUFU.EX2 R26, R26 ;  /* 0x0000001a001a7308 */ /* 0x000e220000000800 */
[C---:B-1----:R-:W-:Y:S01]  /*13510*/  F2FP.SATFINITE.E4M3.F32.PACK_AB_MERGE_C R24, R25.reuse, R24, RZ ;  /* 0x000000181918723e */ /* 0x042fe200048070ff */
[----:B------:R-:W-:-:S03]  /*13520*/  FADD.FTZ R25, R25, R0 ;  /* 0x0000000019197221 */ /* 0x000fc60000010000 */
[----:B------:R-:W-:-:S03]  /*13530*/  F2FP.SATFINITE.E4M3.F32.PACK_AB_MERGE_C R185, R21, R20, R24 ;  /* 0x0000001415b9723e */ /* 0x000fc60004807018 */
[----:B------:R-:W1:Y:S01]  /*13540*/  MUFU.EX2 R27, R27 ;  /* 0x0000001b001b7308 */ /* 0x000e620000000800 */
[----:B--2---:R-:W-:-:S04]  /*13550*/  F2FP.SATFINITE.E4M3.F32.PACK_AB_MERGE_C R5, R32, R29, RZ ;  /* 0x0000001d2005723e */ /* 0x004fc800048070ff */
[----:B------:R-:W-:Y:S01]  /*13560*/  F2FP.SATFINITE.E4M3.F32.PACK_AB_MERGE_C R186, R46, R45, R5 ;  /* 0x0000002d2eba723e */ /* 0x000fe20004807005 */
[----:B------:R-:W-:-:S02]  /*13570*/  FADD.FTZ R45, R45, R44 ;  /* 0x0000002c2d2d7221 */ /* 0x000fc40000010000 */
[----:B------:R-:W2:Y:S01]  /*13580*/  MUFU.EX2 R3, R3 ;  /* 0x0000000300037308 */ /* 0x000ea20000000800 */
[----:B0-----:R-:W-:-:S01]  /*13590*/  FADD.FTZ R0, R26, R25 ;  /* 0x000000191a007221 */ /* 0x001fc20000010000 */
[----:B------:R-:W-:-:S04]  /*135a0*/  FADD.FTZ R46, R46, R45 ;  /* 0x0000002d2e2e7221 */ /* 0x000fc80000010000 */
[----:B------:R-:W-:Y:S02]  /*135b0*/  FADD.FTZ R29, R29, R46 ;  /* 0x0000002e1d1d7221 */ /* 0x000fe40000010000 */
[----:B------:R-:W0:Y:S01]  /*135c0*/  MUFU.EX2 R28, R28 ;  /* 0x0000001c001c7308 */ /* 0x000e220000000800 */
[----:B-1----:R-:W-:-:S04]  /*135d0*/  FADD.FTZ R0, R27, R0 ;  /* 0x000000001b007221 */ /* 0x002fc80000010000 */
[----:B--2---:R-:W-:Y:S01]  /*135e0*/  FADD.FTZ R5, R3, R0 ;  /* 0x0000000003057221 */ /* 0x004fe20000010000 */
[----:B0-----:R-:W-:-:S03]  /*135f0*/  F2FP.SATFINITE.E4M3.F32.PACK_AB_MERGE_C R10, R28, R3, RZ ;  /* 0x000000031c0a723e */ /* 0x001fc600048070ff */
[----:B------:R-:W-:Y:S01]  /*13600*/  FADD.FTZ R0, R28, R5 ;  /* 0x000000051c007221 */ /* 0x000fe20000010000 */
[----:B------:R-:W-:-:S01]  /*13610*/  FADD.FTZ R3, R32, R29 ;  /* 0x0000001d20037221 */ /* 0x000fc20000010000 */
[----:B------:R-:W-:Y:S01]  /*13620*/  VIADD R5, R56, 0xfffffffe ;  /* 0xfffffffe38057836 */ /* 0x000fe20000000000 */
[----:B------:R-:W-:Y:S01]  /*13630*/  F2FP.SATFINITE.E4M3.F32.PACK_AB_MERGE_C R187, R27, R26, R10 ;  /* 0x0000001a1bbb723e */ /* 0x000fe2000480700a */
        /* <DEDUP_REMOVED lines=12> */
.L_x_1490:
[----:B------:R-:W-:-:S13]  /*13700*/  ISETP.NE.AND P4, PT, R7, 0x1, PT ;  /* 0x000000010700780c */ /* 0x000fda0003f85270 */
[----:B------:R-:W0:Y:S02]  /*13710*/  @P4 LDC.64 R12, c[0x0][0x9e8] ;  /* 0x00027a00ff0c4b82 */ /* 0x000e240000000a00 */
[----:B0-----:R-:W-:-:S05]  /*13720*/  @P4 IMAD.HI.U32 R12, R10, R12, RZ ;  /* 0x0000000c0a0c4227 */ /* 0x001fca00078e00ff */
[----:B------:R-:W-:-:S07]  /*13730*/  @P4 SHF.R.U32.HI R10, RZ, R13, R12 ;  /* 0x0000000dff0a4219 */ /* 0x000fce000001160c */
.L_x_1491:
[----:B------:R-:W-:Y:S05]  /*13740*/  BSYNC B0 ;  /* 0x0000000000007941 */ /* 0x000fea0003800000 */
.L_x_1489:
[----:B------:R-:W-:-:S05]  /*13750*/  IMAD R7, R10, R7, R7 ;  /* 0x000000070a077224 */ /* 0x000fca00078e0207 */
[----:B------:R-:W-:-:S07]  /*13760*/  VIMNMX R6, R6, R7, PT ;  /* 0x0000000706067248 */ /* 0x000fce0003fe0100 */
.L_x_1488:
[----:B------:R-:W-:Y:S01]  /*13770*/  SHF.R.S32.HI R7, RZ, 0x1f, R6 ;  /* 0x0000001fff077819 */ /* 0x000fe20000011406 */
[----:B------:R-:W-:Y:S01]  /*13780*/  ULDC UR52, c[0x0][0x9e4] ;  /* 0x0002790000347ab9 */ /* 0x000fe20000000800 */
[----:B------:R-:W-:Y:S01]  /*13790*/  ULDC UR49, c[0x0][0x9e4] ;  /* 0x0002790000317ab9 */ /* 0x000fe20000000800 */
[----:B------:R-:W-:Y:S01]  /*137a0*/  ULDC UR48, c[0x0][0x988] ;  /* 0x0002620000307ab9 */ /* 0x000fe20000000800 */
[----:B------:R-:W-:Y:S01]  /*137b0*/  LEA.HI R7, R7, R6, RZ, 0x6 ;  /* 0x0000000607077211 */ /* 0x000fe200078f30ff */
[----:B------:R-:W-:Y:S01]  /*137c0*/  ULDC UR51, c[0x0][0x988] ;  /* 0x0002620000337ab9 */ /* 0x000fe20000000800 */
[----:B------:R-:W-:Y:S01]  /*137d0*/  ULDC UR50, c[0x0][0x988] ;  /* 0x0002620000327ab9 */ /* 0x000fe20000000800 */
[----:B------:R-:W-:Y:S01]  /*137e0*/  ULDC UR54, c[0x0][0x9e0] ;  /* 0x0002780000367ab9 */ /* 0x000fe20000000800 */
[----:B------:R-:W-:Y:S01]  /*137f0*/  SHF.R.S32.HI R10, RZ, 0x6, R7 ;  /* 0x00000006ff0a7819 */ /* 0x000fe20000011407 */
[----:B------:R-:W-:Y:S01]  /*13800*/  ULDC UR53, c[0x0][0x9e0] ;  /* 0x0002780000357ab9 */ /* 0x000fe20000000800 */
[----:B------:R-:W-:-:S02]  /*13810*/  CS2R R150, SRZ ;  /* 0x0000000000967805 */ /* 0x000fc4000001ff00 */
[----:B------:R-:W-:Y:S02]  /*13820*/  CS2R R148, SRZ ;  /* 0x0000000000947805 */ /* 0x000fe4000001ff00 */
[----:B------:R-:W-:Y:S02]  /*13830*/  VIMNMX R10, R201, R10, !PT ;  /* 0x0000000ac90a7248 */ /* 0x000fe40007fe0100 */
[----:B------:R-:W-:Y:S02]  /*13840*/  CS2R R146, SRZ ;  /* 0x0000000000927805 */ /* 0x000fe4000001ff00 */
[----:B------:R-:W-:Y:S02]  /*13850*/  CS2R R144, SRZ ;  /* 0x0000000000907805 */ /* 0x000fe4000001ff00 */
[----:B------:R-:W-:Y:S02]  /*13860*/  CS2R R142, SRZ ;  /* 0x00000000008e7805 */ /* 0x000fe4000001ff00 */
[----:B------:R-:W-:-:S02]  /*13870*/  ISETP.GE.AND P4, PT, R5, R10, PT ;  /* 0x0000000a0500720c */ /* 0x000fc40003f86270 */
        /* <DEDUP_REMOVED lines=59> */
[----:B------:R-:W-:Y:S06]  /*13c30*/  @!P4 BRA `(.L_x_1492) ;  /* 0x00000028003cc947 */ /* 0x000fec0003800000 */
[----:B------:R-:W-:-:S07]  /*13c40*/  IMAD.MOV.U32 R151, RZ, RZ, RZ ;  /* 0x000000ffff977224 */ /* 0x000fce00078e00ff */
.L_x_1511:
[----:B------:R-:W-:Y:S01]  /*13c50*/  VIADD R11, R199, 0x1 ;  /* 0x00000001c70b7836 */ /* 0x000fe20000000000 */
[----:B------:R-:W-:Y:S05]  /*13c60*/  YIELD ;  /* 0x0000000000007946 */ /* 0x000fea0003800000 */
[----:B------:R-:W-:-:S04]  /*13c70*/  ISETP.NE.AND P4, PT, R11, 0x2, PT ;  /* 0x000000020b00780c */ /* 0x000fc80003f85270 */
[----:B------:R-:W-:Y:S02]  /*13c80*/  SEL R6, RZ, 0x1, P4 ;  /* 0x00000001ff067807 */ /* 0x000fe40002000000 */
[----:B------:R-:W-:Y:S02]  /*13c90*/  SEL R11, R11, RZ, P4 ;  /* 0x000000ff0b0b7207 */ /* 0x000fe40002000000 */
[----:B------:R-:W-:Y:S02]  /*13ca0*/  ISETP.NE.AND P4, PT, R200, RZ, PT ;  /* 0x000000ffc800720c */ /* 0x000fe40003f85270 */
[----:B------:R-:W-:-:S11]  /*13cb0*/  LOP3.LUT R225, R193, R6, RZ, 0x3c, !PT ;  /* 0x00000006c1e17212 */ /* 0x000fd600078e3cff */
[----:B------:R-:W-:Y:S05]  /*13cc0*/  @P4 BRA `(.L_x_1493) ;  /* 0x0000000000304947 */ /* 0x000fea0003800000 */
[----:B------:R-:W-:Y:S05]  /*13cd0*/  @!P0 BRA `(.L_x_1494) ;  /* 0x0000000000048947 */ /* 0x000fea0003800000 */
[----:B------:R-:W-:Y:S01]  /*13ce0*/  BPT.TRAP 0x1 ;  /* 0x000000040000795c */ /* 0x000fe20000300000 */
.L_x_1494:
[----:B------:R-:W-:Y:S01]  /*13cf0*/  IMAD R7, R11, 0x8, R16 ;  /* 0x000000080b077824 */ /* 0x000fe200078e0210 */
[----:B------:R-:W-:-:S04]  /*13d00*/  SHF.L.U32 R6, R225, 0x1f, RZ ;  /* 0x0000001fe1067819 */ /* 0x000fc800000006ff */
[----:B------:R0:W1:Y:S01]  /*13d10*/  SYNCS.PHASECHK.TRANS64.TRYWAIT P5, [R7+URZ+0x28430], R6 ;  /* 0x02843006070075a7 */ /* 0x00006200080a017f */
[----:B------:R-:W-:Y:S05]  /*13d20*/  @!P0 BRA `(.L_x_1495) ;  /* 0x0000000000048947 */ /* 0x000fea0003800000 */
[----:B------:R-:W-:Y:S01]  /*13d30*/  BPT.TRAP 0x1 ;  /* 0x000000040000795c */ /* 0x000fe20000300000 */
.L_x_1495:
[----:B------:R-:W-:Y:S04]  /*13d40*/  BSSY B0, `(.L_x_1493) ;  /* 0x0000004000007945 */ /* 0x000fe80003800000 */
[----:B-1----:R-:W-:Y:S05]  /*13d50*/  @P5 BRA `(.L_x_1496) ;  /* 0x0000000000085947 */ /* 0x002fea0003800000 */
[----:B------:R-:W1:Y:S02]  /*13d60*/  SYNCS.PHASECHK.TRANS64.TRYWAIT P5, [R7+URZ+0x28430], R6 ;  /* 0x02843006070075a7 */ /* 0x000e6400080a017f */
[----:B-1----:R-:W-:Y:S05]  /*13d70*/  @!P5 BRA `(.L_x_1497) ;  /* 0x00000140001cd947 */ /* 0x002fea0003800000 */
.L_x_1496:
[----:B------:R-:W-:Y:S05]  /*13d80*/  BSYNC B0 ;  /* 0x0000000000007941 */ /* 0x000fea0003800000 */
.L_x_1493:
[----:B01----:R-:W0:Y:S01]  /*13d90*/  S2R R6, SR_TID.X ;  /* 0x0000000000067919 */ /* 0x003e220000002100 */
[----:B------:R-:W-:Y:S05]  /*13da0*/  WARPSYNC.ALL ;  /* 0x0000000000007948 */ /* 0x000fea0003800000 */
[----:B------:R-:W-:Y:S02]  /*13db0*/  IMAD.MOV.U32 R7, RZ, RZ, 0x40000040 ;  /* 0x40000040ff077424 */ /* 0x000fe400078e00ff */
[----:B------:R-:W-:Y:S02]  /*13dc0*/  IMAD.MOV.U32 R15, RZ, RZ, 0x40000040 ;  /* 0x40000040ff0f7424 */ /* 0x000fe400078e00ff */
[----:B------:R-:W-:Y:S01]  /*13dd0*/  IMAD.MOV.U32 R21, RZ, RZ, 0x40000040 ;  /* 0x40000040ff157424 */ /* 0x000fe200078e00ff */
[----:B------:R-:W-:Y:S01]  /*13de0*/  R2UR UR15, R7 ;  /* 0x00000000070f72ca */ /* 0x000fe200000e0000 */
[----:B------:R-:W-:Y:S01]  /*13df0*/  IMAD.MOV.U32 R13, RZ, RZ, 0x40000040 ;  /* 0x40000040ff0d7424 */ /* 0x000fe200078e00ff */
[----:B------:R-:W-:-:S02]  /*13e00*/  R2UR UR11, R15 ;  /* 0x000000000f0b72ca */ /* 0x000fc400000e0000 */
[----:B------:R-:W-:Y:S02]  /*13e10*/  R2UR UR7, R21 ;  /* 0x00000000150772ca */ /* 0x000fe400000e0000 */
[----:B------:R-:W-:Y:S02]  /*13e20*/  R2UR UR19, R13 ;  /* 0x000000000d1372ca */ /* 0x000fe400000e0000 */
[----:B------:R-:W-:Y:S02]  /*13e30*/  R2UR UR23, R15 ;  /* 0x000000000f1772ca */ /* 0x000fe400000e0000 */
[----:B------:R-:W-:Y:S02]  /*13e40*/  R2UR UR27, R13 ;  /* 0x000000000d1b72ca */ /* 0x000fe400000e0000 */
[----:B------:R-:W-:Y:S02]  /*13e50*/  R2UR UR31, R21 ;  /* 0x00000000151f72ca */ /* 0x000fe400000e0000 */
[----:B------:R-:W-:-:S02]  /*13e60*/  R2UR UR35, R7 ;  /* 0x00000000072372ca */ /* 0x000fc400000e0000 */
[----:B0-----:R-:W-:Y:S01]  /*13e70*/  SHF.R.U32.HI R12, RZ, 0x7, R6 ;  /* 0x00000007ff0c7819 */ /* 0x001fe20000011606 */
[----:B------:R-:W-:-:S04]  /*13e80*/  IMAD R6, R11, 0x400, R4 ;  /* 0x000004000b067824 */ /* 0x000fc800078e0204 */
[----:B------:R-:W-:Y:S01]  /*13e90*/  VIADD R152, R12, 0x8 ;  /* 0x000000080c987836 */ /* 0x000fe20000000000 */
[C---:B------:R-:W-:Y:S01]  /*13ea0*/  R2UR UR14, R6.reuse ;  /* 0x00000000060e72ca */ /* 0x040fe200000e0000 */
[C---:B------:R-:W-:Y:S01]  /*13eb0*/  VIADD R14, R6.reuse, 0x2 ;  /* 0x00000002060e7836 */ /* 0x040fe20000000000 */
[C---:B------:R-:W-:Y:S01]  /*13ec0*/  IADD3 R20, R6.reuse, 0x4, RZ ;  /* 0x0000000406147810 */ /* 0x040fe20007ffe0ff */
[----:B------:R-:W-:Y:S01]  /*13ed0*/  VIADD R12, R6, 0x6 ;  /* 0x00000006060c7836 */ /* 0x000fe20000000000 */
[----:B------:R0:W-:Y:S02]  /*13ee0*/  BAR.SYNC.DEFER_BLOCKING R152, 0x100 ;  /* 0x000400980000751d */ /* 0x0001e40000010000 */
[----:B------:R-:W-:Y:S01]  /*13ef0*/  R2UR UR10, R14 ;  /* 0x000000000e0a72ca */ /* 0x000fe200000e0000 */
[----:B------:R-:W-:Y:S01]  /*13f00*/  VIADD R14, R6, 0x200 ;  /* 0x00000200060e7836 */ /* 0x000fe20000000000 */
[----:B------:R-:W-:Y:S01]  /*13f10*/  R2UR UR6, R20 ;  /* 0x00000000140672ca */ /* 0x000fe200000e0000 */
[----:B------:R-:W-:Y:S01]  /*13f20*/  VIADD R20, R6, 0x204 ;  /* 0x0000020406147836 */ /* 0x000fe20000000000 */
[----:B------:R-:W-:Y:S01]  /*13f30*/  R2UR UR18, R12 ;  /* 0x000000000c1272ca */ /* 0x000fe200000e0000 */
[----:B------:R-:W-:Y:S01]  /*13f40*/  VIADD R12, R6, 0x202 ;  /* 0x00000202060c7836 */ /* 0x000fe20000000000 */
[----:B------:R-:W-:-:S02]  /*13f50*/  R2UR UR22, R14 ;  /* 0x000000000e1672ca */ /* 0x000fc400000e0000 */
[----:B------:R-:W-:Y:S02]  /*13f60*/  R2UR UR30, R20 ;  /* 0x00000000141e72ca */ /* 0x000fe400000e0000 */
[----:B------:R-:W-:Y:S02]  /*13f70*/  R2UR UR26, R12 ;  /* 0x000000000c1a72ca */ /* 0x000fe400000e0000 */
[----:B------:R-:W-:-:S04]  /*13f80*/  IADD3 R6, R6, 0x206, RZ ;  /* 0x0000020606067810 */ /* 0x000fc80007ffe0ff */
[----:B------:R-:W-:Y:S01]  /*13f90*/  R2UR UR34, R6 ;  /* 0x00000000062272ca */ /* 0x000fe200000e0000 */
[----:B0-----:R-:W-:-:S06]  /*13fa0*/  WARPGROUP.ARRIVE ;  /* 0x00000000000079c5 */ /* 0x001fcc0000000000 */
        /* <DEDUP_REMOVED lines=23> */
[----:B------:R-:W-:Y:S05]  /*14120*/  @P4 BRA `(.L_x_1498) ;  /* 0x0000000000284947 */ /* 0x000fea0003800000 */
[----:B------:R-:W-:Y:S05]  /*14130*/  @!P0 BRA `(.L_x_1499) ;  /* 0x0000000000048947 */ /* 0x000fea0003800000 */
[----:B------:R-:W-:Y:S01]  /*14140*/  BPT.TRAP 0x1 ;  /* 0x000000040000795c */ /* 0x000fe20000300000 */
.L_x_1499:
[----:B------:R-:W-:Y:S01]  /*14150*/  SHF.L.U32 R6, R193, 0x1f, RZ ;  /* 0x0000001fc1067819 */ /* 0x000fe200000006ff */
[----:B------:R-:W-:-:S04]  /*14160*/  IMAD R7, R199, 0x8, R16 ;  /* 0x00000008c7077824 */ /* 0x000fc800078e0210 */
[----:B------:R0:W1:Y:S01]  /*14170*/  SYNCS.PHASECHK.TRANS64.TRYWAIT P4, [R7+URZ+0x28450], R6 ;  /* 0x02845006070075a7 */ /* 0x000062000808017f */
[----:B------:R-:W-:Y:S05]  /*14180*/  @!P0 BRA `(.L_x_1500) ;  /* 0x0000000000048947 */ /* 0x000fea0003800000 */
[----:B------:R-:W-:Y:S01]  /*14190*/  BPT.TRAP 0x1 ;  /* 0x000000040000795c */ /* 0x000fe20000300000 */
.L_x_1500:
[----:B-1----:R-:W-:Y:S05]  /*141a0*/  @P4 BRA `(.L_x_1498) ;  /* 0x0000000000084947 */ /* 0x002fea0003800000 */
[----:B------:R-:W1:Y:S02]  /*141b0*/  SYNCS.PHASECHK.TRANS64.TRYWAIT P4, [R7+URZ+0x28450], R6 ;  /* 0x02845006070075a7 */ /* 0x000e64000808017f */
[----:B-1----:R-:W-:Y:S05]  /*141c0*/  @!P4 BRA `(.L_x_1501) ;  /* 0x0000013c001cc947 */ /* 0x002fea0003800000 */
.L_x_1498:
[----:B01----:R-:W-:Y:S01]  /*141d0*/  VIADD R6, R16, 0x8000 ;  /* 0x0000800010067836 */ /* 0x003fe20000000000 */
[----:B------:R-:W-:Y:S05]  /*141e0*/  WARPSYNC.ALL ;  /* 0x0000000000007948 */ /* 0x000fea0003800000 */
[----:B------:R-:W-:Y:S01]  /*141f0*/  SHF.R.U32.HI R6, RZ, 0x4, R6 ;  /* 0x00000004ff067819 */ /* 0x000fe20000011606 */
[----:B------:R-:W-:Y:S01]  /*14200*/  IMAD.MOV.U32 R7, RZ, RZ, -0x7fffffe0 ;  /* 0x80000020ff077424 */ /* 0x000fe200078e00ff */
[----:B------:R-:W-:Y:S01]  /*14210*/  WARPGROUP.ARRIVE ;  /* 0x00000000000079c5 */ /* 0x000fe20000000000 */
[----:B------:R-:W0:Y:S01]  /*14220*/  @P2 LDC R13, c[0x0][0x450] ;  /* 0x00011400ff0d2b82 */ /* 0x000e220000000800 */
[----:B------:R-:W-:-:S04]  /*14230*/  LOP3.LUT R6, R6, 0x3fff, RZ, 0xc0, !PT ;  /* 0x00003fff06067812 */ /* 0x000fc800078ec0ff */
[----:B------:R-:W1:Y:S01]  /*14240*/  S2R R193, SR_TID.X ;  /* 0x0000000000c17919 */ /* 0x000e620000002100 */
[----:B------:R-:W-:Y:S01]  /*14250*/  R2UR UR7, R7 ;  /* 0x00000000070772ca */ /* 0x000fe200000e0000 */
[----:B------:R-:W-:Y:S01]  /*14260*/  IMAD.MOV.U32 R7, RZ, RZ, -0x7fffffe0 ;  /* 0x80000020ff077424 */ /* 0x000fe200078e00ff */
[----:B------:R-:W-:Y:S01]  /*14270*/  LOP3.LUT R6, R6, 0x10000, RZ, 0xfc, !PT ;  /* 0x0001000006067812 */ /* 0x000fe200078efcff */
[----:B------:R-:W-:Y:S02]  /*14280*/  IMAD.IADD R14, R205, 0x1, R204 ;  /* 0x00000001cd0e7824 */ /* 0x000fe400078e02cc */
[C---:B------:R-:W-:Y:S01]  /*14290*/  FMUL.FTZ R20, R2.reuse, R153 ;  /* 0x0000009902147220 */ /* 0x040fe20000410000 */
[C---:B------:R-:W-:Y:S01]  /*142a0*/  FMUL.FTZ R153, R2.reuse, R156 ;  /* 0x0000009c02997220 */ /* 0x040fe20000410000 */
[C---:B------:R-:W-:Y:S01]  /*142b0*/  FMUL.FTZ R156, R2.reuse, R163 ;  /* 0x000000a3029c7220 */ /* 0x040fe20000410000 */
[----:B------:R-:W-:Y:S02]  /*142c0*/  IMAD R6, R199, 0x400, R6 ;  /* 0x00000400c7067824 */ /* 0x000fe400078e0206 */
[C---:B------:R-:W-:Y:S01]  /*142d0*/  FMUL.FTZ R163, R2.reuse, R170 ;  /* 0x000000aa02a37220 */ /* 0x040fe20000410000 */
[C---:B------:R-:W-:Y:S01]  /*142e0*/  FMUL.FTZ R15, R2.reuse, R152 ;  /* 0x00000098020f7220 */ /* 0x040fe20000410000 */
[C---:B------:R-:W-:Y:S01]  /*142f0*/  FMUL.FTZ R170, R2.reuse, R173 ;  /* 0x000000ad02aa7220 */ /* 0x040fe20000410000 */
[----:B------:R-:W-:Y:S01]  /*14300*/  FMUL.FTZ R152, R2, R159 ;  /* 0x0000009f02987220 */ /* 0x000fe20000410000 */
[C---:B------:R-:W-:Y:S01]  /*14310*/  R2UR UR6, R6.reuse ;  /* 0x00000000060672ca */ /* 0x040fe200000e0000 */
[----:B------:R-:W-:-:S02]  /*14320*/  VIADD R6, R6, 0x2 ;  /* 0x0000000206067836 */ /* 0x000fc40000000000 */
[C---:B------:R-:W-:Y:S01]  /*14330*/  FMUL.FTZ R173, R2.reuse, R176 ;  /* 0x000000b002ad7220 */ /* 0x040fe20000410000 */
[C---:B------:R-:W-:Y:S01]  /*14340*/  FMUL.FTZ R159, R2.reuse, R166 ;  /* 0x000000a6029f7220 */ /* 0x040fe20000410000 */
[----:B------:R-:W-:Y:S02]  /*14350*/  IMAD.SHL.U32 R176, R5, 0x40, RZ ;  /* 0x0000004005b07824 */ /* 0x000fe400078e00ff */
        /* <DEDUP_REMOVED lines=9> */
[----:B------:R-:W-:Y:S01]  /*143f0*/  R2UR UR6, R6 ;  /* 0x00000000060672ca */ /* 0x000fe200000e0000 */
[C---:B------:R-:W-:Y:S01]  /*14400*/  FMUL.FTZ R161, R2.reuse, R164 ;  /* 0x000000a402a17220 */ /* 0x040fe20000410000 */
[----:B------:R-:W-:Y:S01]  /*14410*/  R2UR UR7, R7 ;  /* 0x00000000070772ca */ /* 0x000fe200000e0000 */
[C---:B------:R-:W-:Y:S01]  /*14420*/  FMUL.FTZ R160, R2.reuse, R167 ;  /* 0x000000a702a07220 */ /* 0x040fe20000410000 */
[----:B------:R-:W2:Y:S01]  /*14430*/  @P2 LDC R7, c[0x0][0x44c] ;  /* 0x00011300ff072b82 */ /* 0x000ea20000000800 */
[C---:B------:R-:W-:Y:S01]  /*14440*/  FMUL.FTZ R179, R2.reuse, R180 ;  /* 0x000000b402b37220 */ /* 0x040fe20000410000 */
[C---:B------:R-:W-:Y:S01]  /*14450*/  FMUL.FTZ R164, R2.reuse, R171 ;  /* 0x000000ab02a47220 */ /* 0x040fe20000410000 */
[----:B------:R-:W-:Y:S01]  /*14460*/  FMUL.FTZ R167, R2, R174 ;  /* 0x000000ae02a77220 */ /* 0x000fe20000410000 */
[----:B------:R-:W-:Y:S01]  /*14470*/  IADD3 R180, -R176, 0x1, RZ ;  /* 0x00000001b0b47810 */ /* 0x000fe20007ffe1ff */
[C---:B------:R-:W-:Y:S01]  /*14480*/  FMUL.FTZ R174, R2.reuse, R177 ;  /* 0x000000b102ae7220 */ /* 0x040fe20000410000 */
[C---:B------:R-:W-:Y:S01]  /*14490*/  FMUL.FTZ R171, R2.reuse, R178 ;  /* 0x000000b202ab7220 */ /* 0x040fe20000410000 */
[C---:B------:R-:W-:Y:S01]  /*144a0*/  FMUL.FTZ R178, R2.reuse, R181 ;  /* 0x000000b502b27220 */ /* 0x040fe20000410000 */
[----:B------:R-:W-:Y:S01]  /*144b0*/  FMUL.FTZ R177, R2, R183 ;  /* 0x000000b702b17220 */ /* 0x000fe20000410000 */
[----:B------:R-:W-:Y:S01]  /*144c0*/  IMAD R180, R197, -0x2, R180 ;  /* 0xfffffffec5b47824 */ /* 0x000fe200078e02b4 */
[----:B-1----:R-:W-:Y:S01]  /*144d0*/  SHF.R.U32.HI R193, RZ, 0x7, R193 ;  /* 0x00000007ffc17819 */ /* 0x002fe200000116c1 */
[----:B------:R-:W1:Y:S03]  /*144e0*/  MUFU.TANH R15, R15 ;  /* 0x0000000f000f7308 */ /* 0x000e660000002400 */
[----:B------:R-:W-:-:S05]  /*144f0*/  IADD3 R181, -R195, R180, R196 ;  /* 0x000000b4c3b57210 */ /* 0x000fca0007ffe1c4 */
[----:B------:R-:W3:Y:S01]  /*14500*/  MUFU.TANH R20, R20 ;  /* 0x0000001400147308 */ /* 0x000ee20000002400 */
[C---:B------:R-:W-:Y:S02]  /*14510*/  VIADD R180, R181.reuse, UR54 ;  /* 0x00000036b5b47c36 */ /* 0x040fe40008000000 */
[----:B------:R-:W-:Y:S02]  /*14520*/  VIADD R181, R181, UR55 ;  /* 0x00000037b5b57c36 */ /* 0x000fe40008000000 */
[----:B--2---:R-:W-:-:S03]  /*14530*/  @P2 IMAD.HI.U32 R6, R14, R7, RZ ;  /* 0x000000070e062227 */ /* 0x004fc600078e00ff */
[----:B------:R-:W2:Y:S02]  /*14540*/  MUFU.TANH R12, R12 ;  /* 0x0000000c000c7308 */ /* 0x000ea40000002400 */
[----:B0-----:R-:W-:Y:S01]  /*14550*/  @P2 SHF.R.U32.HI R14, RZ, R13, R6 ;  /* 0x0000000dff0e2219 */ /* 0x001fe20000011606 */
[C---:B------:R-:W-:Y:S01]  /*14560*/  FMUL.FTZ R13, R2.reuse, R155 ;  /* 0x0000009b020d7220 */ /* 0x040fe20000410000 */
[C---:B------:R-:W-:Y:S01]  /*14570*/  FMUL.FTZ R155, R2.reuse, R162 ;  /* 0x000000a2029b7220 */ /* 0x040fe20000410000 */
[C---:B------:R-:W-:Y:S01]  /*14580*/  FMUL.FTZ R162, R2.reuse, R165 ;  /* 0x000000a502a27220 */ /* 0x040fe20000410000 */
[C---:B------:R-:W-:Y:S01]  /*14590*/  FMUL.FTZ R165, R2.reuse, R168 ;  /* 0x000000a802a57220 */ /* 0x040fe20000410000 */
[C---:B------:R-:W-:Y:S01]  /*145a0*/  FMUL.FTZ R168, R2.reuse, R175 ;  /* 0x000000af02a87220 */ /* 0x040fe20000410000 */
[----:B------:R-:W-:Y:S02]  /*145b0*/  @!P1 IMAD R6, R11, 0x8, R16 ;  /* 0x000000080b069824 */ /* 0x000fe400078e0210 */
[----:B------:R-:W-:Y:S01]  /*145c0*/  FMUL.FTZ R175, R2, R182 ;  /* 0x000000b602af7220 */ /* 0x000fe20000410000 */
[----:B------:R-:W0:Y:S02]  /*145d0*/  MUFU.TANH R13, R13 ;  /* 0x0000000d000d7308 */ /* 0x000e240000002400 */
[----:B------:R-:W-:-:S04]  /*145e0*/  @!P1 IADD3 R6, R6, 0x28440, RZ ;  /* 0x0002844006069810 */ /* 0x000fc80007ffe0ff */
[----:B------:R-:W-:Y:S02]  /*145f0*/  @!P1 PRMT R7, RZ, 0x654, R6 ;  /* 0x00000654ff079816 */ /* 0x000fe40000000006 */
[----:B------:R-:W4:Y:S01]  /*14600*/  MUFU.TANH R153, R153 ;  /* 0x0000009900997308 */ /* 0x000f220000002400 */
[----:B------:R-:W-:-:S07]  /*14610*/  IADD3 R6, -R193, 0xb, RZ ;  /* 0x0000000bc1067810 */ /* 0x000fce0007ffe1ff */
        /* <DEDUP_REMOVED lines=32> */
[----:B------:R0:W-:Y:S06]  /*14820*/  BAR.ARV R6, 0x100 ;  /* 0x000400060000751d */ /* 0x0001ec0000002000 */
[----:B------:R0:W-:Y:S01]  /*14830*/  @!P1 SYNCS.ARRIVE.TRANS64.RED.A1T0 RZ, [R7+URZ], RZ ;  /* 0x000000ff07ff99a7 */ /* 0x0001e2000810043f */
[----:B-----5:R-:W-:-:S02]  /*14840*/  IMAD.IADD R182, R180, 0x1, R184 ;  /* 0x00000001b4b67824 */ /* 0x020fc400078e02b8 */
[----:B------:R-:W-:Y:S01]  /*14850*/  IMAD.IADD R183, R181, 0x1, R184 ;  /* 0x00000001b5b77824 */ /* 0x000fe200078e02b8 */
[----:B01234-:R-:W-:Y:S06]  /*14860*/  @!P3 BRA `(.L_x_1502) ;  /* 0x000000000058b947 */ /* 0x01ffec0003800000 */
[----:B------:R-:W-:Y:S01]  /*14870*/  IADD3 R184, -R195, R196, R184 ;  /* 0x000000c4c3b87210 */ /* 0x000fe20007ffe1b8 */
[----:B------:R-:W-:Y:S03]  /*14880*/  BSSY B0, `(.L_x_1503) ;  /* 0x0000010000007945 */ /* 0x000fe60003800000 */
        /* <DEDUP_REMOVED lines=10> */
.L_x_1504:
[----:B------:R-:W-:-:S05]  /*14930*/  IMAD.U32 R185, RZ, RZ, UR52 ;  /* 0x00000034ffb97e24 */ /* 0x000fca000f8e00ff */
[----:B------:R-:W-:-:S13]  /*14940*/  ISETP.NE.AND P4, PT, R185, 0x1, PT ;  /* 0x00000001b900780c */ /* 0x000fda0003f85270 */
[----:B------:R-:W0:Y:S02]  /*14950*/  @P4 LDC.64 R6, c[0x0][0x9e8] ;  /* 0x00027a00ff064b82 */ /* 0x000e240000000a00 */
[----:B0-----:R-:W-:-:S05]  /*14960*/  @P4 IMAD.HI.U32 R6, R184, R6, RZ ;  /* 0x00000006b8064227 */ /* 0x001fca00078e00ff */
[----:B------:R-:W-:-:S07]  /*14970*/  @P4 SHF.R.U32.HI R184, RZ, R7, R6 ;  /* 0x00000007ffb84219 */ /* 0x000fce0000011606 */
.L_x_1505:
[----:B------:R-:W-:Y:S05]  /*14980*/  BSYNC B0 ;  /* 0x0000000000007941 */ /* 0x000fea0003800000 */
.L_x_1503:
[----:B------:R-:W-:-:S04]  /*14990*/  IMAD R184, R184, R185, -R176 ;  /* 0x000000b9b8b87224 */ /* 0x000fc800078e0ab0 */
[----:B------:R-:W-:-:S05]  /*149a0*/  IMAD R184, R197, -0x2, R184 ;  /* 0xfffffffec5b87824 */ /* 0x000fca00078e02b8 */
[----:B------:R-:W-:Y:S02]  /*149b0*/  VIADDMNMX R182, R184, R185, R182, PT ;  /* 0x000000b9b8b67246 */ /* 0x000fe400038001b6 */
[----:B------:R-:W-:-:S07]  /*149c0*/  VIMNMX R183, R183, R184, !PT ;  /* 0x000000b8b7b77248 */ /* 0x000fce0007fe0100 */
.L_x_1502:
[----:B------:R-:W-:Y:S01]  /*149d0*/  ISETP.GT.AND P4, PT, R5, -0x1, PT ;  /* 0xffffffff0500780c */ /* 0x000fe20003f84270 */
[----:B------:R-:W0:Y:S03]  /*149e0*/  SHFL.IDX PT, R14, R14, 0x1, 0x1c1f ;  /* 0x003c1f000e0e7f89 */ /* 0x000e2600000e0000 */
[----:B------:R-:W-:-:S04]  /*149f0*/  ISETP.GT.AND P5, PT, R183, RZ, P4 ;  /* 0x000000ffb700720c */ /* 0x000fc800027a4270 */
[----:B------:R-:W-:-:S04]  /*14a00*/  ISETP.LT.OR P5, PT, R182, 0x1, P5 ;  /* 0x00000001b600780c */ /* 0x000fc80002fa1670 */
[----:B------:R-:W-:Y:S02]  /*14a10*/  FSEL R184, R15, -INF , !P5 ;  /* 0xff8000000fb87808 */ /* 0x000fe40006800000 */
[----:B------:R-:W-:-:S04]  /*14a20*/  ISETP.GT.AND P5, PT, R183, 0x1, P4 ;  /* 0x00000001b700780c */ /* 0x000fc800027a4270 */
[----:B------:R-:W-:-:S04]  /*14a30*/  ISETP.LT.OR P5, PT, R182, 0x2, P5 ;  /* 0x00000002b600780c */ /* 0x000fc80002fa1670 */
[----:B------:R-:W-:Y:S02]  /*14a40*/  FSEL R20, R20, -INF , !P5 ;  /* 0xff80000014147808 */ /* 0x000fe40006800000 */
[----:B------:R-:W-:Y:S01]  /*14a50*/  ISETP.GT.AND P5, PT, R183, 0x8, P4 ;  /* 0x00000008b700780c */ /* 0x000fe200027a4270 */
[----:B0-----:R-:W-:Y:S01]  /*14a60*/  IMAD.IADD R180, R180, 0x1, R14 ;  /* 0x00000001b4b47824 */ /* 0x001fe200078e020e */
[----:B------:R-:W-:Y:S02]  /*14a70*/  IADD3 R181, R181, R14, RZ ;  /* 0x0000000eb5b57210 */ /* 0x000fe40007ffe0ff */
[----:B------:R-:W-:-:S04]  /*14a80*/  ISETP.LT.OR P5, PT, R182, 0x9, P5 ;  /* 0x00000009b600780c */ /* 0x000fc80002fa1670 */
[----:B------:R-:W-:Y:S02]  /*14a90*/  FSEL R153, R153, -INF , !P5 ;  /* 0xff80000099997808 */ /* 0x000fe40006800000 */
[----:B------:R-:W-:-:S04]  /*14aa0*/  ISETP.GT.AND P5, PT, R183, 0x9, P4 ;  /* 0x00000009b700780c */ /* 0x000fc800027a4270 */
        /* <DEDUP_REMOVED lines=37> */
[----:B------:R-:W-:Y:S01]  /*14d00*/  FSEL R178, R178, -INF , !P5 ;  /* 0xff800000b2b27808 */ /* 0x000fe20006800000 */
[----:B------:R-:W-:Y:S08]  /*14d10*/  @!P3 BRA `(.L_x_1506) ;  /* 0x000000000058b947 */ /* 0x000ff00003800000 */
        /* <DEDUP_REMOVED lines=12> */
.L_x_1508:
[----:B------:R-:W-:-:S05]  /*14de0*/  IMAD.U32 R15, RZ, RZ, UR52 ;  /* 0x00000034ff0f7e24 */ /* 0x000fca000f8e00ff */
[----:B------:R-:W-:-:S13]  /*14df0*/  ISETP.NE.AND P5, PT, R15, 0x1, PT ;  /* 0x000000010f00780c */ /* 0x000fda0003fa5270 */
[----:B------:R-:W0:Y:S02]  /*14e00*/  @P5 LDC.64 R6, c[0x0][0x9e8] ;  /* 0x00027a00ff065b82 */ /* 0x000e240000000a00 */
[----:B0-----:R-:W-:-:S05]  /*14e10*/  @P5 IMAD.HI.U32 R6, R183, R6, RZ ;  /* 0x00000006b7065227 */ /* 0x001fca00078e00ff */
[----:B------:R-:W-:-:S07]  /*14e20*/  @P5 SHF.R.U32.HI R183, RZ, R7, R6 ;  /* 0x00000007ffb75219 */ /* 0x000fce0000011606 */
.L_x_1509:
[----:B------:R-:W-:Y:S05]  /*14e30*/  BSYNC B0 ;  /* 0x0000000000007941 */ /* 0x000fea0003800000 */
.L_x_1507:
[----:B------:R-:W-:-:S04]  /*14e40*/  IMAD R176, R183, R15, -R176 ;  /* 0x0000000fb7b07224 */ /* 0x000fc800078e0ab0 */
[----:B------:R-:W-:-:S05]  /*14e50*/  IMAD R176, R197, -0x2, R176 ;  /* 0xfffffffec5b07824 */ /* 0x000fca00078e02b0 */
[----:B------:R-:W-:Y:S02]  /*14e60*/  VIADDMNMX R180, R176, R15, R180, PT ;  /* 0x0000000fb0b47246 */ /* 0x000fe400038001b4 */
[----:B------:R-:W-:-:S07]  /*14e70*/  VIMNMX R181, R181, R176, !PT ;  /* 0x000000b0b5b57248 */ /* 0x000fce0007fe0100 */
.L_x_1506:
[----:B------:R-:W-:Y:S01]  /*14e80*/  ISETP.GT.AND P5, PT, R181, 0x1, P4 ;  /* 0x00000001b500780c */ /* 0x000fe200027a4270 */
[----:B------:R-:W-:Y:S01]  /*14e90*/  UMOV UR56, UR51 ;  /* 0x0000003300387c82 */ /* 0x000fe20008000000 */
[----:B------:R-:W-:Y:S02]  /*14ea0*/  FMNMX.FTZ R7, R184, R9, !PT ;  /* 0x00000009b8077209 */ /* 0x000fe40007810000 */
[----:B------:R-:W-:Y:S02]  /*14eb0*/  ISETP.LT.OR P5, PT, R180, 0x2, P5 ;  /* 0x00000002b400780c */ /* 0x000fe40002fa1670 */
[----:B------:R-:W-:Y:S02]  /*14ec0*/  FMNMX.FTZ R6, R20, R7, !PT ;  /* 0x0000000714067209 */ /* 0x000fe40007810000 */
[----:B------:R-:W-:Y:S02]  /*14ed0*/  FSEL R13, R13, -INF , !P5 ;  /* 0xff8000000d0d7808 */ /* 0x000fe40006800000 */
[----:B------:R-:W-:-:S02]  /*14ee0*/  ISETP.GT.AND P5, PT, R181, 0x8, P4 ;  /* 0x00000008b500780c */ /* 0x000fc400027a4270 */
[----:B------:R-:W-:Y:S02]  /*14ef0*/  FMNMX.FTZ R7, R153, R6, !PT ;  /* 0x0000000699077209 */ /* 0x000fe40007810000 */
[----:B------:R-:W-:Y:S02]  /*14f00*/  ISETP.LT.OR P5, PT, R180, 0x9, P5 ;  /* 0x00000009b400780c */ /* 0x000fe40002fa1670 */
[----:B------:R-:W-:Y:S02]  /*14f10*/  FMNMX.FTZ R6, R154, R7, !PT ;  /* 0x000000079a067209 */ /* 0x000fe40007810000 */
[----:B------:R-:W-:Y:S02]  /*14f20*/  FSEL R21, R21, -INF , !P5 ;  /* 0xff80000015157808 */ /* 0x000fe40006800000 */
[----:B------:R-:W-:Y:S02]  /*14f30*/  ISETP.GT.AND P5, PT, R181, 0x9, P4 ;  /* 0x00000009b500780c */ /* 0x000fe400027a4270 */
[----:B------:R-:W-:-:S02]  /*14f40*/  FMNMX.FTZ R7, R157, R6, !PT ;  /* 0x000000069d077209 */ /* 0x000fc40007810000 */
[----:B------:R-:W-:Y:S02]  /*14f50*/  ISETP.LT.OR P5, PT, R180, 0xa, P5 ;  /* 0x0000000ab400780c */ /* 0x000fe40002fa1670 */
[----:B------:R-:W-:Y:S02]  /*14f60*/  FMNMX.FTZ R6, R158, R7, !PT ;  /* 0x000000079e067209 */ /* 0x000fe40007810000 */
[----:B------:R-:W-:Y:S02]  /*14f70*/  FSEL R152, R152, -INF , !P5 ;  /* 0xff80000098987808 */ /* 0x000fe40006800000 */
[----:B------:R-:W-:Y:S02]  /*14f80*/  ISETP.GT.AND P5, PT, R181, 0x10, P4 ;  /* 0x00000010b500780c */ /* 0x000fe400027a4270 */
[----:B------:R-:W-:Y:S02]  /*14f90*/  FMNMX.FTZ R7, R161, R6, !PT ;  /* 0x00000006a1077209 */ /* 0x000fe40007810000 */
[----:B------:R-:W-:-:S02]  /*14fa0*/  ISETP.LT.OR P5, PT, R180, 0x11, P5 ;  /* 0x00000011b400780c */ /* 0x000fc40002fa1670 */
[----:B------:R-:W-:Y:S02]  /*14fb0*/  FMNMX.FTZ R6, R162, R7, !PT ;  /* 0x00000007a2067209 */ /* 0x000fe40007810000 */
[----:B------:R-:W-:Y:S02]  /*14fc0*/  FSEL R155, R155, -INF , !P5 ;  /* 0xff8000009b9b7808 */ /* 0x000fe40006800000 */
[----:B------:R-:W-:Y:S02]  /*14fd0*/  ISETP.GT.AND P5, PT, R181, 0x11, P4 ;  /* 0x00000011b500780c */ /* 0x000fe400027a4270 */
[----:B------:R-:W-:Y:S02]  /*14fe0*/  FMNMX.FTZ R7, R165, R6, !PT ;  /* 0x00000006a5077209 */ /* 0x000fe40007810000 */
[----:B------:R-:W-:Y:S02]  /*14ff0*/  ISETP.LT.OR P5, PT, R180, 0x12, P5 ;  /* 0x00000012b400780c */ /* 0x000fe40002fa1670 */
[----:B------:R-:W-:-:S02]  /*15000*/  FMNMX.FTZ R6, R166, R7, !PT ;  /* 0x00000007a6067209 */ /* 0x000fc40007810000 */
[----:B------:R-:W-:Y:S02]  /*15010*/  FSEL R156, R156, -INF , !P5 ;  /* 0xff8000009c9c7808 */ /* 0x000fe40006800000 */
[----:B------:R-:W-:Y:S02]  /*15020*/  ISETP.GT.AND P5, PT, R181, 0x18, P4 ;  /* 0x00000018b500780c */ /* 0x000fe400027a4270 */
[----:B------:R-:W-:Y:S02]  /*15030*/  FMNMX.FTZ R7, R169, R6, !PT ;  /* 0x00000006a9077209 */ /* 0x000fe40007810000 */
[----:B------:R-:W-:Y:S02]  /*15040*/  ISETP.LT.OR P5, PT, R180, 0x19, P5 ;  /* 0x00000019b400780c */ /* 0x000fe40002fa1670 */
[----:B------:R-:W-:Y:S02]  /*15050*/  FMNMX.FTZ R6, R170, R7, !PT ;  /* 0x00000007aa067209 */ /* 0x000fe40007810000 */
[----:B------:R-:W-:-:S02]  /*15060*/  FSEL R159, R159, -INF , !P5 ;  /* 0xff8000009f9f7808 */ /* 0x000fc40006800000 */
[----:B------:R-:W-:Y:S02]  /*15070*/  ISETP.GT.AND P5, PT, R181, 0x19, P4 ;  /* 0x00000019b500780c */ /* 0x000fe400027a4270 */
        /* <DEDUP_REMOVED lines=9> */
[----:B------:R-:W-:Y:S01]  /*15110*/  ISETP.GT.AND P5, PT, R181, 0x21, P4 ;  /* 0x00000021b500780c */ /* 0x000fe200027a4270 */
[----:B------:R-:W0:Y:S03]  /*15120*/  SHFL.BFLY PT, R6, R7, 0x2, 0x1f ;  /* 0x0c401f0007067f89 */ /* 0x000e2600000e0000 */
[----:B------:R-:W-:-:S04]  /*15130*/  ISETP.LT.OR P5, PT, R180, 0x22, P5 ;  /* 0x00000022b400780c */ /* 0x000fc80002fa1670 */
[----:B------:R-:W-:Y:S02]  /*15140*/  FSEL R164, R164, -INF , !P5 ;  /* 0xff800000a4a47808 */ /* 0x000fe40006800000 */
[----:B------:R-:W-:-:S04]  /*15150*/  ISETP.GT.AND P5, PT, R181, 0x28, P4 ;  /* 0x00000028b500780c */ /* 0x000fc800027a4270 */
[----:B------:R-:W-:-:S04]  /*15160*/  ISETP.LT.OR P5, PT, R180, 0x29, P5 ;  /* 0x00000029b400780c */ /* 0x000fc80002fa1670 */
[----:B------:R-:W-:Y:S02]  /*15170*/  FSEL R167, R167, -INF , !P5 ;  /* 0xff800000a7a77808 */ /* 0x000fe40006800000 */
[----:B------:R-:W-:-:S04]  /*15180*/  ISETP.GT.AND P5, PT, R181, 0x29, P4 ;  /* 0x00000029b500780c */ /* 0x000fc800027a4270 */
[----:B------:R-:W-:Y:S02]  /*15190*/  ISETP.LT.OR P5, PT, R180, 0x2a, P5 ;  /* 0x0000002ab400780c */ /* 0x000fe40002fa1670 */
[----:B0-----:R-:W-:Y:S02]  /*151a0*/  FMNMX.FTZ R14, R7, R6, !PT ;  /* 0x00000006070e7209 */ /* 0x001fe40007810000 */
        /* <DEDUP_REMOVED lines=8> */
[----:B------:R-:W-:-:S04]  /*15230*/  ISETP.GT.AND P5, PT, R181, RZ, P4 ;  /* 0x000000ffb500720c */ /* 0x000fc800027a4270 */
[----:B------:R-:W-:-:S04]  /*15240*/  ISETP.LT.OR P5, PT, R180, 0x1, P5 ;  /* 0x00000001b400780c */ /* 0x000fc80002fa1670 */
[----:B------:R-:W-:Y:S02]  /*15250*/  FSEL R7, R12, -INF , !P5 ;  /* 0xff8000000c077808 */ /* 0x000fe40006800000 */
[----:B------:R-:W-:Y:S02]  /*15260*/  ISETP.GT.AND P5, PT, R181, 0x38, P4 ;  /* 0x00000038b500780c */ /* 0x000fe400027a4270 */
[----:B------:R-:W-:Y:S02]  /*15270*/  FMNMX.FTZ R6, R7, R8, !PT ;  /* 0x0000000807067209 */ /* 0x000fe40007810000 */
[----:B------:R-:W-:Y:S01]  /*15280*/  ISETP.GT.AND P4, PT, R181, 0x39, P4 ;  /* 0x00000039b500780c */ /* 0x000fe20002784270 */
[----:B------:R-:W-:Y:S01]  /*15290*/  IMAD.U32 R181, RZ, RZ, UR56 ;  /* 0x00000038ffb57e24 */ /* 0x000fe2000f8e00ff */
[----:B------:R-:W-:Y:S02]  /*152a0*/  FMNMX.FTZ R12, R13, R6, !PT ;  /* 0x000000060d0c7209 */ /* 0x000fe40007810000 */
[----:B0-----:R-:W-:-:S02]  /*152b0*/  FMNMX.FTZ R6, R14, R15, !PT ;  /* 0x0000000f0e067209 */ /* 0x001fc40007810000 */
[----:B------:R-:W-:Y:S02]  /*152c0*/  FMNMX.FTZ R15, R21, R12, !PT ;  /* 0x0000000c150f7209 */ /* 0x000fe40007810000 */
[----:B------:R-:W-:Y:S02]  /*152d0*/  ISETP.LT.OR P5, PT, R180, 0x39, P5 ;  /* 0x00000039b400780c */ /* 0x000fe40002fa1670 */
[----:B------:R-:W-:Y:S01]  /*152e0*/  FMNMX.FTZ R12, R152, R15, !PT ;  /* 0x0000000f980c7209 */ /* 0x000fe20007810000 */
[----:B------:R-:W-:-:S01]  /*152f0*/  FFMA.FTZ R15, R6, R181, -8 ;  /* 0xc1000000060f7423 */ /* 0x000fc200000100b5 */
[----:B------:R-:W-:Y:S02]  /*15300*/  FSEL R175, R175, -INF , !P5 ;  /* 0xff800000afaf7808 */ /* 0x000fe40006800000 */
[----:B------:R-:W-:Y:S02]  /*15310*/  FMNMX.FTZ R181, R155, R12, !PT ;  /* 0x0000000c9bb57209 */ /* 0x000fe40007810000 */
[----:B------:R-:W-:-:S02]  /*15320*/  FSETP.NEU.FTZ.AND P5, PT, R6, -INF , PT ;  /* 0xff8000000600780b */ /* 0x000fc40003fbd000 */
[----:B------:R-:W-:Y:S02]  /*15330*/  FMNMX.FTZ R12, R156, R181, !PT ;  /* 0x000000b59c0c7209 */ /* 0x000fe40007810000 */
[----:B------:R-:W-:Y:S02]  /*15340*/  FSEL R15, R15, RZ, P5 ;  /* 0x000000ff0f0f7208 */ /* 0x000fe40002800000 */
[----:B------:R-:W-:Y:S02]  /*15350*/  FMNMX.FTZ R181, R159, R12, !PT ;  /* 0x0000000c9fb57209 */ /* 0x000fe40007810000 */
[----:B------:R-:W-:Y:S01]  /*15360*/  ISETP.LT.OR P4, PT, R180, 0x3a, P4 ;  /* 0x0000003ab400780c */ /* 0x000fe20002781670 */
[----:B------:R-:W-:-:S01]  /*15370*/  FFMA.FTZ R180, R153, UR56, -R15 ;  /* 0x0000003899b47c23 */ /* 0x000fc2000801080f */
[----:B------:R-:W-:Y:S01]  /*15380*/  FMNMX.FTZ R14, R160, R181, !PT ;  /* 0x000000b5a00e7209 */ /* 0x000fe20007810000 */
[----:B------:R-:W-:-:S01]  /*15390*/  FFMA.FTZ R181, R20, UR56, -R15 ;  /* 0x0000003814b57c23 */ /* 0x000fc2000801080f */
        /* <DEDUP_REMOVED lines=11> */
[----:B------:R-:W-:Y:S01]  /*15450*/  MUFU.EX2 R181, R181 ;  /* 0x000000b500b57308 */ /* 0x000fe20000000800 */
[----:B------:R-:W-:-:S02]  /*15460*/  FSEL R174, R6, RZ, P5 ;  /* 0x000000ff06ae7208 */ /* 0x000fc40002800000 */
        /* <DEDUP_REMOVED lines=10> */
[----:B------:R-:W-:Y:S01]  /*15510*/  FADD.FTZ R174, -R174, R9 ;  /* 0x00000009aeae7221 */ /* 0x000fe20000010100 */
[----:B------:R-:W-:Y:S01]  /*15520*/  MUFU.EX2 R12, R184 ;  /* 0x000000b8000c7308 */ /* 0x000fe20000000800 */
[----:B------:R-:W-:-:S02]  /*15530*/  FMNMX.FTZ R176, R175, R20, !PT ;  /* 0x00000014afb07209 */ /* 0x000fc40007810000 */
[----:B------:R-:W-:Y:S02]  /*15540*/  FMUL.FTZ R9, R174, UR56 ;  /* 0x00000038ae097c20 */ /* 0x000fe40008410000 */
[----:B------:R-:W-:-:S03]  /*15550*/  FMNMX.FTZ R176, R177, R176, !PT ;  /* 0x000000b0b1b07209 */ /* 0x000fc60007810000 */
[----:B------:R-:W-:Y:S02]  /*15560*/  MUFU.EX2 R14, R180 ;  /* 0x000000b4000e7308 */ /* 0x000fe40000000800 */
[----:B------:R-:W0:Y:S06]  /*15570*/  SHFL.BFLY PT, R183, R176, 0x2, 0x1f ;  /* 0x0c401f00b0b77f89 */ /* 0x000e2c00000e0000 */
[----:B------:R-:W1:Y:S08]  /*15580*/  MUFU.EX2 R9, R9 ;  /* 0x0000000900097308 */ /* 0x000e700000000800 */
[----:B------:R-:W2:Y:S08]  /*15590*/  MUFU.EX2 R153, R153 ;  /* 0x0000009900997308 */ /* 0x000eb00000000800 */
[----:B------:R-:W3:Y:S01]  /*155a0*/  MUFU.EX2 R20, R182 ;  /* 0x000000b600147308 */ /* 0x000ee20000000800 */
[----:B-1----:R-:W-:-:S01]  /*155b0*/  FFMA.FTZ R178, R9, R3, R12 ;  /* 0x0000000309b27223 */ /* 0x002fc2000001000c */
[----:B0-----:R-:W-:-:S05]  /*155c0*/  FMNMX.FTZ R183, R176, R183, !PT ;  /* 0x000000b7b0b77209 */ /* 0x001fca0007810000 */
[----:B------:R-:W0:Y:S01]  /*155d0*/  SHFL.BFLY PT, R176, R183, 0x1, 0x1f ;  /* 0x0c201f00b7b07f89 */ /* 0x000e2200000e0000 */
[----:B------:R-:W1:Y:S08]  /*155e0*/  MUFU.EX2 R157, R157 ;  /* 0x0000009d009d7308 */ /* 0x000e700000000800 */
[----:B------:R-:W4:Y:S08]  /*155f0*/  MUFU.EX2 R154, R154 ;  /* 0x0000009a009a7308 */ /* 0x000f300000000800 */
        /* <DEDUP_REMOVED lines=16> */
[----:B------:R-:W-:Y:S01]  /*15700*/  FFMA.FTZ R156, R156, UR56, -R174 ;  /* 0x000000389c9c7c23 */ /* 0x000fe200080108ae */
[----:B------:R-:W-:-:S01]  /*15710*/  FADD.FTZ R159, -R159, R8 ;  /* 0x000000089f9f7221 */ /* 0x000fc20000010100 */
[--C-:B------:R-:W-:Y:S01]  /*15720*/  FFMA.FTZ R160, R160, UR56, -R174.reuse ;  /* 0x00000038a0a07c23 */ /* 0x100fe200080108ae */
[----:B------:R-:W-:-:S01]  /*15730*/  FFMA.FTZ R164, R164, UR56, -R174 ;  /* 0x00000038a4a47c23 */ /* 0x000fc200080108ae */
[--C-:B------:R-:W-:Y:S01]  /*15740*/  FFMA.FTZ R168, R168, UR56, -R174.reuse ;  /* 0x00000038a8a87c23 */ /* 0x100fe200080108ae */
[----:B------:R-:W-:Y:S01]  /*15750*/  FMUL.FTZ R8, R159, UR56 ;  /* 0x000000389f087c20 */ /* 0x000fe20008410000 */
[----:B------:R-:W-:Y:S01]  /*15760*/  MUFU.EX2 R7, R7 ;  /* 0x0000000700077308 */ /* 0x000fe20000000800 */
[----:B------:R-:W-:-:S01]  /*15770*/  FFMA.FTZ R159, R163, UR56, -R174 ;  /* 0x00000038a39f7c23 */ /* 0x000fc200080108ae */
[----:B------:R-:W-:Y:S01]  /*15780*/  FFMA.FTZ R163, R167, UR56, -R174 ;  /* 0x00000038a7a37c23 */ /* 0x000fe200080108ae */
[----:B------:R-:W-:-:S01]  /*15790*/  FADD.FTZ R167, R181, R178 ;  /* 0x000000b2b5a77221 */ /* 0x000fc20000010000 */
[--C-:B------:R-:W-:Y:S01]  /*157a0*/  FFMA.FTZ R171, R171, UR56, -R174.reuse ;  /* 0x00000038abab7c23 */ /* 0x100fe200080108ae */
[----:B------:R-:W-:-:S01]  /*157b0*/  FFMA.FTZ R172, R172, UR56, -R174 ;  /* 0x00000038acac7c23 */ /* 0x000fc200080108ae */
[----:B------:R-:W-:Y:S01]  /*157c0*/  FFMA.FTZ R175, R175, UR56, -R174 ;  /* 0x00000038afaf7c23 */ /* 0x000fe200080108ae */
[----:B------:R-:W-:-:S01]  /*157d0*/  FADD.FTZ R178, R14, R167 ;  /* 0x000000a70eb27221 */ /* 0x000fc20000010000 */
[----:B------:R-:W0:Y:S01]  /*157e0*/  MUFU.EX2 R8, R8 ;  /* 0x0000000800087308 */ /* 0x000e220000000800 */
[----:B------:R-:W-:-:S02]  /*157f0*/  FFMA.FTZ R174, R177, UR56, -R174 ;  /* 0x00000038b1ae7c23 */ /* 0x000fc400080108ae */
[----:B--2---:R-:W-:-:S04]  /*15800*/  FADD.FTZ R167, R153, R178 ;  /* 0x000000b299a77221 */ /* 0x004fc80000010000 */
[----:B---3--:R-:W-:Y:S01]  /*15810*/  FADD.FTZ R178, R20, R167 ;  /* 0x000000a714b27221 */ /* 0x008fe20000010000 */
[----:B------:R-:W2:Y:S03]  /*15820*/  MUFU.EX2 R13, R13 ;  /* 0x0000000d000d7308 */ /* 0x000ea60000000800 */
[----:B-1----:R-:W-:-:S04]  /*15830*/  FADD.FTZ R167, R157, R178 ;  /* 0x000000b29da77221 */ /* 0x002fc80000010000 */
[----:B----4-:R-:W-:Y:S01]  /*15840*/  FADD.FTZ R178, R154, R167 ;  /* 0x000000a79ab27221 */ /* 0x010fe20000010000 */
[----:B------:R-:W1:Y:S01]  /*15850*/  MUFU.EX2 R152, R152 ;  /* 0x0000009800987308 */ /* 0x000e620000000800 */
[----:B0-----:R-:W-:-:S02]  /*15860*/  FFMA.FTZ R3, R8, R0, R7 ;  /* 0x0000000008037223 */ /* 0x001fc40000010007 */
[----:B------:R-:W-:Y:S02]  /*15870*/  FADD.FTZ R167, R161, R178 ;  /* 0x000000b2a1a77221 */ /* 0x000fe40000010000 */
[----:B------:R-:W-:-:S02]  /*15880*/  FADD.FTZ R0, R176, R3 ;  /* 0x00000003b0007221 */ /* 0x000fc40000010000 */
[----:B------:R-:W-:Y:S01]  /*15890*/  FADD.FTZ R178, R158, R167 ;  /* 0x000000a79eb27221 */ /* 0x000fe20000010000 */
[----:B------:R-:W0:Y:S01]  /*158a0*/  MUFU.EX2 R21, R21 ;  /* 0x0000001500157308 */ /* 0x000e220000000800 */
[----:B--2---:R-:W-:-:S02]  /*158b0*/  FADD.FTZ R3, R13, R0 ;  /* 0x000000000d037221 */ /* 0x004fc40000010000 */
[----:B------:R-:W-:-:S05]  /*158c0*/  FADD.FTZ R167, R165, R178 ;  /* 0x000000b2a5a77221 */ /* 0x000fca0000010000 */
        /* <DEDUP_REMOVED lines=34> */
[----:B--2---:R-:W-:-:S03]  /*15af0*/  FADD.FTZ R3, R179, R178 ;  /* 0x000000b2b3037221 */ /* 0x004fc60000010000 */
[----:B-1----:R-:W-:Y:S01]  /*15b00*/  FADD.FTZ R0, R174, R167 ;  /* 0x000000a7ae007221 */ /* 0x002fe20000010000 */
[----:B------:R-:W-:Y:S06]  /*15b10*/  @!P0 BRA `(.L_x_1510) ;  /* 0x0000000000048947 */ /* 0x000fec0003800000 */
[----:B------:R-:W-:Y:S01]  /*15b20*/  BPT.TRAP 0x1 ;  /* 0x000000040000795c */ /* 0x000fe20000300000 */
.L_x_1510:
[----:B------:R-:W-:Y:S01]  /*15b30*/  F2FP.SATFINITE.E4M3.F32.PACK_AB_MERGE_C R188, R153, R14, RZ ;  /* 0x0000000e99bc723e */ /* 0x000fe200048070ff */
[----:B------:R-:W-:Y:S01]  /*15b40*/  IMAD.U32 R14, RZ, RZ, UR42 ;  /* 0x0000002aff0e7e24 */ /* 0x000fe2000f8e00ff */
[----:B------:R-:W-:Y:S01]  /*15b50*/  F2FP.SATFINITE.E4M3.F32.PACK_AB_MERGE_C R13, R152, R13, RZ ;  /* 0x0000000d980d723e */ /* 0x000fe200048070ff */
[-C--:B------:R-:W-:Y:S01]  /*15b60*/  FMUL.FTZ R24, R24, R9.reuse ;  /* 0x0000000918187220 */ /* 0x080fe20000410000 */
[----:B------:R-:W-:Y:S01]  /*15b70*/  F2FP.SATFINITE.E4M3.F32.PACK_AB_MERGE_C R188, R181, R12, R188 ;  /* 0x0000000cb5bc723e */ /* 0x000fe200048070bc */
[----:B------:R-:W-:Y:S01]  /*15b80*/  IMAD R12, R199, 0x8, R16 ;  /* 0x00000008c70c7824 */ /* 0x000fe200078e0210 */
[----:B------:R-:W-:Y:S01]  /*15b90*/  ISETP.GT.AND P4, PT, R5, R10, PT ;  /* 0x0000000a0500720c */ /* 0x000fe20003f84270 */
[----:B------:R-:W-:Y:S01]  /*15ba0*/  FMUL.FTZ R25, R25, R9 ;  /* 0x0000000919197220 */ /* 0x000fe20000410000 */
[----:B------:R-:W-:Y:S01]  /*15bb0*/  F2FP.SATFINITE.E4M3.F32.PACK_AB_MERGE_C R189, R176, R7, R13 ;  /* 0x00000007b0bd723e */ /* 0x000fe2000480700d */
        /* <DEDUP_REMOVED lines=145> */
[----:B------:R-:W-:Y:S01]  /*164d0*/  MOV R8, R15 ;  /* 0x0000000f00087202 */ /* 0x000fe20000000f00 */
[----:B0-----:R-:W-:Y:S06]  /*164e0*/  @P4 BRA `(.L_x_1511) ;  /* 0xffffffd400d84947 */ /* 0x001fec000383ffff */
[----:B------:R-:W-:Y:S02]  /*164f0*/  IMAD.MOV.U32 R8, RZ, RZ, R15 ;  /* 0x000000ffff087224 */ /* 0x000fe400078e000f */
[----:B------:R-:W-:Y:S02]  /*16500*/  IMAD.MOV.U32 R9, RZ, RZ, R6 ;  /* 0x000000ffff097224 */ /* 0x000fe400078e0006 */
[----:B------:R-:W-:Y:S02]  /*16510*/  IMAD.MOV.U32 R199, RZ, RZ, R11 ;  /* 0x000000ffffc77224 */ /* 0x000fe400078e000b */
[----:B------:R-:W-:-:S07]  /*16520*/  IMAD.MOV.U32 R193, RZ, RZ, R225 ;  /* 0x000000ffffc17224 */ /* 0x000fce00078e00e1 */
.L_x_1492:
[----:B------:R-:W0:Y:S01]  /*16530*/  LDC R6, c[0x0][0x448] ;  /* 0x00011200ff067b82 */ /* 0x000e220000000800 */
[----:B------:R-:W-:Y:S01]  /*16540*/  IADD3 R11, R196, 0x1, -R195 ;  /* 0x00000001c40b7810 */ /* 0x000fe20007ffe8c3 */
[----:B------:R-:W-:-:S06]  /*16550*/  ULDC UR6, c[0x0][0x9dc] ;  /* 0x0002770000067ab9 */ /* 0x000fcc0000000800 */
[----:B------:R-:W1:Y:S01]  /*16560*/  LDC R12, c[0x0][0x9e4] ;  /* 0x00027900ff0c7b82 */ /* 0x000e620000000800 */
[----:B0-----:R-:W-:Y:S01]  /*16570*/  ISETP.NE.AND P4, PT, R6, 0x1, PT ;  /* 0x000000010600780c */ /* 0x001fe20003f85270 */
[----:B------:R-:W-:Y:S01]  /*16580*/  VIADD R6, R204, 0x7f ;  /* 0x0000007fcc067836 */ /* 0x000fe20000000000 */
[----:B-1----:R-:W-:-:S11]  /*16590*/  ISETP.GE.AND P5, PT, R12, 0x1, PT ;  /* 0x000000010c00780c */ /* 0x002fd60003fa6270 */
[----:B------:R-:W0:Y:S08]  /*165a0*/  @P4 LDC R7, c[0x0][0x44c] ;  /* 0x00011300ff074b82 */ /* 0x000e300000000800 */
[----:B------:R-:W1:Y:S01]  /*165b0*/  @P4 LDC R10, c[0x0][0x450] ;  /* 0x00011400ff0a4b82 */ /* 0x000e620000000800 */
[----:B0-----:R-:W-:-:S05]  /*165c0*/  @P4 IMAD.HI.U32 R7, R6, R7, RZ ;  /* 0x0000000706074227 */ /* 0x001fca00078e00ff */
[----:B-1----:R-:W-:-:S04]  /*165d0*/  @P4 SHF.R.U32.HI R6, RZ, R10, R7 ;  /* 0x0000000aff064219 */ /* 0x002fc80000011607 */
[----:B------:R-:W-:-:S05]  /*165e0*/  IADD3 R6, R6, R11, RZ ;  /* 0x0000000b06067210 */ /* 0x000fca0007ffe0ff */
[----:B------:R-:W-:Y:S01]  /*165f0*/  VIADD R10, R6, -UR6 ;  /* 0x80000006060a7c36 */ /* 0x000fe20008000000 */
[----:B------:R-:W-:Y:S06]  /*16600*/  @!P5 BRA `(.L_x_1512) ;  /* 0x000000000048d947 */ /* 0x000fec0003800000 */
[----:B------:R-:W-:Y:S01]  /*16610*/  IMAD.MOV.U32 R11, RZ, RZ, R6 ;  /* 0x000000ffff0b7224 */ /* 0x000fe200078e0006 */
[----:B------:R-:W-:Y:S04]  /*16620*/  BSSY B0, `(.L_x_1513) ;  /* 0x000000e000007945 */ /* 0x000fe80003800000 */
        /* <DEDUP_REMOVED lines=9> */
.L_x_1514:
[----:B------:R-:W-:-:S13]  /*166c0*/  ISETP.NE.AND P2, PT, R12, 0x1, PT ;  /* 0x000000010c00780c */ /* 0x000fda0003f45270 */
[----:B------:R-:W0:Y:S02]  /*166d0*/  @P2 LDC.64 R6, c[0x0][0x9e8] ;  /* 0x00027a00ff062b82 */ /* 0x000e240000000a00 */
[----:B0-----:R-:W-:-:S05]  /*166e0*/  @P2 IMAD.HI.U32 R6, R11, R6, RZ ;  /* 0x000000060b062227 */ /* 0x001fca00078e00ff */
[----:B------:R-:W-:-:S07]  /*166f0*/  @P2 SHF.R.U32.HI R11, RZ, R7, R6 ;  /* 0x00000007ff0b2219 */ /* 0x000fce0000011606 */
.L_x_1515:
[----:B------:R-:W-:Y:S05]  /*16700*/  BSYNC B0 ;  /* 0x0000000000007941 */ /* 0x000fea0003800000 */
.L_x_1513:
[----:B------:R-:W-:-:S05]  /*16710*/  IMAD R11, R11, R12, RZ ;  /* 0x0000000c0b0b7224 */ /* 0x000fca00078e02ff */
[----:B------:R-:W-:-:S07]  /*16720*/  VIMNMX R10, R10, R11, !PT ;  /* 0x0000000b0a0a7248 */ /* 0x000fce0007fe0100 */
.L_x_1512:
[----:B------:R-:W-:-:S05]  /*16730*/  VIADD R10, R10, 0x3f ;  /* 0x0000003f0a0a7836 */ /* 0x000fca0000000000 */
[----:B------:R-:W-:-:S04]  /*16740*/  SHF.R.S32.HI R7, RZ, 0x1f, R10 ;  /* 0x0000001fff077819 */ /* 0x000fc8000001140a */
[----:B------:R-:W-:-:S04]  /*16750*/  LEA.HI R7, R7, R10, RZ, 0x6 ;  /* 0x0000000a07077211 */ /* 0x000fc800078f30ff */
[----:B------:R-:W-:-:S04]  /*16760*/  SHF.R.S32.HI R10, RZ, 0x6, R7 ;  /* 0x00000006ff0a7819 */ /* 0x000fc80000011407 */
[----:B------:R-:W-:-:S04]  /*16770*/  VIMNMX R10, R201, R10, !PT ;  /* 0x0000000ac90a7248 */ /* 0x000fc80007fe0100 */
[----:B------:R-:W-:-:S13]  /*16780*/  ISETP.GE.AND P2, PT, R5, R10, PT ;  /* 0x0000000a0500720c */ /* 0x000fda0003f46270 */
[----:B------:R-:W-:Y:S05]  /*16790*/  @!P2 BRA `(.L_x_1516) ;  /* 0x0000001c00b0a947 */ /* 0x000fea0003800000 */
[----:B------:R-:W-:Y:S02]  /*167a0*/  IMAD.MOV.U32 R11, RZ, RZ, R8 ;  /* 0x000000ffff0b7224 */ /* 0x000fe400078e0008 */
[----:B------:R-:W-:Y:S02]  /*167b0*/  IMAD.MOV.U32 R12, RZ, RZ, R9 ;  /* 0x000000ffff0c7224 */ /* 0x000fe400078e0009 */
[----:B------:R-:W-:-:S07]  /*167c0*/  IMAD.MOV.U32 R225, RZ, RZ, R193 ;  /* 0x000000ffffe17224 */ /* 0x000fce00078e00c1 */
.L_x_1527:
        /* <DEDUP_REMOVED lines=8> */
.L_x_1518:
[----:B------:R-:W-:-:S05]  /*16850*/  VIADD R6, R199, 0x1 ;  /* 0x00000001c7067836 */ /* 0x000fca0000000000 */
[----:B------:R-:W-:-:S04]  /*16860*/  ISETP.NE.AND P3, PT, R6, 0x2, PT ;  /* 0x000000020600780c */ /* 0x000fc80003f65270 */
[----:B------:R-:W-:Y:S02]  /*16870*/  SEL R7, R6, RZ, P3 ;  /* 0x000000ff06077207 */ /* 0x000fe40001800000 */
[----:B------:R-:W-:-:S03]  /*16880*/  SHF.L.U32 R6, R193, 0x1f, RZ ;  /* 0x0000001fc1067819 */ /* 0x000fc600000006ff */
[----:B------:R-:W-:-:S04]  /*16890*/  IMAD R7, R7, 0x8, R16 ;  /* 0x0000000807077824 */ /* 0x000fc800078e0210 */
[----:B------:R0:W1:Y:S01]  /*168a0*/  SYNCS.PHASECHK.TRANS64.TRYWAIT P3, [R7+URZ+0x28430], R6 ;  /* 0x02843006070075a7 */ /* 0x000062000806017f */
[----:B------:R-:W-:Y:S05]  /*168b0*/  @!P0 BRA `(.L_x_1519) ;  /* 0x0000000000048947 */ /* 0x000fea0003800000 */
[----:B------:R-:W-:Y:S01]  /*168c0*/  BPT.TRAP 0x1 ;  /* 0x000000040000795c */ /* 0x000fe20000300000 */
.L_x_1519:
[----:B------:R-:W-:Y:S04]  /*168d0*/  BSSY B0, `(.L_x_1517) ;  /* 0x0000004000007945 */ /* 0x000fe80003800000 */
[----:B-1----:R-:W-:Y:S05]  /*168e0*/  @P3 BRA `(.L_x_1520) ;  /* 0x0000000000083947 */ /* 0x002fea0003800000 */
[----:B------:R-:W1:Y:S02]  /*168f0*/  SYNCS.PHASECHK.TRANS64.TRYWAIT P3, [R7+URZ+0x28430], R6 ;  /* 0x02843006070075a7 */ /* 0x000e64000806017f */
[----:B-1----:R-:W-:Y:S05]  /*16900*/  @!P3 BRA `(.L_x_1521) ;  /* 0x000001140060b947 */ /* 0x002fea0003800000 */
.L_x_1520:
[----:B------:R-:W-:Y:S05]  /*16910*/  BSYNC B0 ;  /* 0x0000000000007941 */ /* 0x000fea0003800000 */
.L_x_1517:
[----:B01----:R-:W0:Y:S01]  /*16920*/  S2R R6, SR_TID.X ;  /* 0x0000000000067919 */ /* 0x003e220000002100 */
[----:B------:R-:W-:Y:S01]  /*16930*/  IADD3 R13, R199, 0x1, RZ ;  /* 0x00000001c70d7810 */ /* 0x000fe20007ffe0ff */
[----:B------:R-:W-:Y:S05]  /*16940*/  WARPSYNC.ALL ;  /* 0x0000000000007948 */ /* 0x000fea0003800000 */
[C---:B------:R-:W-:Y:S01]  /*16950*/  ISETP.NE.AND P3, PT, R13.reuse, 0x2, PT ;  /* 0x000000020d00780c */ /* 0x040fe20003f65270 */
[----:B------:R-:W-:Y:S02]  /*16960*/  IMAD.MOV.U32 R7, RZ, RZ, 0x40000040 ;  /* 0x40000040ff077424 */ /* 0x000fe400078e00ff */
[----:B------:R-:W-:Y:S01]  /*16970*/  IMAD.MOV.U32 R15, RZ, RZ, 0x40000040 ;  /* 0x40000040ff0f7424 */ /* 0x000fe200078e00ff */
[----:B------:R-:W-:Y:S01]  /*16980*/  SEL R13, R13, RZ, P3 ;  /* 0x000000ff0d0d7207 */ /* 0x000fe20001800000 */
        /* <DEDUP_REMOVED lines=10> */
[----:B0-----:R-:W-:-:S05]  /*16a30*/  SHF.R.U32.HI R6, RZ, 0x7, R6 ;  /* 0x00000007ff067819 */ /* 0x001fca0000011606 */
[----:B------:R-:W-:Y:S02]  /*16a40*/  VIADD R152, R6, 0x8 ;  /* 0x0000000806987836 */ /* 0x000fe40000000000 */
[----:B------:R-:W-:-:S03]  /*16a50*/  IMAD R6, R13, 0x400, R4 ;  /* 0x000004000d067824 */ /* 0x000fc600078e0204 */
[----:B------:R0:W-:Y:S01]  /*16a60*/  BAR.SYNC.DEFER_BLOCKING R152, 0x100 ;  /* 0x000400980000751d */ /* 0x0001e20000010000 */
[C---:B------:R-:W-:Y:S01]  /*16a70*/  VIADD R14, R6.reuse, 0x2 ;  /* 0x00000002060e7836 */ /* 0x040fe20000000000 */
[C---:B------:R-:W-:Y:S01]  /*16a80*/  R2UR UR14, R6.reuse ;  /* 0x00000000060e72ca */ /* 0x040fe200000e0000 */
[C---:B------:R-:W-:Y:S02]  /*16a90*/  VIADD R20, R6.reuse, 0x4 ;  /* 0x0000000406147836 */ /* 0x040fe40000000000 */
[----:B------:R-:W-:Y:S01]  /*16aa0*/  VIADD R8, R6, 0x6 ;  /* 0x0000000606087836 */ /* 0x000fe20000000000 */
[----:B------:R-:W-:Y:S02]  /*16ab0*/  R2UR UR10, R14 ;  /* 0x000000000e0a72ca */ /* 0x000fe400000e0000 */
[----:B------:R-:W-:Y:S01]  /*16ac0*/  R2UR UR6, R20 ;  /* 0x00000000140672ca */ /* 0x000fe200000e0000 */
[----:B------:R-:W-:Y:S01]  /*16ad0*/  VIADD R20, R6, 0x204 ;  /* 0x0000020406147836 */ /* 0x000fe20000000000 */
[----:B------:R-:W-:Y:S01]  /*16ae0*/  R2UR UR18, R8 ;  /* 0x00000000081272ca */ /* 0x000fe200000e0000 */
[C---:B------:R-:W-:Y:S01]  /*16af0*/  VIADD R8, R6.reuse, 0x202 ;  /* 0x0000020206087836 */ /* 0x040fe20000000000 */
[C---:B------:R-:W-:Y:S01]  /*16b00*/  IADD3 R14, R6.reuse, 0x200, RZ ;  /* 0x00000200060e7810 */ /* 0x040fe20007ffe0ff */
[----:B------:R-:W-:Y:S01]  /*16b10*/  VIADD R6, R6, 0x206 ;  /* 0x0000020606067836 */ /* 0x000fe20000000000 */
[----:B------:R-:W-:-:S02]  /*16b20*/  R2UR UR30, R20 ;  /* 0x00000000141e72ca */ /* 0x000fc400000e0000 */
[----:B------:R-:W-:Y:S02]  /*16b30*/  R2UR UR22, R14 ;  /* 0x000000000e1672ca */ /* 0x000fe400000e0000 */
[----:B------:R-:W-:Y:S02]  /*16b40*/  R2UR UR26, R8 ;  /* 0x00000000081a72ca */ /* 0x000fe400000e0000 */
        /* <DEDUP_REMOVED lines=28> */
.L_x_1523:
[----:B------:R-:W-:Y:S01]  /*16d10*/  SHF.L.U32 R6, R225, 0x1f, RZ ;  /* 0x0000001fe1067819 */ /* 0x000fe200000006ff */
[----:B------:R-:W-:-:S04]  /*16d20*/  IMAD R7, R199, 0x8, R16 ;  /* 0x00000008c7077824 */ /* 0x000fc800078e0210 */
[----:B------:R0:W1:Y:S01]  /*16d30*/  SYNCS.PHASECHK.TRANS64.TRYWAIT P2, [R7+URZ+0x28450], R6 ;  /* 0x02845006070075a7 */ /* 0x000062000804017f */
[----:B------:R-:W-:Y:S05]  /*16d40*/  @!P0 BRA `(.L_x_1524) ;  /* 0x0000000000048947 */ /* 0x000fea0003800000 */
[----:B------:R-:W-:Y:S01]  /*16d50*/  BPT.TRAP 0x1 ;  /* 0x000000040000795c */ /* 0x000fe20000300000 */
.L_x_1524:
[----:B-1----:R-:W-:Y:S05]  /*16d60*/  @P2 BRA `(.L_x_1522) ;  /* 0x0000000000082947 */ /* 0x002fea0003800000 */
[----:B------:R-:W1:Y:S02]  /*16d70*/  SYNCS.PHASECHK.TRANS64.TRYWAIT P2, [R7+URZ+0x28450], R6 ;  /* 0x02845006070075a7 */ /* 0x000e64000804017f */
[----:B-1----:R-:W-:Y:S05]  /*16d80*/  @!P2 BRA `(.L_x_1525) ;  /* 0x000001100054a947 */ /* 0x002fea0003800000 */
.L_x_1522:
[----:B01----:R-:W-:Y:S01]  /*16d90*/  VIADD R6, R16, 0x8000 ;  /* 0x0000800010067836 */ /* 0x003fe20000000000 */
[----:B------:R-:W-:Y:S05]  /*16da0*/  WARPSYNC.ALL ;  /* 0x0000000000007948 */ /* 0x000fea0003800000 */
[----:B------:R-:W-:-:S04]  /*16db0*/  SHF.R.U32.HI R6, RZ, 0x4, R6 ;  /* 0x00000004ff067819 */ /* 0x000fc80000011606 */
[----:B------:R-:W-:-:S04]  /*16dc0*/  LOP3.LUT R6, R6, 0x3fff, RZ, 0xc0, !PT ;  /* 0x00003fff06067812 */ /* 0x000fc800078ec0ff */
[----:B------:R-:W-:-:S05]  /*16dd0*/  LOP3.LUT R6, R6, 0x10000, RZ, 0xfc, !PT ;  /* 0x0001000006067812 */ /* 0x000fca00078efcff */
[----:B------:R-:W-:Y:S01]  /*16de0*/  IMAD R6, R199, 0x400, R6 ;  /* 0x00000400c7067824 */ /* 0x000fe200078e0206 */
[----:B------:R-:W-:Y:S01]  /*16df0*/  WARPGROUP.ARRIVE ;  /* 0x00000000000079c5 */ /* 0x000fe20000000000 */
[----:B------:R-:W-:Y:S02]  /*16e00*/  IMAD.MOV.U32 R7, RZ, RZ, -0x7fffffe0 ;  /* 0x80000020ff077424 */ /* 0x000fe400078e00ff */
[C---:B------:R-:W-:Y:S01]  /*16e10*/  FMUL.FTZ R14, R2.reuse, R154 ;  /* 0x0000009a020e7220 */ /* 0x040fe20000410000 */
[----:B------:R-:W-:Y:S01]  /*16e20*/  FMUL.FTZ R15, R2, R155 ;  /* 0x0000009b020f7220 */ /* 0x000fe20000410000 */
[----:B------:R-:W-:Y:S01]  /*16e30*/  R2UR UR6, R6 ;  /* 0x00000000060672ca */ /* 0x000fe200000e0000 */
[----:B------:R-:W-:Y:S01]  /*16e40*/  FMUL.FTZ R20, R2, R156 ;  /* 0x0000009c02147220 */ /* 0x000fe20000410000 */
[----:B------:R-:W-:Y:S01]  /*16e50*/  R2UR UR7, R7 ;  /* 0x00000000070772ca */ /* 0x000fe200000e0000 */
[----:B------:R-:W-:Y:S01]  /*16e60*/  IMAD.MOV.U32 R7, RZ, RZ, -0x7fffffe0 ;  /* 0x80000020ff077424 */ /* 0x000fe200078e00ff */
[----:B------:R-:W-:Y:S01]  /*16e70*/  IADD3 R6, R6, 0x2, RZ ;  /* 0x0000000206067810 */ /* 0x000fe20007ffe0ff */
        /* <DEDUP_REMOVED lines=10> */
[----:B------:R-:W-:Y:S01]  /*16f20*/  QGMMA.64x256x32.F32.E4M3.E4M3 R24, R188, gdesc[UR4], R24, gsb0 ;  /* 0x03e00004bc187df3 */ /* 0x000fe20008000818 */
[----:B------:R-:W-:Y:S01]  /*16f30*/  R2UR UR7, R7 ;  /* 0x00000000070772ca */ /* 0x000fe200000e0000 */
[----:B------:R-:W-:Y:S01]  /*16f40*/  FMUL.FTZ R7, R2, R152 ;  /* 0x0000009802077220 */ /* 0x000fe20000410000 */
[----:B------:R-:W-:Y:S01]  /*16f50*/  R2UR UR6, R6 ;  /* 0x00000000060672ca */ /* 0x000fe200000e0000 */
[C---:B------:R-:W-:Y:S01]  /*16f60*/  FMUL.FTZ R6, R2.reuse, R153 ;  /* 0x0000009902067220 */ /* 0x040fe20000410000 */
[C---:B------:R-:W-:Y:S01]  /*16f70*/  FMUL.FTZ R152, R2.reuse, R158 ;  /* 0x0000009e02987220 */ /* 0x040fe20000410000 */
[----:B------:R-:W-:Y:S01]  /*16f80*/  MUFU.TANH R20, R20 ;  /* 0x0000001400147308 */ /* 0x000fe20000002400 */
[C---:B------:R-:W-:Y:S01]  /*16f90*/  FMUL.FTZ R153, R2.reuse, R159 ;  /* 0x0000009f02997220 */ /* 0x040fe20000410000 */
[----:B------:R-:W-:Y:S01]  /*16fa0*/  FMUL.FTZ R158, R2, R164 ;  /* 0x000000a4029e7220 */ /* 0x000fe20000410000 */
[----:B0-----:R-:W-:Y:S01]  /*16fb0*/  FMNMX.FTZ R8, R14, R11, !PT ;  /* 0x0000000b0e087209 */ /* 0x001fe20007810000 */
        /* <DEDUP_REMOVED lines=14> */
[----:B------:R-:W-:Y:S01]  /*170a0*/  FMUL.FTZ R173, R2, R179 ;  /* 0x000000b302ad7220 */ /* 0x000fe20000410000 */
[----:B------:R-:W-:Y:S01]  /*170b0*/  UMOV UR56, UR50 ;  /* 0x0000003200387c82 */ /* 0x000fe20008000000 */
[----:B------:R-:W2:Y:S04]  /*170c0*/  S2R R225, SR_TID.X ;  /* 0x0000000000e17919 */ /* 0x000ea80000002100 */
[----:B------:R-:W3:Y:S01]  /*170d0*/  MUFU.TANH R152, R152 ;  /* 0x0000009800987308 */ /* 0x000ee20000002400 */
[----:B0-----:R-:W-:-:S07]  /*170e0*/  FMNMX.FTZ R9, R7, R12, !PT ;  /* 0x0000000c07097209 */ /* 0x001fce0007810000 */
[----:B------:R-:W0:Y:S01]  /*170f0*/  MUFU.TANH R21, R21 ;  /* 0x0000001500157308 */ /* 0x000e220000002400 */
[----:B-1----:R-:W-:-:S04]  /*17100*/  FMNMX.FTZ R9, R6, R9, !PT ;  /* 0x0000000906097209 */ /* 0x002fc80007810000 */
[----:B------:R-:W-:-:S03]  /*17110*/  FMNMX.FTZ R8, R20, R9, !PT ;  /* 0x0000000914087209 */ /* 0x000fc60007810000 */
[----:B------:R-:W1:Y:S01]  /*17120*/  MUFU.TANH R153, R153 ;  /* 0x0000009900997308 */ /* 0x000e620000002400 */
[----:B---3--:R-:W-:-:S07]  /*17130*/  FMNMX.FTZ R174, R152, R175, !PT ;  /* 0x000000af98ae7209 */ /* 0x008fce0007810000 */
[----:B------:R-:W3:Y:S01]  /*17140*/  MUFU.TANH R154, R154 ;  /* 0x0000009a009a7308 */ /* 0x000ee20000002400 */
[----:B0-----:R-:W-:Y:S02]  /*17150*/  FMNMX.FTZ R9, R21, R8, !PT ;  /* 0x0000000815097209 */ /* 0x001fe40007810000 */
[----:B--2---:R-:W-:-:S05]  /*17160*/  SHF.R.U32.HI R225, RZ, 0x7, R225 ;  /* 0x00000007ffe17819 */ /* 0x004fca00000116e1 */
[----:B------:R-:W0:Y:S01]  /*17170*/  MUFU.TANH R156, R156 ;  /* 0x0000009c009c7308 */ /* 0x000e220000002400 */
[----:B-1----:R-:W-:Y:S01]  /*17180*/  FMNMX.FTZ R175, R153, R174, !PT ;  /* 0x000000ae99af7209 */ /* 0x002fe20007810000 */
[----:B------:R-:W-:-:S06]  /*17190*/  FMUL.FTZ R174, R2, R180 ;  /* 0x000000b402ae7220 */ /* 0x000fcc0000410000 */
        /* <DEDUP_REMOVED lines=47> */
[----:B0-----:R-:W-:-:S05]  /*17490*/  FMNMX.FTZ R179, R175, R8, !PT ;  /* 0x00000008afb37209 */ /* 0x001fca0007810000 */
[----:B------:R-:W0:Y:S01]  /*174a0*/  SHFL.BFLY PT, R8, R179, 0x2, 0x1f ;  /* 0x0c401f00b3087f89 */ /* 0x000e2200000e0000 */
[----:B-1----:R-:W-:-:S05]  /*174b0*/  FMNMX.FTZ R178, R177, R178, !PT ;  /* 0x000000b2b1b27209 */ /* 0x002fca0007810000 */
[----:B------:R-:W1:Y:S01]  /*174c0*/  SHFL.BFLY PT, R9, R178, 0x2, 0x1f ;  /* 0x0c401f00b2097f89 */ /* 0x000e6200000e0000 */
[----:B------:R-:W-:Y:S02]  /*174d0*/  WARPGROUP.DEPBAR.LE gsb0, 0x0 ;  /* 0x00008000000079c5 */ /* 0x000fe40000010000 */
[----:B------:R-:W-:Y:S01]  /*174e0*/  WARPGROUP.ARRIVE ;  /* 0x00000000000079c5 */ /* 0x000fe20000000000 */
[----:B0-----:R-:W-:-:S05]  /*174f0*/  FMNMX.FTZ R180, R179, R8, !PT ;  /* 0x00000008b3b47209 */ /* 0x001fca0007810000 */
[----:B------:R-:W-:Y:S01]  /*17500*/  QGMMA.64x256x32.F32.E4M3.E4M3 R24, R184, gdesc[UR4], R24, gsb0 ;  /* 0x03e00004b8187df3 */ /* 0x000fe20008000818 */
[----:B-1----:R-:W-:Y:S01]  /*17510*/  FMNMX.FTZ R181, R178, R9, !PT ;  /* 0x00000009b2b57209 */ /* 0x002fe20007810000 */
[----:B------:R-:W-:Y:S01]  /*17520*/  IMAD.U32 R178, RZ, RZ, UR56 ;  /* 0x00000038ffb27e24 */ /* 0x000fe2000f8e00ff */
[----:B------:R-:W0:Y:S04]  /*17530*/  SHFL.BFLY PT, R9, R180, 0x1, 0x1f ;  /* 0x0c201f00b4097f89 */ /* 0x000e2800000e0000 */
[----:B------:R-:W1:Y:S01]  /*17540*/  SHFL.BFLY PT, R8, R181, 0x1, 0x1f ;  /* 0x0c201f00b5087f89 */ /* 0x000e6200000e0000 */
[----:B0-----:R-:W-:Y:S02]  /*17550*/  FMNMX.FTZ R9, R180, R9, !PT ;  /* 0x00000009b4097209 */ /* 0x001fe40007810000 */
[----:B------:R-:W-:-:S02]  /*17560*/  IADD3 R180, -R225, 0xb, RZ ;  /* 0x0000000be1b47810 */ /* 0x000fc40007ffe1ff */
[----:B-1----:R-:W-:Y:S01]  /*17570*/  FMNMX.FTZ R8, R181, R8, !PT ;  /* 0x00000008b5087209 */ /* 0x002fe20007810000 */
[----:B------:R-:W-:-:S01]  /*17580*/  FFMA.FTZ R178, R9, R178, -8 ;  /* 0xc100000009b27423 */ /* 0x000fc200000100b2 */
[----:B------:R-:W-:Y:S02]  /*17590*/  IMAD.U32 R181, RZ, RZ, UR56 ;  /* 0x00000038ffb57e24 */ /* 0x000fe4000f8e00ff */
[----:B------:R-:W-:-:S01]  /*175a0*/  FADD.FTZ R12, -R9, R12 ;  /* 0x0000000c090c7221 */ /* 0x000fc20000010100 */
        /* <DEDUP_REMOVED lines=16> */
[C---:B------:R-:W-:Y:S01]  /*176b0*/  FADD.FTZ R11, -R8.reuse, R11 ;  /* 0x0000000b080b7221 */ /* 0x040fe20000010100 */
[----:B------:R-:W-:-:S01]  /*176c0*/  FFMA.FTZ R178, R8, R181, -8 ;  /* 0xc100000008b27423 */ /* 0x000fc200000100b5 */
[----:B------:R-:W-:Y:S01]  /*176d0*/  FMUL.FTZ R12, R12, UR56 ;  /* 0x000000380c0c7c20 */ /* 0x000fe20008410000 */
[----:B------:R-:W-:Y:S01]  /*176e0*/  MUFU.EX2 R7, R7 ;  /* 0x0000000700077308 */ /* 0x000fe20000000800 */
[----:B------:R-:W-:Y:S01]  /*176f0*/  FMUL.FTZ R11, R11, UR56 ;  /* 0x000000380b0b7c20 */ /* 0x000fe20008410000 */
        /* <DEDUP_REMOVED lines=17> */
[----:B------:R-:W-:-:S05]  /*17810*/  FFMA.FTZ R177, R177, UR56, -R178 ;  /* 0x00000038b1b17c23 */ /* 0x000fca00080108b2 */
[----:B------:R-:W1:Y:S01]  /*17820*/  MUFU.EX2 R14, R14 ;  /* 0x0000000e000e7308 */ /* 0x000e620000000800 */
[----:B0-----:R-:W-:-:S07]  /*17830*/  FFMA.FTZ R3, R12, R3, R7 ;  /* 0x000000030c037223 */ /* 0x001fce0000010007 */
[----:B------:R-:W0:Y:S08]  /*17840*/  MUFU.EX2 R6, R6 ;  /* 0x0000000600067308 */ /* 0x000e300000000800 */
[----:B------:R-:W2:Y:S01]  /*17850*/  MUFU.EX2 R15, R15 ;  /* 0x0000000f000f7308 */ /* 0x000ea20000000800 */
[----:B-1----:R-:W-:-:S07]  /*17860*/  FFMA.FTZ R0, R11, R0, R14 ;  /* 0x000000000b007223 */ /* 0x002fce000001000e */
[----:B------:R1:W-:Y:S01]  /*17870*/  MUFU.EX2 R175, R179 ;  /* 0x000000b300af7308 */ /* 0x0003e20000000800 */
[----:B0-----:R-:W-:-:S07]  /*17880*/  FADD.FTZ R3, R6, R3 ;  /* 0x0000000306037221 */ /* 0x001fce0000010000 */
[----:B------:R-:W0:Y:S01]  /*17890*/  MUFU.EX2 R20, R20 ;  /* 0x0000001400147308 */ /* 0x000e220000000800 */
[----:B-1----:R-:W-:-:S04]  /*178a0*/  @!P1 IMAD R179, R13, 0x8, R16 ;  /* 0x000000080db39824 */ /* 0x002fc800078e0210 */
[----:B------:R-:W-:-:S03]  /*178b0*/  @!P1 VIADD R179, R179, 0x28440 ;  /* 0x00028440b3b39836 */ /* 0x000fc60000000000 */
[----:B------:R-:W1:Y:S02]  /*178c0*/  MUFU.EX2 R152, R152 ;  /* 0x0000009800987308 */ /* 0x000e640000000800 */
[----:B------:R-:W-:-:S06]  /*178d0*/  @!P1 PRMT R179, RZ, 0x654, R179 ;  /* 0x00000654ffb39816 */ /* 0x000fcc00000000b3 */
[----:B------:R-:W3:Y:S08]  /*178e0*/  MUFU.EX2 R21, R21 ;  /* 0x0000001500157308 */ /* 0x000ef00000000800 */
[----:B------:R-:W4:Y:S08]  /*178f0*/  MUFU.EX2 R153, R153 ;  /* 0x0000009900997308 */ /* 0x000f300000000800 */
[----:B------:R-:W5:Y:S08]  /*17900*/  MUFU.EX2 R154, R154 ;  /* 0x0000009a009a7308 */ /* 0x000f700000000800 */
        /* <DEDUP_REMOVED lines=14> */
[----:B------:R-:W5:Y:S01]  /*179f0*/  MUFU.EX2 R169, R169 ;  /* 0x000000a900a97308 */ /* 0x000f620000000800 */
[----:B------:R-:W-:-:S02]  /*17a00*/  WARPGROUP.DEPBAR.LE gsb0, 0x0 ;  /* 0x00008000000079c5 */ /* 0x000fc40000010000 */
[----:B------:R0:W-:Y:S06]  /*17a10*/  BAR.ARV R180, 0x100 ;  /* 0x000400b40000751d */ /* 0x0001ec0000002000 */
[----:B------:R2:W-:Y:S01]  /*17a20*/  @!P1 SYNCS.ARRIVE.TRANS64.RED.A1T0 RZ, [R179+URZ], RZ ;  /* 0x000000ffb3ff99a7 */ /* 0x0005e2000810043f */
[----:B------:R-:W5:Y:S01]  /*17a30*/  MUFU.EX2 R170, R170 ;  /* 0x000000aa00aa7308 */ /* 0x000f620000000800 */
[----:B--2---:R-:W-:-:S01]  /*17a40*/  FADD.FTZ R179, R15, R0 ;  /* 0x000000000fb37221 */ /* 0x004fc20000010000 */
[----:B0-----:R-:W-:-:S06]  /*17a50*/  FADD.FTZ R0, R20, R3 ;  /* 0x0000000314007221 */ /* 0x001fcc0000010000 */
[----:B------:R-:W0:Y:S01]  /*17a60*/  MUFU.EX2 R172, R172 ;  /* 0x000000ac00ac7308 */ /* 0x000e220000000800 */
[----:B-1----:R-:W-:-:S01]  /*17a70*/  FADD.FTZ R178, R152, R179 ;  /* 0x000000b398b27221 */ /* 0x002fc20000010000 */
[----:B---3--:R-:W-:-:S03]  /*17a80*/  FADD.FTZ R3, R21, R0 ;  /* 0x0000000015037221 */ /* 0x008fc60000010000 */
[----:B----4-:R-:W-:Y:S01]  /*17a90*/  FADD.FTZ R179, R153, R178 ;  /* 0x000000b299b37221 */ /* 0x010fe20000010000 */
[----:B-----5:R-:W-:-:S02]  /*17aa0*/  FADD.FTZ R0, R154, R3 ;  /* 0x000000039a007221 */ /* 0x020fc40000010000 */
[----:B------:R-:W1:Y:S01]  /*17ab0*/  MUFU.EX2 R171, R171 ;  /* 0x000000ab00ab7308 */ /* 0x000e620000000800 */
[----:B------:R-:W-:-:S01]  /*17ac0*/  FADD.FTZ R178, R156, R179 ;  /* 0x000000b39cb27221 */ /* 0x000fc20000010000 */
[----:B------:R-:W-:-:S03]  /*17ad0*/  FADD.FTZ R3, R155, R0 ;  /* 0x000000009b037221 */ /* 0x000fc60000010000 */
[----:B------:R-:W-:Y:S01]  /*17ae0*/  FADD.FTZ R179, R157, R178 ;  /* 0x000000b29db37221 */ /* 0x000fe20000010000 */
[----:B------:R-:W-:-:S02]  /*17af0*/  FADD.FTZ R0, R158, R3 ;  /* 0x000000039e007221 */ /* 0x000fc40000010000 */
[----:B------:R-:W2:Y:S01]  /*17b00*/  MUFU.EX2 R173, R173 ;  /* 0x000000ad00ad7308 */ /* 0x000ea20000000800 */
[----:B------:R-:W-:-:S01]  /*17b10*/  FADD.FTZ R178, R160, R179 ;  /* 0x000000b3a0b27221 */ /* 0x000fc20000010000 */
[----:B------:R-:W-:-:S03]  /*17b20*/  FADD.FTZ R3, R159, R0 ;  /* 0x000000009f037221 */ /* 0x000fc60000010000 */
[----:B------:R-:W-:Y:S01]  /*17b30*/  FADD.FTZ R179, R161, R178 ;  /* 0x000000b2a1b37221 */ /* 0x000fe20000010000 */
[----:B------:R-:W-:-:S02]  /*17b40*/  FADD.FTZ R0, R162, R3 ;  /* 0x00000003a2007221 */ /* 0x000fc40000010000 */
[----:B------:R-:W3:Y:S01]  /*17b50*/  MUFU.EX2 R176, R176 ;  /* 0x000000b000b07308 */ /* 0x000ee20000000800 */
[----:B------:R-:W-:-:S01]  /*17b60*/  FADD.FTZ R178, R164, R179 ;  /* 0x000000b3a4b27221 */ /* 0x000fc20000010000 */
[----:B------:R-:W-:-:S03]  /*17b70*/  FADD.FTZ R3, R163, R0 ;  /* 0x00000000a3037221 */ /* 0x000fc60000010000 */
[----:B------:R-:W-:Y:S01]  /*17b80*/  FADD.FTZ R179, R165, R178 ;  /* 0x000000b2a5b37221 */ /* 0x000fe20000010000 */
[----:B------:R-:W-:-:S02]  /*17b90*/  FADD.FTZ R0, R166, R3 ;  /* 0x00000003a6007221 */ /* 0x000fc40000010000 */
[----:B------:R-:W4:Y:S01]  /*17ba0*/  MUFU.EX2 R174, R174 ;  /* 0x000000ae00ae7308 */ /* 0x000f220000000800 */
[----:B------:R-:W-:-:S01]  /*17bb0*/  FADD.FTZ R178, R168, R179 ;  /* 0x000000b3a8b27221 */ /* 0x000fc20000010000 */
[----:B------:R-:W-:-:S03]  /*17bc0*/  FADD.FTZ R3, R167, R0 ;  /* 0x00000000a7037221 */ /* 0x000fc60000010000 */
[----:B------:R-:W-:Y:S01]  /*17bd0*/  FADD.FTZ R179, R169, R178 ;  /* 0x000000b2a9b37221 */ /* 0x000fe20000010000 */
[----:B------:R-:W-:-:S02]  /*17be0*/  FADD.FTZ R0, R170, R3 ;  /* 0x00000003aa007221 */ /* 0x000fc40000010000 */
[----:B------:R-:W5:Y:S01]  /*17bf0*/  MUFU.EX2 R177, R177 ;  /* 0x000000b100b17308 */ /* 0x000f620000000800 */
[----:B0-----:R-:W-:-:S01]  /*17c00*/  FADD.FTZ R178, R172, R179 ;  /* 0x000000b3acb27221 */ /* 0x001fc20000010000 */
[----:B-1----:R-:W-:-:S03]  /*17c10*/  FADD.FTZ R0, R171, R0 ;  /* 0x00000000ab007221 */ /* 0x002fc60000010000 */
[----:B--2---:R-:W-:Y:S01]  /*17c20*/  FADD.FTZ R3, R173, R178 ;  /* 0x000000b2ad037221 */ /* 0x004fe20000010000 */
[----:B------:R-:W-:-:S03]  /*17c30*/  FADD.FTZ R179, R175, R0 ;  /* 0x00000000afb37221 */ /* 0x000fc60000010000 */
[----:B---3--:R-:W-:Y:S01]  /*17c40*/  FADD.FTZ R0, R176, R3 ;  /* 0x00000003b0007221 */ /* 0x008fe20000010000 */
[----:B----4-:R-:W-:-:S03]  /*17c50*/  FADD.FTZ R3, R174, R179 ;  /* 0x000000b3ae037221 */ /* 0x010fc60000010000 */
[----:B-----5:R-:W-:Y:S01]  /*17c60*/  FADD.FTZ R0, R177, R0 ;  /* 0x00000000b1007221 */ /* 0x020fe20000010000 */
[----:B------:R-:W-:Y:S06]  /*17c70*/  @!P0 BRA `(.L_x_1526) ;  /* 0x0000000000048947 */ /* 0x000fec0003800000 */
[----:B------:R-:W-:Y:S01]  /*17c80*/  BPT.TRAP 0x1 ;  /* 0x000000040000795c */ /* 0x000fe20000300000 */
.L_x_1526:
[----:B------:R-:W-:Y:S01]  /*17c90*/  F2FP.SATFINITE.E4M3.F32.PACK_AB_MERGE_C R188, R21, R20, RZ ;  /* 0x0000001415bc723e */ /* 0x000fe200048070ff */
[----:B------:R-:W-:Y:S01]  /*17ca0*/  FMUL.FTZ R24, R24, R12 ;  /* 0x0000000c18187220 */ /* 0x000fe20000410000 */
[----:B------:R-:W-:Y:S01]  /*17cb0*/  ISETP.GT.AND P2, PT, R5, R10, PT ;  /* 0x0000000a0500720c */ /* 0x000fe20003f44270 */
[----:B------:R-:W-:Y:S01]  /*17cc0*/  FMUL.FTZ R25, R25, R12 ;  /* 0x0000000c19197220 */ /* 0x000fe20000410000 */
[----:B------:R-:W-:Y:S01]  /*17cd0*/  F2FP.SATFINITE.E4M3.F32.PACK_AB_MERGE_C R188, R6, R7, R188 ;  /* 0x0000000706bc723e */ /* 0x000fe200048070bc */
[----:B------:R-:W-:Y:S01]  /*17ce0*/  IMAD R6, R199, 0x8, R16 ;  /* 0x00000008c7067824 */ /* 0x000fe200078e0210 */
[----:B------:R-:W-:Y:S01]  /*17cf0*/  F2FP.SATFINITE.E4M3.F32.PACK_AB_MERGE_C R152, R153, R152, RZ ;  /* 0x000000989998723e */ /* 0x000fe200048070ff */
[----:B------:R-:W-:Y:S01]  /*17d00*/  IMAD.U32 R7, RZ, RZ, UR42 ;  /* 0x0000002aff077e24 */ /* 0x000fe2000f8e00ff */
[----:B------:R-:W-:Y:S01]  /*17d10*/  F2FP.SATFINITE.E4M3.F32.PACK_AB_MERGE_C R158, R159, R158, RZ ;  /* 0x0000009e9f9e723e */ /* 0x000fe200048070ff */
[----:B------:R-:W-:Y:S01]  /*17d20*/  VIADD R6, R6, 0x28460 ;  /* 0x0002846006067836 */ /* 0x000fe20000000000 */
[----:B------:R-:W-:Y:S01]  /*17d30*/  F2FP.SATFINITE.E4M3.F32.PACK_AB_MERGE_C R160, R161, R160, RZ ;  /* 0x000000a0a1a0723e */ /* 0x000fe200048070ff */
[----:B------:R-:W-:Y:S01]  /*17d40*/  FMUL.FTZ R28, R28, R12 ;  /* 0x0000000c1c1c7220 */ /* 0x000fe20000410000 */
[----:B------:R-:W-:Y:S01]  /*17d50*/  F2FP.SATFINITE.E4M3.F32.PACK_AB_MERGE_C R166, R167, R166, RZ ;  /* 0x000000a6a7a6723e */ /* 0x000fe200048070ff */
[-C--:B------:R-:W-:Y:S01]  /*17d60*/  FMUL.FTZ R29, R29, R12.reuse ;  /* 0x0000000c1d1d7220 */ /* 0x080fe20000410000 */
[----:B------:R-:W-:Y:S01]  /*17d70*/  PRMT R6, R7, 0x654, R6 ;  /* 0x0000065407067816 */ /* 0x000fe20000000006 */
[----:B------:R-:W-:Y:S01]  /*17d80*/  FMUL.FTZ R32, R32, R12 ;  /* 0x0000000c20207220 */ /* 0x000fe20000410000 */
[----:B------:R-:W-:Y:S01]  /*17d90*/  F2FP.SATFINITE.E4M3.F32.PACK_AB_MERGE_C R168, R169, R168, RZ ;  /* 0x000000a8a9a8723e */ /* 0x000fe200048070ff */
[----:B------:R-:W-:Y:S01]  /*17da0*/  FMUL.FTZ R33, R33, R12 ;  /* 0x0000000c21217220 */ /* 0x000fe20000410000 */
[----:B------:R-:W-:Y:S01]  /*17db0*/  F2FP.SATFINITE.E4M3.F32.PACK_AB_MERGE_C R174, R174, R175, RZ ;  /* 0x000000afaeae723e */ /* 0x000fe200048070ff */
[----:B------:R0:W-:Y:S01]  /*17dc0*/  SYNCS.ARRIVE.TRANS64.RED.A1T0 RZ, [R6+URZ], RZ ;  /* 0x000000ff06ff79a7 */ /* 0x0001e2000810043f */
        /* <DEDUP_REMOVED lines=134> */
[----:B------:R-:W-:Y:S01]  /*18630*/  IADD3 R5, R5, -0x1, RZ ;  /* 0xffffffff05057810 */ /* 0x000fe20007ffe0ff */
[----:B0-----:R-:W-:Y:S06]  /*18640*/  @P2 BRA `(.L_x_1527) ;  /* 0xffffffe000602947 */ /* 0x001fec000383ffff */
[----:B------:R-:W-:-:S07]  /*18650*/  IMAD.MOV.U32 R199, RZ, RZ, R13 ;  /* 0x000000ffffc77224 */ /* 0x000fce00078e000d */
.L_x_1516:
[----:B------:R-:W-:-:S13]  /*18660*/  ISETP.GE.AND P2, PT, R5, R201, PT ;  /* 0x000000c90500720c */ /* 0x000fda0003f46270 */
[----:B------:R-:W-:Y:S05]  /*18670*/  @!P2 BRA `(.L_x_1528) ;  /* 0x000000280048a947 */ /* 0x000fea0003800000 */
[----:B------:R-:W-:Y:S02]  /*18680*/  IMAD.MOV.U32 R10, RZ, RZ, R8 ;  /* 0x000000ffff0a7224 */ /* 0x000fe400078e0008 */
[----:B------:R-:W-:Y:S02]  /*18690*/  IMAD.MOV.U32 R11, RZ, RZ, R9 ;  /* 0x000000ffff0b7224 */ /* 0x000fe400078e0009 */
[----:B------:R-:W-:-:S07]  /*186a0*/  IMAD.MOV.U32 R13, RZ, RZ, R193 ;  /* 0x000000ffff0d7224 */ /* 0x000fce00078e00c1 */
.L_x_1547:
        /* <DEDUP_REMOVED lines=8> */
.L_x_1530:
[----:B------:R-:W-:-:S04]  /*18730*/  IADD3 R6, R199, 0x1, RZ ;  /* 0x00000001c7067810 */ /* 0x000fc80007ffe0ff */
[----:B------:R-:W-:-:S04]  /*18740*/  ISETP.NE.AND P3, PT, R6, 0x2, PT ;  /* 0x000000020600780c */ /* 0x000fc80003f65270 */
[----:B------:R-:W-:Y:S02]  /*18750*/  SEL R7, R6, RZ, P3 ;  /* 0x000000ff06077207 */ /* 0x000fe40001800000 */
[----:B------:R-:W-:-:S03]  /*18760*/  SHF.L.U32 R6, R193, 0x1f, RZ ;  /* 0x0000001fc1067819 */ /* 0x000fc600000006ff */
[----:B------:R-:W-:-:S04]  /*18770*/  IMAD R7, R7, 0x8, R16 ;  /* 0x0000000807077824 */ /* 0x000fc800078e0210 */
[----:B------:R0:W1:Y:S01]  /*18780*/  SYNCS.PHASECHK.TRANS64.TRYWAIT P3, [R7+URZ+0x28430], R6 ;  /* 0x02843006070075a7 */ /* 0x000062000806017f */
[----:B------:R-:W-:Y:S05]  /*18790*/  @!P0 BRA `(.L_x_1531) ;  /* 0x0000000000048947 */ /* 0x000fea0003800000 */
[----:B------:R-:W-:Y:S01]  /*187a0*/  BPT.TRAP 0x1 ;  /* 0x000000040000795c */ /* 0x000fe20000300000 */
.L_x_1531:
[----:B------:R-:W-:Y:S04]  /*187b0*/  BSSY B0, `(.L_x_1529) ;  /* 0x0000004000007945 */ /* 0x000fe80003800000 */
[----:B-1----:R-:W-:Y:S05]  /*187c0*/  @P3 BRA `(.L_x_1532) ;  /* 0x0000000000083947 */ /* 0x002fea0003800000 */
[----:B------:R-:W1:Y:S02]  /*187d0*/  SYNCS.PHASECHK.TRANS64.TRYWAIT P3, [R7+URZ+0x28430], R6 ;  /* 0x02843006070075a7 */ /* 0x000e64000806017f */
[----:B-1----:R-:W-:Y:S05]  /*187e0*/  @!P3 BRA `(.L_x_1533) ;  /* 0x000000f400d0b947 */ /* 0x002fea0003800000 */
.L_x_1532:
[----:B------:R-:W-:Y:S05]  /*187f0*/  BSYNC B0 ;  /* 0x0000000000007941 */ /* 0x000fea0003800000 */
.L_x_1529:
[----:B01----:R-:W0:Y:S01]  /*18800*/  S2R R6, SR_TID.X ;  /* 0x0000000000067919 */ /* 0x003e220000002100 */
[----:B------:R-:W-:Y:S01]  /*18810*/  VIADD R12, R199, 0x1 ;  /* 0x00000001c70c7836 */ /* 0x000fe20000000000 */
[----:B------:R-:W-:Y:S05]  /*18820*/  WARPSYNC.ALL ;  /* 0x0000000000007948 */ /* 0x000fea0003800000 */
[C---:B------:R-:W-:Y:S01]  /*18830*/  ISETP.NE.AND P3, PT, R12.reuse, 0x2, PT ;  /* 0x000000020c00780c */ /* 0x040fe20003f65270 */
[----:B------:R-:W-:Y:S01]  /*18840*/  IMAD.MOV.U32 R7, RZ, RZ, 0x40000040 ;  /* 0x40000040ff077424 */ /* 0x000fe200078e00ff */
[----:B------:R-:W-:Y:S01]  /*18850*/  MOV R15, 0x40000040 ;  /* 0x40000040000f7802 */ /* 0x000fe20000000f00 */
[----:B------:R-:W-:Y:S01]  /*18860*/  IMAD.MOV.U32 R21, RZ, RZ, 0x40000040 ;  /* 0x40000040ff157424 */ /* 0x000fe200078e00ff */
[----:B------:R-:W-:Y:S01]  /*18870*/  SEL R12, R12, RZ, P3 ;  /* 0x000000ff0c0c7207 */ /* 0x000fe20001800000 */
        /* <DEDUP_REMOVED lines=8> */
[----:B------:R-:W-:Y:S02]  /*18900*/  R2UR UR35, R7 ;  /* 0x00000000072372ca */ /* 0x000fe400000e0000 */
        /* <DEDUP_REMOVED lines=8> */
[----:B------:R-:W-:Y:S01]  /*18990*/  R2UR UR10, R14 ;  /* 0x000000000e0a72ca */ /* 0x000fe200000e0000 */
[----:B------:R-:W-:Y:S01]  /*189a0*/  VIADD R14, R6, 0x200 ;  /* 0x00000200060e7836 */ /* 0x000fe20000000000 */
        /* <DEDUP_REMOVED lines=36> */
.L_x_1535:
[----:B------:R-:W-:Y:S01]  /*18bf0*/  SHF.L.U32 R6, R13, 0x1f, RZ ;  /* 0x0000001f0d067819 */ /* 0x000fe200000006ff */
[----:B------:R-:W-:-:S04]  /*18c00*/  IMAD R7, R199, 0x8, R16 ;  /* 0x00000008c7077824 */ /* 0x000fc800078e0210 */
[----:B------:R0:W1:Y:S01]  /*18c10*/  SYNCS.PHASECHK.TRANS64.TRYWAIT P2, [R7+URZ+0x28450], R6 ;  /* 0x02845006070075a7 */ /* 0x000062000804017f */
[----:B------:R-:W-:Y:S05]  /*18c20*/  @!P0 BRA `(.L_x_1536) ;  /* 0x0000000000048947 */ /* 0x000fea0003800000 */
[----:B------:R-:W-:Y:S01]  /*18c30*/  BPT.TRAP 0x1 ;  /* 0x000000040000795c */ /* 0x000fe20000300000 */
.L_x_1536:
[----:B-1----:R-:W-:Y:S05]  /*18c40*/  @P2 BRA `(.L_x_1534) ;  /* 0x0000000000082947 */ /* 0x002fea0003800000 */
[----:B------:R-:W1:Y:S02]  /*18c50*/  SYNCS.PHASECHK.TRANS64.TRYWAIT P2, [R7+URZ+0x28450], R6 ;  /* 0x02845006070075a7 */ /* 0x000e64000804017f */
[----:B-1----:R-:W-:Y:S05]  /*18c60*/  @!P2 BRA `(.L_x_1537) ;  /* 0x000000f000c4a947 */ /* 0x002fea0003800000 */
.L_x_1534:
[----:B01----:R-:W-:Y:S01]  /*18c70*/  VIADD R6, R16, 0x8000 ;  /* 0x0000800010067836 */ /* 0x003fe20000000000 */
[----:B------:R-:W-:Y:S05]  /*18c80*/  WARPSYNC.ALL ;  /* 0x0000000000007948 */ /* 0x000fea0003800000 */
[----:B------:R-:W-:Y:S01]  /*18c90*/  SHF.R.U32.HI R6, RZ, 0x4, R6 ;  /* 0x00000004ff067819 */ /* 0x000fe20000011606 */
[----:B------:R-:W-:Y:S01]  /*18ca0*/  IMAD.MOV.U32 R7, RZ, RZ, -0x7fffffe0 ;  /* 0x80000020ff077424 */ /* 0x000fe200078e00ff */
[----:B------:R-:W-:-:S06]  /*18cb0*/  WARPGROUP.ARRIVE ;  /* 0x00000000000079c5 */ /* 0x000fcc0000000000 */
[----:B------:R-:W0:Y:S01]  /*18cc0*/  S2R R225, SR_TID.X ;  /* 0x0000000000e17919 */ /* 0x000e220000002100 */
[----:B------:R-:W-:Y:S01]  /*18cd0*/  LOP3.LUT R6, R6, 0x3fff, RZ, 0xc0, !PT ;  /* 0x00003fff06067812 */ /* 0x000fe200078ec0ff */
[----:B------:R-:W-:Y:S01]  /*18ce0*/  IMAD.IADD R13, R205, 0x1, R204 ;  /* 0x00000001cd0d7824 */ /* 0x000fe200078e02cc */
[----:B------:R-:W-:Y:S01]  /*18cf0*/  R2UR UR7, R7 ;  /* 0x00000000070772ca */ /* 0x000fe200000e0000 */
[----:B------:R-:W-:Y:S01]  /*18d00*/  IMAD.MOV.U32 R7, RZ, RZ, -0x7fffffe0 ;  /* 0x80000020ff077424 */ /* 0x000fe200078e00ff */
[----:B------:R-:W-:Y:S01]  /*18d10*/  LOP3.LUT R6, R6, 0x10000, RZ, 0xfc, !PT ;  /* 0x0001000006067812 */ /* 0x000fe200078efcff */
[C---:B------:R-:W-:Y:S01]  /*18d20*/  FMUL.FTZ R20, R2.reuse, R158 ;  /* 0x0000009e02147220 */ /* 0x040fe20000410000 */
[C---:B------:R-:W-:Y:S01]  /*18d30*/  FMUL.FTZ R14, R2.reuse, R152 ;  /* 0x00000098020e7220 */ /* 0x040fe20000410000 */
[C---:B------:R-:W-:Y:S01]  /*18d40*/  FMUL.FTZ R158, R2.reuse, R166 ;  /* 0x000000a6029e7220 */ /* 0x040fe20000410000 */
[----:B------:R-:W-:Y:S01]  /*18d50*/  LEA R6, R199, R6, 0xa ;  /* 0x00000006c7067211 */ /* 0x000fe200078e50ff */
[C---:B------:R-:W-:Y:S01]  /*18d60*/  FMUL.FTZ R152, R2.reuse, R156 ;  /* 0x0000009c02987220 */ /* 0x040fe20000410000 */
[C---:B------:R-:W-:Y:S01]  /*18d70*/  FMUL.FTZ R166, R2.reuse, R174 ;  /* 0x000000ae02a67220 */ /* 0x040fe20000410000 */
[----:B------:R-:W-:Y:S01]  /*18d80*/  FMUL.FTZ R156, R2, R160 ;  /* 0x000000a0029c7220 */ /* 0x000fe20000410000 */
[C---:B------:R-:W-:Y:S01]  /*18d90*/  R2UR UR6, R6.reuse ;  /* 0x00000000060672ca */ /* 0x040fe200000e0000 */
[----:B------:R-:W-:-:S02]  /*18da0*/  VIADD R6, R6, 0x2 ;  /* 0x0000000206067836 */ /* 0x000fc40000000000 */
[C---:B------:R-:W-:Y:S01]  /*18db0*/  FMUL.FTZ R160, R2.reuse, R164 ;  /* 0x000000a402a07220 */ /* 0x040fe20000410000 */
[----:B------:R-:W-:Y:S02]  /*18dc0*/  IMAD.SHL.U32 R174, R5, 0x40, RZ ;  /* 0x0000004005ae7824 */ /* 0x000fe400078e00ff */
        /* <DEDUP_REMOVED lines=9> */
[----:B------:R-:W-:Y:S01]  /*18e60*/  QGMMA.64x256x32.F32.E4M3.E4M3 R24, R188, gdesc[UR4], R24, gsb0 ;  /* 0x03e00004bc187df3 */ /* 0x000fe20008000818 */
[----:B------:R-:W-:Y:S01]  /*18e70*/  R2UR UR6, R6 ;  /* 0x00000000060672ca */ /* 0x000fe200000e0000 */
[----:B------:R-:W-:Y:S01]  /*18e80*/  IMAD R176, R197, -0x2, R176 ;  /* 0xfffffffec5b07824 */ /* 0x000fe200078e02b0 */
[----:B------:R-:W-:Y:S01]  /*18e90*/  R2UR UR7, R7 ;  /* 0x00000000070772ca */ /* 0x000fe200000e0000 */
[----:B------:R-:W1:Y:S01]  /*18ea0*/  @P4 LDC R6, c[0x0][0x44c] ;  /* 0x00011300ff064b82 */ /* 0x000e620000000800 */
[C---:B------:R-:W-:Y:S01]  /*18eb0*/  FMUL.FTZ R157, R2.reuse, R161 ;  /* 0x000000a1029d7220 */ /* 0x040fe20000410000 */
[C---:B------:R-:W-:Y:S01]  /*18ec0*/  FMUL.FTZ R162, R2.reuse, R170 ;  /* 0x000000aa02a27220 */ /* 0x040fe20000410000 */
[C---:B------:R-:W-:Y:S01]  /*18ed0*/  FMUL.FTZ R9, R2.reuse, R155 ;  /* 0x0000009b02097220 */ /* 0x040fe20000410000 */
[C---:B------:R-:W-:Y:S01]  /*18ee0*/  FMUL.FTZ R161, R2.reuse, R165 ;  /* 0x000000a502a17220 */ /* 0x040fe20000410000 */
[C---:B------:R-:W-:Y:S01]  /*18ef0*/  FMUL.FTZ R159, R2.reuse, R167 ;  /* 0x000000a7029f7220 */ /* 0x040fe20000410000 */
[C---:B------:R-:W-:Y:S01]  /*18f00*/  FMUL.FTZ R170, R2.reuse, R178 ;  /* 0x000000b202aa7220 */ /* 0x040fe20000410000 */
[C---:B------:R-:W-:Y:S01]  /*18f10*/  FMUL.FTZ R155, R2.reuse, R163 ;  /* 0x000000a3029b7220 */ /* 0x040fe20000410000 */
[----:B------:R-:W2:Y:S01]  /*18f20*/  @P4 LDC R7, c[0x0][0x450] ;  /* 0x00011400ff074b82 */ /* 0x000ea20000000800 */
[C---:B------:R-:W-:Y:S01]  /*18f30*/  FMUL.FTZ R165, R2.reuse, R169 ;  /* 0x000000a902a57220 */ /* 0x040fe20000410000 */
[C---:B------:R-:W-:Y:S01]  /*18f40*/  FMUL.FTZ R167, R2.reuse, R175 ;  /* 0x000000af02a77220 */ /* 0x040fe20000410000 */
[C---:B------:R-:W-:Y:S01]  /*18f50*/  FMUL.FTZ R178, R2.reuse, R181 ;  /* 0x000000b502b27220 */ /* 0x040fe20000410000 */
[C---:B------:R-:W-:Y:S01]  /*18f60*/  FMUL.FTZ R163, R2.reuse, R171 ;  /* 0x000000ab02a37220 */ /* 0x040fe20000410000 */
[C---:B------:R-:W-:Y:S01]  /*18f70*/  FMUL.FTZ R169, R2.reuse, R173 ;  /* 0x000000ad02a97220 */ /* 0x040fe20000410000 */
[C---:B------:R-:W-:Y:S01]  /*18f80*/  FMUL.FTZ R175, R2.reuse, R177 ;  /* 0x000000b102af7220 */ /* 0x040fe20000410000 */
[----:B------:R-:W-:Y:S01]  /*18f90*/  IADD3 R181, -R195, R176, R196 ;  /* 0x000000b0c3b57210 */ /* 0x000fe20007ffe1c4 */
[C---:B------:R-:W-:Y:S01]  /*18fa0*/  FMUL.FTZ R171, R2.reuse, R179 ;  /* 0x000000b302ab7220 */ /* 0x040fe20000410000 */
[C---:B------:R-:W-:Y:S01]  /*18fb0*/  FMUL.FTZ R177, R2.reuse, R180 ;  /* 0x000000b402b17220 */ /* 0x040fe20000410000 */
[C---:B------:R-:W-:Y:S01]  /*18fc0*/  FMUL.FTZ R173, R2.reuse, R182 ;  /* 0x000000b602ad7220 */ /* 0x040fe20000410000 */
[----:B------:R-:W-:Y:S01]  /*18fd0*/  FMUL.FTZ R176, R2, R183 ;  /* 0x000000b702b07220 */ /* 0x000fe20000410000 */
[----:B0-----:R-:W-:Y:S01]  /*18fe0*/  SHF.R.U32.HI R225, RZ, 0x7, R225 ;  /* 0x00000007ffe17819 */ /* 0x001fe200000116e1 */
[----:B------:R-:W0:Y:S01]  /*18ff0*/  MUFU.TANH R14, R14 ;  /* 0x0000000e000e7308 */ /* 0x000e220000002400 */
[C---:B------:R-:W-:Y:S01]  /*19000*/  VIADD R182, R181.reuse, UR53 ;  /* 0x00000035b5b67c36 */ /* 0x040fe20008000000 */
[----:B------:R-:W-:Y:S01]  /*19010*/  IADD3 R181, R181, UR55, RZ ;  /* 0x00000037b5b57c10 */ /* 0x000fe2000fffe0ff */
[----:B-1----:R-:W-:-:S05]  /*19020*/  @P4 IMAD.HI.U32 R6, R13, R6, RZ ;  /* 0x000000060d064227 */ /* 0x002fca00078e00ff */
[----:B------:R-:W1:Y:S01]  /*19030*/  MUFU.TANH R15, R15 ;  /* 0x0000000f000f7308 */ /* 0x000e620000002400 */
[----:B--2---:R-:W-:Y:S01]  /*19040*/  @P4 SHF.R.U32.HI R13, RZ, R7, R6 ;  /* 0x00000007ff0d4219 */ /* 0x004fe20000011606 */
[----:B------:R-:W-:-:S04]  /*19050*/  @!P1 IMAD R7, R12, 0x8, R16 ;  /* 0x000000080c079824 */ /* 0x000fc800078e0210 */
[----:B------:R-:W2:Y:S02]  /*19060*/  SHFL.IDX PT, R6, R13, RZ, 0x1c1f ;  /* 0x001c1fff0d067589 */ /* 0x000ea400000e0000 */
[----:B------:R-:W3:Y:S01]  /*19070*/  MUFU.TANH R8, R8 ;  /* 0x0000000800087308 */ /* 0x000ee20000002400 */
[----:B------:R-:W-:-:S05]  /*19080*/  @!P1 VIADD R7, R7, 0x28440 ;  /* 0x0002844007079836 */ /* 0x000fca0000000000 */
[----:B------:R-:W-:Y:S02]  /*19090*/  @!P1 PRMT R7, RZ, 0x654, R7 ;  /* 0x00000654ff079816 */ /* 0x000fe40000000007 */
[----:B------:R-:W4:Y:S08]  /*190a0*/  MUFU.TANH R9, R9 ;  /* 0x0000000900097308 */ /* 0x000f300000002400 */
[----:B------:R-:W0:Y:S01]  /*190b0*/  MUFU.TANH R152, R152 ;  /* 0x0000009800987308 */ /* 0x000e220000002400 */
[----:B--2---:R-:W-:-:S07]  /*190c0*/  IMAD.IADD R180, R182, 0x1, R6 ;  /* 0x00000001b6b47824 */ /* 0x004fce00078e0206 */
[----:B------:R-:W2:Y:S01]  /*190d0*/  MUFU.TANH R153, R153 ;  /* 0x0000009900997308 */ /* 0x000ea20000002400 */
[----:B------:R-:W-:-:S07]  /*190e0*/  IMAD.IADD R179, R181, 0x1, R6 ;  /* 0x00000001b5b37824 */ /* 0x000fce00078e0206 */
        /* <DEDUP_REMOVED lines=26> */
[----:B------:R-:W-:-:S05]  /*19290*/  WARPGROUP.ARRIVE ;  /* 0x00000000000079c5 */ /* 0x000fca0000000000 */
[----:B------:R-:W0:Y:S01]  /*192a0*/  MUFU.TANH R176, R176 ;  /* 0x000000b000b07308 */ /* 0x000e220000002400 */
[----:B------:R-:W-:Y:S03]  /*192b0*/  QGMMA.64x256x32.F32.E4M3.E4M3 R24, R184, gdesc[UR4], R24, gsb0 ;  /* 0x03e00004b8187df3 */ /* 0x000fe60008000818 */
[----:B------:R-:W-:Y:S02]  /*192c0*/  WARPGROUP.DEPBAR.LE gsb0, 0x0 ;  /* 0x00008000000079c5 */ /* 0x000fe40000010000 */
[----:B------:R-:W-:-:S05]  /*192d0*/  IADD3 R184, -R225, 0xb, RZ ;  /* 0x0000000be1b87810 */ /* 0x000fca0007ffe1ff */
[----:B------:R0:W-:Y:S06]  /*192e0*/  BAR.ARV R184, 0x100 ;  /* 0x000400b80000751d */ /* 0x0001ec0000002000 */
[----:B------:R0:W-:Y:S01]  /*192f0*/  @!P1 SYNCS.ARRIVE.TRANS64.RED.A1T0 RZ, [R7+URZ], RZ ;  /* 0x000000ff07ff99a7 */ /* 0x0001e2000810043f */
[----:B-1234-:R-:W-:Y:S05]  /*19300*/  @!P5 BRA `(.L_x_1538) ;  /* 0x000000000058d947 */ /* 0x01efea0003800000 */
[----:B------:R-:W-:Y:S01]  /*19310*/  IADD3 R183, -R195, R196, R6 ;  /* 0x000000c4c3b77210 */ /* 0x000fe20007ffe106 */
[----:B------:R-:W-:Y:S03]  /*19320*/  BSSY B0, `(.L_x_1539) ;  /* 0x0000010000007945 */ /* 0x000fe60003800000 */
        /* <DEDUP_REMOVED lines=10> */
.L_x_1540:
[----:B------:R-:W-:-:S05]  /*193d0*/  IMAD.U32 R185, RZ, RZ, UR49 ;  /* 0x00000031ffb97e24 */ /* 0x000fca000f8e00ff */
[----:B------:R-:W-:-:S13]  /*193e0*/  ISETP.NE.AND P2, PT, R185, 0x1, PT ;  /* 0x00000001b900780c */ /* 0x000fda0003f45270 */
[----:B0-----:R-:W0:Y:S02]  /*193f0*/  @P2 LDC.64 R6, c[0x0][0x9e8] ;  /* 0x00027a00ff062b82 */ /* 0x001e240000000a00 */
[----:B0-----:R-:W-:-:S05]  /*19400*/  @P2 IMAD.HI.U32 R6, R183, R6, RZ ;  /* 0x00000006b7062227 */ /* 0x001fca00078e00ff */
[----:B------:R-:W-:-:S07]  /*19410*/  @P2 SHF.R.U32.HI R183, RZ, R7, R6 ;  /* 0x00000007ffb72219 */ /* 0x000fce0000011606 */
.L_x_1541:
[----:B------:R-:W-:Y:S05]  /*19420*/  BSYNC B0 ;  /* 0x0000000000007941 */ /* 0x000fea0003800000 */
.L_x_1539:
[----:B------:R-:W-:-:S04]  /*19430*/  IMAD R6, R183, R185, -R174 ;  /* 0x000000b9b7067224 */ /* 0x000fc800078e0aae */
[----:B------:R-:W-:-:S05]  /*19440*/  IMAD R6, R197, -0x2, R6 ;  /* 0xfffffffec5067824 */ /* 0x000fca00078e0206 */
[----:B------:R-:W-:Y:S02]  /*19450*/  VIADDMNMX R180, R6, R185, R180, PT ;  /* 0x000000b906b47246 */ /* 0x000fe400038001b4 */
[----:B------:R-:W-:-:S07]  /*19460*/  VIMNMX R179, R179, R6, !PT ;  /* 0x00000006b3b37248 */ /* 0x000fce0007fe0100 */
.L_x_1538:
[----:B------:R-:W-:Y:S01]  /*19470*/  ISETP.GT.AND P2, PT, R5, -0x1, PT ;  /* 0xffffffff0500780c */ /* 0x000fe20003f44270 */
[----:B------:R-:W1:Y:S03]  /*19480*/  SHFL.IDX PT, R13, R13, 0x1, 0x1c1f ;  /* 0x003c1f000d0d7f89 */ /* 0x000e6600000e0000 */
[----:B------:R-:W-:-:S04]  /*19490*/  ISETP.GT.AND P3, PT, R179, RZ, P2 ;  /* 0x000000ffb300720c */ /* 0x000fc80001764270 */
[----:B------:R-:W-:-:S04]  /*194a0*/  ISETP.LT.OR P3, PT, R180, 0x1, P3 ;  /* 0x00000001b400780c */ /* 0x000fc80001f61670 */
[----:B0-----:R-:W-:Y:S02]  /*194b0*/  FSEL R14, R14, -INF , !P3 ;  /* 0xff8000000e0e7808 */ /* 0x001fe40005800000 */
[----:B------:R-:W-:-:S04]  /*194c0*/  ISETP.GT.AND P3, PT, R179, 0x1, P2 ;  /* 0x00000001b300780c */ /* 0x000fc80001764270 */
[----:B------:R-:W-:-:S04]  /*194d0*/  ISETP.LT.OR P3, PT, R180, 0x2, P3 ;  /* 0x00000002b400780c */ /* 0x000fc80001f61670 */
[----:B------:R-:W-:Y:S02]  /*194e0*/  FSEL R15, R15, -INF , !P3 ;  /* 0xff8000000f0f7808 */ /* 0x000fe40005800000 */
[----:B------:R-:W-:Y:S01]  /*194f0*/  ISETP.GT.AND P3, PT, R179, 0x8, P2 ;  /* 0x00000008b300780c */ /* 0x000fe20001764270 */
[--C-:B-1----:R-:W-:Y:S02]  /*19500*/  IMAD.IADD R182, R182, 0x1, R13.reuse ;  /* 0x00000001b6b67824 */ /* 0x102fe400078e020d */
[----:B------:R-:W-:Y:S01]  /*19510*/  IMAD.IADD R181, R181, 0x1, R13 ;  /* 0x00000001b5b57824 */ /* 0x000fe200078e020d */
        /* <DEDUP_REMOVED lines=54> */
.L_x_1544:
[----:B------:R-:W-:-:S05]  /*19880*/  IMAD.U32 R13, RZ, RZ, UR49 ;  /* 0x00000031ff0d7e24 */ /* 0x000fca000f8e00ff */
[----:B------:R-:W-:-:S13]  /*19890*/  ISETP.NE.AND P3, PT, R13, 0x1, PT ;  /* 0x000000010d00780c */ /* 0x000fda0003f65270 */
[----:B------:R-:W0:Y:S02]  /*198a0*/  @P3 LDC.64 R6, c[0x0][0x9e8] ;  /* 0x00027a00ff063b82 */ /* 0x000e240000000a00 */
[----:B0-----:R-:W-:-:S05]  /*198b0*/  @P3 IMAD.HI.U32 R6, R179, R6, RZ ;  /* 0x00000006b3063227 */ /* 0x001fca00078e00ff */
[----:B------:R-:W-:-:S07]  /*198c0*/  @P3 SHF.R.U32.HI R179, RZ, R7, R6 ;  /* 0x00000007ffb33219 */ /* 0x000fce0000011606 */
.L_x_1545:
[----:B------:R-:W-:Y:S05]  /*198d0*/  BSYNC B0 ;  /* 0x0000000000007941 */ /* 0x000fea0003800000 */
.L_x_1543:
[----:B------:R-:W-:-:S04]  /*198e0*/  IMAD R174, R179, R13, -R174 ;  /* 0x0000000db3ae7224 */ /* 0x000fc800078e0aae */
[----:B------:R-:W-:-:S05]  /*198f0*/  IMAD R174, R197, -0x2, R174 ;  /* 0xfffffffec5ae7824 */ /* 0x000fca00078e02ae */
[----:B------:R-:W-:Y:S02]  /*19900*/  VIADDMNMX R182, R174, R13, R182, PT ;  /* 0x0000000daeb67246 */ /* 0x000fe400038001b6 */
[----:B------:R-:W-:-:S07]  /*19910*/  VIMNMX R181, R181, R174, !PT ;  /* 0x000000aeb5b57248 */ /* 0x000fce0007fe0100 */
.L_x_1542:
        /* <DEDUP_REMOVED lines=49> */
[C---:B------:R-:W-:Y:S02]  /*19c30*/  ISETP.LT.OR P3, PT, R182.reuse, 0x2a, P3 ;  /* 0x0000002ab600780c */ /* 0x040fe40001f61670 */
        /* <DEDUP_REMOVED lines=14> */
[----:B------:R-:W-:Y:S02]  /*19d20*/  ISETP.LT.OR P3, PT, R182, 0x39, P3 ;  /* 0x00000039b600780c */ /* 0x000fe40001f61670 */
[----:B------:R-:W-:Y:S02]  /*19d30*/  FMNMX.FTZ R13, R6, R9, !PT ;  /* 0x00000009060d7209 */ /* 0x000fe40007810000 */
[----:B0-----:R-:W-:-:S02]  /*19d40*/  FMNMX.FTZ R9, R174, R179, !PT ;  /* 0x000000b3ae097209 */ /* 0x001fc40007810000 */
[----:B------:R-:W-:Y:S02]  /*19d50*/  FMNMX.FTZ R8, R20, R13, !PT ;  /* 0x0000000d14087209 */ /* 0x000fe40007810000 */
[----:B------:R-:W-:Y:S02]  /*19d60*/  MOV R174, UR56 ;  /* 0x0000003800ae7c02 */ /* 0x000fe40008000f00 */
[----:B------:R-:W-:Y:S02]  /*19d70*/  FMNMX.FTZ R13, R21, R8, !PT ;  /* 0x00000008150d7209 */ /* 0x000fe40007810000 */
[----:B------:R-:W-:Y:S01]  /*19d80*/  FSEL R173, R173, -INF , !P3 ;  /* 0xff800000adad7808 */ /* 0x000fe20005800000 */
[----:B------:R-:W-:-:S01]  /*19d90*/  FFMA.FTZ R8, R9, R174, -8 ;  /* 0xc100000009087423 */ /* 0x000fc200000100ae */
[----:B------:R-:W-:Y:S02]  /*19da0*/  FMNMX.FTZ R174, R154, R13, !PT ;  /* 0x0000000d9aae7209 */ /* 0x000fe40007810000 */
[----:B------:R-:W-:-:S02]  /*19db0*/  FSETP.NEU.FTZ.AND P3, PT, R9, -INF , PT ;  /* 0xff8000000900780b */ /* 0x000fc40003f7d000 */
[----:B------:R-:W-:Y:S02]  /*19dc0*/  FMNMX.FTZ R13, R155, R174, !PT ;  /* 0x000000ae9b0d7209 */ /* 0x000fe40007810000 */
[----:B------:R-:W-:Y:S02]  /*19dd0*/  FSEL R8, R8, RZ, P3 ;  /* 0x000000ff08087208 */ /* 0x000fe40001800000 */
[----:B------:R-:W-:Y:S02]  /*19de0*/  FMNMX.FTZ R174, R158, R13, !PT ;  /* 0x0000000d9eae7209 */ /* 0x000fe40007810000 */
[----:B------:R-:W-:Y:S01]  /*19df0*/  ISETP.GT.AND P2, PT, R181, 0x39, P2 ;  /* 0x00000039b500780c */ /* 0x000fe20001744270 */
[--C-:B------:R-:W-:Y:S01]  /*19e00*/  FFMA.FTZ R180, R15, UR56, -R8.reuse ;  /* 0x000000380fb47c23 */ /* 0x100fe20008010808 */
[----:B------:R-:W-:Y:S01]  /*19e10*/  FMNMX.FTZ R13, R159, R174, !PT ;  /* 0x000000ae9f0d7209 */ /* 0x000fe20007810000 */
[--C-:B------:R-:W-:Y:S01]  /*19e20*/  FFMA.FTZ R181, R152, UR56, -R8.reuse ;  /* 0x0000003898b57c23 */ /* 0x100fe20008010808 */
[----:B------:R-:W-:Y:S01]  /*19e30*/  ISETP.LT.OR P2, PT, R182, 0x3a, P2 ;  /* 0x0000003ab600780c */ /* 0x000fe20001741670 */
[----:B------:R-:W-:Y:S01]  /*19e40*/  FFMA.FTZ R14, R14, UR56, -R8 ;  /* 0x000000380e0e7c23 */ /* 0x000fe20008010808 */
[----:B------:R-:W-:-:S02]  /*19e50*/  FMNMX.FTZ R174, R162, R13, !PT ;  /* 0x0000000da2ae7209 */ /* 0x000fc40007810000 */
[----:B------:R-:W-:Y:S01]  /*19e60*/  FSEL R176, R176, -INF , !P2 ;  /* 0xff800000b0b07808 */ /* 0x000fe20005000000 */
[----:B------:R0:W-:Y:S01]  /*19e70*/  MUFU.EX2 R13, R180 ;  /* 0x000000b4000d7308 */ /* 0x0001e20000000800 */
[----:B------:R-:W-:-:S04]  /*19e80*/  FMNMX.FTZ R15, R163, R174, !PT ;  /* 0x000000aea30f7209 */ /* 0x000fc80007810000 */
[----:B------:R-:W-:-:S03]  /*19e90*/  FMNMX.FTZ R152, R166, R15, !PT ;  /* 0x0000000fa6987209 */ /* 0x000fc60007810000 */
        /* <DEDUP_REMOVED lines=18> */
[----:B------:R-:W-:Y:S04]  /*19fc0*/  MUFU.EX2 R15, R181 ;  /* 0x000000b5000f7308 */ /* 0x000fe80000000800 */
[----:B------:R-:W1:Y:S04]  /*19fd0*/  SHFL.BFLY PT, R179, R174, 0x2, 0x1f ;  /* 0x0c401f00aeb37f89 */ /* 0x000e6800000e0000 */
[----:B------:R-:W-:Y:S08]  /*19fe0*/  MUFU.EX2 R152, R152 ;  /* 0x0000009800987308 */ /* 0x000ff00000000800 */
[----:B------:R-:W-:Y:S08]  /*19ff0*/  MUFU.EX2 R153, R153 ;  /* 0x0000009900997308 */ /* 0x000ff00000000800 */
[----:B------:R-:W-:Y:S01]  /*1a000*/  MUFU.EX2 R156, R156 ;  /* 0x0000009c009c7308 */ /* 0x000fe20000000800 */
[----:B-1----:R-:W-:Y:S01]  /*1a010*/  FMNMX.FTZ R179, R174, R179, !PT ;  /* 0x000000b3aeb37209 */ /* 0x002fe20007810000 */
[----:B------:R-:W-:Y:S01]  /*1a020*/  FFMA.FTZ R174, R177, UR56, -R8 ;  /* 0x00000038b1ae7c23 */ /* 0x000fe20008010808 */
[----:B------:R-:W-:Y:S01]  /*1a030*/  FSEL R8, R9, RZ, P3 ;  /* 0x000000ff09087208 */ /* 0x000fe20001800000 */
[----:B------:R-:W-:-:S04]  /*1a040*/  IMAD.U32 R177, RZ, RZ, UR56 ;  /* 0x00000038ffb17e24 */ /* 0x000fc8000f8e00ff */
[----:B------:R-:W-:Y:S01]  /*1a050*/  MUFU.EX2 R157, R157 ;  /* 0x0000009d009d7308 */ /* 0x000fe20000000800 */
[----:B0-----:R-:W0:Y:S01]  /*1a060*/  SHFL.BFLY PT, R180, R179, 0x1, 0x1f ;  /* 0x0c201f00b3b47f89 */ /* 0x001e2200000e0000 */
[----:B------:R-:W-:-:S04]  /*1a070*/  FADD.FTZ R11, -R8, R11 ;  /* 0x0000000b080b7221 */ /* 0x000fc80000010100 */
[----:B------:R-:W-:Y:S02]  /*1a080*/  FMUL.FTZ R11, R11, UR56 ;  /* 0x000000380b0b7c20 */ /* 0x000fe40008410000 */
[----:B------:R-:W-:Y:S08]  /*1a090*/  MUFU.EX2 R160, R160 ;  /* 0x000000a000a07308 */ /* 0x000ff00000000800 */
[----:B------:R-:W1:Y:S08]  /*1a0a0*/  MUFU.EX2 R11, R11 ;  /* 0x0000000b000b7308 */ /* 0x000e700000000800 */
[----:B------:R-:W-:Y:S01]  /*1a0b0*/  MUFU.EX2 R161, R161 ;  /* 0x000000a100a17308 */ /* 0x000fe20000000800 */
[----:B0-----:R-:W-:-:S04]  /*1a0c0*/  FMNMX.FTZ R8, R179, R180, !PT ;  /* 0x000000b4b3087209 */ /* 0x001fc80007810000 */
[C---:B------:R-:W-:Y:S01]  /*1a0d0*/  FSETP.NEU.FTZ.AND P2, PT, R8.reuse, -INF , PT ;  /* 0xff8000000800780b */ /* 0x040fe20003f5d000 */
[----:B------:R-:W-:-:S02]  /*1a0e0*/  FFMA.FTZ R177, R8, R177, -8 ;  /* 0xc100000008b17423 */ /* 0x000fc400000100b1 */
[----:B------:R-:W-:Y:S01]  /*1a0f0*/  MUFU.EX2 R164, R164 ;  /* 0x000000a400a47308 */ /* 0x000fe20000000800 */
[----:B------:R-:W-:Y:S01]  /*1a100*/  FSEL R179, R8, RZ, P2 ;  /* 0x000000ff08b37208 */ /* 0x000fe20001000000 */
[----:B-1----:R-:W-:Y:S01]  /*1a110*/  FFMA.FTZ R178, R11, R3, R14 ;  /* 0x000000030bb27223 */ /* 0x002fe2000001000e */
[----:B------:R-:W-:-:S03]  /*1a120*/  FSEL R177, R177, RZ, P2 ;  /* 0x000000ffb1b17208 */ /* 0x000fc60001000000 */
[----:B------:R-:W-:Y:S01]  /*1a130*/  FADD.FTZ R179, -R179, R10 ;  /* 0x0000000ab3b37221 */ /* 0x000fe20000010100 */
[----:B------:R-:W-:-:S01]  /*1a140*/  FADD.FTZ R178, R13, R178 ;  /* 0x000000b20db27221 */ /* 0x000fc20000010000 */
[--C-:B------:R-:W-:Y:S01]  /*1a150*/  FFMA.FTZ R7, R7, UR56, -R177.reuse ;  /* 0x0000003807077c23 */ /* 0x100fe200080108b1 */
[----:B------:R-:W-:-:S01]  /*1a160*/  FFMA.FTZ R6, R6, UR56, -R177 ;  /* 0x0000003806067c23 */ /* 0x000fc200080108b1 */
[----:B------:R-:W-:Y:S01]  /*1a170*/  FMUL.FTZ R10, R179, UR56 ;  /* 0x00000038b30a7c20 */ /* 0x000fe20008410000 */
        /* <DEDUP_REMOVED lines=15> */
[----:B------:R-:W-:Y:S01]  /*1a270*/  FFMA.FTZ R176, R176, UR56, -R177 ;  /* 0x00000038b0b07c23 */ /* 0x000fe200080108b1 */
[----:B------:R-:W-:-:S03]  /*1a280*/  FADD.FTZ R177, R15, R178 ;  /* 0x000000b20fb17221 */ /* 0x000fc60000010000 */
[----:B------:R-:W1:Y:S01]  /*1a290*/  MUFU.EX2 R6, R6 ;  /* 0x0000000600067308 */ /* 0x000e620000000800 */
[----:B------:R-:W-:-:S04]  /*1a2a0*/  FADD.FTZ R178, R152, R177 ;  /* 0x000000b198b27221 */ /* 0x000fc80000010000 */
[----:B------:R-:W-:-:S03]  /*1a2b0*/  FADD.FTZ R177, R153, R178 ;  /* 0x000000b299b17221 */ /* 0x000fc60000010000 */
[----:B------:R-:W2:Y:S01]  /*1a2c0*/  MUFU.EX2 R20, R20 ;  /* 0x0000001400147308 */ /* 0x000ea20000000800 */
[----:B0-----:R-:W-:-:S01]  /*1a2d0*/  FFMA.FTZ R3, R10, R0, R7 ;  /* 0x000000000a037223 */ /* 0x001fc20000010007 */
[----:B------:R-:W-:-:S04]  /*1a2e0*/  FADD.FTZ R178, R156, R177 ;  /* 0x000000b19cb27221 */ /* 0x000fc80000010000 */
[----:B------:R-:W-:Y:S02]  /*1a2f0*/  FADD.FTZ R177, R157, R178 ;  /* 0x000000b29db17221 */ /* 0x000fe40000010000 */
[----:B------:R-:W0:Y:S01]  /*1a300*/  MUFU.EX2 R21, R21 ;  /* 0x0000001500157308 */ /* 0x000e220000000800 */
[----:B-1----:R-:W-:-:S01]  /*1a310*/  FADD.FTZ R3, R6, R3 ;  /* 0x0000000306037221 */ /* 0x002fc20000010000 */
[----:B------:R-:W-:-:S04]  /*1a320*/  FADD.FTZ R178, R160, R177 ;  /* 0x000000b1a0b27221 */ /* 0x000fc80000010000 */
[----:B------:R-:W-:Y:S02]  /*1a330*/  FADD.FTZ R177, R161, R178 ;  /* 0x000000b2a1b17221 */ /* 0x000fe40000010000 */
[----:B------:R-:W1:Y:S01]  /*1a340*/  MUFU.EX2 R154, R154 ;  /* 0x0000009a009a7308 */ /* 0x000e620000000800 */
[----:B--2---:R-:W-:-:S01]  /*1a350*/  FADD.FTZ R0, R20, R3 ;  /* 0x0000000314007221 */ /* 0x004fc20000010000 */
[----:B------:R-:W-:-:S06]  /*1a360*/  FADD.FTZ R178, R164, R177 ;  /* 0x000000b1a4b27221 */ /* 0x000fcc0000010000 */
        /* <DEDUP_REMOVED lines=35> */
[----:B0-----:R-:W-:Y:S01]  /*1a5a0*/  FADD.FTZ R0, R176, R177 ;  /* 0x000000b1b0007221 */ /* 0x001fe20000010000 */
[----:B------:R-:W-:Y:S06]  /*1a5b0*/  @!P0 BRA `(.L_x_1546) ;  /* 0x0000000000048947 */ /* 0x000fec0003800000 */
[----:B------:R-:W-:Y:S01]  /*1a5c0*/  BPT.TRAP 0x1 ;  /* 0x000000040000795c */ /* 0x000fe20000300000 */
.L_x_1546:
[----:B------:R-:W-:Y:S01]  /*1a5d0*/  F2FP.SATFINITE.E4M3.F32.PACK_AB_MERGE_C R20, R21, R20, RZ ;  /* 0x000000141514723e */ /* 0x000fe200048070ff */
[----:B------:R-:W-:Y:S01]  /*1a5e0*/  IMAD R21, R199, 0x8, R16 ;  /* 0x00000008c7157824 */ /* 0x000fe200078e0210 */
[----:B------:R-:W-:Y:S01]  /*1a5f0*/  ISETP.GT.AND P2, PT, R5, R201, PT ;  /* 0x000000c90500720c */ /* 0x000fe20003f44270 */
[----:B------:R-:W-:Y:S01]  /*1a600*/  FMUL.FTZ R24, R24, R11 ;  /* 0x0000000b18187220 */ /* 0x000fe20000410000 */
[----:B------:R-:W-:Y:S01]  /*1a610*/  F2FP.SATFINITE.E4M3.F32.PACK_AB_MERGE_C R189, R6, R7, R20 ;  /* 0x0000000706bd723e */ /* 0x000fe20004807014 */
[----:B------:R-:W-:Y:S01]  /*1a620*/  IMAD.U32 R7, RZ, RZ, UR42 ;  /* 0x0000002aff077e24 */ /* 0x000fe2000f8e00ff */
[----:B------:R-:W-:Y:S01]  /*1a630*/  F2FP.SATFINITE.E4M3.F32.PACK_AB_MERGE_C R15, R152, R15, RZ ;  /* 0x0000000f980f723e */ /* 0x000fe200048070ff */
[----:B------:R-:W-:Y:S01]  /*1a640*/  VIADD R6, R21, 0x28460 ;  /* 0x0002846015067836 */ /* 0x000fe20000000000 */
[----:B------:R-:W-:Y:S01]  /*1a650*/  F2FP.SATFINITE.E4M3.F32.PACK_AB_MERGE_C R157, R160, R157, RZ ;  /* 0x0000009da09d723e */ /* 0x000fe200048070ff */
[-C--:B------:R-:W-:Y:S01]  /*1a660*/  FMUL.FTZ R25, R25, R11.reuse ;  /* 0x0000000b19197220 */ /* 0x080fe20000410000 */
[----:B------:R-:W-:Y:S01]  /*1a670*/  F2FP.SATFINITE.E4M3.F32.PACK_AB_MERGE_C R158, R159, R158, RZ ;  /* 0x0000009e9f9e723e */ /* 0x000fe200048070ff */
        /* <DEDUP_REMOVED lines=8> */
[----:B------:R-:W-:Y:S01]  /*1a700*/  FMUL.FTZ R33, R33, R11 ;  /* 0x0000000b21217220 */ /* 0x000fe20000410000 */
[----:B------:R-:W-:Y:S01]  /*1a710*/  F2FP.SATFINITE.E4M3.F32.PACK_AB_MERGE_C R173, R176, R173, RZ ;  /* 0x000000adb0ad723e */ /* 0x000fe200048070ff */
        /* <DEDUP_REMOVED lines=135> */
[----:B------:R-:W-:-:S07]  /*1af90*/  IMAD.MOV.U32 R199, RZ, RZ, R12 ;  /* 0x000000ffffc77224 */ /* 0x000fce00078e000c */
.L_x_1528:
[----:B------:R-:W-:Y:S05]  /*1afa0*/  WARPSYNC.ALL ;  /* 0x0000000000007948 */ /* 0x000fea0003800000 */
[----:B------:R-:W-:Y:S06]  /*1afb0*/  BAR.ARV 0x8, 0x180 ;  /* 0x0206000000007b1d */ /* 0x000fec0000002000 */
[----:B------:R-:W-:Y:S05]  /*1afc0*/  @!P0 BRA `(.L_x_1548) ;  /* 0x0000000000048947 */ /* 0x000fea0003800000 */
[----:B------:R-:W-:Y:S01]  /*1afd0*/  BPT.TRAP 0x1 ;  /* 0x000000040000795c */ /* 0x000fe20000300000 */
.L_x_1548:
[----:B------:R-:W-:Y:S01]  /*1afe0*/  IMAD R12, R199, 0x8, R16 ;  /* 0x00000008c70c7824 */ /* 0x000fe200078e0210 */
[----:B------:R-:W-:-:S04]  /*1aff0*/  SHF.L.U32 R5, R193, 0x1f, RZ ;  /* 0x0000001fc1057819 */ /* 0x000fc800000006ff */
[----:B------:R0:W1:Y:S01]  /*1b000*/  SYNCS.PHASECHK.TRANS64.TRYWAIT P1, [R12+URZ+0x28450], R5 ;  /* 0x028450050c0075a7 */ /* 0x000062000802017f */
[----:B------:R-:W-:Y:S05]  /*1b010*/  @!P0 BRA `(.L_x_1549) ;  /* 0x0000000000048947 */ /* 0x000fea0003800000 */
[----:B------:R-:W-:Y:S01]  /*1b020*/  BPT.TRAP 0x1 ;  /* 0x000000040000795c */ /* 0x000fe20000300000 */
.L_x_1549:
[----:B-1----:R-:W-:Y:S05]  /*1b030*/  @P1 BRA `(.L_x_1550) ;  /* 0x0000000000081947 */ /* 0x002fea0003800000 */
[----:B------:R-:W1:Y:S02]  /*1b040*/  SYNCS.PHASECHK.TRANS64.TRYWAIT P1, [R12+URZ+0x28450], R5 ;  /* 0x028450050c0075a7 */ /* 0x000e64000802017f */
[----:B-1----:R-:W-:Y:S05]  /*1b050*/  @!P1 BRA `(.L_x_1551) ;  /* 0x000000cc00dc9947 */ /* 0x002fea0003800000 */
.L_x_1550:
[----:B------:R-:W-:Y:S05]  /*1b060*/  WARPSYNC.ALL ;  /* 0x0000000000007948 */ /* 0x000fea0003800000 */
[----:B------:R-:W-:Y:S01]  /*1b070*/  ULDC.64 UR4, c[0x0][0x9a0] ;  /* 0x0002680000047ab9 */ /* 0x000fe20000000a00 */
[----:B------:R-:W-:Y:S01]  /*1b080*/  VIADD R16, R16, 0x8000 ;  /* 0x0000800010107836 */ /* 0x000fe20000000000 */
[----:B------:R-:W-:Y:S01]  /*1b090*/  ISETP.NE.U32.AND P1, PT, RZ, UR4, PT ;  /* 0x00000004ff007c0c */ /* 0x000fe2000bf25070 */
[----:B------:R-:W-:-:S03]  /*1b0a0*/  WARPGROUP.ARRIVE ;  /* 0x00000000000079c5 */ /* 0x000fc60000000000 */
[----:B------:R-:W-:Y:S02]  /*1b0b0*/  ISETP.NE.AND.EX P1, PT, RZ, UR5, PT, P1 ;  /* 0x00000005ff007c0c */ /* 0x000fe4000bf25310 */
[----:B------:R-:W-:-:S04]  /*1b0c0*/  SHF.R.U32.HI R16, RZ, 0x4, R16 ;  /* 0x00000004ff107819 */ /* 0x000fc80000011610 */
[----:B------:R-:W-:-:S04]  /*1b0d0*/  LOP3.LUT R16, R16, 0x3fff, RZ, 0xc0, !PT ;  /* 0x00003fff10107812 */ /* 0x000fc800078ec0ff */
[----:B------:R-:W-:-:S03]  /*1b0e0*/  LOP3.LUT R16, R16, 0x10000, RZ, 0xfc, !PT ;  /* 0x0001000010107812 */ /* 0x000fc600078efcff */
[----:B01----:R-:W0:Y:S01]  /*1b0f0*/  @P1 LDC.64 R4, c[0x0][0x9c8] ;  /* 0x00027200ff041b82 */ /* 0x003e220000000a00 */
[----:B------:R-:W-:Y:S01]  /*1b100*/  @P1 SHF.R.S32.HI R7, RZ, 0x1f, R203 ;  /* 0x0000001fff071819 */ /* 0x000fe200000114cb */
[----:B------:R-:W-:Y:S01]  /*1b110*/  IMAD R6, R199, 0x400, R16 ;  /* 0x00000400c7067824 */ /* 0x000fe200078e0210 */
[----:B------:R-:W-:-:S04]  /*1b120*/  @P1 SHF.R.S32.HI R13, RZ, 0x1f, R202 ;  /* 0x0000001fff0d1819 */ /* 0x000fc800000114ca */
[----:B------:R-:W-:Y:S01]  /*1b130*/  R2UR UR6, R6 ;  /* 0x00000000060672ca */ /* 0x000fe200000e0000 */
[----:B------:R-:W1:Y:S01]  /*1b140*/  @P1 LDC.64 R10, c[0x0][0x9d0] ;  /* 0x00027400ff0a1b82 */ /* 0x000e620000000a00 */
[----:B0-----:R-:W-:Y:S02]  /*1b150*/  @P1 IMAD R2, R7, R4, RZ ;  /* 0x0000000407021224 */ /* 0x001fe400078e02ff */
[----:B------:R-:W-:-:S05]  /*1b160*/  IMAD.MOV.U32 R7, RZ, RZ, -0x7fffffe0 ;  /* 0x80000020ff077424 */ /* 0x000fca00078e00ff */
[----:B------:R-:W-:Y:S01]  /*1b170*/  R2UR UR7, R7 ;  /* 0x00000000070772ca */ /* 0x000fe200000e0000 */
[C---:B------:R-:W-:Y:S02]  /*1b180*/  @P1 IMAD R7, R203.reuse, R5, R2 ;  /* 0x00000005cb071224 */ /* 0x040fe400078e0202 */
[----:B------:R-:W-:-:S04]  /*1b190*/  @P1 IMAD.WIDE.U32 R4, R203, R4, RZ ;  /* 0x00000004cb041225 */ /* 0x000fc800078e00ff */
[-C--:B-1----:R-:W-:Y:S02]  /*1b1a0*/  @P1 IMAD R2, R13, R10.reuse, RZ ;  /* 0x0000000a0d021224 */ /* 0x082fe400078e02ff */
[----:B------:R-:W-:Y:S02]  /*1b1b0*/  @P1 IMAD.IADD R5, R5, 0x1, R7 ;  /* 0x0000000105051824 */ /* 0x000fe400078e0207 */
[C---:B------:R-:W-:Y:S02]  /*1b1c0*/  @P1 IMAD R11, R202.reuse, R11, R2 ;  /* 0x0000000bca0b1224 */ /* 0x040fe400078e0202 */
[----:B------:R-:W-:Y:S01]  /*1b1d0*/  QGMMA.64x256x32.F32.E4M3.E4M3 R24, R188, gdesc[UR4], R24, gsb0 ;  /* 0x03e00004bc187df3 */ /* 0x000fe20008000818 */
[----:B------:R-:W-:-:S04]  /*1b1e0*/  @P1 IMAD.WIDE.U32 R4, R202, R10, R4 ;  /* 0x0000000aca041225 */ /* 0x000fc800078e0004 */
[----:B------:R-:W-:Y:S01]  /*1b1f0*/  @P1 IMAD.IADD R5, R5, 0x1, R11 ;  /* 0x0000000105051824 */ /* 0x000fe200078e020b */
[----:B------:R-:W-:-:S04]  /*1b200*/  @P1 LEA R10, P2, R4, UR4, 0x2 ;  /* 0x00000004040a1c11 */ /* 0x000fc8000f8410ff */
[----:B------:R-:W-:Y:S01]  /*1b210*/  @P1 LEA.HI.X R11, R4, UR5, R5, 0x2, P2 ;  /* 0x00000005040b1c11 */ /* 0x000fe200090f1405 */
[----:B------:R-:W-:-:S06]  /*1b220*/  IMAD.MOV.U32 R4, RZ, RZ, 0x3f800000 ;  /* 0x3f800000ff047424 */ /* 0x000fcc00078e00ff */
[----:B------:R0:W2:Y:S01]  /*1b230*/  @P1 LDG.E R4, desc[UR46][R10.64] ;  /* 0x0000002e0a041981 */ /* 0x0000a2000c1e1900 */
[----:B------:R-:W-:Y:S01]  /*1b240*/  IMAD.MOV.U32 R7, RZ, RZ, -0x7fffffe0 ;  /* 0x80000020ff077424 */ /* 0x000fe200078e00ff */
[----:B------:R-:W-:-:S04]  /*1b250*/  IADD3 R6, R6, 0x2, RZ ;  /* 0x0000000206067810 */ /* 0x000fc80007ffe0ff */
        /* <DEDUP_REMOVED lines=40> */
.L_x_1552:
[-C--:B------:R-:W-:Y:S01]  /*1b4e0*/  FMUL.FTZ R6, R37, R3.reuse ;  /* 0x0000000325067220 */ /* 0x080fe20000410000 */
[-C--:B------:R-:W-:Y:S01]  /*1b4f0*/  FMUL.FTZ R37, R84, R3.reuse ;  /* 0x0000000354257220 */ /* 0x080fe20000410000 */
[-C--:B------:R-:W-:Y:S01]  /*1b500*/  FMUL.FTZ R84, R117, R3.reuse ;  /* 0x0000000375547220 */ /* 0x080fe20000410000 */
[-C--:B------:R-:W-:Y:S01]  /*1b510*/  FMUL.FTZ R8, R45, R3.reuse ;  /* 0x000000032d087220 */ /* 0x080fe20000410000 */
[-C--:B------:R-:W-:Y:S01]  /*1b520*/  FMUL.FTZ R117, R38, R10.reuse ;  /* 0x0000000a26757220 */ /* 0x080fe20000410000 */
[----:B------:R-:W-:Y:S02]  /*1b530*/  VIADD R199, R199, 0x1 ;  /* 0x00000001c7c77836 */ /* 0x000fe40000000000 */
[-C--:B------:R-:W-:Y:S01]  /*1b540*/  FMUL.FTZ R45, R92, R3.reuse ;  /* 0x000000035c2d7220 */ /* 0x080fe20000410000 */
[-C--:B------:R-:W-:Y:S01]  /*1b550*/  FMUL.FTZ R38, R39, R10.reuse ;  /* 0x0000000a27267220 */ /* 0x080fe20000410000 */
[----:B------:R-:W-:Y:S01]  /*1b560*/  FMUL.FTZ R92, R125, R3 ;  /* 0x000000037d5c7220 */ /* 0x000fe20000410000 */
[----:B------:R-:W-:Y:S01]  /*1b570*/  FMUL.FTZ R39, R46, R10 ;  /* 0x0000000a2e277220 */ /* 0x000fe20000410000 */
[----:B------:R-:W-:-:S02]  /*1b580*/  VIADD R12, R12, 0x28460 ;  /* 0x000284600c0c7836 */ /* 0x000fc40000000000 */
[-C--:B------:R-:W-:Y:S01]  /*1b590*/  FMUL.FTZ R46, R47, R10.reuse ;  /* 0x0000000a2f2e7220 */ /* 0x080fe20000410000 */
[-C--:B------:R-:W-:Y:S01]  /*1b5a0*/  FMUL.FTZ R125, R94, R10.reuse ;  /* 0x0000000a5e7d7220 */ /* 0x080fe20000410000 */
[----:B------:R-:W-:Y:S01]  /*1b5b0*/  MOV R5, UR42 ;  /* 0x0000002a00057c02 */ /* 0x000fe20008000f00 */
        /* <DEDUP_REMOVED lines=9> */
[----:B------:R-:W-:Y:S01]  /*1b650*/  PRMT R12, R5, 0x654, R12 ;  /* 0x00000654050c7816 */ /* 0x000fe2000000000c */
        /* <DEDUP_REMOVED lines=73> */
[-C--:B0-----:R-:W-:Y:S01]  /*1baf0*/  FMUL.FTZ R12, R27, R10.reuse ;  /* 0x0000000a1b0c7220 */ /* 0x081fe20000410000 */
        /* <DEDUP_REMOVED lines=40> */
[----:B------:R-:W-:-:S11]  /*1bd80*/  SEL R199, R199, RZ, P1 ;  /* 0x000000ffc7c77207 */ /* 0x000fd60000800000 */
.L_x_1422:
[----:B------:R-:W-:Y:S05]  /*1bd90*/  WARPSYNC.ALL ;  /* 0x0000000000007948 */ /* 0x000fea0003800000 */
[----:B------:R-:W0:Y:S08]  /*1bda0*/  S2UR UR42, SR_CgaCtaId ;  /* 0x00000000002a79c3 */ /* 0x000e300000008800 */
[----:B------:R-:W-:Y:S06]  /*1bdb0*/  BAR.SYNC.DEFER_BLOCKING 0x5, 0x180 ;  /* 0x0146000000007b1d */ /* 0x000fec0000010000 */
[----:B------:R-:W-:Y:S01]  /*1bdc0*/  UMOV UR4, 0x400 ;  /* 0x0000040000047882 */ /* 0x000fe20000000000 */
[----:B------:R-:W-:Y:S01]  /*1bdd0*/  BSSY B0, `(.L_x_1553) ;  /* 0x0000391000007945 */ /* 0x000fe20003800000 */
[----:B0-----:R-:W-:-:S06]  /*1bde0*/  ULEA UR4, UR42, UR4, 0x18 ;  /* 0x000000042a047291 */ /* 0x001fcc000f8ec03f */
[----:B------:R-:W-:-:S05]  /*1bdf0*/  IMAD.U32 R16, RZ, RZ, UR4 ;  /* 0x00000004ff107e24 */ /* 0x000fca000f8e00ff */
[----:B------:R0:W1:Y:S01]  /*1be00*/  LDS.128 R200, [R16+0x284d0] ;  /* 0x0284d00010c87984 */ /* 0x0000620000000c00 */
[----:B------:R-:W-:Y:S06]  /*1be10*/  BAR.ARV 0x4, 0x180 ;  /* 0x0106000000007b1d */ /* 0x000fec0000002000 */
[----:B------:R-:W-:Y:S05]  /*1be20*/  @P0 BRA `(.L_x_1554) ;  /* 0x0000002800d40947 */ /* 0x000fea0003800000 */
[----:B-----5:R-:W2:Y:S01]  /*1be30*/  S2R R87, SR_TID.X ;  /* 0x0000000000577919 */ /* 0x020ea20000002100 */
[----:B------:R-:W-:Y:S01]  /*1be40*/  ULDC.64 UR4, c[0x4][0x38] ;  /* 0x01000e0000047ab9 */ /* 0x000fe20000000a00 */
[----:B--2---:R-:W-:-:S05]  /*1be50*/  IMAD.SHL.U32 R3, R87, 0x4, RZ ;  /* 0x0000000457037824 */ /* 0x004fca00078e00ff */
[----:B------:R-:W-:-:S04]  /*1be60*/  LOP3.LUT R3, R3, 0xc, RZ, 0xc0, !PT ;  /* 0x0000000c03037812 */ /* 0x000fc800078ec0ff */
[----:B------:R-:W-:-:S05]  /*1be70*/  IADD3 R26, P0, R3, UR4, RZ ;  /* 0x00000004031a7c10 */ /* 0x000fca000ff1e0ff */
[----:B------:R-:W-:-:S05]  /*1be80*/  IMAD.X R27, RZ, RZ, UR5, P0 ;  /* 0x00000005ff1b7e24 */ /* 0x000fca00080e06ff */
[----:B------:R2:W5:Y:S01]  /*1be90*/  LDG.E.CONSTANT R3, desc[UR46][R26.64] ;  /* 0x0000002e1a037981 */ /* 0x000562000c1e9900 */
[----:B------:R-:W-:Y:S01]  /*1bea0*/  F2FP.BF16.F32.PACK_AB R4, R4, R25 ;  /* 0x000000190404723e */ /* 0x000fe200000010ff */
[----:B------:R-:W-:Y:S01]  /*1beb0*/  UMOV UR4, 0xffffffff ;  /* 0xffffffff00047882 */ /* 0x000fe20000000000 */
[----:B------:R-:W-:Y:S02]  /*1bec0*/  F2FP.BF16.F32.PACK_AB R25, R11, R48 ;  /* 0x000000300b19723e */ /* 0x000fe400000010ff */
[----:B------:R-:W-:Y:S02]  /*1bed0*/  F2FP.BF16.F32.PACK_AB R11, R54, R51 ;  /* 0x00000033360b723e */ /* 0x000fe400000010ff */
[----:B------:R-:W-:Y:S02]  /*1bee0*/  F2FP.BF16.F32.PACK_AB R51, R76, R105 ;  /* 0x000000694c33723e */ /* 0x000fe400000010ff */
[----:B------:R-:W-:Y:S02]  /*1bef0*/  F2FP.BF16.F32.PACK_AB R120, R77, R120 ;  /* 0x000000784d78723e */ /* 0x000fe400000010ff */
[----:B--2---:R-:W-:-:S02]  /*1bf00*/  F2FP.BF16.F32.PACK_AB R27, R60, R13 ;  /* 0x0000000d3c1b723e */ /* 0x004fc400000010ff */
[----:B------:R-:W2:Y:S01]  /*1bf10*/  S2R R13, SR_SWINHI ;  /* 0x00000000000d7919 */ /* 0x000ea20000002f00 */
        /* <DEDUP_REMOVED lines=11> */
[----:B------:R-:W-:-:S02]  /*1bfd0*/  LOP3.LUT P0, R6, R87, 0x3, RZ, 0xc0, !PT ;  /* 0x0000000357067812 */ /* 0x000fc4000780c0ff */
[----:B------:R-:W-:Y:S02]  /*1bfe0*/  F2FP.BF16.F32.PACK_AB R65, R79, R82 ;  /* 0x000000524f41723e */ /* 0x000fe400000010ff */
[----:B------:R-:W-:Y:S02]  /*1bff0*/  F2FP.BF16.F32.PACK_AB R42, R39, R42 ;  /* 0x0000002a272a723e */ /* 0x000fe400000010ff */
[----:B------:R-:W-:Y:S02]  /*1c000*/  F2FP.BF16.F32.PACK_AB R57, R38, R35 ;  /* 0x000000232639723e */ /* 0x000fe400000010ff */
[----:B------:R-:W-:Y:S02]  /*1c010*/  F2FP.BF16.F32.PACK_AB R39, R37, R80 ;  /* 0x000000502527723e */ /* 0x000fe400000010ff */
[----:B------:R-:W-:Y:S02]  /*1c020*/  MOV R76, R16 ;  /* 0x00000010004c7202 */ /* 0x000fe40000000f00 */
[----:B--2---:R-:W-:-:S02]  /*1c030*/  MOV R77, R13 ;  /* 0x0000000d004d7202 */ /* 0x004fc40000000f00 */
[----:B------:R-:W-:Y:S02]  /*1c040*/  F2FP.BF16.F32.PACK_AB R113, R84, R113 ;  /* 0x000000715471723e */ /* 0x000fe400000010ff */
[----:B------:R-:W-:Y:S01]  /*1c050*/  F2FP.BF16.F32.PACK_AB R38, R78, R75 ;  /* 0x0000004b4e26723e */ /* 0x000fe200000010ff */
[----:B------:R-:W-:Y:S01]  /*1c060*/  IMAD.WIDE R68, R233, 0x2, R76 ;  /* 0x00000002e9447825 */ /* 0x000fe200078e024c */
[----:B------:R-:W-:Y:S02]  /*1c070*/  F2FP.BF16.F32.PACK_AB R50, R47, R50 ;  /* 0x000000322f32723e */ /* 0x000fe400000010ff */
[----:B------:R-:W-:Y:S02]  /*1c080*/  F2FP.BF16.F32.PACK_AB R14, R14, R49 ;  /* 0x000000310e0e723e */ /* 0x000fe400000010ff */
[C---:B------:R-:W-:Y:S02]  /*1c090*/  IADD3 R85, P3, R68.reuse, 0xc060, RZ ;  /* 0x0000c06044557810 */ /* 0x040fe40007f7e0ff */
[----:B------:R-:W-:-:S02]  /*1c0a0*/  IADD3 R83, P2, R68, 0xc040, RZ ;  /* 0x0000c04044537810 */ /* 0x000fc40007f5e0ff */
[C---:B------:R-:W-:Y:S02]  /*1c0b0*/  IADD3 R81, P1, R68.reuse, 0xc020, RZ ;  /* 0x0000c02044517810 */ /* 0x040fe40007f3e0ff */
[C---:B------:R-:W-:Y:S02]  /*1c0c0*/  IADD3 R87, P4, R68.reuse, 0x8060, RZ ;  /* 0x0000806044577810 */ /* 0x040fe40007f9e0ff */
[----:B------:R-:W-:Y:S02]  /*1c0d0*/  IADD3 R79, P5, R68, 0xc000, RZ ;  /* 0x0000c000444f7810 */ /* 0x000fe40007fbe0ff */
[----:B------:R-:W-:Y:S02]  /*1c0e0*/  LOP3.LUT R84, R85, 0x380, RZ, 0xc0, !PT ;  /* 0x0000038055547812 */ /* 0x000fe400078ec0ff */
[----:B------:R-:W-:Y:S02]  /*1c0f0*/  LOP3.LUT R82, R83, 0x380, RZ, 0xc0, !PT ;  /* 0x0000038053527812 */ /* 0x000fe400078ec0ff */
[----:B------:R-:W-:-:S02]  /*1c100*/  LOP3.LUT R80, R81, 0x380, RZ, 0xc0, !PT ;  /* 0x0000038051507812 */ /* 0x000fc400078ec0ff */
[----:B------:R-:W-:Y:S02]  /*1c110*/  LOP3.LUT R86, R87, 0x380, RZ, 0xc0, !PT ;  /* 0x0000038057567812 */ /* 0x000fe400078ec0ff */
[----:B------:R-:W-:Y:S02]  /*1c120*/  LOP3.LUT R78, R79, 0x380, RZ, 0xc0, !PT ;  /* 0x000003804f4e7812 */ /* 0x000fe400078ec0ff */
[----:B------:R-:W-:Y:S02]  /*1c130*/  SHF.R.U64 R84, R84, 0x3, RZ ;  /* 0x0000000354547819 */ /* 0x000fe400000012ff */
[----:B------:R-:W-:Y:S02]  /*1c140*/  SHF.R.U64 R82, R82, 0x3, RZ ;  /* 0x0000000352527819 */ /* 0x000fe400000012ff */
[----:B------:R-:W-:Y:S02]  /*1c150*/  SHF.R.U64 R80, R80, 0x3, RZ ;  /* 0x0000000350507819 */ /* 0x000fe400000012ff */
[----:B------:R-:W-:-:S02]  /*1c160*/  SHF.R.U64 R86, R86, 0x3, RZ ;  /* 0x0000000356567819 */ /* 0x000fc400000012ff */
[----:B------:R-:W-:Y:S02]  /*1c170*/  SHF.R.U64 R78, R78, 0x3, RZ ;  /* 0x000000034e4e7819 */ /* 0x000fe400000012ff */
[----:B------:R-:W-:Y:S01]  /*1c180*/  LOP3.LUT R84, R84, R85, RZ, 0x3c, !PT ;  /* 0x0000005554547212 */ /* 0x000fe200078e3cff */
[--C-:B------:R-:W-:Y:S01]  /*1c190*/  IMAD.X R85, RZ, RZ, R69.reuse, P3 ;  /* 0x000000ffff557224 */ /* 0x100fe200018e0645 */
[----:B------:R-:W-:Y:S01]  /*1c1a0*/  LOP3.LUT R82, R82, R83, RZ, 0x3c, !PT ;  /* 0x0000005352527212 */ /* 0x000fe200078e3cff */
[--C-:B------:R-:W-:Y:S01]  /*1c1b0*/  IMAD.X R83, RZ, RZ, R69.reuse, P2 ;  /* 0x000000ffff537224 */ /* 0x100fe200010e0645 */
[----:B------:R-:W-:Y:S01]  /*1c1c0*/  LOP3.LUT R80, R80, R81, RZ, 0x3c, !PT ;  /* 0x0000005150507212 */ /* 0x000fe200078e3cff */
[----:B------:R-:W-:Y:S01]  /*1c1d0*/  IMAD.X R81, RZ, RZ, R69, P1 ;  /* 0x000000ffff517224 */ /* 0x000fe200008e0645 */
[----:B------:R-:W-:Y:S02]  /*1c1e0*/  LOP3.LUT R86, R86, R87, RZ, 0x3c, !PT ;  /* 0x0000005756567212 */ /* 0x000fe400078e3cff */
[----:B------:R-:W-:-:S02]  /*1c1f0*/  F2FP.BF16.F32.PACK_AB R70, R70, R67 ;  /* 0x000000434646723e */ /* 0x000fc400000010ff */
[----:B------:R-:W-:Y:S02]  /*1c200*/  F2FP.BF16.F32.PACK_AB R104, R61, R104 ;  /* 0x000000683d68723e */ /* 0x000fe400000010ff */
[----:B------:R-:W-:Y:S01]  /*1c210*/  LOP3.LUT R78, R78, R79, RZ, 0x3c, !PT ;  /* 0x0000004f4e4e7212 */ /* 0x000fe200078e3cff */
[----:B------:R-:W-:Y:S01]  /*1c220*/  IMAD.X R79, RZ, RZ, R69, P5 ;  /* 0x000000ffff4f7224 */ /* 0x000fe200028e0645 */
[----:B------:R-:W-:Y:S02]  /*1c230*/  IADD3.X R87, RZ, R69, RZ, P4, !PT ;  /* 0x00000045ff577210 */ /* 0x000fe400027fe4ff */
[----:B------:R-:W-:Y:S02]  /*1c240*/  F2FP.BF16.F32.PACK_AB R47, R53, R96 ;  /* 0x00000060352f723e */ /* 0x000fe400000010ff */
[C---:B------:R-:W-:Y:S02]  /*1c250*/  IADD3 R75, P3, R68.reuse, 0x8040, RZ ;  /* 0x00008040444b7810 */ /* 0x040fe40007f7e0ff */
[----:B------:R-:W-:-:S02]  /*1c260*/  IADD3 R67, P2, R68, 0x8020, RZ ;  /* 0x0000802044437810 */ /* 0x000fc40007f5e0ff */
[C---:B------:R-:W-:Y:S02]  /*1c270*/  IADD3 R61, P1, R68.reuse, 0x8000, RZ ;  /* 0x00008000443d7810 */ /* 0x040fe40007f3e0ff */
[C---:B------:R-:W-:Y:S02]  /*1c280*/  IADD3 R49, P4, R68.reuse, 0x4040, RZ ;  /* 0x0000404044317810 */ /* 0x040fe40007f9e0ff */
[----:B------:R-:W-:Y:S02]  /*1c290*/  IADD3 R53, P5, R68, 0x4060, RZ ;  /* 0x0000406044357810 */ /* 0x000fe40007fbe0ff */
[----:B------:R-:W-:Y:S02]  /*1c2a0*/  F2FP.BF16.F32.PACK_AB R63, R63, R66 ;  /* 0x000000423f3f723e */ /* 0x000fe400000010ff */
[----:B------:R-:W-:Y:S02]  /*1c2b0*/  F2FP.BF16.F32.PACK_AB R71, R71, R74 ;  /* 0x0000004a4747723e */ /* 0x000fe400000010ff */
[----:B------:R-:W-:-:S02]  /*1c2c0*/  F2FP.BF16.F32.PACK_AB R43, R52, R89 ;  /* 0x00000059342b723e */ /* 0x000fc400000010ff */
        /* <DEDUP_REMOVED lines=15> */
[--C-:B------:R-:W-:Y:S01]  /*1c3c0*/  IMAD.X R61, RZ, RZ, R69.reuse, P1 ;  /* 0x000000ffff3d7224 */ /* 0x100fe200008e0645 */
[----:B------:R-:W-:Y:S01]  /*1c3d0*/  LOP3.LUT R48, R48, R49, RZ, 0x3c, !PT ;  /* 0x0000003130307212 */ /* 0x000fe200078e3cff */
[----:B------:R-:W-:Y:S01]  /*1c3e0*/  IMAD.X R49, RZ, RZ, R69, P4 ;  /* 0x000000ffff317224 */ /* 0x000fe200020e0645 */
[----:B------:R-:W-:-:S02]  /*1c3f0*/  F2FP.BF16.F32.PACK_AB R72, R29, R72 ;  /* 0x000000481d48723e */ /* 0x000fc400000010ff */
[----:B------:R-:W-:Y:S02]  /*1c400*/  F2FP.BF16.F32.PACK_AB R88, R45, R88 ;  /* 0x000000582d58723e */ /* 0x000fe400000010ff */
[----:B------:R-:W-:Y:S01]  /*1c410*/  LOP3.LUT R52, R52, R53, RZ, 0x3c, !PT ;  /* 0x0000003534347212 */ /* 0x000fe200078e3cff */
[----:B------:R-:W-:Y:S01]  /*1c420*/  IMAD.X R53, RZ, RZ, R69, P5 ;  /* 0x000000ffff357224 */ /* 0x000fe200028e0645 */
[----:B------:R-:W-:Y:S02]  /*1c430*/  F2FP.BF16.F32.PACK_AB R5, R5, R24 ;  /* 0x000000180505723e */ /* 0x000fe400000010ff */
[----:B------:R-:W-:Y:S02]  /*1c440*/  F2FP.BF16.F32.PACK_AB R12, R31, R12 ;  /* 0x0000000c1f0c723e */ /* 0x000fe400000010ff */
[----:B------:R-:W-:Y:S02]  /*1c450*/  ISETP.EQ.OR P0, PT, R6, 0x3, !P0 ;  /* 0x000000030600780c */ /* 0x000fe40004702670 */
[----:B------:R-:W-:-:S02]  /*1c460*/  IADD3 R45, P3, R68, 0x4020, RZ ;  /* 0x00004020442d7810 */ /* 0x000fc40007f7e0ff */
[C---:B------:R-:W-:Y:S02]  /*1c470*/  IADD3 R37, P2, R68.reuse, 0x4000, RZ ;  /* 0x0000400044257810 */ /* 0x040fe40007f5e0ff */
[C---:B------:R-:W-:Y:S02]  /*1c480*/  IADD3 R33, P1, R68.reuse, 0x60, RZ ;  /* 0x0000006044217810 */ /* 0x040fe40007f3e0ff */
[C---:B------:R-:W-:Y:S02]  /*1c490*/  IADD3 R29, P4, R68.reuse, 0x20, RZ ;  /* 0x00000020441d7810 */ /* 0x040fe40007f9e0ff */
[----:B------:R-:W-:Y:S02]  /*1c4a0*/  IADD3 R31, P5, R68, 0x40, RZ ;  /* 0x00000040441f7810 */ /* 0x000fe40007fbe0ff */
[----:B------:R-:W-:Y:S02]  /*1c4b0*/  F2FP.BF16.F32.PACK_AB R7, R7, R32 ;  /* 0x000000200707723e */ /* 0x000fe400000010ff */
[----:B------:R-:W-:-:S02]  /*1c4c0*/  F2FP.BF16.F32.PACK_AB R35, R36, R73 ;  /* 0x000000492423723e */ /* 0x000fc400000010ff */
[----:B------:R-:W-:Y:S02]  /*1c4d0*/  F2FP.BF16.F32.PACK_AB R109, R30, R109 ;  /* 0x0000006d1e6d723e */ /* 0x000fe400000010ff */
[----:B------:R-:W-:Y:S02]  /*1c4e0*/  SEL R13, R5, R4, P0 ;  /* 0x00000004050d7207 */ /* 0x000fe40000000000 */
[----:B------:R-:W-:Y:S02]  /*1c4f0*/  LOP3.LUT R44, R45, 0x380, RZ, 0xc0, !PT ;  /* 0x000003802d2c7812 */ /* 0x000fe400078ec0ff */
[----:B------:R-:W-:Y:S02]  /*1c500*/  LOP3.LUT R36, R37, 0x380, RZ, 0xc0, !PT ;  /* 0x0000038025247812 */ /* 0x000fe400078ec0ff */
[----:B------:R-:W-:Y:S02]  /*1c510*/  LOP3.LUT R32, R33, 0x380, RZ, 0xc0, !PT ;  /* 0x0000038021207812 */ /* 0x000fe400078ec0ff */
[----:B------:R-:W-:-:S02]  /*1c520*/  LOP3.LUT R28, R29, 0x380, RZ, 0xc0, !PT ;  /* 0x000003801d1c7812 */ /* 0x000fc400078ec0ff */
[----:B------:R-:W-:Y:S02]  /*1c530*/  SEL R4, R4, R5, P0 ;  /* 0x0000000504047207 */ /* 0x000fe40000000000 */
[----:B------:R-:W-:Y:S02]  /*1c540*/  LOP3.LUT R30, R31, 0x380, RZ, 0xc0, !PT ;  /* 0x000003801f1e7812 */ /* 0x000fe400078ec0ff */
[----:B------:R-:W-:Y:S02]  /*1c550*/  LOP3.LUT R5, R68, 0x380, RZ, 0xc0, !PT ;  /* 0x0000038044057812 */ /* 0x000fe400078ec0ff */
[----:B------:R-:W-:Y:S02]  /*1c560*/  SHF.R.U64 R44, R44, 0x3, RZ ;  /* 0x000000032c2c7819 */ /* 0x000fe400000012ff */
[----:B------:R-:W-:Y:S02]  /*1c570*/  SHF.R.U64 R36, R36, 0x3, RZ ;  /* 0x0000000324247819 */ /* 0x000fe400000012ff */
[----:B------:R-:W-:-:S02]  /*1c580*/  SHF.R.U64 R32, R32, 0x3, RZ ;  /* 0x0000000320207819 */ /* 0x000fc400000012ff */
        /* <DEDUP_REMOVED lines=13> */
[----:B------:R-:W-:Y:S02]  /*1c660*/  IADD3.X R31, RZ, R69, RZ, P5, !PT ;  /* 0x00000045ff1f7210 */ /* 0x000fe40002ffe4ff */
        /* <DEDUP_REMOVED lines=9> */
[----:B------:R-:W-:-:S02]  /*1c700*/  MOV R98, R86 ;  /* 0x0000005600627202 */ /* 0x000fc40000000f00 */
        /* <DEDUP_REMOVED lines=31> */
[----:B------:R-:W-:Y:S01]  /*1c900*/  MOV R73, R28 ;  /* 0x0000001c00497202 */ /* 0x000fe20000000f00 */
[----:B------:R-:W-:Y:S06]  /*1c910*/  BRA.DIV UR4, `(.L_x_1555) ;  /* 0x000000b604c07947 */ /* 0x000fec000b800000 */
[----:B------:R-:W-:Y:S02]  /*1c920*/  SEL R30, R27, R20, P0 ;  /* 0x000000141b1e7207 */ /* 0x000fe40000000000 */
[----:B------:R-:W-:Y:S02]  /*1c930*/  SEL R24, R7, R10, P0 ;  /* 0x0000000a07187207 */ /* 0x000fe40000000000 */
[----:B------:R-:W-:Y:S02]  /*1c940*/  SEL R27, R20, R27, P0 ;  /* 0x0000001b141b7207 */ /* 0x000fe40000000000 */
[----:B------:R-:W-:Y:S01]  /*1c950*/  SEL R36, R72, R35, P0 ;  /* 0x0000002348247207 */ /* 0x000fe20000000000 */
[----:B-----5:R-:W-:Y:S01]  /*1c960*/  SHFL.IDX PT, R30, R30, R3, 0x1c1f ;  /* 0x001c1f031e1e7589 */ /* 0x020fe200000e0000 */
[----:B------:R-:W-:Y:S02]  /*1c970*/  SEL R31, R35, R72, P0 ;  /* 0x00000048231f7207 */ /* 0x000fe40000000000 */
[----:B------:R-:W-:Y:S01]  /*1c980*/  SEL R7, R10, R7, P0 ;  /* 0x000000070a077207 */ /* 0x000fe20000000000 */
[----:B------:R-:W-:Y:S01]  /*1c990*/  SHFL.IDX PT, R24, R24, R3, 0x1c1f ;  /* 0x001c1f0318187589 */ /* 0x000fe200000e0000 */
[----:B------:R-:W-:-:S02]  /*1c9a0*/  SEL R26, R40, R41, P0 ;  /* 0x00000029281a7207 */ /* 0x000fc40000000000 */
        /* <DEDUP_REMOVED lines=8> */
[----:B------:R-:W-:Y:S02]  /*1ca30*/  LOP3.LUT R20, R3, 0x2, RZ, 0x3c, !PT ;  /* 0x0000000203147812 */ /* 0x000fe400078e3cff */
        /* <DEDUP_REMOVED lines=53> */
[----:B------:R-:W3:Y:S01]  /*1cd90*/  SHFL.IDX PT, R58, R56, R3, 0x1c1f ;  /* 0x001c1f03383a7589 */ /* 0x000ee200000e0000 */
[----:B------:R-:W-:Y:S02]  /*1cda0*/  SEL R63, R38, R71, P0 ;  /* 0x00000047263f7207 */ /* 0x000fe40000000000 */
[----:B------:R-:W-:Y:S01]  /*1cdb0*/  SEL R108, R105, R118, P0 ;  /* 0x00000076696c7207 */ /* 0x000fe20000000000 */
[----:B------:R-:W4:Y:S01]  /*1cdc0*/  SHFL.IDX PT, R38, R36, R3, 0x1c1f ;  /* 0x001c1f0324267589 */ /* 0x000f2200000e0000 */
        /* <DEDUP_REMOVED lines=8> */
[----:B------:R0:W1:Y:S01]  /*1ce50*/  SHFL.IDX PT, R21, R8, R20, 0x1c1f ;  /* 0x001c1f1408157589 */ /* 0x00006200000e0000 */
[----:B------:R-:W-:Y:S02]  /*1ce60*/  SEL R107, R124, R107, P0 ;  /* 0x0000006b7c6b7207 */ /* 0x000fe40000000000 */
[----:B------:R-:W-:Y:S01]  /*1ce70*/  SEL R109, R126, R127, P0 ;  /* 0x0000007f7e6d7207 */ /* 0x000fe20000000000 */
[----:B------:R-:W1:Y:S01]  /*1ce80*/  SHFL.IDX PT, R62, R60, R3, 0x1c1f ;  /* 0x001c1f033c3e7589 */ /* 0x000e6200000e0000 */
[----:B------:R-:W-:-:S02]  /*1ce90*/  SEL R111, R132, R111, P0 ;  /* 0x0000006f846f7207 */ /* 0x000fc40000000000 */
[----:B------:R-:W-:Y:S01]  /*1cea0*/  SEL R6, R135, R134, P0 ;  /* 0x0000008687067207 */ /* 0x000fe20000000000 */
[----:B------:R-:W1:Y:S01]  /*1ceb0*/  SHFL.IDX PT, R35, R35, R20, 0x1c1f ;  /* 0x001c1f1423237589 */ /* 0x000e6200000e0000 */
[----:B------:R-:W-:Y:S02]  /*1cec0*/  SEL R5, R134, R135, P0 ;  /* 0x0000008786057207 */ /* 0x000fe40000000000 */
[----:B--2---:R-:W-:Y:S01]  /*1ced0*/  SEL R4, R9, R10, P0 ;  /* 0x0000000a09047207 */ /* 0x004fe20000000000 */
[----:B------:R-:W2:Y:S01]  /*1cee0*/  SHFL.IDX PT, R37, R37, R20, 0x1c1f ;  /* 0x001c1f1425257589 */ /* 0x000ea200000e0000 */
[----:B0-----:R-:W-:Y:S02]  /*1cef0*/  SEL R8, R24, R7, P0 ;  /* 0x0000000718087207 */ /* 0x001fe40000000000 */
[----:B---3--:R-:W-:Y:S01]  /*1cf00*/  SEL R56, R58, R41, P0 ;  /* 0x000000293a387207 */ /* 0x008fe20000000000 */
[----:B------:R-:W0:Y:S01]  /*1cf10*/  SHFL.IDX PT, R39, R39, R20, 0x1c1f ;  /* 0x001c1f1427277589 */ /* 0x000e2200000e0000 */
[----:B------:R-:W-:-:S02]  /*1cf20*/  SEL R64, R66, R45, P0 ;  /* 0x0000002d42407207 */ /* 0x000fc40000000000 */
[----:B------:R-:W-:Y:S01]  /*1cf30*/  SEL R68, R70, R47, P0 ;  /* 0x0000002f46447207 */ /* 0x000fe20000000000 */
[----:B------:R-:W-:Y:S01]  /*1cf40*/  SHFL.IDX PT, R74, R72, R3, 0x1c1f ;  /* 0x001c1f03484a7589 */ /* 0x000fe200000e0000 */
[----:B------:R-:W-:Y:S02]  /*1cf50*/  SEL R32, R34, R29, P0 ;  /* 0x0000001d22207207 */ /* 0x000fe40000000000 */
[----:B----4-:R-:W-:Y:S01]  /*1cf60*/  SEL R36, R38, R31, P0 ;  /* 0x0000001f26247207 */ /* 0x010fe20000000000 */
[----:B------:R-:W-:Y:S01]  /*1cf70*/  SHFL.IDX PT, R100, R100, R3, 0x1c1f ;  /* 0x001c1f0364647589 */ /* 0x000fe200000e0000 */
[----:B-1----:R-:W-:Y:S02]  /*1cf80*/  SEL R12, R26, R21, P0 ;  /* 0x000000151a0c7207 */ /* 0x002fe40000000000 */
        /* <DEDUP_REMOVED lines=8> */
[----:B--2---:R-:W-:Y:S02]  /*1d010*/  SEL R48, R50, R37, P0 ;  /* 0x0000002532307207 */ /* 0x004fe40000000000 */
[----:B------:R-:W-:Y:S01]  /*1d020*/  SEL R58, R41, R58, P0 ;  /* 0x0000003a293a7207 */ /* 0x000fe20000000000 */
[----:B------:R-:W1:Y:S01]  /*1d030*/  SHFL.IDX PT, R49, R49, R20, 0x1c1f ;  /* 0x001c1f1431317589 */ /* 0x000e6200000e0000 */
[----:B0-----:R-:W-:-:S02]  /*1d040*/  SEL R52, R54, R39, P0 ;  /* 0x0000002736347207 */ /* 0x001fc40000000000 */
[----:B------:R-:W-:Y:S01]  /*1d050*/  SEL R62, R43, R62, P0 ;  /* 0x0000003e2b3e7207 */ /* 0x000fe20000000000 */
[----:B------:R-:W0:Y:S01]  /*1d060*/  SHFL.IDX PT, R65, R65, R20, 0x1c1f ;  /* 0x001c1f1441417589 */ /* 0x000e2200000e0000 */
[----:B------:R-:W-:Y:S02]  /*1d070*/  SEL R66, R45, R66, P0 ;  /* 0x000000422d427207 */ /* 0x000fe40000000000 */
[----:B------:R-:W-:Y:S01]  /*1d080*/  SEL R70, R47, R70, P0 ;  /* 0x000000462f467207 */ /* 0x000fe20000000000 */
[----:B------:R-:W2:Y:S01]  /*1d090*/  SHFL.IDX PT, R69, R69, R20, 0x1c1f ;  /* 0x001c1f1445457589 */ /* 0x000ea200000e0000 */
        /* <DEDUP_REMOVED lines=8> */
[----:B------:R-:W-:Y:S04]  /*1d120*/  SHFL.IDX PT, R82, R82, R3, 0x1c1f ;  /* 0x001c1f0352527589 */ /* 0x000fe800000e0000 */
[----:B------:R-:W-:Y:S01]  /*1d130*/  SHFL.IDX PT, R84, R84, R3, 0x1c1f ;  /* 0x001c1f0354547589 */ /* 0x000fe200000e0000 */
[----:B-1----:R-:W-:-:S02]  /*1d140*/  SEL R72, R74, R49, P0 ;  /* 0x000000314a487207 */ /* 0x002fc40000000000 */
[----:B------:R-:W-:Y:S01]  /*1d150*/  SEL R74, R49, R74, P0 ;  /* 0x0000004a314a7207 */ /* 0x000fe20000000000 */
[----:B------:R-:W-:Y:S01]  /*1d160*/  SHFL.IDX PT, R86, R86, R3, 0x1c1f ;  /* 0x001c1f0356567589 */ /* 0x000fe200000e0000 */
[----:B0-----:R-:W-:Y:S02]  /*1d170*/  SEL R41, R100, R65, P0 ;  /* 0x0000004164297207 */ /* 0x001fe40000000000 */
[----:B------:R-:W-:Y:S01]  /*1d180*/  SEL R43, R65, R100, P0 ;  /* 0x00000064412b7207 */ /* 0x000fe20000000000 */
[----:B------:R-:W-:Y:S01]  /*1d190*/  SHFL.IDX PT, R88, R88, R3, 0x1c1f ;  /* 0x001c1f0358587589 */ /* 0x000fe200000e0000 */
[----:B--2---:R-:W-:Y:S02]  /*1d1a0*/  SEL R45, R102, R69, P0 ;  /* 0x00000045662d7207 */ /* 0x004fe40000000000 */
[----:B------:R-:W-:Y:S01]  /*1d1b0*/  SEL R47, R69, R102, P0 ;  /* 0x00000066452f7207 */ /* 0x000fe20000000000 */
[----:B------:R-:W-:Y:S04]  /*1d1c0*/  SHFL.IDX PT, R90, R90, R3, 0x1c1f ;  /* 0x001c1f035a5a7589 */ /* 0x000fe800000e0000 */
[----:B------:R-:W-:Y:S04]  /*1d1d0*/  SHFL.IDX PT, R51, R51, R20, 0x1c1f ;  /* 0x001c1f1433337589 */ /* 0x000fe800000e0000 */
[----:B------:R-:W0:Y:S04]  /*1d1e0*/  SHFL.IDX PT, R53, R53, R20, 0x1c1f ;  /* 0x001c1f1435357589 */ /* 0x000e2800000e0000 */
[----:B------:R-:W1:Y:S04]  /*1d1f0*/  SHFL.IDX PT, R55, R55, R20, 0x1c1f ;  /* 0x001c1f1437377589 */ /* 0x000e6800000e0000 */
[----:B------:R-:W-:Y:S04]  /*1d200*/  SHFL.IDX PT, R57, R57, R20, 0x1c1f ;  /* 0x001c1f1439397589 */ /* 0x000fe800000e0000 */
[----:B------:R-:W2:Y:S04]  /*1d210*/  SHFL.IDX PT, R59, R59, R20, 0x1c1f ;  /* 0x001c1f143b3b7589 */ /* 0x000ea800000e0000 */
[----:B------:R-:W3:Y:S04]  /*1d220*/  SHFL.IDX PT, R61, R61, R20, 0x1c1f ;  /* 0x001c1f143d3d7589 */ /* 0x000ee800000e0000 */
[----:B------:R-:W4:Y:S04]  /*1d230*/  SHFL.IDX PT, R63, R63, R20, 0x1c1f ;  /* 0x001c1f143f3f7589 */ /* 0x000f2800000e0000 */
[----:B------:R-:W4:Y:S01]  /*1d240*/  SHFL.IDX PT, R112, R109, R20, 0x1c1f ;  /* 0x001c1f146d707589 */ /* 0x000f2200000e0000 */
[----:B0-----:R-:W-:-:S03]  /*1d250*/  SEL R11, R53, R80, P0 ;  /* 0x00000050350b7207 */ /* 0x001fc60000000000 */
[----:B------:R-:W0:Y:S01]  /*1d260*/  SHFL.IDX PT, R114, R111, R20, 0x1c1f ;  /* 0x001c1f146f727589 */ /* 0x000e2200000e0000 */
[----:B-1----:R-:W-:Y:S02]  /*1d270*/  SEL R13, R82, R55, P0 ;  /* 0x00000037520d7207 */ /* 0x002fe40000000000 */
[----:B------:R-:W-:Y:S01]  /*1d280*/  SEL R15, R55, R82, P0 ;  /* 0x00000052370f7207 */ /* 0x000fe20000000000 */
[----:B------:R-:W-:Y:S04]  /*1d290*/  SHFL.IDX PT, R104, R104, R3, 0x1c1f ;  /* 0x001c1f0368687589 */ /* 0x000fe800000e0000 */
[----:B------:R-:W-:Y:S01]  /*1d2a0*/  SHFL.IDX PT, R106, R106, R3, 0x1c1f ;  /* 0x001c1f036a6a7589 */ /* 0x000fe200000e0000 */
[----:B--2---:R-:W-:Y:S02]  /*1d2b0*/  SEL R29, R86, R59, P0 ;  /* 0x0000003b561d7207 */ /* 0x004fe40000000000 */
[----:B------:R-:W-:Y:S01]  /*1d2c0*/  SEL R31, R59, R86, P0 ;  /* 0x000000563b1f7207 */ /* 0x000fe20000000000 */
[----:B------:R-:W-:Y:S01]  /*1d2d0*/  SHFL.IDX PT, R108, R108, R3, 0x1c1f ;  /* 0x001c1f036c6c7589 */ /* 0x000fe200000e0000 */
[----:B---3--:R-:W-:-:S02]  /*1d2e0*/  SEL R33, R88, R61, P0 ;  /* 0x0000003d58217207 */ /* 0x008fc40000000000 */
[----:B------:R-:W-:Y:S01]  /*1d2f0*/  SEL R35, R61, R88, P0 ;  /* 0x000000583d237207 */ /* 0x000fe20000000000 */
[----:B------:R-:W-:Y:S01]  /*1d300*/  SHFL.IDX PT, R110, R110, R3, 0x1c1f ;  /* 0x001c1f036e6e7589 */ /* 0x000fe200000e0000 */
[----:B----4-:R-:W-:Y:S02]  /*1d310*/  SEL R37, R90, R63, P0 ;  /* 0x0000003f5a257207 */ /* 0x010fe40000000000 */
[----:B------:R-:W-:Y:S01]  /*1d320*/  SEL R39, R63, R90, P0 ;  /* 0x0000005a3f277207 */ /* 0x000fe20000000000 */
[----:B------:R-:W1:Y:S01]  /*1d330*/  SHFL.IDX PT, R101, R101, R20, 0x1c1f ;  /* 0x001c1f1465657589 */ /* 0x000e6200000e0000 */
[----:B------:R-:W-:Y:S02]  /*1d340*/  SEL R65, R67, R112, P0 ;  /* 0x0000007043417207 */ /* 0x000fe40000000000 */
[----:B------:R-:W-:Y:S01]  /*1d350*/  SEL R67, R112, R67, P0 ;  /* 0x0000004370437207 */ /* 0x000fe20000000000 */
[----:B------:R-:W2:Y:S01]  /*1d360*/  SHFL.IDX PT, R103, R103, R20, 0x1c1f ;  /* 0x001c1f1467677589 */ /* 0x000ea200000e0000 */
[----:B0-----:R-:W-:-:S02]  /*1d370*/  SEL R69, R71, R114, P0 ;  /* 0x0000007247457207 */ /* 0x001fc40000000000 */
[----:B------:R-:W-:Y:S01]  /*1d380*/  SEL R71, R114, R71, P0 ;  /* 0x0000004772477207 */ /* 0x000fe20000000000 */
[----:B------:R-:W0:Y:S04]  /*1d390*/  SHFL.IDX PT, R105, R105, R20, 0x1c1f ;  /* 0x001c1f1469697589 */ /* 0x000e2800000e0000 */
[----:B------:R-:W3:Y:S04]  /*1d3a0*/  SHFL.IDX PT, R107, R107, R20, 0x1c1f ;  /* 0x001c1f146b6b7589 */ /* 0x000ee800000e0000 */
[----:B------:R4:W0:Y:S04]  /*1d3b0*/  SHFL.IDX PT, R75, R6, R3, 0x1c1f ;  /* 0x001c1f03064b7589 */ /* 0x00082800000e0000 */
[----:B------:R2:W0:Y:S01]  /*1d3c0*/  SHFL.IDX PT, R116, R5, R20, 0x1c1f ;  /* 0x001c1f1405747589 */ /* 0x00042200000e0000 */
[----:B-1----:R-:W-:-:S02]  /*1d3d0*/  SEL R49, R104, R101, P0 ;  /* 0x0000006568317207 */ /* 0x002fc40000000000 */
[----:B----4-:R-:W-:Y:S02]  /*1d3e0*/  SEL R6, R10, R9, P0 ;  /* 0x000000090a067207 */ /* 0x010fe40000000000 */
[----:B------:R-:W-:Y:S02]  /*1d3f0*/  SEL R10, R7, R24, P0 ;  /* 0x00000018070a7207 */ /* 0x000fe40000000000 */
[----:B------:R-:W-:Y:S01]  /*1d400*/  SEL R24, R28, R25, P0 ;  /* 0x000000191c187207 */ /* 0x000fe20000000000 */
[----:B--2---:R-:W-:Y:S01]  /*1d410*/  IMAD.MOV.U32 R20, RZ, RZ, RZ ;  /* 0x000000ffff147224 */ /* 0x004fe200078e00ff */
        /* <DEDUP_REMOVED lines=12> */
[----:B---3--:R-:W-:Y:S02]  /*1d4e0*/  SEL R61, R110, R107, P0 ;  /* 0x0000006b6e3d7207 */ /* 0x008fe40000000000 */
[----:B------:R-:W-:-:S07]  /*1d4f0*/  SEL R63, R107, R110, P0 ;  /* 0x0000006e6b3f7207 */ /* 0x000fce0000000000 */
.L_x_1845:
[----:B------:R-:W-:Y:S05]  /*1d500*/  WARPSYNC.ALL ;  /* 0x0000000000007948 */ /* 0x000fea0003800000 */
[----:B------:R-:W-:Y:S06]  /*1d510*/  BAR.SYNC.DEFER_BLOCKING 0x1, 0x100 ;  /* 0x0044000000007b1d */ /* 0x000fec0000010000 */
[----:B------:R-:W-:-:S02]  /*1d520*/  ULDC.64 UR4, c[0x0][0xc00] ;  /* 0x0003000000047ab9 */ /* 0x000fc40000000a00 */
[----:B------:R-:W0:Y:S01]  /*1d530*/  LDC.64 R100, c[0x0][0xc00] ;  /* 0x00030000ff647b82 */ /* 0x000e220000000a00 */
[----:B------:R-:W-:-:S04]  /*1d540*/  ISETP.NE.U32.AND P2, PT, RZ, UR4, PT ;  /* 0x00000004ff007c0c */ /* 0x000fc8000bf45070 */
[----:B------:R-:W-:Y:S01]  /*1d550*/  ISETP.NE.AND.EX P2, PT, RZ, UR5, PT, P2 ;  /* 0x00000005ff007c0c */ /* 0x000fe2000bf45320 */
[----:B------:R-:W-:Y:S02]  /*1d560*/  ULDC.64 UR4, c[0x0][0xc08] ;  /* 0x0003020000047ab9 */ /* 0x000fe40000000a00 */
[----:B------:R-:W1:Y:S01]  /*1d570*/  LDC R3, c[0x0][0xbe8] ;  /* 0x0002fa00ff037b82 */ /* 0x000e620000000800 */
[----:B------:R-:W-:Y:S04]  /*1d580*/  STSM.16.M88.4 [R99], R4 ;  /* 0x0000000463007844 */ /* 0x000fe80000000200 */
[----:B------:R2:W-:Y:S01]  /*1d590*/  STSM.16.M88.4 [R73], R8 ;  /* 0x0000000849007844 */ /* 0x0005e20000000200 */
[----:B0-----:R-:W-:-:S03]  /*1d5a0*/  IMAD.WIDE R100, R217, 0x4, R100 ;  /* 0x00000004d9647825 */ /* 0x001fc600078e0264 */
[----:B------:R0:W-:Y:S04]  /*1d5b0*/  STSM.16.M88.4 [R87], R12 ;  /* 0x0000000c57007844 */ /* 0x0001e80000000200 */
[----:B------:R3:W-:Y:S04]  /*1d5c0*/  STSM.16.M88.4 [R89], R24 ;  /* 0x0000001859007844 */ /* 0x0007e80000000200 */
[----:B------:R3:W-:Y:S01]  /*1d5d0*/  STSM.16.M88.4 [R91], R28 ;  /* 0x0000001c5b007844 */ /* 0x0007e20000000200 */
[----:B--2---:R-:W-:-:S03]  /*1d5e0*/  SEL R73, R75, R116, P0 ;  /* 0x000000744b497207 */ /* 0x004fc60000000000 */
[----:B------:R3:W-:Y:S01]  /*1d5f0*/  STSM.16.M88.4 [R92], R32 ;  /* 0x000000205c007844 */ /* 0x0007e20000000200 */
[----:B------:R-:W-:Y:S02]  /*1d600*/  SEL R75, R116, R75, P0 ;  /* 0x0000004b744b7207 */ /* 0x000fe40000000000 */
[----:B------:R-:W-:Y:S01]  /*1d610*/  ISETP.NE.U32.AND P0, PT, RZ, UR4, PT ;  /* 0x00000004ff007c0c */ /* 0x000fe2000bf05070 */
[----:B------:R3:W-:Y:S03]  /*1d620*/  STSM.16.M88.4 [R93], R36 ;  /* 0x000000245d007844 */ /* 0x0007e60000000200 */
[----:B------:R-:W-:Y:S01]  /*1d630*/  ISETP.NE.AND.EX P0, PT, RZ, UR5, PT, P0 ;  /* 0x00000005ff007c0c */ /* 0x000fe2000bf05300 */
[----:B------:R3:W-:Y:S04]  /*1d640*/  STSM.16.M88.4 [R94], R40 ;  /* 0x000000285e007844 */ /* 0x0007e80000000200 */
[----:B------:R3:W-:Y:S04]  /*1d650*/  STSM.16.M88.4 [R95], R44 ;  /* 0x0000002c5f007844 */ /* 0x0007e80000000200 */
[----:B------:R3:W-:Y:S04]  /*1d660*/  STSM.16.M88.4 [R96], R48 ;  /* 0x0000003060007844 */ /* 0x0007e80000000200 */
[----:B------:R3:W-:Y:S01]  /*1d670*/  STSM.16.M88.4 [R97], R52 ;  /* 0x0000003461007844 */ /* 0x0007e20000000200 */
[----:B------:R-:W2:Y:S03]  /*1d680*/  @P0 LDC.64 R4, c[0x0][0xc08] ;  /* 0x00030200ff040b82 */ /* 0x000ea60000000a00 */
[----:B------:R3:W-:Y:S04]  /*1d690*/  STSM.16.M88.4 [R98], R56 ;  /* 0x0000003862007844 */ /* 0x0007e80000000200 */
[----:B------:R3:W-:Y:S04]  /*1d6a0*/  STSM.16.M88.4 [R79], R60 ;  /* 0x0000003c4f007844 */ /* 0x0007e80000000200 */
[----:B------:R3:W-:Y:S04]  /*1d6b0*/  STSM.16.M88.4 [R81], R64 ;  /* 0x0000004051007844 */ /* 0x0007e80000000200 */
[----:B------:R3:W-:Y:S04]  /*1d6c0*/  STSM.16.M88.4 [R83], R68 ;  /* 0x0000004453007844 */ /* 0x0007e80000000200 */
[----:B------:R3:W-:Y:S01]  /*1d6d0*/  STSM.16.M88.4 [R85], R72 ;  /* 0x0000004855007844 */ /* 0x0007e20000000200 */
[----:B------:R-:W-:Y:S01]  /*1d6e0*/  BAR.SYNC.DEFER_BLOCKING 0x1, 0x100 ;  /* 0x0044000000007b1d */ /* 0x000fe20000010000 */
[----:B--2---:R-:W-:-:S05]  /*1d6f0*/  @P0 IMAD.WIDE R4, R217, 0x4, R4 ;  /* 0x00000004d9040825 */ /* 0x004fca00078e0204 */
[----:B------:R-:W-:Y:S02]  /*1d700*/  ULDC UR4, c[0x0][0xa88] ;  /* 0x0002a20000047ab9 */ /* 0x000fe40000000800 */
[----:B------:R-:W-:Y:S01]  /*1d710*/  IMAD.U32 R6, RZ, RZ, UR4 ;  /* 0x00000004ff067e24 */ /* 0x000fe2000f8e00ff */
[----:B------:R3:W5:Y:S01]  /*1d720*/  @P2 LDG.E R20, desc[UR46][R100.64] ;  /* 0x0000002e64142981 */ /* 0x000762000c1e1900 */
[----:B-1----:R-:W-:Y:S01]  /*1d730*/  ISETP.NE.AND P1, PT, R3, 0x1, PT ;  /* 0x000000010300780c */ /* 0x002fe20003f25270 */
[----:B0-----:R-:W-:-:S03]  /*1d740*/  IMAD.IADD R13, R205, 0x1, R204 ;  /* 0x00000001cd0d7824 */ /* 0x001fc600078e02cc */
[----:B------:R3:W5:Y:S09]  /*1d750*/  @P0 LDG.E R6, desc[UR46][R4.64] ;  /* 0x0000002e04060981 */ /* 0x000772000c1e1900 */
[----:B------:R-:W0:Y:S08]  /*1d760*/  @P1 LDC R8, c[0x0][0xbec] ;  /* 0x0002fb00ff081b82 */ /* 0x000e300000000800 */
[----:B------:R-:W1:Y:S01]  /*1d770*/  @P1 LDC R11, c[0x0][0xbf0] ;  /* 0x0002fc00ff0b1b82 */ /* 0x000e620000000800 */
[----:B---3--:R-:W-:Y:S05]  /*1d780*/  @P0 BRA `(.L_x_1556) ;  /* 0x0000000000100947 */ /* 0x008fea0003800000 */
[----:B------:R-:W-:Y:S05]  /*1d790*/  @!P2 BRA `(.L_x_1556) ;  /* 0x00000000000ca947 */ /* 0x000fea0003800000 */
[----:B------:R-:W2:Y:S04]  /*1d7a0*/  LDG.E R5, desc[UR46][R100.64] ;  /* 0x0000002e64057981 */ /* 0x000ea8000c1e1900 */
[----:B-----5:R-:W2:Y:S02]  /*1d7b0*/  LDG.E R6, desc[UR46][R100.64+0x4] ;  /* 0x0000042e64067981 */ /* 0x020ea4000c1e1900 */
[----:B--2---:R-:W-:-:S07]  /*1d7c0*/  IMAD.IADD R6, R6, 0x1, -R5 ;  /* 0x0000000106067824 */ /* 0x004fce00078e0a05 */
.L_x_1556:
[----:B------:R-:W-:Y:S01]  /*1d7d0*/  SHF.R.S32.HI R80, RZ, 0x1f, R216 ;  /* 0x0000001fff507819 */ /* 0x000fe200000114d8 */
[----:B0-----:R-:W-:Y:S01]  /*1d7e0*/  @P1 IMAD.HI.U32 R4, R13, R8, RZ ;  /* 0x000000080d041227 */ /* 0x001fe200078e00ff */
[----:B------:R-:W-:Y:S01]  /*1d7f0*/  ULDC.64 UR4, c[0x0][0xb90] ;  /* 0x0002e40000047ab9 */ /* 0x000fe20000000a00 */
[----:B-----5:R-:W-:Y:S01]  /*1d800*/  SHF.R.S32.HI R21, RZ, 0x1f, R20 ;  /* 0x0000001fff157819 */ /* 0x020fe20000011414 */
[----:B------:R-:W0:Y:S01]  /*1d810*/  @P1 LDC R85, c[0x0][0xbec] ;  /* 0x0002fb00ff551b82 */ /* 0x000e220000000800 */
[----:B------:R-:W-:Y:S01]  /*1d820*/  IMAD R9, R80, UR4, RZ ;  /* 0x0000000450097c24 */ /* 0x000fe2000f8e02ff */
[----:B------:R-:W-:Y:S01]  /*1d830*/  SHF.R.S32.HI R78, RZ, 0x1f, R217 ;  /* 0x0000001fff4e7819 */ /* 0x000fe200000114d9 */
[----:B------:R-:W-:Y:S01]  /*1d840*/  IMAD.MOV.U32 R7, RZ, RZ, R13 ;  /* 0x000000ffff077224 */ /* 0x000fe200078e000d */
[----:B-1----:R-:W-:Y:S01]  /*1d850*/  @P1 SHF.R.U32.HI R7, RZ, R11, R4 ;  /* 0x0000000bff071219 */ /* 0x002fe20000011604 */
[----:B------:R-:W-:Y:S01]  /*1d860*/  IMAD.WIDE.U32 R4, R216, UR4, R20 ;  /* 0x00000004d8047c25 */ /* 0x000fe2000f8e0014 */
[----:B------:R-:W-:-:S02]  /*1d870*/  SEL R78, R78, RZ, !P2 ;  /* 0x000000ff4e4e7207 */ /* 0x000fc40005000000 */
[----:B------:R-:W-:Y:S01]  /*1d880*/  SEL R79, R217, RZ, !P2 ;  /* 0x000000ffd94f7207 */ /* 0x000fe20005000000 */
[----:B------:R-:W-:Y:S01]  /*1d890*/  IMAD R9, R216, UR5, R9 ;  /* 0x00000005d8097c24 */ /* 0x000fe2000f8e0209 */
[----:B------:R-:W-:Y:S01]  /*1d8a0*/  ULDC.64 UR4, c[0x0][0xb98] ;  /* 0x0002e60000047ab9 */ /* 0x000fe20000000a00 */
[----:B------:R-:W-:Y:S01]  /*1d8b0*/  IMAD.MOV R8, RZ, RZ, -R7 ;  /* 0x000000ffff087224 */ /* 0x000fe200078e0a07 */
[----:B------:R-:W1:Y:S01]  /*1d8c0*/  @P1 LDC R87, c[0x0][0xbf0] ;  /* 0x0002fc00ff571b82 */ /* 0x000e620000000800 */
[----:B------:R-:W-:Y:S01]  /*1d8d0*/  IMAD R11, R17, 0x40, R18 ;  /* 0x00000040110b7824 */ /* 0x000fe200078e0212 */
[----:B------:R-:W-:Y:S01]  /*1d8e0*/  IADD3 R5, R5, R9, RZ ;  /* 0x0000000905057210 */ /* 0x000fe20007ffe0ff */
[----:B------:R-:W-:Y:S02]  /*1d8f0*/  IMAD R9, R3, R8, R13 ;  /* 0x0000000803097224 */ /* 0x000fe400078e020d */
[----:B------:R-:W-:Y:S02]  /*1d900*/  IMAD R8, R78, UR4, RZ ;  /* 0x000000044e087c24 */ /* 0x000fe4000f8e02ff */
[----:B------:R-:W-:-:S04]  /*1d910*/  IMAD.WIDE.U32 R4, R79, UR4, R4 ;  /* 0x000000044f047c25 */ /* 0x000fc8000f8e0004 */
[----:B------:R-:W-:Y:S01]  /*1d920*/  IMAD.WIDE R76, R11, 0x2, R76 ;  /* 0x000000020b4c7825 */ /* 0x000fe200078e024c */
[----:B------:R-:W-:Y:S02]  /*1d930*/  SHF.R.S32.HI R11, RZ, 0x1f, R7 ;  /* 0x0000001fff0b7819 */ /* 0x000fe40000011407 */
[----:B------:R-:W-:Y:S01]  /*1d940*/  IADD3 R4, P0, R7, R4, RZ ;  /* 0x0000000407047210 */ /* 0x000fe20007f1e0ff */
[----:B------:R-:W-:Y:S01]  /*1d950*/  IMAD R10, R79, UR5, R8 ;  /* 0x000000054f0a7c24 */ /* 0x000fe2000f8e0208 */
[----:B------:R-:W-:Y:S01]  /*1d960*/  SHF.R.S32.HI R8, RZ, 0x1f, R9 ;  /* 0x0000001fff087819 */ /* 0x000fe20000011409 */
[----:B------:R-:W-:Y:S01]  /*1d970*/  ULDC.64 UR4, c[0x0][0xb88] ;  /* 0x0002e20000047ab9 */ /* 0x000fe20000000a00 */
[----:B------:R-:W-:Y:S01]  /*1d980*/  IADD3 R13, P3, R76, 0x2000, RZ ;  /* 0x000020004c0d7810 */ /* 0x000fe20007f7e0ff */
[----:B------:R-:W-:Y:S01]  /*1d990*/  IMAD R81, R6, R3, RZ ;  /* 0x0000000306517224 */ /* 0x000fe200078e02ff */
[----:B------:R-:W-:Y:S01]  /*1d9a0*/  IADD3.X R5, R11, R5, R10, P0, !PT ;  /* 0x000000050b057210 */ /* 0x000fe200007fe40a */
[----:B------:R-:W-:Y:S01]  /*1d9b0*/  IMAD R12, R8, UR4, RZ ;  /* 0x00000004080c7c24 */ /* 0x000fe2000f8e02ff */
[----:B------:R-:W-:-:S02]  /*1d9c0*/  IADD3 R7, P2, R76, 0x1000, RZ ;  /* 0x000010004c077810 */ /* 0x000fc40007f5e0ff */
[C---:B------:R-:W-:Y:S01]  /*1d9d0*/  IADD3 R25, P5, R76.reuse, 0x3000, RZ ;  /* 0x000030004c197810 */ /* 0x040fe20007fbe0ff */
[----:B------:R-:W-:Y:S01]  /*1d9e0*/  IMAD R11, R9, UR5, R12 ;  /* 0x00000005090b7c24 */ /* 0x000fe2000f8e020c */
[----:B------:R-:W-:Y:S01]  /*1d9f0*/  LOP3.LUT R12, R13, 0x380, RZ, 0xc0, !PT ;  /* 0x000003800d0c7812 */ /* 0x000fe200078ec0ff */
[----:B------:R-:W-:Y:S01]  /*1da00*/  IMAD.WIDE.U32 R4, R9, UR4, R4 ;  /* 0x0000000409047c25 */ /* 0x000fe2000f8e0004 */
[----:B------:R-:W-:Y:S01]  /*1da10*/  ULDC.64 UR4, c[0x0][0xb50] ;  /* 0x0002d40000047ab9 */ /* 0x000fe20000000a00 */
[----:B------:R-:W-:Y:S02]  /*1da20*/  IADD3 R33, P4, R76, 0x5000, RZ ;  /* 0x000050004c217810 */ /* 0x000fe40007f9e0ff */
[----:B------:R-:W-:Y:S01]  /*1da30*/  IMAD.IADD R5, R5, 0x1, R11 ;  /* 0x0000000105057824 */ /* 0x000fe200078e020b */
[----:B------:R-:W-:Y:S01]  /*1da40*/  LEA R10, P0, R4, UR4, 0x2 ;  /* 0x00000004040a7c11 */ /* 0x000fe2000f8010ff */
[----:B------:R-:W-:Y:S01]  /*1da50*/  IMAD.X R9, RZ, RZ, R77, P2 ;  /* 0x000000ffff097224 */ /* 0x000fe200010e064d */
[----:B------:R-:W-:-:S02]  /*1da60*/  SHF.R.U64 R12, R12, 0x3, RZ ;  /* 0x000000030c0c7819 */ /* 0x000fc400000012ff */
[----:B------:R-:W-:Y:S01]  /*1da70*/  LEA.HI.X R11, R4, UR5, R5, 0x2, P0 ;  /* 0x00000005040b7c11 */ /* 0x000fe200080f1405 */
[----:B------:R-:W-:Y:S01]  /*1da80*/  SHFL.IDX PT, R50, R10, RZ, 0x1c1f ;  /* 0x001c1fff0a327589 */ /* 0x000fe200000e0000 */
[----:B------:R-:W-:Y:S01]  /*1da90*/  IADD3 R29, P0, R76, 0x4000, RZ ;  /* 0x000040004c1d7810 */ /* 0x000fe20007f1e0ff */
[----:B------:R-:W-:Y:S01]  /*1daa0*/  IMAD.IADD R4, R232, 0x1, R204 ;  /* 0x00000001e8047824 */ /* 0x000fe200078e02cc */
[----:B------:R-:W-:Y:S01]  /*1dab0*/  IADD3 R37, P2, R76, 0x6000, RZ ;  /* 0x000060004c257810 */ /* 0x000fe20007f5e0ff */
[----:B------:R-:W2:Y:S01]  /*1dac0*/  SHFL.IDX PT, R51, R11, RZ, 0x1c1f ;  /* 0x001c1fff0b337589 */ /* 0x000ea200000e0000 */
[----:B------:R-:W-:Y:S01]  /*1dad0*/  LOP3.LUT R28, R29, 0x380, RZ, 0xc0, !PT ;  /* 0x000003801d1c7812 */ /* 0x000fe200078ec0ff */
[----:B------:R-:W-:Y:S01]  /*1dae0*/  ULDC.64 UR4, c[0x0][0xaa0] ;  /* 0x0002a80000047ab9 */ /* 0x000fe20000000a00 */
[----:B------:R-:W-:Y:S01]  /*1daf0*/  LOP3.LUT R12, R12, R13, RZ, 0x3c, !PT ;  /* 0x0000000d0c0c7212 */ /* 0x000fe200078e3cff */
[----:B------:R-:W-:Y:S01]  /*1db00*/  IMAD.X R13, RZ, RZ, R77, P3 ;  /* 0x000000ffff0d7224 */ /* 0x000fe200018e064d */
[----:B------:R-:W-:Y:S01]  /*1db10*/  SHF.R.U64 R28, R28, 0x3, RZ ;  /* 0x000000031c1c7819 */ /* 0x000fe200000012ff */
[----:B------:R-:W-:Y:S01]  /*1db20*/  SHFL.IDX PT, R54, R10, 0x1, 0x1c1f ;  /* 0x003c1f000a367f89 */ /* 0x000fe200000e0000 */
[----:B------:R-:W-:-:S02]  /*1db30*/  LOP3.LUT R36, R37, 0x380, RZ, 0xc0, !PT ;  /* 0x0000038025247812 */ /* 0x000fc400078ec0ff */
[----:B------:R-:W-:Y:S01]  /*1db40*/  IADD3 R41, P3, R76, 0x7000, RZ ;  /* 0x000070004c297810 */ /* 0x000fe20007f7e0ff */
[----:B------:R-:W3:Y:S01]  /*1db50*/  SHFL.IDX PT, R55, R11, 0x1, 0x1c1f ;  /* 0x003c1f000b377f89 */ /* 0x000ee200000e0000 */
[----:B------:R-:W-:Y:S01]  /*1db60*/  LOP3.LUT R28, R28, R29, RZ, 0x3c, !PT ;  /* 0x0000001d1c1c7212 */ /* 0x000fe200078e3cff */
[----:B------:R-:W-:Y:S01]  /*1db70*/  IMAD.X R29, RZ, RZ, R77, P0 ;  /* 0x000000ffff1d7224 */ /* 0x000fe200000e064d */
[----:B------:R-:W-:Y:S02]  /*1db80*/  SHF.R.U64 R36, R36, 0x3, RZ ;  /* 0x0000000324247819 */ /* 0x000fe400000012ff */
[----:B------:R-:W-:Y:S02]  /*1db90*/  IADD3 R49, P0, R76, 0x9000, RZ ;  /* 0x000090004c317810 */ /* 0x000fe40007f1e0ff */
[----:B------:R-:W-:Y:S02]  /*1dba0*/  LOP3.LUT R40, R41, 0x380, RZ, 0xc0, !PT ;  /* 0x0000038029287812 */ /* 0x000fe400078ec0ff */
[----:B------:R-:W-:-:S02]  /*1dbb0*/  LOP3.LUT R24, R25, 0x380, RZ, 0xc0, !PT ;  /* 0x0000038019187812 */ /* 0x000fc400078ec0ff */
[----:B------:R-:W-:Y:S02]  /*1dbc0*/  LOP3.LUT R32, R33, 0x380, RZ, 0xc0, !PT ;  /* 0x0000038021207812 */ /* 0x000fe400078ec0ff */
[----:B------:R-:W-:Y:S01]  /*1dbd0*/  LOP3.LUT R36, R36, R37, RZ, 0x3c, !PT ;  /* 0x0000002524247212 */ /* 0x000fe200078e3cff */
[----:B------:R-:W-:Y:S01]  /*1dbe0*/  IMAD.X R37, RZ, RZ, R77, P2 ;  /* 0x000000ffff257224 */ /* 0x000fe200010e064d */
[----:B------:R-:W-:Y:S02]  /*1dbf0*/  LOP3.LUT R48, R49, 0x380, RZ, 0xc0, !PT ;  /* 0x0000038031307812 */ /* 0x000fe400078ec0ff */
[----:B------:R-:W-:Y:S02]  /*1dc00*/  SHF.R.U64 R40, R40, 0x3, RZ ;  /* 0x0000000328287819 */ /* 0x000fe400000012ff */
[----:B------:R-:W-:Y:S02]  /*1dc10*/  IADD3 R57, P2, R76, 0xb000, RZ ;  /* 0x0000b0004c397810 */ /* 0x000fe40007f5e0ff */
[----:B------:R-:W-:-:S02]  /*1dc20*/  SHF.R.U64 R24, R24, 0x3, RZ ;  /* 0x0000000318187819 */ /* 0x000fc400000012ff */
[----:B------:R-:W-:Y:S02]  /*1dc30*/  SHF.R.U64 R32, R32, 0x3, RZ ;  /* 0x0000000320207819 */ /* 0x000fe400000012ff */
[----:B------:R-:W-:Y:S02]  /*1dc40*/  SHF.R.U64 R48, R48, 0x3, RZ ;  /* 0x0000000330307819 */ /* 0x000fe400000012ff */
[----:B------:R-:W-:Y:S01]  /*1dc50*/  LOP3.LUT R40, R40, R41, RZ, 0x3c, !PT ;  /* 0x0000002928287212 */ /* 0x000fe200078e3cff */
[--C-:B------:R-:W-:Y:S01]  /*1dc60*/  IMAD.X R41, RZ, RZ, R77.reuse, P3 ;  /* 0x000000ffff297224 */ /* 0x100fe200018e064d */
[----:B------:R-:W-:Y:S02]  /*1dc70*/  LOP3.LUT R56, R57, 0x380, RZ, 0xc0, !PT ;  /* 0x0000038039387812 */ /* 0x000fe400078ec0ff */
[----:B------:R-:W-:Y:S01]  /*1dc80*/  LOP3.LUT R24, R24, R25, RZ, 0x3c, !PT ;  /* 0x0000001918187212 */ /* 0x000fe200078e3cff */
[--C-:B------:R-:W-:Y:S01]  /*1dc90*/  IMAD.X R25, RZ, RZ, R77.reuse, P5 ;  /* 0x000000ffff197224 */ /* 0x100fe200028e064d */
[----:B------:R-:W-:Y:S01]  /*1dca0*/  LOP3.LUT R32, R32, R33, RZ, 0x3c, !PT ;  /* 0x0000002120207212 */ /* 0x000fe200078e3cff */
[----:B------:R-:W-:Y:S01]  /*1dcb0*/  IMAD.X R33, RZ, RZ, R77, P4 ;  /* 0x000000ffff217224 */ /* 0x000fe200020e064d */
[----:B------:R-:W-:-:S02]  /*1dcc0*/  IADD3 R61, P3, R76, 0xc000, RZ ;  /* 0x0000c0004c3d7810 */ /* 0x000fc40007f7e0ff */
[C---:B------:R-:W-:Y:S02]  /*1dcd0*/  IADD3 R45, P5, R76.reuse, 0x8000, RZ ;  /* 0x000080004c2d7810 */ /* 0x040fe40007fbe0ff */
[----:B------:R-:W-:Y:S02]  /*1dce0*/  IADD3 R53, P4, R76, 0xa000, RZ ;  /* 0x0000a0004c357810 */ /* 0x000fe40007f9e0ff */
[----:B------:R-:W-:Y:S01]  /*1dcf0*/  LOP3.LUT R48, R48, R49, RZ, 0x3c, !PT ;  /* 0x0000003130307212 */ /* 0x000fe200078e3cff */
[----:B------:R-:W-:Y:S01]  /*1dd00*/  IMAD.X R49, RZ, RZ, R77, P0 ;  /* 0x000000ffff317224 */ /* 0x000fe200000e064d */
[----:B------:R-:W-:Y:S02]  /*1dd10*/  SHF.R.U64 R56, R56, 0x3, RZ ;  /* 0x0000000338387819 */ /* 0x000fe400000012ff */
[----:B------:R-:W-:Y:S02]  /*1dd20*/  LOP3.LUT R60, R61, 0x380, RZ, 0xc0, !PT ;  /* 0x000003803d3c7812 */ /* 0x000fe400078ec0ff */
[----:B------:R-:W-:-:S02]  /*1dd30*/  LOP3.LUT P0, RZ, R222, 0x3, RZ, 0xc0, !PT ;  /* 0x00000003deff7812 */ /* 0x000fc4000780c0ff */
[----:B------:R-:W-:Y:S02]  /*1dd40*/  LOP3.LUT R44, R45, 0x380, RZ, 0xc0, !PT ;  /* 0x000003802d2c7812 */ /* 0x000fe400078ec0ff */
[----:B------:R-:W-:Y:S02]  /*1dd50*/  LOP3.LUT R52, R53, 0x380, RZ, 0xc0, !PT ;  /* 0x0000038035347812 */ /* 0x000fe400078ec0ff */
[----:B------:R-:W-:Y:S02]  /*1dd60*/  LOP3.LUT R8, R7, 0x380, RZ, 0xc0, !PT ;  /* 0x0000038007087812 */ /* 0x000fe400078ec0ff */
[----:B------:R-:W-:Y:S01]  /*1dd70*/  LOP3.LUT R56, R56, R57, RZ, 0x3c, !PT ;  /* 0x0000003938387212 */ /* 0x000fe200078e3cff */
[----:B------:R-:W-:Y:S01]  /*1dd80*/  IMAD.X R57, RZ, RZ, R77, P2 ;  /* 0x000000ffff397224 */ /* 0x000fe200010e064d */
[----:B------:R-:W-:Y:S02]  /*1dd90*/  SHF.R.U64 R60, R60, 0x3, RZ ;  /* 0x000000033c3c7819 */ /* 0x000fe400000012ff */
[C---:B------:R-:W-:Y:S01]  /*1dda0*/  ISETP.GE.OR P2, PT, R4.reuse, R81, P0 ;  /* 0x000000510400720c */ /* 0x040fe20000746670 */
[----:B------:R-:W-:Y:S01]  /*1ddb0*/  VIADD R4, R4, 0x8 ;  /* 0x0000000804047836 */ /* 0x000fe20000000000 */
[----:B------:R-:W-:-:S02]  /*1ddc0*/  SHF.R.U64 R44, R44, 0x3, RZ ;  /* 0x000000032c2c7819 */ /* 0x000fc400000012ff */
[----:B------:R-:W-:Y:S02]  /*1ddd0*/  SHF.R.U64 R52, R52, 0x3, RZ ;  /* 0x0000000334347819 */ /* 0x000fe400000012ff */
[----:B------:R-:W-:Y:S02]  /*1dde0*/  SHF.R.U64 R8, R8, 0x3, RZ ;  /* 0x0000000308087819 */ /* 0x000fe400000012ff */
[----:B------:R-:W-:Y:S01]  /*1ddf0*/  LOP3.LUT R60, R60, R61, RZ, 0x3c, !PT ;  /* 0x0000003d3c3c7212 */ /* 0x000fe200078e3cff */
[--C-:B------:R-:W-:Y:S01]  /*1de00*/  IMAD.X R61, RZ, RZ, R77.reuse, P3 ;  /* 0x000000ffff3d7224 */ /* 0x100fe200018e064d */
[----:B------:R-:W-:Y:S02]  /*1de10*/  LOP3.LUT R44, R44, R45, RZ, 0x3c, !PT ;  /* 0x0000002d2c2c7212 */ /* 0x000fe400078e3cff */
[----:B------:R-:W-:Y:S01]  /*1de20*/  LOP3.LUT R52, R52, R53, RZ, 0x3c, !PT ;  /* 0x0000003534347212 */ /* 0x000fe200078e3cff */
[----:B------:R-:W-:Y:S01]  /*1de30*/  IMAD.X R53, RZ, RZ, R77, P4 ;  /* 0x000000ffff357224 */ /* 0x000fe200020e064d */
[----:B------:R-:W-:Y:S01]  /*1de40*/  LOP3.LUT R8, R8, R7, RZ, 0x3c, !PT ;  /* 0x0000000708087212 */ /* 0x000fe200078e3cff */
[----:B------:R-:W-:Y:S01]  /*1de50*/  IMAD R21, R21, UR4, RZ ;  /* 0x0000000415157c24 */ /* 0x000fe2000f8e02ff */
[----:B------:R-:W-:Y:S01]  /*1de60*/  IADD3.X R45, RZ, R77, RZ, P5, !PT ;  /* 0x0000004dff2d7210 */ /* 0x000fe20002ffe4ff */
[----:B--2---:R0:W-:Y:S01]  /*1de70*/  @!P2 ST.E desc[UR46][R50.64], R0 ;  /* 0x000000003200a985 */ /* 0x0041e2000c10192e */
[----:B------:R-:W-:-:S02]  /*1de80*/  IADD3 R5, P3, R76, 0xf000, RZ ;  /* 0x0000f0004c057810 */ /* 0x000fc40007f7e0ff */
[----:B------:R-:W-:Y:S02]  /*1de90*/  ISETP.GE.OR P0, PT, R4, R81, P0 ;  /* 0x000000510400720c */ /* 0x000fe40000706670 */
[C---:B------:R-:W-:Y:S02]  /*1dea0*/  IADD3 R65, P5, R76.reuse, 0xd000, RZ ;  /* 0x0000d0004c417810 */ /* 0x040fe40007fbe0ff */
[C---:B------:R-:W-:Y:S02]  /*1deb0*/  IADD3 R69, P4, R76.reuse, 0xe000, RZ ;  /* 0x0000e0004c457810 */ /* 0x040fe40007f9e0ff */
[----:B------:R-:W-:Y:S02]  /*1dec0*/  LOP3.LUT R7, R76, 0x380, RZ, 0xc0, !PT ;  /* 0x000003804c077812 */ /* 0x000fe400078ec0ff */
[----:B------:R-:W-:Y:S02]  /*1ded0*/  LOP3.LUT R4, R5, 0x380, RZ, 0xc0, !PT ;  /* 0x0000038005047812 */ /* 0x000fe400078ec0ff */
[----:B------:R-:W-:-:S02]  /*1dee0*/  LOP3.LUT R64, R65, 0x380, RZ, 0xc0, !PT ;  /* 0x0000038041407812 */ /* 0x000fc400078ec0ff */
[----:B------:R-:W-:Y:S01]  /*1def0*/  LOP3.LUT R68, R69, 0x380, RZ, 0xc0, !PT ;  /* 0x0000038045447812 */ /* 0x000fe200078ec0ff */
[----:B---3--:R2:W-:Y:S01]  /*1df00*/  @!P0 ST.E desc[UR46][R54.64], R2 ;  /* 0x0000000236008985 */ /* 0x0085e2000c10192e */
[----:B------:R-:W-:Y:S02]  /*1df10*/  SHF.R.U64 R7, R7, 0x3, RZ ;  /* 0x0000000307077819 */ /* 0x000fe400000012ff */
[----:B------:R-:W-:Y:S01]  /*1df20*/  SHF.R.U64 R4, R4, 0x3, RZ ;  /* 0x0000000304047819 */ /* 0x000fe200000012ff */
[----:B------:R-:W5:Y:S01]  /*1df30*/  LD.E.128 R8, desc[UR46][R8.64] ;  /* 0x0000002e08087980 */ /* 0x000f62000c101d00 */
[----:B------:R-:W-:Y:S02]  /*1df40*/  SHF.R.U64 R64, R64, 0x3, RZ ;  /* 0x0000000340407819 */ /* 0x000fe400000012ff */
[----:B------:R-:W-:Y:S01]  /*1df50*/  SHF.R.U64 R68, R68, 0x3, RZ ;  /* 0x0000000344447819 */ /* 0x000fe200000012ff */
[----:B------:R-:W5:Y:S01]  /*1df60*/  LD.E.128 R12, desc[UR46][R12.64] ;  /* 0x0000002e0c0c7980 */ /* 0x000f62000c101d00 */
[----:B------:R-:W-:-:S02]  /*1df70*/  LOP3.LUT R76, R7, R76, RZ, 0x3c, !PT ;  /* 0x0000004c074c7212 */ /* 0x000fc400078e3cff */
[----:B------:R-:W-:Y:S01]  /*1df80*/  LOP3.LUT R64, R64, R65, RZ, 0x3c, !PT ;  /* 0x0000004140407212 */ /* 0x000fe200078e3cff */
[--C-:B------:R-:W-:Y:S01]  /*1df90*/  IMAD.X R65, RZ, RZ, R77.reuse, P5 ;  /* 0x000000ffff417224 */ /* 0x100fe200028e064d */
[----:B------:R-:W-:Y:S01]  /*1dfa0*/  LOP3.LUT R68, R68, R69, RZ, 0x3c, !PT ;  /* 0x0000004544447212 */ /* 0x000fe200078e3cff */
[----:B------:R-:W-:Y:S01]  /*1dfb0*/  IMAD.X R69, RZ, RZ, R77, P4 ;  /* 0x000000ffff457224 */ /* 0x000fe200020e064d */
[----:B------:R-:W-:Y:S01]  /*1dfc0*/  LOP3.LUT R72, R4, R5, RZ, 0x3c, !PT ;  /* 0x0000000504487212 */ /* 0x000fe200078e3cff */
[----:B------:R-:W5:Y:S01]  /*1dfd0*/  LD.E.128 R24, desc[UR46][R24.64] ;  /* 0x0000002e18187980 */ /* 0x000f62000c101d00 */
[----:B------:R-:W-:-:S03]  /*1dfe0*/  IADD3.X R73, RZ, R77, RZ, P3, !PT ;  /* 0x0000004dff497210 */ /* 0x000fc60001ffe4ff */
[----:B------:R3:W5:Y:S04]  /*1dff0*/  LD.E.128 R4, desc[UR46][R76.64] ;  /* 0x0000002e4c047980 */ /* 0x000768000c101d00 */
[----:B------:R-:W5:Y:S04]  /*1e000*/  LD.E.128 R28, desc[UR46][R28.64] ;  /* 0x0000002e1c1c7980 */ /* 0x000f68000c101d00 */
[----:B------:R-:W5:Y:S01]  /*1e010*/  LD.E.128 R32, desc[UR46][R32.64] ;  /* 0x0000002e20207980 */ /* 0x000f62000c101d00 */
[C---:B---3--:R-:W-:Y:S02]  /*1e020*/  IMAD R77, R20.reuse, UR5, R21 ;  /* 0x00000005144d7c24 */ /* 0x048fe4000f8e0215 */
[----:B------:R-:W-:Y:S01]  /*1e030*/  IMAD.WIDE.U32 R20, R20, UR4, RZ ;  /* 0x0000000414147c25 */ /* 0x000fe2000f8e00ff */
[----:B------:R-:W-:Y:S01]  /*1e040*/  ULDC.64 UR4, c[0x0][0xae8] ;  /* 0x0002ba0000047ab9 */ /* 0x000fe20000000a00 */
[----:B------:R-:W5:Y:S02]  /*1e050*/  LD.E.128 R36, desc[UR46][R36.64] ;  /* 0x0000002e24247980 */ /* 0x000f64000c101d00 */
[----:B------:R-:W-:-:S02]  /*1e060*/  IMAD.IADD R21, R21, 0x1, R77 ;  /* 0x0000000115157824 */ /* 0x000fc400078e024d */
[----:B------:R-:W-:Y:S01]  /*1e070*/  IMAD R77, R215, 0x20, R17 ;  /* 0x00000020d74d7824 */ /* 0x000fe200078e0211 */
[----:B------:R-:W5:Y:S01]  /*1e080*/  LD.E.128 R40, desc[UR46][R40.64] ;  /* 0x0000002e28287980 */ /* 0x000f62000c101d00 */
[----:B------:R-:W-:Y:S02]  /*1e090*/  IMAD R83, R80, UR4, RZ ;  /* 0x0000000450537c24 */ /* 0x000fe4000f8e02ff */
[----:B------:R-:W-:Y:S01]  /*1e0a0*/  IMAD.IADD R76, R204, 0x1, R77 ;  /* 0x00000001cc4c7824 */ /* 0x000fe200078e024d */
[----:B------:R-:W5:Y:S01]  /*1e0b0*/  LD.E.128 R44, desc[UR46][R44.64] ;  /* 0x0000002e2c2c7980 */ /* 0x000f62000c101d00 */
[----:B------:R-:W-:Y:S02]  /*1e0c0*/  IMAD R83, R216, UR5, R83 ;  /* 0x00000005d8537c24 */ /* 0x000fe4000f8e0253 */
[----:B0-----:R-:W-:Y:S01]  /*1e0d0*/  @P1 IMAD.HI.U32 R0, R76, R85, RZ ;  /* 0x000000554c001227 */ /* 0x001fe200078e00ff */
[----:B------:R-:W5:Y:S03]  /*1e0e0*/  LD.E.128 R48, desc[UR46][R48.64] ;  /* 0x0000002e30307980 */ /* 0x000f66000c101d00 */
[----:B------:R-:W-:Y:S01]  /*1e0f0*/  IMAD.WIDE.U32 R20, R216, UR4, R20 ;  /* 0x00000004d8147c25 */ /* 0x000fe2000f8e0014 */
[----:B------:R-:W-:Y:S01]  /*1e100*/  ULDC.64 UR4, c[0x0][0xaf0] ;  /* 0x0002bc0000047ab9 */ /* 0x000fe20000000a00 */
[----:B--2---:R-:W5:Y:S02]  /*1e110*/  LD.E.128 R52, desc[UR46][R52.64] ;  /* 0x0000002e34347980 */ /* 0x004f64000c101d00 */
[----:B------:R-:W-:Y:S01]  /*1e120*/  IMAD.MOV.U32 R77, RZ, RZ, R76 ;  /* 0x000000ffff4d7224 */ /* 0x000fe200078e004c */
[----:B-1----:R-:W-:Y:S01]  /*1e130*/  @P1 SHF.R.U32.HI R77, RZ, R87, R0 ;  /* 0x00000057ff4d1219 */ /* 0x002fe20000011600 */
[----:B------:R-:W-:Y:S01]  /*1e140*/  IMAD.IADD R21, R21, 0x1, R83 ;  /* 0x0000000115157824 */ /* 0x000fe200078e0253 */
[----:B------:R-:W5:Y:S01]  /*1e150*/  LD.E.128 R56, desc[UR46][R56.64] ;  /* 0x0000002e38387980 */ /* 0x000f62000c101d00 */
[----:B------:R-:W-:Y:S01]  /*1e160*/  IMAD R78, R78, UR4, RZ ;  /* 0x000000044e4e7c24 */ /* 0x000fe2000f8e02ff */
[----:B------:R-:W-:Y:S01]  /*1e170*/  SHF.R.S32.HI R0, RZ, 0x1f, R77 ;  /* 0x0000001fff007819 */ /* 0x000fe2000001144d */
[C---:B------:R-:W-:Y:S01]  /*1e180*/  IMAD.WIDE.U32 R20, R79.reuse, UR4, R20 ;  /* 0x000000044f147c25 */ /* 0x040fe2000f8e0014 */
[----:B------:R-:W5:Y:S03]  /*1e190*/  LD.E.128 R60, desc[UR46][R60.64] ;  /* 0x0000002e3c3c7980 */ /* 0x000f66000c101d00 */
[----:B------:R-:W-:Y:S01]  /*1e1a0*/  IMAD R83, R79, UR5, R78 ;  /* 0x000000054f537c24 */ /* 0x000fe2000f8e024e */
[----:B------:R-:W-:Y:S01]  /*1e1b0*/  ULDC.64 UR4, c[0x0][0xae0] ;  /* 0x0002b80000047ab9 */ /* 0x000fe20000000a00 */
[----:B------:R-:W-:Y:S01]  /*1e1c0*/  IMAD.MOV R2, RZ, RZ, -R77 ;  /* 0x000000ffff027224 */ /* 0x000fe200078e0a4d */
[----:B------:R-:W5:Y:S01]  /*1e1d0*/  LD.E.128 R64, desc[UR46][R64.64] ;  /* 0x0000002e40407980 */ /* 0x000f62000c101d00 */
[----:B------:R-:W-:-:S02]  /*1e1e0*/  IMAD.IADD R21, R21, 0x1, R83 ;  /* 0x0000000115157824 */ /* 0x000fc400078e0253 */
        /* <DEDUP_REMOVED lines=8> */
[----:B------:R-:W-:Y:S01]  /*1e270*/  @!PT LDS RZ, [RZ] ;  /* 0x00000000fffff984 */ /* 0x000fe20000000800 */
[----:B------:R-:W-:Y:S01]  /*1e280*/  @!PT LDS RZ, [RZ] ;  /* 0x00000000fffff984 */ /* 0x000fe20000000800 */
[----:B------:R-:W-:Y:S01]  /*1e290*/  @!PT LDS RZ, [RZ] ;  /* 0x00000000fffff984 */ /* 0x000fe20000000800 */
[----:B------:R-:W-:Y:S01]  /*1e2a0*/  @!PT LDS RZ, [RZ] ;  /* 0x00000000fffff984 */ /* 0x000fe20000000800 */
[----:B------:R0:W-:Y:S06]  /*1e2b0*/  MEMBAR.ALL.CTA ;  /* 0x0000000000007992 */ /* 0x0001ec0000008000 */
[----:B0-----:R-:W0:Y:S01]  /*1e2c0*/  FENCE.VIEW.ASYNC.S ;  /* 0x00000000000073c6 */ /* 0x001e220000000000 */
[----:B------:R-:W-:Y:S01]  /*1e2d0*/  IMAD.IADD R204, R17, 0x1, R204 ;  /* 0x0000000111cc7824 */ /* 0x000fe200078e02cc */
[----:B------:R-:W-:Y:S01]  /*1e2e0*/  IADD3 R3, R3, R83, RZ ;  /* 0x0000005303037210 */ /* 0x000fe20007ffe0ff */
[----:B------:R-:W-:-:S02]  /*1e2f0*/  IMAD R20, R0, UR4, RZ ;  /* 0x0000000400147c24 */ /* 0x000fc4000f8e02ff */
[C---:B------:R-:W-:Y:S02]  /*1e300*/  VIADD R0, R204.reuse, 0x20 ;  /* 0x00000020cc007836 */ /* 0x040fe40000000000 */
[C---:B------:R-:W-:Y:S02]  /*1e310*/  IMAD R21, R79.reuse, UR5, R20 ;  /* 0x000000054f157c24 */ /* 0x040fe4000f8e0214 */
[----:B------:R-:W-:Y:S01]  /*1e320*/  IMAD.WIDE.U32 R2, R79, UR4, R2 ;  /* 0x000000044f027c25 */ /* 0x000fe2000f8e0002 */
[-C--:B------:R-:W-:Y:S01]  /*1e330*/  ISETP.GE.AND P2, PT, R204, R81.reuse, PT ;  /* 0x00000051cc00720c */ /* 0x080fe20003f46270 */
[----:B------:R-:W-:Y:S01]  /*1e340*/  ULDC.64 UR4, c[0x0][0xa80] ;  /* 0x0002a00000047ab9 */ /* 0x000fe20000000a00 */
[----:B------:R-:W-:Y:S01]  /*1e350*/  ISETP.GE.AND P1, PT, R0, R81, PT ;  /* 0x000000510000720c */ /* 0x000fe20003f26270 */
[----:B------:R-:W-:Y:S01]  /*1e360*/  IMAD.IADD R3, R3, 0x1, R21 ;  /* 0x0000000103037824 */ /* 0x000fe200078e0215 */
[----:B------:R-:W-:Y:S01]  /*1e370*/  LEA R80, P3, R2, UR4, 0x1 ;  /* 0x0000000402507c11 */ /* 0x000fe2000f8608ff */
[----:B------:R-:W-:-:S03]  /*1e380*/  VIADD R0, R16, 0x28420 ;  /* 0x0002842010007836 */ /* 0x000fc60000000000 */
[----:B------:R-:W-:Y:S02]  /*1e390*/  LEA.HI.X R82, R2, UR5, R3, 0x1, P3 ;  /* 0x0000000502527c11 */ /* 0x000fe400098f0c03 */
[----:B------:R-:W-:Y:S01]  /*1e3a0*/  PRMT R0, RZ, 0x654, R0 ;  /* 0x00000654ff007816 */ /* 0x000fe20000000000 */
[----:B------:R-:W-:Y:S01]  /*1e3b0*/  VIADD R20, R204, 0x40 ;  /* 0x00000040cc147836 */ /* 0x000fe20000000000 */
[----:B0-----:R0:W1:Y:S01]  /*1e3c0*/  SHFL.IDX PT, R78, R80, RZ, 0x181f ;  /* 0x00181fff504e7589 */ /* 0x00106200000e0000 */
[----:B------:R-:W-:Y:S01]  /*1e3d0*/  BSSY B1, `(.L_x_1557) ;  /* 0x0000016000017945 */ /* 0x000fe20003800000 */
[----:B------:R0:W-:Y:S02]  /*1e3e0*/  SYNCS.ARRIVE.TRANS64.RED.A1T0 RZ, [R0+URZ], RZ ;  /* 0x000000ff00ff79a7 */ /* 0x0001e4000810043f */
[----:B------:R0:W2:Y:S01]  /*1e3f0*/  SHFL.IDX PT, R79, R82, RZ, 0x181f ;  /* 0x00181fff524f7589 */ /* 0x0000a200000e0000 */
[----:B------:R-:W-:Y:S01]  /*1e400*/  ISETP.GE.AND P0, PT, R20, R81, PT ;  /* 0x000000511400720c */ /* 0x000fe20003f06270 */
[----:B------:R-:W-:-:S12]  /*1e410*/  @P2 BRA `(.L_x_1558) ;  /* 0x0000000000442947 */ /* 0x000fd80003800000 */
        /* <DEDUP_REMOVED lines=17> */
.L_x_1558:
[----:B------:R-:W-:Y:S05]  /*1e530*/  BSYNC B1 ;  /* 0x0000000000017941 */ /* 0x000fea0003800000 */
.L_x_1557:
[----:B---3--:R3:W4:Y:S01]  /*1e540*/  SHFL.IDX PT, R21, R82, 0x1, 0x181f ;  /* 0x00381f0052157f89 */ /* 0x00872200000e0000 */
        /* <DEDUP_REMOVED lines=8> */
[----:B0-----:R-:W-:-:S04]  /*1e5d0*/  @!P4 LEA R2, P5, R18, R20, 0x1 ;  /* 0x000000141202c211 */ /* 0x001fc800078a08ff */
        /* <DEDUP_REMOVED lines=11> */
.L_x_1560:
[----:B------:R-:W-:Y:S05]  /*1e690*/  BSYNC B1 ;  /* 0x0000000000017941 */ /* 0x000fea0003800000 */
.L_x_1559:
[----:B0----5:R0:W0:Y:S01]  /*1e6a0*/  SHFL.IDX PT, R9, R82, 0x2, 0x181f ;  /* 0x00581f0052097f89 */ /* 0x02102200000e0000 */
        /* <DEDUP_REMOVED lines=9> */
[-C--:B------:R-:W-:Y:S02]  /*1e740*/  @!P2 LEA R4, P4, R194, R8.reuse, 0x1 ;  /* 0x00000008c204a211 */ /* 0x080fe400078808ff */
[-C--:B------:R-:W-:Y:S02]  /*1e750*/  @!P3 LEA.HI.X R3, R18, R9.reuse, R19, 0x1, P5 ;  /* 0x000000091203b211 */ /* 0x080fe400028f0c13 */
[-C--:B------:R-:W-:Y:S02]  /*1e760*/  @!P1 LEA R6, P5, R207, R8.reuse, 0x1 ;  /* 0x00000008cf069211 */ /* 0x080fe400078a08ff */
        /* <DEDUP_REMOVED lines=8> */
.L_x_1562:
[----:B------:R-:W-:Y:S05]  /*1e7f0*/  BSYNC B1 ;  /* 0x0000000000017941 */ /* 0x000fea0003800000 */
.L_x_1561:
[----:B------:R-:W-:Y:S01]  /*1e800*/  VIADD R0, R204, 0x60 ;  /* 0x00000060cc007836 */ /* 0x000fe20000000000 */
[----:B0-----:R0:W0:Y:S04]  /*1e810*/  SHFL.IDX PT, R9, R82, 0x3, 0x181f ;  /* 0x00781f0052097f89 */ /* 0x00102800000e0000 */
[----:B------:R-:W-:Y:S01]  /*1e820*/  ISETP.GE.AND P0, PT, R0, R81, PT ;  /* 0x000000510000720c */ /* 0x000fe20003f06270 */
[----:B---3--:R-:W3:-:S12]  /*1e830*/  SHFL.IDX PT, R80, R80, 0x3, 0x181f ;  /* 0x00781f0050507f89 */ /* 0x008ed800000e0000 */
[----:B------:R-:W-:Y:S05]  /*1e840*/  @P0 BRA `(.L_x_1563) ;  /* 0x0000000c00a40947 */ /* 0x000fea0003800000 */
[----:B------:R-:W-:Y:S02]  /*1e850*/  ULDC UR4, c[0x0][0xac8] ;  /* 0x0002b20000047ab9 */ /* 0x000fe40000000800 */
[----:B------:R-:W-:Y:S02]  /*1e860*/  ISETP.GE.AND P3, PT, R18, UR4, PT ;  /* 0x0000000412007c0c */ /* 0x000fe4000bf66270 */
[----:B------:R-:W-:Y:S02]  /*1e870*/  ISETP.GE.AND P4, PT, R194, UR4, PT ;  /* 0x00000004c2007c0c */ /* 0x000fe4000bf86270 */
[----:B------:R-:W-:-:S09]  /*1e880*/  ISETP.GE.AND P5, PT, R207, UR4, PT ;  /* 0x00000004cf007c0c */ /* 0x000fd2000bfa6270 */
[-C--:B---3--:R-:W-:Y:S02]  /*1e890*/  @!P3 LEA R2, P0, R18, R80.reuse, 0x1 ;  /* 0x000000501202b211 */ /* 0x088fe400078008ff */
[-C--:B------:R-:W-:Y:S02]  /*1e8a0*/  @!P4 LEA R4, P1, R194, R80.reuse, 0x1 ;  /* 0x00000050c204c211 */ /* 0x080fe400078208ff */
[C---:B------:R-:W-:Y:S02]  /*1e8b0*/  @!P5 LEA R6, P2, R207.reuse, R80, 0x1 ;  /* 0x00000050cf06d211 */ /* 0x040fe400078408ff */
        /* <DEDUP_REMOVED lines=12> */
.L_x_1554:
[----:B------:R-:W-:Y:S01]  /*1e980*/  ULDC.64 UR4, c[0x0][0xc00] ;  /* 0x0003000000047ab9 */ /* 0x000fe20000000a00 */
[----:B------:R-:W2:Y:S01]  /*1e990*/  LDC.64 R2, c[0x0][0xc00] ;  /* 0x00030000ff027b82 */ /* 0x000ea20000000a00 */
[----:B------:R-:W-:Y:S01]  /*1e9a0*/  ISETP.NE.U32.AND P0, PT, RZ, UR4, PT ;  /* 0x00000004ff007c0c */ /* 0x000fe2000bf05070 */
[----:B------:R-:W-:-:S03]  /*1e9b0*/  IMAD.MOV.U32 R0, RZ, RZ, RZ ;  /* 0x000000ffff007224 */ /* 0x000fc600078e00ff */
[----:B------:R-:W-:Y:S01]  /*1e9c0*/  ISETP.NE.AND.EX P0, PT, RZ, UR5, PT, P0 ;  /* 0x00000005ff007c0c */ /* 0x000fe2000bf05300 */
[----:B------:R-:W-:Y:S02]  /*1e9d0*/  ULDC.64 UR4, c[0x0][0xc08] ;  /* 0x0003020000047ab9 */ /* 0x000fe40000000a00 */
[----:B------:R-:W-:Y:S01]  /*1e9e0*/  ISETP.NE.U32.AND P1, PT, RZ, UR4, PT ;  /* 0x00000004ff007c0c */ /* 0x000fe2000bf25070 */
[----:B------:R-:W3:Y:S03]  /*1e9f0*/  LDC R25, c[0x0][0xbe8] ;  /* 0x0002fa00ff197b82 */ /* 0x000ee60000000800 */
[----:B------:R-:W-:Y:S01]  /*1ea00*/  ISETP.NE.AND.EX P1, PT, RZ, UR5, PT, P1 ;  /* 0x00000005ff007c0c */ /* 0x000fe2000bf25310 */
[----:B--2---:R-:W-:-:S12]  /*1ea10*/  IMAD.WIDE R2, R217, 0x4, R2 ;  /* 0x00000004d9027825 */ /* 0x004fd800078e0202 */
[----:B------:R-:W2:Y:S01]  /*1ea20*/  @P1 LDC.64 R4, c[0x0][0xc08] ;  /* 0x00030200ff041b82 */ /* 0x000ea20000000a00 */
[----:B------:R-:W-:Y:S02]  /*1ea30*/  ULDC UR4, c[0x0][0xa88] ;  /* 0x0002a20000047ab9 */ /* 0x000fe40000000800 */
[----:B------:R-:W-:Y:S01]  /*1ea40*/  IMAD.U32 R6, RZ, RZ, UR4 ;  /* 0x00000004ff067e24 */ /* 0x000fe2000f8e00ff */
[----:B------:R4:W5:Y:S01]  /*1ea50*/  @P0 LDG.E R0, desc[UR46][R2.64] ;  /* 0x0000002e02000981 */ /* 0x000962000c1e1900 */
[----:B------:R-:W0:Y:S01]  /*1ea60*/  S2R R7, SR_TID.X ;  /* 0x0000000000077919 */ /* 0x000e220000002100 */
[----:B--2---:R-:W-:-:S05]  /*1ea70*/  @P1 IMAD.WIDE R4, R217, 0x4, R4 ;  /* 0x00000004d9041825 */ /* 0x004fca00078e0204 */
[----:B------:R4:W5:Y:S01]  /*1ea80*/  @P1 LDG.E R6, desc[UR46][R4.64] ;  /* 0x0000002e04061981 */ /* 0x000962000c1e1900 */
[----:B---3--:R-:W-:Y:S01]  /*1ea90*/  ISETP.NE.AND P2, PT, R25, 0x1, PT ;  /* 0x000000011900780c */ /* 0x008fe20003f45270 */
[----:B0-----:R-:W-:-:S12]  /*1eaa0*/  VIADD R7, R7, 0xffffff80 ;  /* 0xffffff8007077836 */ /* 0x001fd80000000000 */
[----:B------:R-:W0:Y:S01]  /*1eab0*/  @P2 LDC R14, c[0x0][0xbec] ;  /* 0x0002fb00ff0e2b82 */ /* 0x000e220000000800 */
[----:B------:R-:W-:Y:S02]  /*1eac0*/  ISETP.GE.AND P3, PT, R7, 0x80, PT ;  /* 0x000000800700780c */ /* 0x000fe40003f66270 */
[----:B------:R-:W-:-:S05]  /*1ead0*/  SHF.R.S32.HI R7, RZ, 0x1f, R217 ;  /* 0x0000001fff077819 */ /* 0x000fca00000114d9 */
[----:B------:R-:W2:Y:S01]  /*1eae0*/  @P2 LDC R27, c[0x0][0xbf0] ;  /* 0x0002fc00ff1b2b82 */ /* 0x000ea20000000800 */
[----:B----4-:R-:W-:Y:S05]  /*1eaf0*/  @P1 BRA `(.L_x_1564) ;  /* 0x0000000000101947 */ /* 0x010fea0003800000 */
[----:B------:R-:W-:Y:S05]  /*1eb00*/  @!P0 BRA `(.L_x_1564) ;  /* 0x00000000000c8947 */ /* 0x000fea0003800000 */
[----:B------:R-:W3:Y:S04]  /*1eb10*/  LDG.E R5, desc[UR46][R2.64] ;  /* 0x0000002e02057981 */ /* 0x000ee8000c1e1900 */
[----:B-----5:R-:W3:Y:S02]  /*1eb20*/  LDG.E R6, desc[UR46][R2.64+0x4] ;  /* 0x0000042e02067981 */ /* 0x020ee4000c1e1900 */
[----:B---3--:R-:W-:-:S07]  /*1eb30*/  IADD3 R6, -R5, R6, RZ ;  /* 0x0000000605067210 */ /* 0x008fce0007ffe1ff */
.L_x_1564:
[----:B------:R-:W-:Y:S01]  /*1eb40*/  BSSY B1, `(.L_x_1565) ;  /* 0x000002d000017945 */ /* 0x000fe20003800000 */
[----:B------:R-:W-:Y:S02]  /*1eb50*/  SHF.R.S32.HI R10, RZ, 0x1f, R216 ;  /* 0x0000001fff0a7819 */ /* 0x000fe400000114d8 */
[----:B------:R-:W-:Y:S02]  /*1eb60*/  SEL R13, R217, RZ, !P0 ;  /* 0x000000ffd90d7207 */ /* 0x000fe40004000000 */
[----:B------:R-:W-:Y:S02]  /*1eb70*/  SEL R12, R7, RZ, !P0 ;  /* 0x000000ff070c7207 */ /* 0x000fe40004000000 */
[----:B-----5:R-:W-:Y:S01]  /*1eb80*/  SHF.R.S32.HI R11, RZ, 0x1f, R0 ;  /* 0x0000001fff0b7819 */ /* 0x020fe20000011400 */
[----:B------:R-:W-:Y:S06]  /*1eb90*/  @P3 BRA `(.L_x_1566) ;  /* 0x00000000009c3947 */ /* 0x000fec0003800000 */
[----:B------:R-:W3:Y:S01]  /*1eba0*/  S2R R3, SR_TID.X ;  /* 0x0000000000037919 */ /* 0x000ee20000002100 */
[----:B------:R-:W4:Y:S02]  /*1ebb0*/  LDC R9, c[0x0][0xbe8] ;  /* 0x0002fa00ff097b82 */ /* 0x000f240000000800 */
[----:B----4-:R-:W-:Y:S01]  /*1ebc0*/  IMAD R2, R6, R9, RZ ;  /* 0x0000000906027224 */ /* 0x010fe200078e02ff */
[----:B---3--:R-:W-:-:S04]  /*1ebd0*/  IADD3 R8, R204, -0x80, R3 ;  /* 0xffffff80cc087810 */ /* 0x008fc80007ffe003 */
[----:B------:R-:W-:-:S13]  /*1ebe0*/  ISETP.GE.AND P0, PT, R8, R2, PT ;  /* 0x000000020800720c */ /* 0x000fda0003f06270 */
[----:B------:R-:W-:Y:S05]  /*1ebf0*/  @P0 BRA `(.L_x_1566) ;  /* 0x0000000000840947 */ /* 0x000fea0003800000 */
[----:B------:R-:W-:Y:S01]  /*1ec00*/  ISETP.NE.AND P0, PT, R9, 0x1, PT ;  /* 0x000000010900780c */ /* 0x000fe20003f05270 */
[----:B------:R-:W-:Y:S01]  /*1ec10*/  ULDC.64 UR4, c[0x0][0xb90] ;  /* 0x0002e40000047ab9 */ /* 0x000fe20000000a00 */
[----:B------:R-:W-:Y:S02]  /*1ec20*/  IMAD.MOV.U32 R2, RZ, RZ, R0 ;  /* 0x000000ffff027224 */ /* 0x000fe400078e0000 */
[----:B------:R-:W-:Y:S02]  /*1ec30*/  IMAD R7, R10, UR4, RZ ;  /* 0x000000040a077c24 */ /* 0x000fe4000f8e02ff */
[----:B------:R-:W-:Y:S02]  /*1ec40*/  IMAD.MOV.U32 R3, RZ, RZ, R11 ;  /* 0x000000ffff037224 */ /* 0x000fe400078e000b */
[----:B------:R-:W-:Y:S02]  /*1ec50*/  IMAD.MOV.U32 R5, RZ, RZ, R8 ;  /* 0x000000ffff057224 */ /* 0x000fe400078e0008 */
[----:B------:R-:W-:-:S03]  /*1ec60*/  IMAD.WIDE.U32 R2, R216, UR4, R2 ;  /* 0x00000004d8027c25 */ /* 0x000fc6000f8e0002 */
[----:B------:R-:W3:Y:S01]  /*1ec70*/  @P0 LDC R15, c[0x0][0xbec] ;  /* 0x0002fb00ff0f0b82 */ /* 0x000ee20000000800 */
[----:B------:R-:W-:Y:S01]  /*1ec80*/  IMAD R7, R216, UR5, R7 ;  /* 0x00000005d8077c24 */ /* 0x000fe2000f8e0207 */
[----:B------:R-:W-:-:S03]  /*1ec90*/  ULDC.64 UR4, c[0x0][0xb98] ;  /* 0x0002e60000047ab9 */ /* 0x000fc60000000a00 */
[----:B------:R-:W-:-:S03]  /*1eca0*/  IMAD.IADD R3, R3, 0x1, R7 ;  /* 0x0000000103037824 */ /* 0x000fc600078e0207 */
[----:B------:R-:W4:Y:S01]  /*1ecb0*/  @P0 LDC R21, c[0x0][0xbf0] ;  /* 0x0002fc00ff150b82 */ /* 0x000f220000000800 */
[----:B------:R-:W-:-:S04]  /*1ecc0*/  IMAD.WIDE.U32 R2, R13, UR4, R2 ;  /* 0x000000040d027c25 */ /* 0x000fc8000f8e0002 */
[----:B---3--:R-:W-:-:S05]  /*1ecd0*/  @P0 IMAD.HI.U32 R4, R8, R15, RZ ;  /* 0x0000000f08040227 */ /* 0x008fca00078e00ff */
[----:B----4-:R-:W-:Y:S01]  /*1ece0*/  @P0 SHF.R.U32.HI R5, RZ, R21, R4 ;  /* 0x00000015ff050219 */ /* 0x010fe20000011604 */
[----:B------:R-:W-:-:S03]  /*1ecf0*/  IMAD R4, R12, UR4, RZ ;  /* 0x000000040c047c24 */ /* 0x000fc6000f8e02ff */
[----:B------:R-:W-:Y:S01]  /*1ed00*/  IADD3 R2, P0, R5, R2, RZ ;  /* 0x0000000205027210 */ /* 0x000fe20007f1e0ff */
[----:B------:R-:W-:-:S04]  /*1ed10*/  IMAD.MOV R7, RZ, RZ, -R5 ;  /* 0x000000ffff077224 */ /* 0x000fc800078e0a05 */
        /* <DEDUP_REMOVED lines=15> */
.L_x_1566:
[----:B------:R-:W-:Y:S05]  /*1ee10*/  BSYNC B1 ;  /* 0x0000000000017941 */ /* 0x000fea0003800000 */
.L_x_1565:
[----:B------:R-:W-:Y:S01]  /*1ee20*/  ULDC.64 UR4, c[0x0][0xaa0] ;  /* 0x0002a80000047ab9 */ /* 0x000fe20000000a00 */
[----:B------:R-:W-:Y:S02]  /*1ee30*/  IMAD R7, R215, 0x20, R17 ;  /* 0x00000020d7077824 */ /* 0x000fe400078e0211 */
[----:B---3--:R-:W-:Y:S02]  /*1ee40*/  IMAD R3, R11, UR4, RZ ;  /* 0x000000040b037c24 */ /* 0x008fe4000f8e02ff */
[----:B------:R-:W-:Y:S02]  /*1ee50*/  IMAD.IADD R9, R204, 0x1, R7 ;  /* 0x00000001cc097824 */ /* 0x000fe400078e0207 */
[C---:B------:R-:W-:Y:S02]  /*1ee60*/  IMAD R5, R0.reuse, UR5, R3 ;  /* 0x0000000500057c24 */ /* 0x040fe4000f8e0203 */
[----:B------:R-:W-:Y:S01]  /*1ee70*/  IMAD.WIDE.U32 R2, R0, UR4, RZ ;  /* 0x0000000400027c25 */ /* 0x000fe2000f8e00ff */
[----:B------:R-:W-:-:S03]  /*1ee80*/  ULDC.64 UR4, c[0x0][0xae8] ;  /* 0x0002ba0000047ab9 */ /* 0x000fc60000000a00 */
[----:B------:R-:W-:Y:S01]  /*1ee90*/  IMAD R7, R10, UR4, RZ ;  /* 0x000000040a077c24 */ /* 0x000fe2000f8e02ff */
[----:B------:R-:W-:Y:S01]  /*1eea0*/  IADD3 R3, R3, R5, RZ ;  /* 0x0000000503037210 */ /* 0x000fe20007ffe0ff */
[----:B0-----:R-:W-:-:S04]  /*1eeb0*/  @P2 IMAD.HI.U32 R0, R9, R14, RZ ;  /* 0x0000000e09002227 */ /* 0x001fc800078e00ff */
[C---:B------:R-:W-:Y:S02]  /*1eec0*/  IMAD R7, R216.reuse, UR5, R7 ;  /* 0x00000005d8077c24 */ /* 0x040fe4000f8e0207 */
[----:B------:R-:W-:Y:S01]  /*1eed0*/  IMAD.WIDE.U32 R2, R216, UR4, R2 ;  /* 0x00000004d8027c25 */ /* 0x000fe2000f8e0002 */
[----:B------:R-:W-:-:S03]  /*1eee0*/  ULDC.64 UR4, c[0x0][0xaf0] ;  /* 0x0002bc0000047ab9 */ /* 0x000fc60000000a00 */
[----:B------:R-:W-:Y:S01]  /*1eef0*/  IMAD.MOV.U32 R5, RZ, RZ, R9 ;  /* 0x000000ffff057224 */ /* 0x000fe200078e0009 */
[----:B--2---:R-:W-:Y:S01]  /*1ef00*/  @P2 SHF.R.U32.HI R5, RZ, R27, R0 ;  /* 0x0000001bff052219 */ /* 0x004fe20000011600 */
[----:B------:R-:W-:Y:S02]  /*1ef10*/  IMAD R4, R12, UR4, RZ ;  /* 0x000000040c047c24 */ /* 0x000fe4000f8e02ff */
[----:B------:R-:W-:Y:S01]  /*1ef20*/  IMAD.IADD R3, R3, 0x1, R7 ;  /* 0x0000000103037824 */ /* 0x000fe200078e0207 */
[----:B------:R-:W-:Y:S01]  /*1ef30*/  SHF.R.S32.HI R0, RZ, 0x1f, R5 ;  /* 0x0000001fff007819 */ /* 0x000fe20000011405 */
[C---:B------:R-:W-:Y:S02]  /*1ef40*/  IMAD R7, R13.reuse, UR5, R4 ;  /* 0x000000050d077c24 */ /* 0x040fe4000f8e0204 */
[----:B------:R-:W-:Y:S01]  /*1ef50*/  IMAD.WIDE.U32 R2, R13, UR4, R2 ;  /* 0x000000040d027c25 */ /* 0x000fe2000f8e0002 */
[----:B------:R-:W-:-:S03]  /*1ef60*/  ULDC.64 UR4, c[0x0][0xae0] ;  /* 0x0002b80000047ab9 */ /* 0x000fc60000000a00 */
[----:B------:R-:W-:Y:S02]  /*1ef70*/  IMAD.MOV R4, RZ, RZ, -R5 ;  /* 0x000000ffff047224 */ /* 0x000fe400078e0a05 */
[----:B------:R-:W-:Y:S02]  /*1ef80*/  IMAD.IADD R3, R3, 0x1, R7 ;  /* 0x0000000103037824 */ /* 0x000fe400078e0207 */
[----:B------:R-:W-:Y:S02]  /*1ef90*/  IMAD R0, R0, UR4, RZ ;  /* 0x0000000400007c24 */ /* 0x000fe4000f8e02ff */
[----:B------:R-:W-:Y:S02]  /*1efa0*/  IMAD R7, R25, R4, R9 ;  /* 0x0000000419077224 */ /* 0x000fe400078e0209 */
[C---:B------:R-:W-:Y:S02]  /*1efb0*/  IMAD R9, R5.reuse, UR5, R0 ;  /* 0x0000000505097c24 */ /* 0x040fe4000f8e0200 */
[----:B------:R-:W-:Y:S01]  /*1efc0*/  IMAD.WIDE.U32 R2, R5, UR4, R2 ;  /* 0x0000000405027c25 */ /* 0x000fe2000f8e0002 */
[----:B------:R-:W-:Y:S01]  /*1efd0*/  SHF.R.S32.HI R0, RZ, 0x1f, R7 ;  /* 0x0000001fff007819 */ /* 0x000fe20000011407 */
[----:B------:R-:W-:-:S02]  /*1efe0*/  ULDC.64 UR4, c[0x0][0xad8] ;  /* 0x0002b60000047ab9 */ /* 0x000fc40000000a00 */
[----:B------:R-:W-:Y:S02]  /*1eff0*/  IMAD.IADD R3, R3, 0x1, R9 ;  /* 0x0000000103037824 */ /* 0x000fe400078e0209 */
[----:B------:R-:W-:Y:S02]  /*1f000*/  IMAD R0, R0, UR4, RZ ;  /* 0x0000000400007c24 */ /* 0x000fe4000f8e02ff */
[----:B------:R-:W-:-:S04]  /*1f010*/  IMAD.WIDE.U32 R2, R7, UR4, R2 ;  /* 0x0000000407027c25 */ /* 0x000fc8000f8e0002 */
[----:B------:R-:W-:Y:S01]  /*1f020*/  IMAD R7, R7, UR5, R0 ;  /* 0x0000000507077c24 */ /* 0x000fe2000f8e0200 */
[----:B------:R-:W-:Y:S01]  /*1f030*/  ULDC.64 UR4, c[0x0][0xa80] ;  /* 0x0002a00000047ab9 */ /* 0x000fe20000000a00 */
[----:B------:R-:W-:Y:S01]  /*1f040*/  IMAD.IADD R204, R17, 0x1, R204 ;  /* 0x0000000111cc7824 */ /* 0x000fe200078e02cc */
[----:B------:R-:W-:Y:S01]  /*1f050*/  LEA R0, P0, R2, UR4, 0x1 ;  /* 0x0000000402007c11 */ /* 0x000fe2000f8008ff */
[----:B------:R-:W-:Y:S01]  /*1f060*/  IMAD.IADD R3, R3, 0x1, R7 ;  /* 0x0000000103037824 */ /* 0x000fe200078e0207 */
[----:B------:R-:W-:-:S04]  /*1f070*/  UMOV UR4, 0xffffffff ;  /* 0xffffffff00047882 */ /* 0x000fc80000000000 */
[----:B------:R-:W-:Y:S01]  /*1f080*/  LEA.HI.X R2, R2, UR5, R3, 0x1, P0 ;  /* 0x0000000502027c11 */ /* 0x000fe200080f0c03 */
[----:B------:R-:W-:Y:S06]  /*1f090*/  BRA.DIV UR4, `(.L_x_1567) ;  /* 0x000000ae04e07947 */ /* 0x000fec000b800000 */
[----:B------:R0:W2:Y:S04]  /*1f0a0*/  SHFL.IDX PT, R3, R2, RZ, 0x181f ;  /* 0x00181fff02037589 */ /* 0x0000a800000e0000 */
[----:B------:R0:W3:Y:S02]  /*1f0b0*/  SHFL.IDX PT, R14, R0, RZ, 0x181f ;  /* 0x00181fff000e7589 */ /* 0x0000e400000e0000 */
.L_x_1848:
        /* <DEDUP_REMOVED lines=9> */
[-C--:B---3--:R-:W-:Y:S02]  /*1f150*/  @!P3 LEA R4, P5, R18, R14.reuse, 0x1 ;  /* 0x0000000e1204b211 */ /* 0x088fe400078a08ff */
[-C--:B------:R-:W-:Y:S02]  /*1f160*/  @!P2 LEA R6, P4, R194, R14.reuse, 0x1 ;  /* 0x0000000ec206a211 */ /* 0x080fe400078808ff */
[-C--:B--2---:R-:W-:Y:S02]  /*1f170*/  @!P3 LEA.HI.X R5, R18, R3.reuse, R19, 0x1, P5 ;  /* 0x000000031205b211 */ /* 0x084fe400028f0c13 */
[-C--:B------:R-:W-:Y:S02]  /*1f180*/  @!P1 LEA R8, P5, R207, R14.reuse, 0x1 ;  /* 0x0000000ecf089211 */ /* 0x080fe400078a08ff */
        /* <DEDUP_REMOVED lines=8> */
.L_x_1569:
[----:B------:R-:W-:Y:S05]  /*1f210*/  BSYNC B1 ;  /* 0x0000000000017941 */ /* 0x000fea0003800000 */
.L_x_1568:
[----:B------:R-:W-:-:S03]  /*1f220*/  UMOV UR4, 0xffffffff ;  /* 0xffffffff00047882 */ /* 0x000fc60000000000 */
[----:B------:R-:W-:Y:S05]  /*1f230*/  BRA.DIV UR4, `(.L_x_1570) ;  /* 0x000000ae04ac7947 */ /* 0x000fea000b800000 */
[----:B--2---:R2:W0:Y:S04]  /*1f240*/  SHFL.IDX PT, R3, R2, 0x1, 0x181f ;  /* 0x00381f0002037f89 */ /* 0x00442800000e0000 */
[----:B---34-:R2:W3:Y:S02]  /*1f250*/  SHFL.IDX PT, R14, R0, 0x1, 0x181f ;  /* 0x00381f00000e7f89 */ /* 0x0184e400000e0000 */
.L_x_1852:
[----:B------:R-:W-:Y:S01]  /*1f260*/  IADD3 R4, R204, 0x20, RZ ;  /* 0x00000020cc047810 */ /* 0x000fe20007ffe0ff */
[----:B------:R-:W-:Y:S03]  /*1f270*/  BSSY B1, `(.L_x_1571) ;  /* 0x0000014000017945 */ /* 0x000fe60003800000 */
        /* <DEDUP_REMOVED lines=9> */
[-C--:B0-----:R-:W-:Y:S02]  /*1f310*/  @!P3 LEA.HI.X R5, R18, R3.reuse, R19, 0x1, P5 ;  /* 0x000000031205b211 */ /* 0x081fe400028f0c13 */
        /* <DEDUP_REMOVED lines=9> */
.L_x_1572:
[----:B------:R-:W-:Y:S05]  /*1f3b0*/  BSYNC B1 ;  /* 0x0000000000017941 */ /* 0x000fea0003800000 */
.L_x_1571:
[----:B------:R-:W-:-:S03]  /*1f3c0*/  UMOV UR4, 0xffffffff ;  /* 0xffffffff00047882 */ /* 0x000fc60000000000 */
[----:B------:R-:W-:Y:S05]  /*1f3d0*/  BRA.DIV UR4, `(.L_x_1573) ;  /* 0x000000ae048c7947 */ /* 0x000fea000b800000 */
[----:B0-----:R0:W0:Y:S04]  /*1f3e0*/  SHFL.IDX PT, R3, R2, 0x2, 0x181f ;  /* 0x00581f0002037f89 */ /* 0x00102800000e0000 */
[----:B---34-:R3:W4:Y:S02]  /*1f3f0*/  SHFL.IDX PT, R14, R0, 0x2, 0x181f ;  /* 0x00581f00000e7f89 */ /* 0x01872400000e0000 */
.L_x_1856:
        /* <DEDUP_REMOVED lines=21> */
.L_x_1575:
[----:B------:R-:W-:Y:S05]  /*1f550*/  BSYNC B1 ;  /* 0x0000000000017941 */ /* 0x000fea0003800000 */
.L_x_1574:
[----:B------:R-:W-:-:S03]  /*1f560*/  UMOV UR4, 0xffffffff ;  /* 0xffffffff00047882 */ /* 0x000fc60000000000 */
[----:B------:R-:W-:Y:S05]  /*1f570*/  BRA.DIV UR4, `(.L_x_1576) ;  /* 0x000000ae046c7947 */ /* 0x000fea000b800000 */
[----:B0-----:R0:W0:Y:S04]  /*1f580*/  SHFL.IDX PT, R3, R2, 0x3, 0x181f ;  /* 0x00781f0002037f89 */ /* 0x00102800000e0000 */
[----:B----4-:R4:W0:Y:S02]  /*1f590*/  SHFL.IDX PT, R14, R0, 0x3, 0x181f ;  /* 0x00781f00000e7f89 */ /* 0x01082400000e0000 */
.L_x_1860:
[----:B--234-:R-:W-:-:S05]  /*1f5a0*/  VIADD R0, R204, 0x60 ;  /* 0x00000060cc007836 */ /* 0x01cfca0000000000 */
[----:B------:R-:W-:-:S13]  /*1f5b0*/  ISETP.GE.AND P0, PT, R0, R25, PT ;  /* 0x000000190000720c */ /* 0x000fda0003f06270 */
        /* <DEDUP_REMOVED lines=18> */
.L_x_1563:
[----:B------:R-:W-:Y:S05]  /*1f6e0*/  BSYNC B0 ;  /* 0x0000000000007941 */ /* 0x000fea0003800000 */
.L_x_1553:
[----:B------:R-:W-:Y:S02]  /*1f6f0*/  ULDC UR4, c[0x0][0xc3c] ;  /* 0x00030f0000047ab9 */ /* 0x000fe40000000800 */
[----:B-1----:R-:W-:-:S13]  /*1f700*/  ISETP.GE.AND P0, PT, R203, UR4, PT ;  /* 0x00000004cb007c0c */ /* 0x002fda000bf06270 */
[----:B------:R-:W-:Y:S05]  /*1f710*/  @!P0 BRA `(.L_x_1577) ;  /* 0xfffffe1800a08947 */ /* 0x000fea000383ffff */
[----:B------:R-:W-:Y:S05]  /*1f720*/  BRA `(.L_x_1348) ;  /* 0x0000007000e47947 */ /* 0x000fea0003800000 */
.L_x_1346:
        /* <DEDUP_REMOVED lines=18> */
.L_x_1578:
[----:B------:R-:W1:Y:S01]  /*1f850*/  S2R R0, SR_TID.X ;  /* 0x0000000000007919 */ /* 0x000e620000002100 */
[----:B------:R-:W-:Y:S01]  /*1f860*/  ULDC UR4, c[0x0][0xc3c] ;  /* 0x00030f0000047ab9 */ /* 0x000fe20000000800 */
[----:B------:R-:W2:Y:S01]  /*1f870*/  S2UR UR6, SR_CTAID.X ;  /* 0x00000000000679c3 */ /* 0x000ea20000002500 */
[----:B------:R-:W-:Y:S01]  /*1f880*/  ULDC UR5, c[0x0][0xc38] ;  /* 0x00030e0000057ab9 */ /* 0x000fe20000000800 */
[----:B-1----:R-:W-:-:S04]  /*1f890*/  LOP3.LUT R0, R0, 0x1f, RZ, 0xc0, !PT ;  /* 0x0000001f00007812 */ /* 0x002fc800078ec0ff */
[----:B------:R-:W-:-:S04]  /*1f8a0*/  ISETP.NE.AND P0, PT, R0, 0x1f, PT ;  /* 0x0000001f0000780c */ /* 0x000fc80003f05270 */
[----:B------:R-:W-:-:S13]  /*1f8b0*/  ISETP.GE.OR P1, PT, R0, UR4, !P0 ;  /* 0x0000000400007c0c */ /* 0x000fda000c726670 */
[----:B0-----:R-:W0:Y:S02]  /*1f8c0*/  @!P1 LDC.64 R2, c[0x0][0xc80] ;  /* 0x00032000ff029b82 */ /* 0x001e240000000a00 */
[----:B0-----:R-:W-:-:S05]  /*1f8d0*/  @!P1 IMAD.WIDE.U32 R2, R0, 0x4, R2 ;  /* 0x0000000400029825 */ /* 0x001fca00078e0002 */
[----:B------:R-:W3:Y:S01]  /*1f8e0*/  @!P1 LDG.E R4, desc[UR46][R2.64] ;  /* 0x0000002e02049981 */ /* 0x000ee2000c1e1900 */
[C---:B------:R-:W-:Y:S01]  /*1f8f0*/  ISETP.NE.AND P1, PT, R0.reuse, RZ, PT ;  /* 0x000000ff0000720c */ /* 0x040fe20003f25270 */
[----:B------:R-:W-:Y:S01]  /*1f900*/  UMOV UR4, URZ ;  /* 0x0000003f00047c82 */ /* 0x000fe20008000000 */
[C---:B------:R-:W-:Y:S02]  /*1f910*/  ISETP.GE.U32.AND P2, PT, R0.reuse, 0x2, PT ;  /* 0x000000020000780c */ /* 0x040fe40003f46070 */
[C---:B------:R-:W-:Y:S02]  /*1f920*/  ISETP.GE.U32.AND P3, PT, R0.reuse, 0x4, PT ;  /* 0x000000040000780c */ /* 0x040fe40003f66070 */
[C---:B------:R-:W-:Y:S02]  /*1f930*/  ISETP.GE.U32.AND P4, PT, R0.reuse, 0x8, PT ;  /* 0x000000080000780c */ /* 0x040fe40003f86070 */
[----:B------:R-:W-:Y:S02]  /*1f940*/  ISETP.GE.U32.AND P5, PT, R0, 0x10, PT ;  /* 0x000000100000780c */ /* 0x000fe40003fa6070 */
[----:B------:R-:W-:Y:S01]  /*1f950*/  MOV R16, RZ ;  /* 0x000000ff00107202 */ /* 0x000fe20000000f00 */
        /* <DEDUP_REMOVED lines=15> */
[----:B------:R-:W0:Y:S02]  /*1fa50*/  SHFL.IDX PT, R6, R5, 0x1f, 0x1f ;  /* 0x03e01f0005067f89 */ /* 0x000e2400000e0000 */
[----:B0-----:R-:W-:-:S04]  /*1fa60*/  IMAD R6, R6, UR5, RZ ;  /* 0x0000000506067c24 */ /* 0x001fc8000f8e02ff */
[----:B------:R-:W-:Y:S01]  /*1fa70*/  IMAD.MOV.U32 R3, RZ, RZ, R6 ;  /* 0x000000ffff037224 */ /* 0x000fe200078e0006 */
[----:B--2---:R-:W-:-:S13]  /*1fa80*/  ISETP.GT.AND P6, PT, R6, UR6, PT ;  /* 0x0000000606007c0c */ /* 0x004fda000bfc4270 */
[----:B------:R-:W-:Y:S05]  /*1fa90*/  @P6 BRA `(.L_x_1580) ;  /* 0x00000000009c6947 */ /* 0x000fea0003800000 */
[----:B------:R-:W0:Y:S01]  /*1faa0*/  LDC R5, c[0x0][0xc3c] ;  /* 0x00030f00ff057b82 */ /* 0x000e220000000800 */
[----:B------:R-:W-:Y:S01]  /*1fab0*/  IMAD.MOV.U32 R6, RZ, RZ, R3 ;  /* 0x000000ffff067224 */ /* 0x000fe200078e0003 */
[----:B------:R-:W-:Y:S01]  /*1fac0*/  UMOV UR4, URZ ;  /* 0x0000003f00047c82 */ /* 0x000fe20008000000 */
[----:B------:R-:W-:Y:S01]  /*1fad0*/  ULDC UR7, c[0x0][0xc3c] ;  /* 0x00030f0000077ab9 */ /* 0x000fe20000000800 */
[----:B------:R-:W-:-:S05]  /*1fae0*/  ULDC UR5, c[0x0][0xc38] ;  /* 0x00030e0000057ab9 */ /* 0x000fca0000000800 */
.L_x_1584:
[----:B------:R-:W-:Y:S01]  /*1faf0*/  UIADD3 UR4, UR4, 0x1f, URZ ;  /* 0x0000001f04047890 */ /* 0x000fe2000fffe03f */
[----:B------:R-:W-:-:S05]  /*1fb00*/  IMAD.U32 R19, RZ, RZ, UR7 ;  /* 0x00000007ff137e24 */ /* 0x000fca000f8e00ff */
[----:B0-----:R-:W-:-:S13]  /*1fb10*/  ISETP.LE.AND P6, PT, R5, UR4, PT ;  /* 0x0000000405007c0c */ /* 0x001fda000bfc3270 */
[----:B------:R-:W-:Y:S05]  /*1fb20*/  @P6 BRA `(.L_x_1581) ;  /* 0x0000000400a86947 */ /* 0x000fea0003800000 */
[----:B------:R-:W-:Y:S01]  /*1fb30*/  VIADD R7, R0, UR4 ;  /* 0x0000000400077c36 */ /* 0x000fe20008000000 */
[----:B------:R-:W-:Y:S01]  /*1fb40*/  BSSY B0, `(.L_x_1582) ;  /* 0x0000007000007945 */ /* 0x000fe20003800000 */
[----:B------:R-:W-:-:S03]  /*1fb50*/  IMAD.MOV.U32 R4, RZ, RZ, RZ ;  /* 0x000000ffff047224 */ /* 0x000fc600078e00ff */
[----:B------:R-:W-:-:S13]  /*1fb60*/  ISETP.GE.OR P6, PT, R7, R5, !P0 ;  /* 0x000000050700720c */ /* 0x000fda00047c6670 */
[----:B------:R-:W-:Y:S05]  /*1fb70*/  @P6 BRA `(.L_x_1583) ;  /* 0x00000000000c6947 */ /* 0x000fea0003800000 */
[----:B------:R-:W0:Y:S02]  /*1fb80*/  LDC.64 R2, c[0x0][0xc80] ;  /* 0x00032000ff027b82 */ /* 0x000e240000000a00 */
[----:B0-----:R-:W-:-:S05]  /*1fb90*/  IMAD.WIDE R2, R7, 0x4, R2 ;  /* 0x0000000407027825 */ /* 0x001fca00078e0202 */
[----:B------:R0:W5:Y:S02]  /*1fba0*/  LDG.E R4, desc[UR46][R2.64] ;  /* 0x0000002e02047981 */ /* 0x000164000c1e1900 */
.L_x_1583:
[----:B------:R-:W-:Y:S05]  /*1fbb0*/  BSYNC B0 ;  /* 0x0000000000007941 */ /* 0x000fea0003800000 */
.L_x_1582:
        /* <DEDUP_REMOVED lines=15> */
[----:B------:R-:W0:Y:S02]  /*1fcb0*/  SHFL.IDX PT, R3, R9, 0x1f, 0x1f ;  /* 0x03e01f0009037f89 */ /* 0x000e2400000e0000 */
[----:B0-----:R-:W-:-:S04]  /*1fcc0*/  IMAD R3, R3, UR5, RZ ;  /* 0x0000000503037c24 */ /* 0x001fc8000f8e02ff */
[----:B------:R-:W-:-:S05]  /*1fcd0*/  IMAD.IADD R6, R3, 0x1, R6 ;  /* 0x0000000103067824 */ /* 0x000fca00078e0206 */
[----:B------:R-:W-:-:S13]  /*1fce0*/  ISETP.GT.AND P6, PT, R6, UR6, PT ;  /* 0x0000000606007c0c */ /* 0x000fda000bfc4270 */
[----:B------:R-:W-:Y:S05]  /*1fcf0*/  @!P6 BRA `(.L_x_1584) ;  /* 0xfffffffc007ce947 */ /* 0x000fea000383ffff */
[----:B------:R-:W-:-:S07]  /*1fd00*/  IMAD.MOV.U32 R5, RZ, RZ, R9 ;  /* 0x000000ffff057224 */ /* 0x000fce00078e0009 */
.L_x_1580:
[----:B------:R-:W-:-:S04]  /*1fd10*/  IMAD.IADD R6, R6, 0x1, -R3 ;  /* 0x0000000106067824 */ /* 0x000fc800078e0a03 */
[----:B------:R-:W-:-:S05]  /*1fd20*/  IMAD R2, R5, UR5, R6 ;  /* 0x0000000505027c24 */ /* 0x000fca000f8e0206 */
[----:B------:R-:W-:Y:S02]  /*1fd30*/  ISETP.GT.AND P0, PT, R2, UR6, PT ;  /* 0x0000000602007c0c */ /* 0x000fe4000bf04270 */
[----:B------:R-:W0:Y:S11]  /*1fd40*/  LDC.64 R2, c[0x0][0xc90] ;  /* 0x00032400ff027b82 */ /* 0x000e360000000a00 */
[----:B------:R-:W-:-:S04]  /*1fd50*/  VOTE.ANY R11, PT, !P0 ;  /* 0x00000000000b7806 */ /* 0x000fc800040e0100 */
[----:B------:R-:W1:Y:S02]  /*1fd60*/  POPC R7, R11 ;  /* 0x0000000b00077309 */ /* 0x000e640000000000 */
[----:B-1----:R-:W-:-:S04]  /*1fd70*/  VIADD R19, R7, UR4 ;  /* 0x0000000407137c36 */ /* 0x002fc80008000000 */
[----:B0-----:R-:W-:-:S05]  /*1fd80*/  IMAD.WIDE R2, R19, 0x4, R2 ;  /* 0x0000000413027825 */ /* 0x001fca00078e0202 */
[----:B------:R-:W2:Y:S01]  /*1fd90*/  LDG.E R9, desc[UR46][R2.64] ;  /* 0x0000002e02097981 */ /* 0x000ea2000c1e1900 */
[----:B------:R-:W-:-:S03]  /*1fda0*/  ISETP.NE.AND P0, PT, R11, RZ, PT ;  /* 0x000000ff0b00720c */ /* 0x000fc60003f05270 */
[----:B------:R-:W2:Y:S02]  /*1fdb0*/  SHFL.IDX PT, R4, R4, R7, 0x1f ;  /* 0x00001f0704047589 */ /* 0x000ea400000e0000 */
[----:B--2---:R-:W-:-:S05]  /*1fdc0*/  IMAD R8, R4, R9, RZ ;  /* 0x0000000904087224 */ /* 0x004fca00078e02ff */
[----:B------:R-:W-:-:S04]  /*1fdd0*/  IABS R10, R8 ;  /* 0x00000008000a7213 */ /* 0x000fc80000000000 */
[----:B------:R-:W0:Y:S08]  /*1fde0*/  I2F.RP R12, R10 ;  /* 0x0000000a000c7306 */ /* 0x000e300000209400 */
[----:B0-----:R-:W0:Y:S02]  /*1fdf0*/  MUFU.RCP R12, R12 ;  /* 0x0000000c000c7308 */ /* 0x001e240000001000 */
[----:B0-----:R-:W-:-:S06]  /*1fe00*/  VIADD R13, R12, 0xffffffe ;  /* 0x0ffffffe0c0d7836 */ /* 0x001fcc0000000000 */
[----:B------:R0:W1:Y:S01]  /*1fe10*/  F2I.FTZ.U32.TRUNC.NTZ R3, R13 ;  /* 0x0000000d00037305 */ /* 0x000062000021f000 */
[----:B------:R-:W-:Y:S05]  /*1fe20*/  @!P0 BRA `(.L_x_1585) ;  /* 0x0000000000088947 */ /* 0x000fea0003800000 */
[----:B------:R-:W-:-:S06]  /*1fe30*/  VIADD R16, R7, 0xffffffff ;  /* 0xffffffff07107836 */ /* 0x000fcc0000000000 */
[----:B------:R2:W3:Y:S02]  /*1fe40*/  SHFL.IDX PT, R16, R5, R16, 0x1f ;  /* 0x00001f1005107589 */ /* 0x0004e400000e0000 */
.L_x_1585:
[----:B-12---:R-:W-:Y:S01]  /*1fe50*/  IMAD.MOV R5, RZ, RZ, -R3 ;  /* 0x000000ffff057224 */ /* 0x006fe200078e0a03 */
[----:B------:R-:W-:Y:S01]  /*1fe60*/  MOV R2, RZ ;  /* 0x000000ff00027202 */ /* 0x000fe20000000f00 */
[----:B---3--:R-:W-:Y:S01]  /*1fe70*/  IMAD R16, R16, UR5, R6 ;  /* 0x0000000510107c24 */ /* 0x008fe2000f8e0206 */
[----:B------:R-:W-:Y:S01]  /*1fe80*/  IABS R6, R8 ;  /* 0x0000000800067213 */ /* 0x000fe20000000000 */
[----:B------:R-:W-:-:S04]  /*1fe90*/  IMAD R5, R5, R10, RZ ;  /* 0x0000000a05057224 */ /* 0x000fc800078e02ff */
[----:B------:R-:W-:Y:S01]  /*1fea0*/  IMAD.HI.U32 R2, R3, R5, R2 ;  /* 0x0000000503027227 */ /* 0x000fe200078e0002 */
[----:B------:R-:W-:-:S03]  /*1feb0*/  IADD3 R5, -R16, UR6, RZ ;  /* 0x0000000610057c10 */ /* 0x000fc6000fffe1ff */
[----:B------:R-:W-:Y:S01]  /*1fec0*/  IMAD.MOV R6, RZ, RZ, -R6 ;  /* 0x000000ffff067224 */ /* 0x000fe200078e0a06 */
[----:B------:R-:W-:-:S05]  /*1fed0*/  IABS R3, R5 ;  /* 0x0000000500037213 */ /* 0x000fca0000000000 */
        /* <DEDUP_REMOVED lines=16> */
[----:B------:R-:W-:-:S04]  /*1ffe0*/  VIADDMNMX R9, R10, UR5, R9, PT ;  /* 0x000000050a097c46 */ /* 0x000fc8000b800109 */
[-C--:B------:R-:W-:Y:S02]  /*1fff0*/  IABS R7, R9.reuse ;  /* 0x0000000900077213 */ /* 0x080fe40000000000 */
[----:B------:R-:W-:Y:S02]  /*20000*/  IABS R8, R9 ;  /* 0x0000000900087213 */ /* 0x000fe40000000000 */
[----:B------:R-:W1:Y:S03]  /*20010*/  I2F.RP R10, R7 ;  /* 0x00000007000a7306 */ /* 0x000e660000209400 */
[----:B------:R-:W-:-:S05]  /*20020*/  IMAD.MOV R8, RZ, RZ, -R8 ;  /* 0x000000ffff087224 */ /* 0x000fca00078e0a08 */
[----:B-1----:R-:W1:Y:S02]  /*20030*/  MUFU.RCP R10, R10 ;  /* 0x0000000a000a7308 */ /* 0x002e640000001000 */
[----:B-1----:R-:W-:-:S06]  /*20040*/  VIADD R3, R10, 0xffffffe ;  /* 0x0ffffffe0a037836 */ /* 0x002fcc0000000000 */
[----:B------:R-:W1:Y:S02]  /*20050*/  F2I.FTZ.U32.TRUNC.NTZ R3, R3 ;  /* 0x0000000300037305 */ /* 0x000e64000021f000 */
[----:B-1----:R-:W-:-:S05]  /*20060*/  IADD3 R2, RZ, -R3, RZ ;  /* 0x80000003ff027210 */ /* 0x002fca0007ffe0ff */
[----:B------:R-:W-:Y:S02]  /*20070*/  IMAD R11, R2, R7, RZ ;  /* 0x00000007020b7224 */ /* 0x000fe400078e02ff */
[----:B------:R-:W-:-:S04]  /*20080*/  IMAD.MOV.U32 R2, RZ, RZ, RZ ;  /* 0x000000ffff027224 */ /* 0x000fc800078e00ff */
[----:B------:R-:W-:Y:S01]  /*20090*/  IMAD.HI.U32 R2, R3, R11, R2 ;  /* 0x0000000b03027227 */ /* 0x000fe200078e0002 */
[----:B------:R-:W-:Y:S02]  /*200a0*/  IABS R11, R5 ;  /* 0x00000005000b7213 */ /* 0x000fe40000000000 */
[C---:B------:R-:W-:Y:S01]  /*200b0*/  LOP3.LUT R3, R5.reuse, R9, RZ, 0x3c, !PT ;  /* 0x0000000905037212 */ /* 0x040fe200078e3cff */
[----:B------:R-:W-:Y:S02]  /*200c0*/  IMAD.IADD R5, R5, 0x1, R6 ;  /* 0x0000000105057824 */ /* 0x000fe400078e0206 */
[----:B------:R-:W-:Y:S01]  /*200d0*/  IMAD.HI.U32 R2, R2, R11, RZ ;  /* 0x0000000b02027227 */ /* 0x000fe200078e00ff */
[----:B------:R-:W-:-:S03]  /*200e0*/  ISETP.GE.AND P2, PT, R3, RZ, PT ;  /* 0x000000ff0300720c */ /* 0x000fc60003f46270 */
[----:B------:R-:W-:-:S05]  /*200f0*/  IMAD R8, R2, R8, R11 ;  /* 0x0000000802087224 */ /* 0x000fca00078e020b */
[----:B------:R-:W-:-:S13]  /*20100*/  ISETP.GT.U32.AND P1, PT, R7, R8, PT ;  /* 0x000000080700720c */ /* 0x000fda0003f24070 */
[----:B------:R-:W-:Y:S02]  /*20110*/  @!P1 IMAD.IADD R8, R8, 0x1, -R7 ;  /* 0x0000000108089824 */ /* 0x000fe400078e0a07 */
[----:B------:R-:W-:Y:S01]  /*20120*/  @!P1 VIADD R2, R2, 0x1 ;  /* 0x0000000102029836 */ /* 0x000fe20000000000 */
[----:B------:R-:W-:Y:S02]  /*20130*/  ISETP.NE.AND P1, PT, R9, RZ, PT ;  /* 0x000000ff0900720c */ /* 0x000fe40003f25270 */
[----:B------:R-:W-:-:S13]  /*20140*/  ISETP.GE.U32.AND P0, PT, R8, R7, PT ;  /* 0x000000070800720c */ /* 0x000fda0003f06070 */
[----:B------:R-:W-:-:S04]  /*20150*/  @P0 VIADD R2, R2, 0x1 ;  /* 0x0000000102020836 */ /* 0x000fc80000000000 */
[----:B------:R-:W-:Y:S01]  /*20160*/  @!P2 IMAD.MOV R2, RZ, RZ, -R2 ;  /* 0x000000ffff02a224 */ /* 0x000fe200078e0a02 */
[----:B------:R-:W-:Y:S01]  /*20170*/  @!P1 LOP3.LUT R2, RZ, R9, RZ, 0x33, !PT ;  /* 0x00000009ff029212 */ /* 0x000fe200078e33ff */
[----:B------:R-:W-:-:S03]  /*20180*/  IMAD.MOV R9, RZ, RZ, -R9 ;  /* 0x000000ffff097224 */ /* 0x000fc600078e0a09 */
[----:B------:R-:W-:Y:S01]  /*20190*/  LOP3.LUT R17, RZ, R2, RZ, 0x33, !PT ;  /* 0x00000002ff117212 */ /* 0x000fe200078e33ff */
[----:B------:R-:W-:-:S03]  /*201a0*/  IMAD R18, R2, R9, R5 ;  /* 0x0000000902127224 */ /* 0x000fc600078e0205 */
[----:B------:R-:W-:Y:S01]  /*201b0*/  IADD3 R17, R4, R17, RZ ;  /* 0x0000001104117210 */ /* 0x000fe20007ffe0ff */
[----:B------:R-:W-:Y:S06]  /*201c0*/  BRA `(.L_x_1586) ;  /* 0x00000000000c7947 */ /* 0x000fec0003800000 */
.L_x_1581:
[----:B------:R-:W-:Y:S02]  /*201d0*/  IMAD.MOV.U32 R17, RZ, RZ, RZ ;  /* 0x000000ffff117224 */ /* 0x000fe400078e00ff */
[----:B------:R-:W-:Y:S02]  /*201e0*/  IMAD.U32 R16, RZ, RZ, UR6 ;  /* 0x00000006ff107e24 */ /* 0x000fe4000f8e00ff */
[----:B------:R-:W-:-:S07]  /*201f0*/  IMAD.MOV.U32 R18, RZ, RZ, RZ ;  /* 0x000000ffff127224 */ /* 0x000fce00078e00ff */
.L_x_1586:
[----:B------:R-:W-:-:S13]  /*20200*/  ISETP.NE.AND P0, PT, R0, RZ, PT ;  /* 0x000000ff0000720c */ /* 0x000fda0003f05270 */
[----:B------:R-:W1:Y:S01]  /*20210*/  @!P0 S2R R3, SR_CgaCtaId ;  /* 0x0000000000038919 */ /* 0x000e620000008800 */
[----:B------:R-:W-:-:S04]  /*20220*/  @!P0 MOV R0, 0x400 ;  /* 0x0000040000008802 */ /* 0x000fc80000000f00 */
[----:B-1----:R-:W-:-:S05]  /*20230*/  @!P0 LEA R0, R3, R0, 0x18 ;  /* 0x0000000003008211 */ /* 0x002fca00078ec0ff */
[----:B------:R2:W-:Y:S01]  /*20240*/  @!P0 STS.128 [R0+0x284d0], R16 ;  /* 0x0284d01000008388 */ /* 0x0005e20000000c00 */
[----:B------:R-:W-:Y:S06]  /*20250*/  BAR.ARV 0x5, 0x180 ;  /* 0x0146000000007b1d */ /* 0x000fec0000002000 */
.L_x_1579:
[----:B--2---:R-:W-:Y:S01]  /*20260*/  IMAD.MOV.U32 R0, RZ, RZ, 0x1 ;  /* 0x00000001ff007424 */ /* 0x004fe200078e00ff */
[----:B------:R2:W-:Y:S01]  /*20270*/  STL [R1+0x4], RZ ;  /* 0x000004ff01007387 */ /* 0x0005e20000100800 */
[----:B------:R-:W-:Y:S02]  /*20280*/  ULDC UR4, c[0x0][0xc3c] ;  /* 0x00030f0000047ab9 */ /* 0x000fe40000000800 */
[----:B-1----:R-:W-:Y:S01]  /*20290*/  ISETP.GE.AND P0, PT, R19, UR4, PT ;  /* 0x0000000413007c0c */ /* 0x002fe2000bf06270 */
[----:B------:R2:W-:Y:S04]  /*202a0*/  STL [R1+0xc], R0 ;  /* 0x00000c0001007387 */ /* 0x0005e80000100800 */
[----:B------:R2:W-:Y:S08]  /*202b0*/  STL [R1+0x58], RZ ;  /* 0x000058ff01007387 */ /* 0x0005f00000100800 */
[----:B--2---:R-:W-:Y:S05]  /*202c0*/  @P0 BRA `(.L_x_1587) ;  /* 0x0000006000f80947 */ /* 0x004fea0003800000 */
[----:B------:R-:W1:Y:S01]  /*202d0*/  S2R R8, SR_TID.X ;  /* 0x0000000000087919 */ /* 0x000e620000002100 */
[----:B------:R-:W2:Y:S01]  /*202e0*/  S2UR UR5, SR_CgaCtaId ;  /* 0x00000000000579c3 */ /* 0x000ea20000008800 */
[----:B------:R-:W-:Y:S01]  /*202f0*/  UMOV UR4, 0x400 ;  /* 0x0000040000047882 */ /* 0x000fe20000000000 */
[----:B------:R-:W-:Y:S01]  /*20300*/  BSSY B7, `(.L_x_1587) ;  /* 0x000063a000077945 */ /* 0x000fe20003800000 */
[----:B------:R-:W-:Y:S01]  /*20310*/  ULDC.64 UR42, c[0x0][0x198] ;  /* 0x00006600002a7ab9 */ /* 0x000fe20000000a00 */
[----:B------:R-:W-:Y:S02]  /*20320*/  ULOP3.LUT UR36, UR40, 0x1, URZ, 0xfc, !UPT ;  /* 0x0000000128247892 */ /* 0x000fe4000f8efc3f */
[----:B------:R-:W-:Y:S01]  /*20330*/  ULOP3.LUT UR38, UR40, 0x2, URZ, 0xfc, !UPT ;  /* 0x0000000228267892 */ /* 0x000fe2000f8efc3f */
[----:B------:R-:W-:Y:S01]  /*20340*/  ULDC UR37, c[0x0][0xc] ;  /* 0x0000030000257ab9 */ /* 0x000fe20000000800 */
[----:B--2---:R-:W-:Y:S01]  /*20350*/  ULEA UR4, UR5, UR4, 0x18 ;  /* 0x0000000405047291 */ /* 0x004fe2000f8ec03f */
[C---:B-1----:R-:W-:Y:S01]  /*20360*/  LOP3.LUT R6, R8.reuse, 0x7f, RZ, 0xc0, !PT ;  /* 0x0000007f08067812 */ /* 0x042fe200078ec0ff */
[C---:B0-----:R-:W-:Y:S01]  /*20370*/  IMAD.SHL.U32 R2, R8.reuse, 0x80, RZ ;  /* 0x0000008008027824 */ /* 0x041fe200078e00ff */
[C---:B------:R-:W-:Y:S01]  /*20380*/  LOP3.LUT P0, RZ, R8.reuse, 0x4, RZ, 0xc0, !PT ;  /* 0x0000000408ff7812 */ /* 0x040fe2000780c0ff */
[----:B------:R-:W-:-:S02]  /*20390*/  IMAD.SHL.U32 R5, R8, 0x8, RZ ;  /* 0x0000000808057824 */ /* 0x000fc400078e00ff */
[----:B------:R-:W-:-:S05]  /*203a0*/  IMAD.SHL.U32 R0, R6, 0x20, RZ ;  /* 0x0000002006007824 */ /* 0x000fca00078e00ff */
[----:B------:R-:W-:Y:S01]  /*203b0*/  LOP3.LUT R3, R0, 0xc00, RZ, 0xc0, !PT ;  /* 0x00000c0000037812 */ /* 0x000fe200078ec0ff */
[----:B------:R-:W-:-:S05]  /*203c0*/  IMAD.SHL.U32 R0, R8, 0x40, RZ ;  /* 0x0000004008007824 */ /* 0x000fca00078e00ff */
[--C-:B------:R-:W-:Y:S02]  /*203d0*/  LOP3.LUT R3, R3, 0x40, R0.reuse, 0xf8, !PT ;  /* 0x0000004003037812 */ /* 0x100fe400078ef800 */
[----:B------:R-:W-:Y:S02]  /*203e0*/  LOP3.LUT R4, R0, 0x180, RZ, 0xc0, !PT ;  /* 0x0000018000047812 */ /* 0x000fe400078ec0ff */
[----:B------:R-:W-:Y:S02]  /*203f0*/  LOP3.LUT R7, R3, 0x200, R0, 0xf8, !PT ;  /* 0x0000020003077812 */ /* 0x000fe400078ef800 */
[--C-:B------:R-:W-:Y:S02]  /*20400*/  SHF.R.U32.HI R3, RZ, 0x1, R8.reuse ;  /* 0x00000001ff037819 */ /* 0x100fe40000011608 */
[----:B------:R-:W-:Y:S02]  /*20410*/  LOP3.LUT R0, R2, 0x380, RZ, 0xc0, !PT ;  /* 0x0000038002007812 */ /* 0x000fe400078ec0ff */
[----:B------:R-:W-:-:S02]  /*20420*/  LOP3.LUT R4, R4, 0x10, R8, 0xf8, !PT ;  /* 0x0000001004047812 */ /* 0x000fc400078ef808 */
[----:B------:R-:W-:Y:S02]  /*20430*/  LOP3.LUT R3, R0, 0x30, R3, 0xf8, !PT ;  /* 0x0000003000037812 */ /* 0x000fe400078ef803 */
[----:B------:R-:W-:Y:S02]  /*20440*/  SHF.L.U32 R0, R8, 0x4, RZ ;  /* 0x0000000408007819 */ /* 0x000fe400000006ff */
[----:B------:R-:W-:Y:S02]  /*20450*/  LOP3.LUT R4, R4, 0x30, R5, 0x78, !PT ;  /* 0x0000003004047812 */ /* 0x000fe400078e7805 */
[----:B------:R-:W-:Y:S02]  /*20460*/  LOP3.LUT R3, R3, 0x70, R0, 0x78, !PT ;  /* 0x0000007003037812 */ /* 0x000fe400078e7800 */
[----:B------:R-:W-:Y:S02]  /*20470*/  LOP3.LUT R5, R7, R4, RZ, 0xfc, !PT ;  /* 0x0000000407057212 */ /* 0x000fe400078efcff */
[----:B------:R-:W-:Y:S01]  /*20480*/  LOP3.LUT R4, R3, 0xc00, R2, 0xf8, !PT ;  /* 0x00000c0003047812 */ /* 0x000fe200078ef802 */
[----:B------:R-:W-:Y:S01]  /*20490*/  IMAD.SHL.U32 R3, R8, 0x2, RZ ;  /* 0x0000000208037824 */ /* 0x000fe200078e00ff */
[----:B------:R-:W-:Y:S01]  /*204a0*/  LOP3.LUT R2, R0, 0x3f0, RZ, 0xc0, !PT ;  /* 0x000003f000027812 */ /* 0x000fe200078ec0ff */
[----:B------:R0:W-:Y:S03]  /*204b0*/  STL [R1+0x28], R5 ;  /* 0x0000280501007387 */ /* 0x0001e60000100800 */
[----:B------:R-:W-:Y:S01]  /*204c0*/  LOP3.LUT R3, R2, 0x70, R3, 0x78, !PT ;  /* 0x0000007002037812 */ /* 0x000fe200078e7803 */
[----:B------:R-:W-:Y:S01]  /*204d0*/  IMAD.SHL.U32 R2, R6, 0x10, RZ ;  /* 0x0000001006027824 */ /* 0x000fe200078e00ff */
[----:B------:R1:W-:Y:S04]  /*204e0*/  STL [R1+0x30], R4 ;  /* 0x0000300401007387 */ /* 0x0003e80000100800 */
[----:B------:R-:W-:Y:S01]  /*204f0*/  LOP3.LUT R2, R3, 0x400, R2, 0xf8, !PT ;  /* 0x0000040003027812 */ /* 0x000fe200078ef802 */
[----:B------:R-:W-:Y:S01]  /*20500*/  IMAD.MOV.U32 R3, RZ, RZ, 0x40 ;  /* 0x00000040ff037424 */ /* 0x000fe200078e00ff */
[----:B0-----:R-:W-:Y:S01]  /*20510*/  SHF.R.U32.HI R5, RZ, 0x3, R6 ;  /* 0x00000003ff057819 */ /* 0x001fe20000011606 */
[----:B-1----:R-:W-:-:S03]  /*20520*/  IMAD.MOV.U32 R4, RZ, RZ, 0x20 ;  /* 0x00000020ff047424 */ /* 0x002fc600078e00ff */
[----:B------:R-:W-:Y:S02]  /*20530*/  SEL R7, R3, 0xffffffc0, !P0 ;  /* 0xffffffc003077807 */ /* 0x000fe40004000000 */
[----:B------:R-:W-:Y:S01]  /*20540*/  SEL R3, R4, 0xffffffe0, !P0 ;  /* 0xffffffe004037807 */ /* 0x000fe20004000000 */
[----:B------:R-:W-:Y:S02]  /*20550*/  IMAD.U32 R4, RZ, RZ, UR4 ;  /* 0x00000004ff047e24 */ /* 0x000fe4000f8e00ff */
[----:B------:R-:W-:Y:S02]  /*20560*/  STL [R1+0x34], R7 ;  /* 0x0000340701007387 */ /* 0x000fe40000100800 */
[----:B------:R-:W-:Y:S02]  /*20570*/  IMAD.IADD R2, R4, 0x1, R2 ;  /* 0x0000000104027824 */ /* 0x000fe400078e0202 */
[----:B------:R0:W-:Y:S04]  /*20580*/  STL [R1+0x2c], R3 ;  /* 0x00002c0301007387 */ /* 0x0001e80000100800 */
[----:B------:R-:W-:Y:S04]  /*20590*/  STL [R1], R4 ;  /* 0x0000000401007387 */ /* 0x000fe80000100800 */
[----:B------:R1:W-:Y:S01]  /*205a0*/  STL [R1+0x38], R2 ;  /* 0x0000380201007387 */ /* 0x0003e20000100800 */
[----:B0-----:R-:W-:-:S02]  /*205b0*/  LOP3.LUT R3, R0, 0x70, RZ, 0xc0, !PT ;  /* 0x0000007000037812 */ /* 0x001fc400078ec0ff */
[----:B------:R-:W-:Y:S01]  /*205c0*/  LOP3.LUT R0, R5, 0x70, R0, 0xf8, !PT ;  /* 0x0000007005007812 */ /* 0x000fe200078ef800 */
[----:B------:R-:W-:Y:S01]  /*205d0*/  IMAD.MOV.U32 R0, RZ, RZ, 0x1 ;  /* 0x00000001ff007424 */ /* 0x000fe200078e00ff */
[----:B------:R-:W-:Y:S01]  /*205e0*/  STL [R1+0x58], RZ ;  /* 0x000058ff01007387 */ /* 0x000fe20000100800 */
[----:B-1----:R-:W-:-:S03]  /*205f0*/  IMAD.MOV.U32 R2, RZ, RZ, 0x1 ;  /* 0x00000001ff027424 */ /* 0x002fc600078e00ff */
[----:B------:R0:W-:Y:S04]  /*20600*/  STL [R1+0x10], R0 ;  /* 0x0000100001007387 */ /* 0x0001e80000100800 */
[----:B------:R1:W-:Y:S04]  /*20610*/  STL [R1+0x8], RZ ;  /* 0x000008ff01007387 */ /* 0x0003e80000100800 */
[----:B------:R1:W-:Y:S01]  /*20620*/  STL [R1+0x4], RZ ;  /* 0x000004ff01007387 */ /* 0x0003e20000100800 */
[----:B0-----:R-:W-:-:S03]  /*20630*/  LOP3.LUT R0, R3, 0x80, RZ, 0xfc, !PT ;  /* 0x0000008003007812 */ /* 0x001fc600078efcff */
[----:B------:R1:W-:Y:S04]  /*20640*/  STL [R1+0xc], R2 ;  /* 0x00000c0201007387 */ /* 0x0003e80000100800 */
.L_x_1713:
[----:B------:R-:W-:Y:S05]  /*20650*/  YIELD ;  /* 0x0000000000007946 */ /* 0x000fea0003800000 */
[----:B------:R-:W-:Y:S01]  /*20660*/  ULDC.64 UR4, c[0x0][0xa28] ;  /* 0x00028a0000047ab9 */ /* 0x000fe20000000a00 */
[----:B------:R-:W-:Y:S02]  /*20670*/  CS2R R6, SRZ ;  /* 0x0000000000067805 */ /* 0x000fe4000001ff00 */
[----:B------:R-:W-:Y:S01]  /*20680*/  ISETP.NE.U32.AND P0, PT, RZ, UR4, PT ;  /* 0x00000004ff007c0c */ /* 0x000fe2000bf05070 */
[----:B0--3--:R-:W0:Y:S01]  /*20690*/  LDC.64 R12, c[0x0][0xa00] ;  /* 0x00028000ff0c7b82 */ /* 0x009e220000000a00 */
[----:B------:R-:W-:Y:S01]  /*206a0*/  ULDC.64 UR6, c[0x0][0xa08] ;  /* 0x0002820000067ab9 */ /* 0x000fe20000000a00 */
[----:B------:R-:W-:Y:S01]  /*206b0*/  ULDC.64 UR8, c[0x0][0xa10] ;  /* 0x0002840000087ab9 */ /* 0x000fe20000000a00 */
[----:B------:R-:W-:Y:S01]  /*206c0*/  ISETP.NE.AND.EX P0, PT, RZ, UR5, PT, P0 ;  /* 0x00000005ff007c0c */ /* 0x000fe2000bf05300 */
[----:B------:R-:W-:-:S04]  /*206d0*/  ULDC.64 UR4, c[0x0][0xa18] ;  /* 0x0002860000047ab9 */ /* 0x000fc80000000a00 */
[----:B-1----:R-:W2:Y:S08]  /*206e0*/  LDC.64 R4, c[0x0][0xa08] ;  /* 0x00028200ff047b82 */ /* 0x002eb00000000a00 */
[----:B-1--4-:R-:W1:Y:S02]  /*206f0*/  @P0 LDC.64 R2, c[0x0][0xa28] ;  /* 0x00028a00ff020b82 */ /* 0x012e640000000a00 */
[----:B-1----:R-:W-:-:S05]  /*20700*/  @P0 IMAD.WIDE R2, R19, 0x4, R2 ;  /* 0x0000000413020825 */ /* 0x002fca00078e0202 */
[----:B------:R1:W5:Y:S01]  /*20710*/  @P0 LDG.E R6, desc[UR46][R2.64] ;  /* 0x0000002e02060981 */ /* 0x000362000c1e1900 */
[----:B------:R-:W-:Y:S01]  /*20720*/  ISETP.NE.U32.AND P0, PT, RZ, UR4, PT ;  /* 0x00000004ff007c0c */ /* 0x000fe2000bf05070 */
[C---:B0-----:R-:W-:Y:S01]  /*20730*/  IMAD.WIDE R12, R19.reuse, 0x4, R12 ;  /* 0x00000004130c7825 */ /* 0x041fe200078e020c */
[----:B------:R-:W-:Y:S02]  /*20740*/  ISETP.NE.U32.AND P2, PT, RZ, UR6, PT ;  /* 0x00000006ff007c0c */ /* 0x000fe4000bf45070 */
[----:B------:R-:W-:Y:S01]  /*20750*/  ISETP.NE.AND.EX P0, PT, RZ, UR5, PT, P0 ;  /* 0x00000005ff007c0c */ /* 0x000fe2000bf05300 */
[----:B------:R-:W-:Y:S01]  /*20760*/  ULDC.64 UR4, c[0x0][0xa00] ;  /* 0x0002800000047ab9 */ /* 0x000fe20000000a00 */
[----:B------:R-:W-:Y:S01]  /*20770*/  ISETP.NE.U32.AND P4, PT, RZ, UR8, PT ;  /* 0x00000008ff007c0c */ /* 0x000fe2000bf85070 */
[----:B------:R-:W-:Y:S01]  /*20780*/  IMAD.MOV.U32 R0, RZ, RZ, RZ ;  /* 0x000000ffff007224 */ /* 0x000fe200078e00ff */
[----:B------:R-:W-:Y:S01]  /*20790*/  ISETP.NE.U32.AND P1, PT, RZ, UR4, PT ;  /* 0x00000004ff007c0c */ /* 0x000fe2000bf25070 */
[----:B-1----:R-:W0:Y:S01]  /*207a0*/  LDC.64 R2, c[0x0][0xa10] ;  /* 0x00028400ff027b82 */ /* 0x002e220000000a00 */
[----:B------:R-:W-:Y:S01]  /*207b0*/  MOV R8, RZ ;  /* 0x000000ff00087202 */ /* 0x000fe20000000f00 */
[----:B--2---:R-:W-:Y:S01]  /*207c0*/  IMAD.WIDE R4, R19, 0x4, R4 ;  /* 0x0000000413047825 */ /* 0x004fe200078e0204 */
[----:B------:R-:W-:-:S05]  /*207d0*/  ISETP.NE.AND.EX P3, PT, RZ, UR5, PT, P1 ;  /* 0x00000005ff007c0c */ /* 0x000fca000bf65310 */
[----:B------:R-:W1:Y:S01]  /*207e0*/  @P0 LDC.64 R10, c[0x0][0xa18] ;  /* 0x00028600ff0a0b82 */ /* 0x000e620000000a00 */
[----:B------:R-:W-:Y:S01]  /*207f0*/  ULDC UR4, c[0x0][0x288] ;  /* 0x0000a20000047ab9 */ /* 0x000fe20000000800 */
[----:B------:R-:W-:Y:S02]  /*20800*/  ISETP.NE.AND.EX P1, PT, RZ, UR7, PT, P2 ;  /* 0x00000007ff007c0c */ /* 0x000fe4000bf25320 */
[----:B------:R-:W-:-:S04]  /*20810*/  ISETP.NE.AND.EX P2, PT, RZ, UR9, PT, P4 ;  /* 0x00000009ff007c0c */ /* 0x000fc8000bf45340 */
[----:B------:R-:W2:Y:S07]  /*20820*/  @P3 LDG.E R7, desc[UR46][R12.64] ;  /* 0x0000002e0c073981 */ /* 0x000eae000c1e1900 */
[----:B------:R-:W5:Y:S01]  /*20830*/  @P1 LDG.E R8, desc[UR46][R4.64] ;  /* 0x0000002e04081981 */ /* 0x000f62000c1e1900 */
[----:B0-----:R-:W-:-:S05]  /*20840*/  IMAD.WIDE R2, R19, 0x4, R2 ;  /* 0x0000000413027825 */ /* 0x001fca00078e0202 */
[----:B------:R-:W5:Y:S01]  /*20850*/  @P2 LDG.E R0, desc[UR46][R2.64] ;  /* 0x0000002e02002981 */ /* 0x000f62000c1e1900 */
[----:B-1----:R-:W-:-:S03]  /*20860*/  @P0 IMAD.WIDE R10, R19, 0x4, R10 ;  /* 0x00000004130a0825 */ /* 0x002fc600078e020a */
        /* <DEDUP_REMOVED lines=12> */
[----:B--2---:R0:W-:Y:S01]  /*20930*/  STL [R1+0x40], R7 ;  /* 0x0000400701007387 */ /* 0x0041e20000100800 */
[----:B------:R-:W-:Y:S02]  /*20940*/  IMAD.MOV.U32 R11, RZ, RZ, R7 ;  /* 0x000000ffff0b7224 */ /* 0x000fe400078e0007 */
[----:B0-----:R-:W-:Y:S01]  /*20950*/  IMAD.U32 R7, RZ, RZ, UR4 ;  /* 0x00000004ff077e24 */ /* 0x001fe2000f8e00ff */
[----:B------:R-:W-:Y:S06]  /*20960*/  @P0 BRA `(.L_x_1588) ;  /* 0x0000000000140947 */ /* 0x000fec0003800000 */
[----:B------:R-:W-:Y:S05]  /*20970*/  @!P3 BRA `(.L_x_1588) ;  /* 0x000000000010b947 */ /* 0x000fea0003800000 */
[----:B------:R-:W2:Y:S04]  /*20980*/  LDG.E R9, desc[UR46][R12.64] ;  /* 0x0000002e0c097981 */ /* 0x000ea8000c1e1900 */
[----:B------:R-:W2:Y:S02]  /*20990*/  LDG.E R12, desc[UR46][R12.64+0x4] ;  /* 0x0000042e0c0c7981 */ /* 0x000ea4000c1e1900 */
[----:B--2---:R-:W-:-:S05]  /*209a0*/  IMAD.IADD R11, R12, 0x1, -R9 ;  /* 0x000000010c0b7824 */ /* 0x004fca00078e0a09 */
[----:B------:R0:W-:Y:S02]  /*209b0*/  STL [R1+0x40], R11 ;  /* 0x0000400b01007387 */ /* 0x0001e40000100800 */
.L_x_1588:
[----:B-----5:R-:W-:Y:S01]  /*209c0*/  IMAD.IADD R8, R8, 0x1, R6 ;  /* 0x0000000108087824 */ /* 0x020fe200078e0206 */
[----:B------:R-:W-:Y:S02]  /*209d0*/  ULDC.64 UR4, c[0x0][0xa20] ;  /* 0x0002880000047ab9 */ /* 0x000fe40000000a00 */
[----:B------:R-:W-:Y:S02]  /*209e0*/  ISETP.NE.U32.AND P0, PT, RZ, UR4, PT ;  /* 0x00000004ff007c0c */ /* 0x000fe4000bf05070 */
[----:B------:R1:W-:Y:S02]  /*209f0*/  STL [R1+0x24], R8 ;  /* 0x0000240801007387 */ /* 0x0003e40000100800 */
[----:B------:R-:W-:-:S13]  /*20a00*/  ISETP.NE.AND.EX P0, PT, RZ, UR5, PT, P0 ;  /* 0x00000005ff007c0c */ /* 0x000fda000bf05300 */
[----:B-1----:R-:W-:Y:S05]  /*20a10*/  @!P0 BRA `(.L_x_1589) ;  /* 0x0000000000108947 */ /* 0x002fea0003800000 */
[----:B------:R-:W1:Y:S02]  /*20a20*/  LDC.64 R4, c[0x0][0xa20] ;  /* 0x00028800ff047b82 */ /* 0x000e640000000a00 */
[----:B-1----:R-:W-:-:S05]  /*20a30*/  IMAD.WIDE R4, R19, 0x4, R4 ;  /* 0x0000000413047825 */ /* 0x002fca00078e0204 */
[----:B------:R1:W5:Y:S01]  /*20a40*/  LDG.E R7, desc[UR46][R4.64] ;  /* 0x0000002e04077981 */ /* 0x000362000c1e1900 */
[----:B------:R-:W-:Y:S05]  /*20a50*/  BRA `(.L_x_1590) ;  /* 0x0000000000107947 */ /* 0x000fea0003800000 */
.L_x_1589:
[----:B------:R-:W-:Y:S05]  /*20a60*/  @!P1 BRA `(.L_x_1590) ;  /* 0x00000000000c9947 */ /* 0x000fea0003800000 */
[----:B------:R-:W2:Y:S04]  /*20a70*/  LDG.E R7, desc[UR46][R4.64] ;  /* 0x0000002e04077981 */ /* 0x000ea8000c1e1900 */
[----:B------:R-:W2:Y:S02]  /*20a80*/  LDG.E R4, desc[UR46][R4.64+0x4] ;  /* 0x0000042e04047981 */ /* 0x000ea4000c1e1900 */
[----:B--2---:R-:W-:-:S07]  /*20a90*/  IMAD.IADD R7, R4, 0x1, -R7 ;  /* 0x0000000104077824 */ /* 0x004fce00078e0a07 */
.L_x_1590:
[----:B-1----:R-:W2:Y:S04]  /*20aa0*/  @P2 LDG.E R4, desc[UR46][R2.64] ;  /* 0x0000002e02042981 */ /* 0x002ea8000c1e1900 */
[----:B------:R1:W2:Y:S01]  /*20ab0*/  @P2 LDG.E R2, desc[UR46][R2.64+0x4] ;  /* 0x0000042e02022981 */ /* 0x0002a2000c1e1900 */
[----:B------:R-:W-:Y:S02]  /*20ac0*/  IMAD.SHL.U32 R12, R17, 0x80, RZ ;  /* 0x00000080110c7824 */ /* 0x000fe400078e00ff */
[----:B-----5:R-:W-:-:S03]  /*20ad0*/  IMAD.IADD R9, R7, 0x1, -R6 ;  /* 0x0000000107097824 */ /* 0x020fc600078e0a06 */
[----:B------:R3:W-:Y:S01]  /*20ae0*/  STL [R1+0x3c], R12 ;  /* 0x00003c0c01007387 */ /* 0x0007e20000100800 */
[----:B-1----:R-:W1:Y:S02]  /*20af0*/  LDC R3, c[0x0][0x448] ;  /* 0x00011200ff037b82 */ /* 0x002e640000000800 */
[----:B-1----:R-:W-:-:S13]  /*20b00*/  ISETP.NE.AND P1, PT, R3, 0x1, PT ;  /* 0x000000010300780c */ /* 0x002fda0003f25270 */
[----:B------:R-:W1:Y:S08]  /*20b10*/  @P1 LDC R3, c[0x0][0x44c] ;  /* 0x00011300ff031b82 */ /* 0x000e700000000800 */
[----:B------:R-:W4:Y:S01]  /*20b20*/  @P1 LDC R5, c[0x0][0x450] ;  /* 0x00011400ff051b82 */ /* 0x000f220000000800 */
[----:B--2---:R-:W-:Y:S01]  /*20b30*/  @P2 IADD3 R10, -R4, R2, RZ ;  /* 0x00000002040a2210 */ /* 0x004fe20007ffe1ff */
[----:B------:R-:W-:-:S04]  /*20b40*/  VIADD R2, R12, 0x7f ;  /* 0x0000007f0c027836 */ /* 0x000fc80000000000 */
[----:B------:R-:W-:Y:S02]  /*20b50*/  IMAD.IADD R7, R9, 0x1, R10 ;  /* 0x0000000109077824 */ /* 0x000fe400078e020a */
[----:B-1----:R-:W-:-:S03]  /*20b60*/  @P1 IMAD.HI.U32 R3, R2, R3, RZ ;  /* 0x0000000302031227 */ /* 0x002fc600078e00ff */
[C---:B------:R-:W-:Y:S01]  /*20b70*/  IADD3 R17, R7.reuse, 0x1, -R11 ;  /* 0x0000000107117810 */ /* 0x040fe20007ffe80b */
[----:B------:R-:W-:Y:S01]  /*20b80*/  IMAD.MOV.U32 R6, RZ, RZ, R2 ;  /* 0x000000ffff067224 */ /* 0x000fe200078e0002 */
[----:B----4-:R-:W-:Y:S01]  /*20b90*/  @P1 SHF.R.U32.HI R6, RZ, R5, R3 ;  /* 0x00000005ff061219 */ /* 0x010fe20000011603 */
[----:B------:R-:W-:-:S04]  /*20ba0*/  VIADD R2, R7, 0x3f ;  /* 0x0000003f07027836 */ /* 0x000fc80000000000 */
[----:B------:R-:W-:Y:S01]  /*20bb0*/  IMAD.IADD R6, R17, 0x1, R6 ;  /* 0x0000000111067824 */ /* 0x000fe200078e0206 */
[----:B------:R-:W-:-:S04]  /*20bc0*/  SHF.R.S32.HI R3, RZ, 0x1f, R2 ;  /* 0x0000001fff037819 */ /* 0x000fc80000011402 */
[----:B------:R-:W-:Y:S02]  /*20bd0*/  LEA.HI R21, R3, R2, RZ, 0x6 ;  /* 0x0000000203157211 */ /* 0x000fe400078f30ff */
[----:B------:R-:W1:Y:S02]  /*20be0*/  LDC.64 R2, c[0x0][0x9e0] ;  /* 0x00027800ff027b82 */ /* 0x000e640000000a00 */
[----:B------:R-:W-:Y:S02]  /*20bf0*/  SHF.R.S32.HI R21, RZ, 0x6, R21 ;  /* 0x00000006ff157819 */ /* 0x000fe40000011415 */
[----:B-1----:R-:W-:Y:S01]  /*20c00*/  ISETP.GE.AND P3, PT, R3, 0x1, PT ;  /* 0x000000010300780c */ /* 0x002fe20003f66270 */
[----:B------:R-:W-:-:S12]  /*20c10*/  IMAD.IADD R8, R6, 0x1, R2 ;  /* 0x0000000106087824 */ /* 0x000fd800078e0202 */
[----:B---3--:R-:W-:Y:S05]  /*20c20*/  @!P3 BRA `(.L_x_1591) ;  /* 0x000000000048b947 */ /* 0x008fea0003800000 */
[C---:B------:R-:W-:Y:S01]  /*20c30*/  ISETP.GT.AND P0, PT, R6.reuse, RZ, PT ;  /* 0x000000ff0600720c */ /* 0x040fe20003f04270 */
[----:B------:R-:W-:Y:S01]  /*20c40*/  BSSY B0, `(.L_x_1592) ;  /* 0x000000e000007945 */ /* 0x000fe20003800000 */
[----:B------:R-:W-:-:S11]  /*20c50*/  IADD3 R2, R6, -0x1, RZ ;  /* 0xffffffff06027810 */ /* 0x000fd60007ffe0ff */
[----:B------:R-:W-:Y:S05]  /*20c60*/  @P0 BRA `(.L_x_1593) ;  /* 0x00000000001c0947 */ /* 0x000fea0003800000 */
[----:B------:R-:W-:Y:S01]  /*20c70*/  ISETP.NE.AND P0, PT, R3, 0x1, PT ;  /* 0x000000010300780c */ /* 0x000fe20003f05270 */
[----:B------:R-:W-:-:S12]  /*20c80*/  IMAD.MOV R2, RZ, RZ, -R6 ;  /* 0x000000ffff027224 */ /* 0x000fd800078e0a06 */
[----:B------:R-:W1:Y:S02]  /*20c90*/  @P0 LDC.64 R4, c[0x0][0x9e8] ;  /* 0x00027a00ff040b82 */ /* 0x000e640000000a00 */
[----:B-1----:R-:W-:-:S05]  /*20ca0*/  @P0 IMAD.HI.U32 R4, R2, R4, RZ ;  /* 0x0000000402040227 */ /* 0x002fca00078e00ff */
[----:B------:R-:W-:-:S04]  /*20cb0*/  @P0 SHF.R.U32.HI R2, RZ, R5, R4 ;  /* 0x00000005ff020219 */ /* 0x000fc80000011604 */
[----:B------:R-:W-:Y:S01]  /*20cc0*/  LOP3.LUT R2, RZ, R2, RZ, 0x33, !PT ;  /* 0x00000002ff027212 */ /* 0x000fe200078e33ff */
[----:B------:R-:W-:Y:S06]  /*20cd0*/  BRA `(.L_x_1594) ;  /* 0x0000000000107947 */ /* 0x000fec0003800000 */
.L_x_1593:
[----:B------:R-:W-:-:S13]  /*20ce0*/  ISETP.NE.AND P0, PT, R3, 0x1, PT ;  /* 0x000000010300780c */ /* 0x000fda0003f05270 */
[----:B------:R-:W1:Y:S02]  /*20cf0*/  @P0 LDC.64 R4, c[0x0][0x9e8] ;  /* 0x00027a00ff040b82 */ /* 0x000e640000000a00 */
[----:B-1----:R-:W-:-:S05]  /*20d00*/  @P0 IMAD.HI.U32 R4, R2, R4, RZ ;  /* 0x0000000402040227 */ /* 0x002fca00078e00ff */
[----:B------:R-:W-:-:S07]  /*20d10*/  @P0 SHF.R.U32.HI R2, RZ, R5, R4 ;  /* 0x00000005ff020219 */ /* 0x000fce0000011604 */
.L_x_1594:
[----:B------:R-:W-:Y:S05]  /*20d20*/  BSYNC B0 ;  /* 0x0000000000007941 */ /* 0x000fea0003800000 */
.L_x_1592:
[----:B------:R-:W-:-:S05]  /*20d30*/  IMAD R2, R2, R3, R3 ;  /* 0x0000000302027224 */ /* 0x000fca00078e0203 */
[----:B------:R-:W-:-:S07]  /*20d40*/  VIMNMX R8, R8, R2, PT ;  /* 0x0000000208087248 */ /* 0x000fce0003fe0100 */
.L_x_1591:
[----:B------:R-:W1:Y:S01]  /*20d50*/  @P1 LDC R4, c[0x0][0x44c] ;  /* 0x00011300ff041b82 */ /* 0x000e620000000800 */
[----:B------:R-:W-:Y:S01]  /*20d60*/  IMAD.MOV.U32 R2, RZ, RZ, R12 ;  /* 0x000000ffff027224 */ /* 0x000fe200078e000c */
[----:B------:R-:W-:Y:S01]  /*20d70*/  ULDC UR4, c[0x0][0x9dc] ;  /* 0x0002770000047ab9 */ /* 0x000fe20000000800 */
[----:B------:R-:W-:-:S05]  /*20d80*/  IMAD.IADD R20, R7, 0x1, -R11 ;  /* 0x0000000107147824 */ /* 0x000fca00078e0a0b */
[----:B------:R-:W2:Y:S01]  /*20d90*/  @P1 LDC R5, c[0x0][0x450] ;  /* 0x00011400ff051b82 */ /* 0x000ea20000000800 */
[----:B-1----:R-:W-:-:S05]  /*20da0*/  @P1 IMAD.HI.U32 R4, R12, R4, RZ ;  /* 0x000000040c041227 */ /* 0x002fca00078e00ff */
[----:B--2---:R-:W-:-:S05]  /*20db0*/  @P1 SHF.R.U32.HI R2, RZ, R5, R4 ;  /* 0x00000005ff021219 */ /* 0x004fca0000011604 */
        /* <DEDUP_REMOVED lines=13> */
.L_x_1597:
[----:B------:R-:W-:-:S13]  /*20e90*/  ISETP.NE.AND P0, PT, R3, 0x1, PT ;  /* 0x000000010300780c */ /* 0x000fda0003f05270 */
[----:B------:R-:W1:Y:S02]  /*20ea0*/  @P0 LDC.64 R4, c[0x0][0x9e8] ;  /* 0x00027a00ff040b82 */ /* 0x000e640000000a00 */
[----:B-1----:R-:W-:-:S05]  /*20eb0*/  @P0 IMAD.HI.U32 R4, R2, R4, RZ ;  /* 0x0000000402040227 */ /* 0x002fca00078e00ff */
[----:B------:R-:W-:-:S07]  /*20ec0*/  @P0 SHF.R.U32.HI R2, RZ, R5, R4 ;  /* 0x00000005ff020219 */ /* 0x000fce0000011604 */
.L_x_1598:
[----:B------:R-:W-:Y:S05]  /*20ed0*/  BSYNC B0 ;  /* 0x0000000000007941 */ /* 0x000fea0003800000 */
.L_x_1596:
[----:B------:R-:W-:-:S05]  /*20ee0*/  IMAD R2, R2, R3, RZ ;  /* 0x0000000302027224 */ /* 0x000fca00078e02ff */
[----:B------:R-:W-:-:S07]  /*20ef0*/  VIMNMX R6, R6, R2, !PT ;  /* 0x0000000206067248 */ /* 0x000fce0007fe0100 */
.L_x_1595:
[----:B------:R-:W-:Y:S01]  /*20f00*/  VIADD R8, R8, 0x3f ;  /* 0x0000003f08087836 */ /* 0x000fe20000000000 */
[----:B------:R-:W-:Y:S04]  /*20f10*/  BSSY B0, `(.L_x_1599) ;  /* 0x000012d000007945 */ /* 0x000fe80003800000 */
[----:B------:R-:W-:-:S04]  /*20f20*/  SHF.R.S32.HI R2, RZ, 0x1f, R8 ;  /* 0x0000001fff027819 */ /* 0x000fc80000011408 */
[----:B------:R-:W-:Y:S02]  /*20f30*/  LEA.HI R4, R2, R8, RZ, 0x6 ;  /* 0x0000000802047211 */ /* 0x000fe400078f30ff */
[----:B------:R-:W-:Y:S02]  /*20f40*/  SHF.R.S32.HI R2, RZ, 0x1f, R6 ;  /* 0x0000001fff027819 */ /* 0x000fe40000011406 */
[----:B------:R-:W-:Y:S02]  /*20f50*/  SHF.R.S32.HI R4, RZ, 0x6, R4 ;  /* 0x00000006ff047819 */ /* 0x000fe40000011404 */
[----:B------:R-:W-:-:S04]  /*20f60*/  LEA.HI R2, R2, R6, RZ, 0x6 ;  /* 0x0000000602027211 */ /* 0x000fc800078f30ff */
[----:B------:R-:W-:-:S04]  /*20f70*/  SHF.R.S32.HI R2, RZ, 0x6, R2 ;  /* 0x00000006ff027819 */ /* 0x000fc80000011402 */
[----:B------:R-:W-:Y:S02]  /*20f80*/  VIMNMX R3, RZ, R2, !PT ;  /* 0x00000002ff037248 */ /* 0x000fe40007fe0100 */
[----:B------:R-:W-:-:S03]  /*20f90*/  VIMNMX R2, R21, R4, PT ;  /* 0x0000000415027248 */ /* 0x000fc60003fe0100 */
[--C-:B------:R-:W-:Y:S02]  /*20fa0*/  IMAD R3, R3, 0x40, -R9.reuse ;  /* 0x0000004003037824 */ /* 0x100fe400078e0a09 */
[----:B------:R-:W-:-:S03]  /*20fb0*/  IMAD R2, R2, 0x40, -R9 ;  /* 0x0000004002027824 */ /* 0x000fc600078e0a09 */
[----:B------:R-:W-:Y:S02]  /*20fc0*/  VIMNMX R3, RZ, R3, !PT ;  /* 0x00000003ff037248 */ /* 0x000fe40007fe0100 */
[----:B------:R-:W-:-:S04]  /*20fd0*/  VIMNMX R2, R2, R10, PT ;  /* 0x0000000a02027248 */ /* 0x000fc80003fe0100 */
        /* <DEDUP_REMOVED lines=9> */
[----:B------:R-:W-:Y:S05]  /*21070*/  @!P1 BRA `(.L_x_1600) ;  /* 0x0000001000589947 */ /* 0x000fea0003800000 */
[----:B------:R-:W-:Y:S01]  /*21080*/  UMOV UR4, 0xffffffff ;  /* 0xffffffff00047882 */ /* 0x000fe20000000000 */
[----:B------:R-:W-:Y:S02]  /*21090*/  SEL R2, R19, RZ, !P2 ;  /* 0x000000ff13027207 */ /* 0x000fe40005000000 */
[----:B------:R-:W-:Y:S05]  /*210a0*/  BRA.DIV UR4, `(.L_x_1601) ;  /* 0x0000009204e87947 */ /* 0x000fea000b800000 */
[----:B------:R-:W1:Y:S02]  /*210b0*/  S2R R4, SR_TID.X ;  /* 0x0000000000047919 */ /* 0x000e640000002100 */
[----:B-1----:R-:W-:-:S04]  /*210c0*/  SHF.R.U32.HI R4, RZ, 0x5, R4 ;  /* 0x00000005ff047819 */ /* 0x002fc80000011604 */
[----:B------:R-:W-:-:S05]  /*210d0*/  LOP3.LUT R4, R4, 0x3, RZ, 0xc0, !PT ;  /* 0x0000000304047812 */ /* 0x000fca00078ec0ff */
[----:B------:R1:W2:Y:S02]  /*210e0*/  SHFL.IDX PT, R14, R4, RZ, 0x1f ;  /* 0x00001fff040e7589 */ /* 0x0002a400000e0000 */
.L_x_1863:
[----:B--2---:R-:W-:Y:S02]  /*210f0*/  ISETP.NE.AND P0, PT, R14, RZ, PT ;  /* 0x000000ff0e00720c */ /* 0x004fe40003f05270 */
[----:B------:R-:W-:-:S11]  /*21100*/  PLOP3.LUT P6, PT, PT, PT, PT, 0x8, 0x0 ;  /* 0x000000000000781c */ /* 0x000fd60003fce170 */
[----:B------:R-:W-:Y:S05]  /*21110*/  @P0 BRA `(.L_x_1602) ;  /* 0x00000000000c0947 */ /* 0x000fea0003800000 */
[----:B------:R-:W-:-:S03]  /*21120*/  UMOV UR4, 0xffffffff ;  /* 0xffffffff00047882 */ /* 0x000fc60000000000 */
[----:B------:R-:W-:Y:S05]  /*21130*/  BRA.DIV UR4, `(.L_x_1603) ;  /* 0x0000009204f87947 */ /* 0x000fea000b800000 */
[----:B------:R-:W-:-:S13]  /*21140*/  ELECT P6, URZ, PT ;  /* 0x00000000003f782f */ /* 0x000fda00038c0000 */
.L_x_1602:
[----:B-1----:R-:W2:Y:S04]  /*21150*/  LDL R4, [R1+0x58] ;  /* 0x0000580001047983 */ /* 0x002ea80000100800 */
[----:B------:R-:W3:Y:S01]  /*21160*/  LDL R6, [R1] ;  /* 0x0000000001067983 */ /* 0x000ee20000100800 */
[----:B------:R-:W-:Y:S01]  /*21170*/  BSSY B1, `(.L_x_1604) ;  /* 0x0000008000017945 */ /* 0x000fe20003800000 */
[----:B--2---:R-:W-:-:S05]  /*21180*/  VIADD R4, R4, 0x1 ;  /* 0x0000000104047836 */ /* 0x004fca0000000000 */
[----:B------:R-:W-:-:S04]  /*21190*/  LEA.HI R5, R4, R4, RZ, 0x1 ;  /* 0x0000000404057211 */ /* 0x000fc800078f08ff */
[----:B------:R-:W-:-:S05]  /*211a0*/  LOP3.LUT R5, R5, 0xfffffffe, RZ, 0xc0, !PT ;  /* 0xfffffffe05057812 */ /* 0x000fca00078ec0ff */
[----:B------:R-:W-:-:S05]  /*211b0*/  IMAD.IADD R4, R4, 0x1, -R5 ;  /* 0x0000000104047824 */ /* 0x000fca00078e0a05 */
[----:B------:R-:W-:-:S04]  /*211c0*/  SHF.L.U32 R4, R4, 0x1f, RZ ;  /* 0x0000001f04047819 */ /* 0x000fc800000006ff */
[----:B---3--:R-:W1:Y:S02]  /*211d0*/  SYNCS.PHASECHK.TRANS64.TRYWAIT P0, [R6+URZ+0x28420], R4 ;  /* 0x02842004060075a7 */ /* 0x008e64000800017f */
[----:B-1----:R-:W-:Y:S05]  /*211e0*/  @!P0 BRA `(.L_x_1605) ;  /* 0x0000009000ec8947 */ /* 0x002fea0003800000 */
.L_x_1866:
[----:B------:R-:W-:Y:S05]  /*211f0*/  BSYNC B1 ;  /* 0x0000000000017941 */ /* 0x000fea0003800000 */
.L_x_1604:
[----:B------:R-:W-:Y:S04]  /*21200*/  BSSY B1, `(.L_x_1606) ;  /* 0x0000072000017945 */ /* 0x000fe80003800000 */
[----:B------:R-:W-:Y:S05]  /*21210*/  @!P6 BRA `(.L_x_1607) ;  /* 0x0000000400c0e947 */ /* 0x000fea0003800000 */
[----:B------:R-:W2:Y:S04]  /*21220*/  LDL R6, [R1] ;  /* 0x0000000001067983 */ /* 0x000ea80000100800 */
[----:B------:R-:W3:Y:S01]  /*21230*/  LDL R7, [R1+0x8] ;  /* 0x0000080001077983 */ /* 0x000ee20000100800 */
[----:B-1----:R-:W1:Y:S01]  /*21240*/  S2R R5, SR_TID.X ;  /* 0x0000000000057919 */ /* 0x002e620000002100 */
[----:B--2---:R-:W-:Y:S02]  /*21250*/  IMAD.MOV.U32 R9, RZ, RZ, R6 ;  /* 0x000000ffff097224 */ /* 0x004fe400078e0006 */
[----:B------:R-:W2:Y:S02]  /*21260*/  LDL R6, [R1+0x10] ;  /* 0x0000100001067983 */ /* 0x000ea40000100800 */
[----:B---3--:R-:W-:Y:S01]  /*21270*/  IMAD R7, R7, 0x8, R9 ;  /* 0x0000000807077824 */ /* 0x008fe200078e0209 */
[----:B-1----:R-:W-:Y:S01]  /*21280*/  LOP3.LUT R5, R5, 0x7f, RZ, 0xc0, !PT ;  /* 0x0000007f05057812 */ /* 0x002fe200078ec0ff */
[----:B------:R-:W-:Y:S03]  /*21290*/  BSSY B2, `(.L_x_1608) ;  /* 0x0000005000027945 */ /* 0x000fe60003800000 */
[----:B------:R-:W-:-:S02]  /*212a0*/  ISETP.NE.AND P1, PT, R5, RZ, PT ;  /* 0x000000ff0500720c */ /* 0x000fc40003f25270 */
[----:B--2---:R-:W-:-:S04]  /*212b0*/  SHF.L.U32 R10, R6, 0x1f, RZ ;  /* 0x0000001f060a7819 */ /* 0x004fc800000006ff */
[----:B------:R-:W1:Y:S02]  /*212c0*/  SYNCS.PHASECHK.TRANS64.TRYWAIT P0, [R7+URZ+0x284a0], R10 ;  /* 0x0284a00a070075a7 */ /* 0x000e64000800017f */
[----:B-1----:R-:W-:Y:S05]  /*212d0*/  @!P0 BRA `(.L_x_1609) ;  /* 0x0000009000c88947 */ /* 0x002fea0003800000 */
.L_x_1867:
[----:B------:R-:W-:Y:S05]  /*212e0*/  BSYNC B2 ;  /* 0x0000000000027941 */ /* 0x000fea0003800000 */
.L_x_1608:
        /* <DEDUP_REMOVED lines=9> */
.L_x_1611:
[----:B------:R-:W-:Y:S05]  /*21380*/  BSYNC B2 ;  /* 0x0000000000027941 */ /* 0x000fea0003800000 */
.L_x_1610:
[----:B------:R-:W2:Y:S04]  /*21390*/  LDL R6, [R1] ;  /* 0x0000000001067983 */ /* 0x000ea80000100800 */
[----:B------:R-:W2:Y:S01]  /*213a0*/  LDL R4, [R1+0x8] ;  /* 0x0000080001047983 */ /* 0x000ea20000100800 */
[----:B------:R-:W-:Y:S01]  /*213b0*/  IMAD.MOV.U32 R13, RZ, RZ, RZ ;  /* 0x000000ffff0d7224 */ /* 0x000fe200078e00ff */
[----:B------:R-:W-:Y:S01]  /*213c0*/  UIADD3 UR4, UP0, UR42, 0x570, URZ ;  /* 0x000005702a047890 */ /* 0x000fe2000ff1e03f */
[----:B------:R-:W-:Y:S01]  /*213d0*/  IMAD R5, R8, 0x40, R0 ;  /* 0x0000004008057824 */ /* 0x000fe200078e0200 */
[----:B------:R-:W-:Y:S01]  /*213e0*/  PLOP3.LUT P0, PT, PT, PT, PT, 0x80, 0x0 ;  /* 0x000000000000781c */ /* 0x000fe20003f0f070 */
[----:B------:R-:W-:Y:S01]  /*213f0*/  UMOV UR6, 0x0 ;  /* 0x0000000000067882 */ /* 0x000fe20000000000 */
[----:B------:R-:W-:Y:S01]  /*21400*/  R2UR UR10, R13 ;  /* 0x000000000d0a72ca */ /* 0x000fe200000e0000 */
[----:B------:R-:W-:Y:S01]  /*21410*/  VIADD R5, R5, 0xffffffc0 ;  /* 0xffffffc005057836 */ /* 0x000fe20000000000 */
[----:B------:R-:W-:Y:S01]  /*21420*/  UIADD3.X UR5, URZ, UR43, URZ, UP0, !UPT ;  /* 0x0000002b3f057290 */ /* 0x000fe200087fe43f */
[----:B------:R-:W-:Y:S01]  /*21430*/  UMOV UR7, 0x12f00000 ;  /* 0x12f0000000077882 */ /* 0x000fe20000000000 */
[----:B--2---:R-:W-:Y:S01]  /*21440*/  LEA R9, R4, R6, 0xe ;  /* 0x0000000604097211 */ /* 0x004fe200078e70ff */
[----:B------:R-:W-:-:S04]  /*21450*/  VIADD R4, R7, 0x28490 ;  /* 0x0002849007047836 */ /* 0x000fc80000000000 */
[----:B------:R-:W-:-:S07]  /*21460*/  VIADD R6, R9, 0x20000 ;  /* 0x0002000009067836 */ /* 0x000fce0000000000 */
.L_x_1612:
        /* <DEDUP_REMOVED lines=16> */
.L_x_1613:
        /* <DEDUP_REMOVED lines=10> */
[----:B------:R-:W2:Y:S01]  /*21610*/  SYNCS.PHASECHK.TRANS64.TRYWAIT P0, [R7+URZ+0x284c0], R10 ;  /* 0x0284c00a070075a7 */ /* 0x000ea2000800017f */
[----:B------:R-:W-:Y:S04]  /*21620*/  BSSY B2, `(.L_x_1614) ;  /* 0x0000002000027945 */ /* 0x000fe80003800000 */
[----:B--2---:R-:W-:Y:S05]  /*21630*/  @!P0 BRA `(.L_x_1615) ;  /* 0x0000009000048947 */ /* 0x004fea0003800000 */
.L_x_1868:
[----:B------:R-:W-:Y:S05]  /*21640*/  BSYNC B2 ;  /* 0x0000000000027941 */ /* 0x000fea0003800000 */
.L_x_1614:
[----:B------:R-:W-:Y:S01]  /*21650*/  BSSY B2, `(.L_x_1616) ;  /* 0x000000b000027945 */ /* 0x000fe20003800000 */
[----:B-12---:R-:W-:Y:S02]  /*21660*/  IMAD.MOV.U32 R10, RZ, RZ, 0x0 ;  /* 0x00000000ff0a7424 */ /* 0x006fe400078e00ff */
[----:B0-----:R-:W-:Y:S01]  /*21670*/  IMAD.MOV.U32 R11, RZ, RZ, 0x12f00000 ;  /* 0x12f00000ff0b7424 */ /* 0x001fe200078e00ff */
        /* <DEDUP_REMOVED lines=8> */
.L_x_1617:
[----:B------:R-:W-:Y:S05]  /*21700*/  BSYNC B2 ;  /* 0x0000000000027941 */ /* 0x000fea0003800000 */
.L_x_1616:
[----:B------:R-:W-:Y:S01]  /*21710*/  R2UR UR10, R13 ;  /* 0x000000000d0a72ca */ /* 0x000fe200000e0000 */
[----:B------:R-:W-:Y:S01]  /*21720*/  UIADD3 UR4, UP0, UR42, 0x670, URZ ;  /* 0x000006702a047890 */ /* 0x000fe2000ff1e03f */
[----:B------:R-:W-:Y:S01]  /*21730*/  R2UR UR6, R10 ;  /* 0x000000000a0672ca */ /* 0x000fe200000e0000 */
[----:B------:R-:W-:Y:S01]  /*21740*/  VIADD R6, R9, 0x10000 ;  /* 0x0001000009067836 */ /* 0x000fe20000000000 */
[----:B------:R-:W-:Y:S01]  /*21750*/  R2UR UR7, R11 ;  /* 0x000000000b0772ca */ /* 0x000fe200000e0000 */
[----:B------:R-:W-:Y:S01]  /*21760*/  UIADD3.X UR5, URZ, UR43, URZ, UP0, !UPT ;  /* 0x0000002b3f057290 */ /* 0x000fe200087fe43f */
[----:B------:R-:W-:Y:S02]  /*21770*/  PLOP3.LUT P0, PT, PT, PT, PT, 0x80, 0x0 ;  /* 0x000000000000781c */ /* 0x000fe40003f0f070 */
[----:B------:R-:W-:-:S11]  /*21780*/  IADD3 R4, R7, 0x284b0, RZ ;  /* 0x000284b007047810 */ /* 0x000fd60007ffe0ff */
.L_x_1618:
        /* <DEDUP_REMOVED lines=15> */
.L_x_1619:
        /* <DEDUP_REMOVED lines=10> */
.L_x_1607:
[----:B------:R-:W-:Y:S05]  /*21920*/  BSYNC B1 ;  /* 0x0000000000017941 */ /* 0x000fea0003800000 */
.L_x_1606:
[----:B------:R-:W1:Y:S04]  /*21930*/  LDL.LU R9, [R1+0x8] ;  /* 0x0000080001097983 */ /* 0x000e680000300800 */
[----:B------:R-:W2:Y:S01]  /*21940*/  LDL.LU R7, [R1+0x10] ;  /* 0x0000100001077983 */ /* 0x000ea20000300800 */
[----:B------:R-:W-:Y:S01]  /*21950*/  PLOP3.LUT P0, PT, PT, PT, PT, 0x8, 0x0 ;  /* 0x000000000000781c */ /* 0x000fe20003f0e170 */
[----:B-1----:R-:W-:Y:S02]  /*21960*/  VIADD R4, R9, 0x1 ;  /* 0x0000000109047836 */ /* 0x002fe40000000000 */
        /* <DEDUP_REMOVED lines=9> */
.L_x_1634:
[----:B------:R-:W-:Y:S05]  /*21a00*/  YIELD ;  /* 0x0000000000007946 */ /* 0x000fea0003800000 */
[----:B------:R-:W-:Y:S04]  /*21a10*/  BSSY B1, `(.L_x_1620) ;  /* 0x0000070000017945 */ /* 0x000fe80003800000 */
[----:B--2---:R-:W-:Y:S05]  /*21a20*/  @!P6 BRA `(.L_x_1621) ;  /* 0x0000000400b8e947 */ /* 0x004fea0003800000 */
[----:B-1----:R-:W2:Y:S04]  /*21a30*/  LDL R7, [R1] ;  /* 0x0000000001077983 */ /* 0x002ea80000100800 */
[----:B------:R-:W2:Y:S04]  /*21a40*/  LDL R6, [R1+0x8] ;  /* 0x0000080001067983 */ /* 0x000ea80000100800 */
[----:B------:R-:W3:Y:S01]  /*21a50*/  LDL R5, [R1+0x10] ;  /* 0x0000100001057983 */ /* 0x000ee20000100800 */
[----:B------:R-:W1:Y:S01]  /*21a60*/  S2R R4, SR_TID.X ;  /* 0x0000000000047919 */ /* 0x000e620000002100 */
[----:B------:R-:W-:Y:S01]  /*21a70*/  BSSY B2, `(.L_x_1622) ;  /* 0x0000007000027945 */ /* 0x000fe20003800000 */
[----:B-1----:R-:W-:-:S04]  /*21a80*/  LOP3.LUT R4, R4, 0x7f, RZ, 0xc0, !PT ;  /* 0x0000007f04047812 */ /* 0x002fc800078ec0ff */
[----:B------:R-:W-:Y:S01]  /*21a90*/  ISETP.NE.AND P2, PT, R4, RZ, PT ;  /* 0x000000ff0400720c */ /* 0x000fe20003f45270 */
[----:B--2---:R-:W-:Y:S01]  /*21aa0*/  IMAD R8, R6, 0x8, R7 ;  /* 0x0000000806087824 */ /* 0x004fe200078e0207 */
[----:B---3--:R-:W-:-:S04]  /*21ab0*/  SHF.L.U32 R7, R5, 0x1f, RZ ;  /* 0x0000001f05077819 */ /* 0x008fc800000006ff */
[----:B------:R-:W1:Y:S02]  /*21ac0*/  SYNCS.PHASECHK.TRANS64.TRYWAIT P1, [R8+URZ+0x284a0], R7 ;  /* 0x0284a007080075a7 */ /* 0x000e64000802017f */
[----:B-1----:R-:W-:Y:S05]  /*21ad0*/  @!P1 BRA `(.L_x_1623) ;  /* 0x0000008800f09947 */ /* 0x002fea0003800000 */
.L_x_1869:
[----:B------:R-:W-:Y:S05]  /*21ae0*/  BSYNC B2 ;  /* 0x0000000000027941 */ /* 0x000fea0003800000 */
.L_x_1622:
        /* <DEDUP_REMOVED lines=9> */
.L_x_1625:
[----:B------:R-:W-:Y:S05]  /*21b80*/  BSYNC B2 ;  /* 0x0000000000027941 */ /* 0x000fea0003800000 */
.L_x_1624:
[----:B------:R-:W2:Y:S04]  /*21b90*/  LDL R5, [R1] ;  /* 0x0000000001057983 */ /* 0x000ea80000100800 */
        /* <DEDUP_REMOVED lines=9> */
[----:B------:R-:W-:Y:S01]  /*21c30*/  LEA R5, R9, R0, 0x6 ;  /* 0x0000000009057211 */ /* 0x000fe200078e30ff */
[----:B------:R-:W-:-:S02]  /*21c40*/  VIADD R4, R8, 0x28490 ;  /* 0x0002849008047836 */ /* 0x000fc40000000000 */
[----:B------:R-:W-:-:S09]  /*21c50*/  VIADD R10, R6, 0x20000 ;  /* 0x00020000060a7836 */ /* 0x000fd20000000000 */
.L_x_1626:
        /* <DEDUP_REMOVED lines=16> */
.L_x_1627:
        /* <DEDUP_REMOVED lines=13> */
.L_x_1870:
[----:B------:R-:W-:Y:S05]  /*21e30*/  BSYNC B2 ;  /* 0x0000000000027941 */ /* 0x000fea0003800000 */
.L_x_1628:
[----:B------:R-:W-:Y:S01]  /*21e40*/  BSSY B2, `(.L_x_1630) ;  /* 0x000000b000027945 */ /* 0x000fe20003800000 */
[----:B------:R-:W-:Y:S02]  /*21e50*/  IMAD.MOV.U32 R10, RZ, RZ, 0x0 ;  /* 0x00000000ff0a7424 */ /* 0x000fe400078e00ff */
        /* <DEDUP_REMOVED lines=9> */
.L_x_1631:
[----:B------:R-:W-:Y:S05]  /*21ef0*/  BSYNC B2 ;  /* 0x0000000000027941 */ /* 0x000fea0003800000 */
.L_x_1630:
[----:B------:R-:W-:Y:S01]  /*21f00*/  R2UR UR10, R12 ;  /* 0x000000000c0a72ca */ /* 0x000fe200000e0000 */
[----:B------:R-:W-:Y:S01]  /*21f10*/  UIADD3 UR4, UP0, UR42, 0x670, URZ ;  /* 0x000006702a047890 */ /* 0x000fe2000ff1e03f */
[----:B------:R-:W-:Y:S01]  /*21f20*/  R2UR UR6, R10 ;  /* 0x000000000a0672ca */ /* 0x000fe200000e0000 */
[----:B-12---:R-:W-:Y:S01]  /*21f30*/  VIADD R8, R8, 0x284b0 ;  /* 0x000284b008087836 */ /* 0x006fe20000000000 */
[----:B------:R-:W-:Y:S01]  /*21f40*/  R2UR UR7, R11 ;  /* 0x000000000b0772ca */ /* 0x000fe200000e0000 */
[----:B------:R-:W-:Y:S01]  /*21f50*/  UIADD3.X UR5, URZ, UR43, URZ, UP0, !UPT ;  /* 0x0000002b3f057290 */ /* 0x000fe200087fe43f */
[----:B------:R-:W-:Y:S02]  /*21f60*/  PLOP3.LUT P1, PT, PT, PT, PT, 0x80, 0x0 ;  /* 0x000000000000781c */ /* 0x000fe40003f2f070 */
[----:B------:R-:W-:-:S11]  /*21f70*/  IADD3 R4, R6, 0x10000, RZ ;  /* 0x0001000006047810 */ /* 0x000fd60007ffe0ff */
.L_x_1632:
        /* <DEDUP_REMOVED lines=15> */
.L_x_1633:
        /* <DEDUP_REMOVED lines=10> */
.L_x_1621:
[----:B------:R-:W-:Y:S05]  /*22110*/  BSYNC B1 ;  /* 0x0000000000017941 */ /* 0x000fea0003800000 */
.L_x_1620:
[----:B-1----:R-:W2:Y:S04]  /*22120*/  LDL.LU R4, [R1+0x8] ;  /* 0x0000080001047983 */ /* 0x002ea80000300800 */
[----:B------:R-:W3:Y:S01]  /*22130*/  LDL.LU R7, [R1+0x10] ;  /* 0x0000100001077983 */ /* 0x000ee20000300800 */
[C---:B------:R-:W-:Y:S01]  /*22140*/  ISETP.GT.AND P2, PT, R9.reuse, R3, PT ;  /* 0x000000030900720c */ /* 0x040fe20003f44270 */
[----:B------:R-:W-:Y:S02]  /*22150*/  VIADD R9, R9, 0xffffffff ;  /* 0xffffffff09097836 */ /* 0x000fe40000000000 */
[----:B--2---:R-:W-:-:S05]  /*22160*/  VIADD R4, R4, 0x1 ;  /* 0x0000000104047836 */ /* 0x004fca0000000000 */
[----:B------:R-:W-:-:S04]  /*22170*/  ISETP.NE.AND P1, PT, R4, 0x2, PT ;  /* 0x000000020400780c */ /* 0x000fc80003f25270 */
[----:B------:R-:W-:Y:S02]  /*22180*/  SEL R5, RZ, 0x1, P1 ;  /* 0x00000001ff057807 */ /* 0x000fe40000800000 */
[----:B------:R-:W-:Y:S02]  /*22190*/  SEL R4, R4, RZ, P1 ;  /* 0x000000ff04047207 */ /* 0x000fe40000800000 */
[----:B---3--:R-:W-:-:S05]  /*221a0*/  LOP3.LUT R7, R7, R5, RZ, 0x3c, !PT ;  /* 0x0000000507077212 */ /* 0x008fca00078e3cff */
[----:B------:R2:W-:Y:S04]  /*221b0*/  STL [R1+0x10], R7 ;  /* 0x0000100701007387 */ /* 0x0005e80000100800 */
[----:B------:R2:W-:Y:S01]  /*221c0*/  STL [R1+0x8], R4 ;  /* 0x0000080401007387 */ /* 0x0005e20000100800 */
[----:B------:R-:W-:Y:S05]  /*221d0*/  @P2 BRA `(.L_x_1634) ;  /* 0xfffffff800082947 */ /* 0x000fea000383ffff */
.L_x_1600:
[----:B------:R-:W-:Y:S05]  /*221e0*/  BSYNC B0 ;  /* 0x0000000000007941 */ /* 0x000fea0003800000 */
.L_x_1599:
[----:B------:R-:W3:Y:S01]  /*221f0*/  LDL R8, [R1+0x3c] ;  /* 0x00003c0001087983 */ /* 0x000ee20000100800 */
[----:B------:R-:W4:Y:S01]  /*22200*/  LDC R0, c[0x0][0x448] ;  /* 0x00011200ff007b82 */ /* 0x000f220000000800 */
[----:B------:R-:W-:Y:S07]  /*22210*/  @!P0 WARPSYNC.ALL ;  /* 0x0000000000008948 */ /* 0x000fee0003800000 */
[----:B------:R-:W-:Y:S01]  /*22220*/  @!P0 BAR.SYNC.DEFER_BLOCKING 0xc, 0x180 ;  /* 0x0306000000008b1d */ /* 0x000fe20000010000 */
[----:B----4-:R-:W-:-:S13]  /*22230*/  ISETP.NE.AND P1, PT, R0, 0x1, PT ;  /* 0x000000010000780c */ /* 0x010fda0003f25270 */
[----:B------:R-:W4:Y:S08]  /*22240*/  @P1 LDC R2, c[0x0][0x44c] ;  /* 0x00011300ff021b82 */ /* 0x000f300000000800 */
[----:B------:R-:W5:Y:S01]  /*22250*/  @P1 LDC R3, c[0x0][0x450] ;  /* 0x00011400ff031b82 */ /* 0x000f620000000800 */
[----:B---3--:R-:W-:-:S04]  /*22260*/  VIADD R0, R8, 0x7f ;  /* 0x0000007f08007836 */ /* 0x008fc80000000000 */
[----:B----4-:R-:W-:-:S05]  /*22270*/  @P1 IMAD.HI.U32 R2, R0, R2, RZ ;  /* 0x0000000200021227 */ /* 0x010fca00078e00ff */
[----:B-----5:R-:W-:Y:S02]  /*22280*/  @P1 SHF.R.U32.HI R0, RZ, R3, R2 ;  /* 0x00000003ff001219 */ /* 0x020fe40000011602 */
[----:B------:R-:W3:Y:S03]  /*22290*/  LDC.64 R2, c[0x0][0x9e0] ;  /* 0x00027800ff027b82 */ /* 0x000ee60000000a00 */
[----:B------:R-:W-:Y:S01]  /*222a0*/  IMAD.IADD R0, R17, 0x1, R0 ;  /* 0x0000000111007824 */ /* 0x000fe200078e0200 */
[----:B---3--:R-:W-:-:S03]  /*222b0*/  ISETP.GE.AND P2, PT, R3, 0x1, PT ;  /* 0x000000010300780c */ /* 0x008fc60003f46270 */
[----:B------:R-:W-:-:S10]  /*222c0*/  IMAD.IADD R6, R0, 0x1, R2 ;  /* 0x0000000100067824 */ /* 0x000fd400078e0202 */
[----:B------:R-:W-:Y:S05]  /*222d0*/  @!P2 BRA `(.L_x_1635) ;  /* 0x000000000048a947 */ /* 0x000fea0003800000 */
[C---:B------:R-:W-:Y:S01]  /*222e0*/  ISETP.GT.AND P0, PT, R0.reuse, RZ, PT ;  /* 0x000000ff0000720c */ /* 0x040fe20003f04270 */
[----:B------:R-:W-:Y:S01]  /*222f0*/  BSSY B0, `(.L_x_1636) ;  /* 0x000000e000007945 */ /* 0x000fe20003800000 */
[----:B------:R-:W-:-:S11]  /*22300*/  VIADD R2, R0, 0xffffffff ;  /* 0xffffffff00027836 */ /* 0x000fd60000000000 */
[----:B------:R-:W-:Y:S05]  /*22310*/  @P0 BRA `(.L_x_1637) ;  /* 0x00000000001c0947 */ /* 0x000fea0003800000 */
[----:B------:R-:W-:Y:S01]  /*22320*/  ISETP.NE.AND P0, PT, R3, 0x1, PT ;  /* 0x000000010300780c */ /* 0x000fe20003f05270 */
[----:B------:R-:W-:-:S12]  /*22330*/  IMAD.MOV R0, RZ, RZ, -R0 ;  /* 0x000000ffff007224 */ /* 0x000fd800078e0a00 */
[----:B-12---:R-:W1:Y:S02]  /*22340*/  @P0 LDC.64 R4, c[0x0][0x9e8] ;  /* 0x00027a00ff040b82 */ /* 0x006e640000000a00 */
[----:B-1----:R-:W-:-:S05]  /*22350*/  @P0 IMAD.HI.U32 R4, R0, R4, RZ ;  /* 0x0000000400040227 */ /* 0x002fca00078e00ff */
[----:B------:R-:W-:-:S04]  /*22360*/  @P0 SHF.R.U32.HI R0, RZ, R5, R4 ;  /* 0x00000005ff000219 */ /* 0x000fc80000011604 */
[----:B------:R-:W-:Y:S01]  /*22370*/  LOP3.LUT R2, RZ, R0, RZ, 0x33, !PT ;  /* 0x00000000ff027212 */ /* 0x000fe200078e33ff */
[----:B------:R-:W-:Y:S06]  /*22380*/  BRA `(.L_x_1638) ;  /* 0x0000000000107947 */ /* 0x000fec0003800000 */
.L_x_1637:
[----:B------:R-:W-:-:S13]  /*22390*/  ISETP.NE.AND P0, PT, R3, 0x1, PT ;  /* 0x000000010300780c */ /* 0x000fda0003f05270 */
[----:B-12---:R-:W1:Y:S02]  /*223a0*/  @P0 LDC.64 R4, c[0x0][0x9e8] ;  /* 0x00027a00ff040b82 */ /* 0x006e640000000a00 */
[----:B-1----:R-:W-:-:S05]  /*223b0*/  @P0 IMAD.HI.U32 R4, R2, R4, RZ ;  /* 0x0000000402040227 */ /* 0x002fca00078e00ff */
[----:B------:R-:W-:-:S07]  /*223c0*/  @P0 SHF.R.U32.HI R2, RZ, R5, R4 ;  /* 0x00000005ff020219 */ /* 0x000fce0000011604 */
.L_x_1638:
[----:B------:R-:W-:Y:S05]  /*223d0*/  BSYNC B0 ;  /* 0x0000000000007941 */ /* 0x000fea0003800000 */
.L_x_1636:
[----:B------:R-:W-:-:S05]  /*223e0*/  IMAD R2, R2, R3, R3 ;  /* 0x0000000302027224 */ /* 0x000fca00078e0203 */
[----:B------:R-:W-:-:S07]  /*223f0*/  VIMNMX R6, R6, R2, PT ;  /* 0x0000000206067248 */ /* 0x000fce0003fe0100 */
.L_x_1635:
[----:B------:R-:W-:Y:S01]  /*22400*/  IADD3 R6, R6, 0x3f, RZ ;  /* 0x0000003f06067810 */ /* 0x000fe20007ffe0ff */
[----:B------:R-:W3:Y:S01]  /*22410*/  @P1 LDC R2, c[0x0][0x44c] ;  /* 0x00011300ff021b82 */ /* 0x000ee20000000800 */
[----:B------:R-:W-:Y:S02]  /*22420*/  ULDC UR4, c[0x0][0x9dc] ;  /* 0x0002770000047ab9 */ /* 0x000fe40000000800 */
[----:B------:R-:W-:-:S04]  /*22430*/  SHF.R.S32.HI R0, RZ, 0x1f, R6 ;  /* 0x0000001fff007819 */ /* 0x000fc80000011406 */
[----:B------:R-:W-:Y:S01]  /*22440*/  LEA.HI R0, R0, R6, RZ, 0x6 ;  /* 0x0000000600007211 */ /* 0x000fe200078f30ff */
[----:B-12---:R-:W1:Y:S03]  /*22450*/  @P1 LDC R4, c[0x0][0x450] ;  /* 0x00011400ff041b82 */ /* 0x006e660000000800 */
[----:B------:R-:W-:-:S04]  /*22460*/  SHF.R.S32.HI R0, RZ, 0x6, R0 ;  /* 0x00000006ff007819 */ /* 0x000fc80000011400 */
[----:B------:R-:W-:Y:S01]  /*22470*/  VIMNMX R7, R21, R0, PT ;  /* 0x0000000015077248 */ /* 0x000fe20003fe0100 */
[----:B------:R-:W-:-:S04]  /*22480*/  IMAD.MOV.U32 R0, RZ, RZ, R8 ;  /* 0x000000ffff007224 */ /* 0x000fc800078e0008 */
[----:B------:R2:W-:Y:S01]  /*22490*/  STL [R1+0x48], R7 ;  /* 0x0000480701007387 */ /* 0x0005e20000100800 */
[----:B---3--:R-:W-:-:S05]  /*224a0*/  @P1 IMAD.HI.U32 R2, R8, R2, RZ ;  /* 0x0000000208021227 */ /* 0x008fca00078e00ff */
[----:B-1----:R-:W-:-:S05]  /*224b0*/  @P1 SHF.R.U32.HI R0, RZ, R4, R2 ;  /* 0x00000004ff001219 */ /* 0x002fca0000011602 */
[----:B------:R-:W-:-:S04]  /*224c0*/  IMAD.IADD R0, R20, 0x1, R0 ;  /* 0x0000000114007824 */ /* 0x000fc800078e0200 */
[----:B------:R-:W-:Y:S01]  /*224d0*/  VIADD R2, R0, -UR4 ;  /* 0x8000000400027c36 */ /* 0x000fe20008000000 */
[----:B--2---:R-:W-:Y:S06]  /*224e0*/  @!P2 BRA `(.L_x_1639) ;  /* 0x000000000044a947 */ /* 0x004fec0003800000 */
        /* <DEDUP_REMOVED lines=10> */
.L_x_1641:
[----:B------:R-:W-:-:S13]  /*22590*/  ISETP.NE.AND P0, PT, R3, 0x1, PT ;  /* 0x000000010300780c */ /* 0x000fda0003f05270 */
[----:B------:R-:W1:Y:S02]  /*225a0*/  @P0 LDC.64 R4, c[0x0][0x9e8] ;  /* 0x00027a00ff040b82 */ /* 0x000e640000000a00 */
[----:B-1----:R-:W-:-:S05]  /*225b0*/  @P0 IMAD.HI.U32 R4, R0, R4, RZ ;  /* 0x0000000400040227 */ /* 0x002fca00078e00ff */
[----:B------:R-:W-:-:S07]  /*225c0*/  @P0 SHF.R.U32.HI R0, RZ, R5, R4 ;  /* 0x00000005ff000219 */ /* 0x000fce0000011604 */
.L_x_1642:
[----:B------:R-:W-:Y:S05]  /*225d0*/  BSYNC B0 ;  /* 0x0000000000007941 */ /* 0x000fea0003800000 */
.L_x_1640:
[----:B------:R-:W-:-:S05]  /*225e0*/  IMAD R0, R0, R3, RZ ;  /* 0x0000000300007224 */ /* 0x000fca00078e02ff */
[----:B------:R-:W-:-:S07]  /*225f0*/  VIMNMX R2, R2, R0, !PT ;  /* 0x0000000002027248 */ /* 0x000fce0007fe0100 */
.L_x_1639:
[----:B------:R-:W-:-:S04]  /*22600*/  SHF.R.S32.HI R0, RZ, 0x1f, R2 ;  /* 0x0000001fff007819 */ /* 0x000fc80000011402 */
[----:B------:R-:W-:-:S04]  /*22610*/  LEA.HI R0, R0, R2, RZ, 0x6 ;  /* 0x0000000200007211 */ /* 0x000fc800078f30ff */
[----:B------:R-:W-:-:S04]  /*22620*/  SHF.R.S32.HI R0, RZ, 0x6, R0 ;  /* 0x00000006ff007819 */ /* 0x000fc80000011400 */
[----:B------:R-:W-:-:S04]  /*22630*/  VIMNMX R3, RZ, R0, !PT ;  /* 0x00000000ff037248 */ /* 0x000fc80007fe0100 */
[----:B------:R-:W-:Y:S01]  /*22640*/  ISETP.GT.AND P0, PT, R7, R3, PT ;  /* 0x000000030700720c */ /* 0x000fe20003f04270 */
[----:B------:R1:W-:-:S12]  /*22650*/  STL [R1+0x20], R3 ;  /* 0x0000200301007387 */ /* 0x0003d80000100800 */
[----:B-1----:R-:W-:Y:S05]  /*22660*/  @P0 BRA `(.L_x_1643) ;  /* 0x0000000000440947 */ /* 0x002fea0003800000 */
[----:B------:R-:W1:Y:S02]  /*22670*/  S2R R3, SR_TID.X ;  /* 0x0000000000037919 */ /* 0x000e640000002100 */
[----:B-1----:R-:W-:-:S04]  /*22680*/  LOP3.LUT R3, R3, 0x7f, RZ, 0xc0, !PT ;  /* 0x0000007f03037812 */ /* 0x002fc800078ec0ff */
[----:B------:R-:W-:-:S13]  /*22690*/  ISETP.NE.AND P0, PT, R3, RZ, PT ;  /* 0x000000ff0300720c */ /* 0x000fda0003f05270 */
[----:B------:R-:W-:Y:S05]  /*226a0*/  @P0 BRA `(.L_x_1644) ;  /* 0x0000003000dc0947 */ /* 0x000fea0003800000 */
[----:B------:R-:W1:Y:S01]  /*226b0*/  S2R R2, SR_LANEID ;  /* 0x0000000000027919 */ /* 0x000e620000000000 */
[----:B------:R-:W-:Y:S01]  /*226c0*/  VOTEU.ANY UR4, UPT, PT ;  /* 0x0000000000047886 */ /* 0x000fe200038e0100 */
[----:B------:R-:W2:Y:S01]  /*226d0*/  LDC.64 R4, c[0x0][0xc60] ;  /* 0x00031800ff047b82 */ /* 0x000ea20000000a00 */
[----:B------:R-:W1:Y:S02]  /*226e0*/  FLO.U32 R0, UR4 ;  /* 0x0000000400007d00 */ /* 0x000e6400080e0000 */
[----:B-1----:R-:W-:-:S06]  /*226f0*/  ISETP.EQ.U32.AND P0, PT, R0, R2, PT ;  /* 0x000000020000720c */ /* 0x002fcc0003f02070 */
[----:B------:R-:W2:Y:S07]  /*22700*/  POPC R2, UR4 ;  /* 0x0000000400027d09 */ /* 0x000eae0008000000 */
[----:B--2---:R-:W2:Y:S04]  /*22710*/  @P0 ATOMG.E.ADD.STRONG.GPU PT, R2, desc[UR46][R4.64], R2 ;  /* 0x00000002040209a8 */ /* 0x004ea800081ee1ee */
[----:B--2---:R1:W2:Y:S02]  /*22720*/  SHFL.IDX PT, R2, R2, R0, 0x1f ;  /* 0x00001f0002027589 */ /* 0x0042a400000e0000 */
[----:B-1----:R-:W1:Y:S02]  /*22730*/  S2R R0, SR_LTMASK ;  /* 0x0000000000007919 */ /* 0x002e640000003900 */
[----:B-1----:R-:W-:-:S06]  /*22740*/  LOP3.LUT R0, R0, UR4, RZ, 0xc0, !PT ;  /* 0x0000000400007c12 */ /* 0x002fcc000f8ec0ff */
[----:B------:R-:W2:Y:S02]  /*22750*/  POPC R0, R0 ;  /* 0x0000000000007309 */ /* 0x000ea40000000000 */
[----:B--2---:R-:W-:Y:S01]  /*22760*/  IADD3 R16, R2, UR37, R0 ;  /* 0x0000002502107c10 */ /* 0x004fe2000fffe000 */
[----:B------:R-:W-:Y:S06]  /*22770*/  BRA `(.L_x_1644) ;  /* 0x0000003000a87947 */ /* 0x000fec0003800000 */
.L_x_1643:
[----:B------:R-:W2:Y:S01]  /*22780*/  LDL R17, [R1] ;  /* 0x0000000001117983 */ /* 0x000ea20000100800 */
        /* <DEDUP_REMOVED lines=10> */
[----:B------:R-:W1:Y:S01]  /*22830*/  LDC.64 R2, c[0x4][R2] ;  /* 0x0100000002027b82 */ /* 0x000e620000000a00 */
[----:B------:R-:W-:Y:S02]  /*22840*/  IMAD.U32 R5, RZ, RZ, UR7 ;  /* 0x00000007ff057e24 */ /* 0x000fe4000f8e00ff */
[----:B------:R-:W-:Y:S02]  /*22850*/  IMAD.U32 R6, RZ, RZ, UR8 ;  /* 0x00000008ff067e24 */ /* 0x000fe4000f8e00ff */
[----:B------:R-:W-:-:S02]  /*22860*/  IMAD.U32 R7, RZ, RZ, UR9 ;  /* 0x00000009ff077e24 */ /* 0x000fc4000f8e00ff */
[----:B0-----:R-:W-:Y:S02]  /*22870*/  IMAD.U32 R11, RZ, RZ, UR5 ;  /* 0x00000005ff0b7e24 */ /* 0x001fe4000f8e00ff */
[----:B------:R-:W-:Y:S02]  /*22880*/  IMAD.MOV.U32 R8, RZ, RZ, 0x70 ;  /* 0x00000070ff087424 */ /* 0x000fe400078e00ff */
[----:B------:R-:W-:Y:S02]  /*22890*/  IMAD.MOV.U32 R12, RZ, RZ, 0x1 ;  /* 0x00000001ff0c7424 */ /* 0x000fe400078e00ff */
[----:B------:R-:W-:-:S07]  /*228a0*/  IMAD.MOV.U32 R13, RZ, RZ, RZ ;  /* 0x000000ffff0d7224 */ /* 0x000fce00078e00ff */
[----:B------:R-:W-:-:S07]  /*228b0*/  LEPC R20, `(.L_x_1646) ;  /* 0x000000001014794e */ /* 0x000fce0000000000 */
[----:B-1----:R-:W-:Y:S05]  /*228c0*/  CALL.ABS.NOINC R2 ;  /* 0x0000000002007343 */ /* 0x002fea0003c00000 */
.L_x_1646:
[----:B------:R-:W-:Y:S05]  /*228d0*/  BSYNC B6 ;  /* 0x0000000000067941 */ /* 0x000fea0003800000 */
.L_x_1645:
[----:B------:R-:W-:Y:S02]  /*228e0*/  IMAD.MOV.U32 R2, RZ, RZ, R17 ;  /* 0x000000ffff027224 */ /* 0x000fe400078e0011 */
[----:B------:R-:W2:Y:S01]  /*228f0*/  LDL.LU R17, [R1+0x18] ;  /* 0x0000180001117983 */ /* 0x000ea20000300800 */
[----:B------:R-:W-:Y:S01]  /*22900*/  BSSY B6, `(.L_x_1647) ;  /* 0x0000017000067945 */ /* 0x000fe20003800000 */
[----:B------:R-:W-:-:S05]  /*22910*/  VIADD R0, R2, 0x10000 ;  /* 0x0001000002007836 */ /* 0x000fca0000000000 */
        /* <DEDUP_REMOVED lines=9> */
[----:B------:R-:W-:Y:S01]  /*229b0*/  IMAD.U32 R4, RZ, RZ, UR6 ;  /* 0x00000006ff047e24 */ /* 0x000fe2000f8e00ff */
[----:B------:R-:W-:Y:S01]  /*229c0*/  MOV R6, UR8 ;  /* 0x0000000800067c02 */ /* 0x000fe20008000f00 */
[----:B------:R-:W2:Y:S01]  /*229d0*/  LDC.64 R2, c[0x4][R2] ;  /* 0x0100000002027b82 */ /* 0x000ea20000000a00 */
        /* <DEDUP_REMOVED lines=8> */
[----:B-12---:R-:W-:Y:S05]  /*22a60*/  CALL.ABS.NOINC R2 ;  /* 0x0000000002007343 */ /* 0x006fea0003c00000 */
.L_x_1648:
[----:B------:R-:W-:Y:S05]  /*22a70*/  BSYNC B6 ;  /* 0x0000000000067941 */ /* 0x000fea0003800000 */
.L_x_1647:
        /* <DEDUP_REMOVED lines=21> */
.L_x_1650:
[----:B------:R-:W-:Y:S05]  /*22bd0*/  BSYNC B6 ;  /* 0x0000000000067941 */ /* 0x000fea0003800000 */
.L_x_1649:
[----:B------:R-:W-:Y:S01]  /*22be0*/  LOP3.LUT P6, RZ, R17, 0x1, RZ, 0xc0, !PT ;  /* 0x0000000111ff7812 */ /* 0x000fe200078cc0ff */
[----:B------:R-:W-:-:S12]  /*22bf0*/  BSSY B6, `(.L_x_1651) ;  /* 0x0000012000067945 */ /* 0x000fd80003800000 */
        /* <DEDUP_REMOVED lines=17> */
.L_x_1652:
[----:B------:R-:W-:Y:S05]  /*22d10*/  BSYNC B6 ;  /* 0x0000000000067941 */ /* 0x000fea0003800000 */
.L_x_1651:
[----:B------:R-:W-:Y:S01]  /*22d20*/  ULDC.64 UR4, c[0x0][0x9f8] ;  /* 0x00027e0000047ab9 */ /* 0x000fe20000000a00 */
[----:B------:R-:W-:Y:S02]  /*22d30*/  MOV R9, R19 ;  /* 0x0000001300097202 */ /* 0x000fe40000000f00 */
[----:B------:R-:W-:-:S04]  /*22d40*/  ISETP.NE.U32.AND P0, PT, RZ, UR4, PT ;  /* 0x00000004ff007c0c */ /* 0x000fc8000bf05070 */
[----:B------:R-:W-:Y:S01]  /*22d50*/  ISETP.NE.AND.EX P0, PT, RZ, UR5, PT, P0 ;  /* 0x00000005ff007c0c */ /* 0x000fe2000bf05300 */
[----:B------:R-:W-:-:S12]  /*22d60*/  ULDC.64 UR4, c[0x0][0xa08] ;  /* 0x0002820000047ab9 */ /* 0x000fd80000000a00 */
[----:B------:R-:W2:Y:S02]  /*22d70*/  @P0 LDC.64 R2, c[0x0][0x9f8] ;  /* 0x00027e00ff020b82 */ /* 0x000ea40000000a00 */
[----:B--2---:R-:W-:-:S05]  /*22d80*/  @P0 IMAD.WIDE R2, R19, 0x4, R2 ;  /* 0x0000000413020825 */ /* 0x004fca00078e0202 */
[----:B------:R2:W3:Y:S02]  /*22d90*/  @P0 LDG.E R9, desc[UR46][R2.64] ;  /* 0x0000002e02090981 */ /* 0x0004e4000c1e1900 */
[----:B--2---:R-:W2:Y:S02]  /*22da0*/  LDC.64 R2, c[0x0][0x418] ;  /* 0x00010600ff027b82 */ /* 0x004ea40000000a00 */
[----:B--2---:R-:W-:Y:S01]  /*22db0*/  LOP3.LUT P0, RZ, R2, UR4, RZ, 0xfc, !PT ;  /* 0x0000000402ff7c12 */ /* 0x004fe2000f80fcff */
[----:B------:R-:W-:-:S03]  /*22dc0*/  UMOV UR4, 0xffffffff ;  /* 0xffffffff00047882 */ /* 0x000fc60000000000 */
[----:B------:R-:W-:Y:S02]  /*22dd0*/  LOP3.LUT P0, RZ, R3, UR5, RZ, 0xfc, P0 ;  /* 0x0000000503ff7c12 */ /* 0x000fe4000800fcff */
[----:B---3--:R-:W-:Y:S01]  /*22de0*/  SHF.R.S32.HI R10, RZ, 0x1f, R9 ;  /* 0x0000001fff0a7819 */ /* 0x008fe20000011409 */
[----:B------:R2:W-:Y:S01]  /*22df0*/  STL [R1+0x14], R9 ;  /* 0x0000140901007387 */ /* 0x0005e20000100800 */
[----:B-1----:R-:W-:-:S03]  /*22e00*/  SEL R17, R9, RZ, !P0 ;  /* 0x000000ff09117207 */ /* 0x002fc60004000000 */
[----:B------:R2:W-:Y:S01]  /*22e10*/  STL [R1+0x1c], R10 ;  /* 0x00001c0a01007387 */ /* 0x0005e20000100800 */
[----:B------:R-:W-:Y:S05]  /*22e20*/  BRA.DIV UR4, `(.L_x_1653) ;  /* 0x0000007a04447947 */ /* 0x000fea000b800000 */
[----:B------:R-:W1:Y:S02]  /*22e30*/  S2R R0, SR_TID.X ;  /* 0x0000000000007919 */ /* 0x000e640000002100 */
[----:B-1----:R-:W-:-:S04]  /*22e40*/  SHF.R.U32.HI R0, RZ, 0x5, R0 ;  /* 0x00000005ff007819 */ /* 0x002fc80000011600 */
[----:B------:R-:W-:-:S05]  /*22e50*/  LOP3.LUT R0, R0, 0x3, RZ, 0xc0, !PT ;  /* 0x0000000300007812 */ /* 0x000fca00078ec0ff */
[----:B------:R1:W3:Y:S02]  /*22e60*/  SHFL.IDX PT, R14, R0, RZ, 0x1f ;  /* 0x00001fff000e7589 */ /* 0x0002e400000e0000 */
.L_x_1873:
[----:B-1----:R-:W4:Y:S01]  /*22e70*/  LDL.LU R0, [R1+0x18] ;  /* 0x0000180001007983 */ /* 0x002f220000300800 */
[----:B------:R-:W-:Y:S02]  /*22e80*/  PLOP3.LUT P1, PT, PT, PT, PT, 0x8, 0x0 ;  /* 0x000000000000781c */ /* 0x000fe40003f2e170 */
[----:B---3--:R-:W-:Y:S02]  /*22e90*/  ISETP.NE.AND P0, PT, R14, RZ, PT ;  /* 0x000000ff0e00720c */ /* 0x008fe40003f05270 */
[----:B----4-:R-:W-:-:S09]  /*22ea0*/  LOP3.LUT R0, R0, 0xfffffffe, RZ, 0xc0, !PT ;  /* 0xfffffffe00007812 */ /* 0x010fd200078ec0ff */
[----:B------:R-:W-:-:S05]  /*22eb0*/  @P1 LOP3.LUT R0, R0, 0x1, RZ, 0xfc, !PT ;  /* 0x0000000100001812 */ /* 0x000fca00078efcff */
[----:B------:R1:W-:Y:S01]  /*22ec0*/  STL [R1+0x18], R0 ;  /* 0x0000180001007387 */ /* 0x0003e20000100800 */
[----:B------:R-:W-:Y:S05]  /*22ed0*/  @P0 BRA `(.L_x_1654) ;  /* 0x0000000400980947 */ /* 0x000fea0003800000 */
[----:B------:R-:W-:-:S03]  /*22ee0*/  UMOV UR4, 0xffffffff ;  /* 0xffffffff00047882 */ /* 0x000fc60000000000 */
[----:B------:R-:W-:Y:S05]  /*22ef0*/  BRA.DIV UR4, `(.L_x_1655) ;  /* 0x0000007a04447947 */ /* 0x000fea000b800000 */
[----:B------:R-:W-:-:S13]  /*22f00*/  ELECT P6, URZ, PT ;  /* 0x00000000003f782f */ /* 0x000fda00038c0000 */
.L_x_1876:
[----:B------:R-:W-:Y:S05]  /*22f10*/  @!P6 BRA `(.L_x_1654) ;  /* 0x000000040088e947 */ /* 0x000fea0003800000 */
[----:B-1----:R-:W3:Y:S01]  /*22f20*/  LDL R0, [R1+0x48] ;  /* 0x0000480001007983 */ /* 0x002ee20000100800 */
[----:B------:R-:W-:-:S04]  /*22f30*/  ISETP.NE.U32.AND P0, PT, R2, RZ, PT ;  /* 0x000000ff0200720c */ /* 0x000fc80003f05070 */
[----:B------:R-:W-:Y:S01]  /*22f40*/  ISETP.NE.AND.EX P0, PT, R3, RZ, PT, P0 ;  /* 0x000000ff0300720c */ /* 0x000fe20003f05300 */
[----:B---3--:R-:W-:-:S12]  /*22f50*/  VIADD R4, R0, 0xffffffff ;  /* 0xffffffff00047836 */ /* 0x008fd80000000000 */
[----:B------:R-:W-:Y:S05]  /*22f60*/  @!P0 BRA `(.L_x_1656) ;  /* 0x0000000000488947 */ /* 0x000fea0003800000 */
[----:B------:R-:W1:Y:S01]  /*22f70*/  LDC R8, c[0x0][0x43c] ;  /* 0x00010f00ff087b82 */ /* 0x000e620000000800 */
[----:B------:R-:W-:Y:S01]  /*22f80*/  IMAD.MOV.U32 R0, RZ, RZ, R4 ;  /* 0x000000ffff007224 */ /* 0x000fe200078e0004 */
[----:B------:R-:W-:Y:S01]  /*22f90*/  ULDC.64 UR4, c[0x0][0x428] ;  /* 0x00010a0000047ab9 */ /* 0x000fe20000000a00 */
[----:B-1----:R-:W-:-:S13]  /*22fa0*/  ISETP.NE.AND P0, PT, R8, 0x1, PT ;  /* 0x000000010800780c */ /* 0x002fda0003f05270 */
[----:B------:R-:W1:Y:S02]  /*22fb0*/  @P0 LDC.64 R6, c[0x0][0x440] ;  /* 0x00011000ff060b82 */ /* 0x000e640000000a00 */
[----:B-1----:R-:W-:-:S05]  /*22fc0*/  @P0 IMAD.HI.U32 R6, R4, R6, RZ ;  /* 0x0000000604060227 */ /* 0x002fca00078e00ff */
[----:B------:R-:W-:-:S04]  /*22fd0*/  @P0 SHF.R.U32.HI R0, RZ, R7, R6 ;  /* 0x00000007ff000219 */ /* 0x000fc80000011606 */
[--C-:B------:R-:W-:Y:S01]  /*22fe0*/  SHF.R.S32.HI R7, RZ, 0x1f, R0.reuse ;  /* 0x0000001fff077819 */ /* 0x100fe20000011400 */
[--C-:B------:R-:W-:Y:S02]  /*22ff0*/  IMAD.MOV R5, RZ, RZ, -R0.reuse ;  /* 0x000000ffff057224 */ /* 0x100fe400078e0a00 */
[----:B------:R-:W-:Y:S02]  /*23000*/  IMAD.MOV.U32 R6, RZ, RZ, R0 ;  /* 0x000000ffff067224 */ /* 0x000fe400078e0000 */
[----:B------:R-:W-:Y:S02]  /*23010*/  IMAD R4, R8, R5, R4 ;  /* 0x0000000508047224 */ /* 0x000fe400078e0204 */
[----:B------:R-:W-:Y:S02]  /*23020*/  IMAD R5, R10, UR4, RZ ;  /* 0x000000040a057c24 */ /* 0x000fe4000f8e02ff */
[----:B------:R-:W-:-:S04]  /*23030*/  IMAD.WIDE.U32 R6, R9, UR4, R6 ;  /* 0x0000000409067c25 */ /* 0x000fc8000f8e0006 */
[----:B------:R-:W-:Y:S01]  /*23040*/  IMAD R0, R9, UR5, R5 ;  /* 0x0000000509007c24 */ /* 0x000fe2000f8e0205 */
[----:B------:R-:W-:-:S03]  /*23050*/  LEA R2, P0, R6, R2, 0x2 ;  /* 0x0000000206027211 */ /* 0x000fc600078010ff */
[----:B------:R-:W-:-:S05]  /*23060*/  IMAD.IADD R0, R7, 0x1, R0 ;  /* 0x0000000107007824 */ /* 0x000fca00078e0200 */
[----:B------:R-:W-:-:S05]  /*23070*/  LEA.HI.X R3, R6, R3, R0, 0x2, P0 ;  /* 0x0000000306037211 */ /* 0x000fca00000f1400 */
[----:B------:R1:W5:Y:S02]  /*23080*/  LDG.E R17, desc[UR46][R2.64] ;  /* 0x0000002e02117981 */ /* 0x000364000c1e1900 */
.L_x_1656:
[----:B--2---:R-:W2:Y:S04]  /*23090*/  LDL R10, [R1] ;  /* 0x00000000010a7983 */ /* 0x004ea80000100800 */
[----:B------:R-:W2:Y:S04]  /*230a0*/  LDL R0, [R1+0x4] ;  /* 0x0000040001007983 */ /* 0x000ea80000100800 */
[----:B-1----:R-:W3:Y:S01]  /*230b0*/  LDL R2, [R1+0xc] ;  /* 0x00000c0001027983 */ /* 0x002ee20000100800 */
[----:B------:R-:W1:Y:S02]  /*230c0*/  S2R R9, SR_TID.X ;  /* 0x0000000000097919 */ /* 0x000e640000002100 */
[----:B-1----:R-:W-:-:S04]  /*230d0*/  LOP3.LUT R9, R9, 0x7f, RZ, 0xc0, !PT ;  /* 0x0000007f09097812 */ /* 0x002fc800078ec0ff */
[----:B------:R-:W-:Y:S01]  /*230e0*/  ISETP.NE.AND P1, PT, R9, RZ, PT ;  /* 0x000000ff0900720c */ /* 0x000fe20003f25270 */
[----:B--2---:R-:W-:Y:S01]  /*230f0*/  IMAD R0, R0, 0x8, R10 ;  /* 0x0000000800007824 */ /* 0x004fe200078e020a */
[----:B---3--:R-:W-:-:S04]  /*23100*/  SHF.L.U32 R3, R2, 0x1f, RZ ;  /* 0x0000001f02037819 */ /* 0x008fc800000006ff */
[----:B------:R-:W1:Y:S02]  /*23110*/  SYNCS.PHASECHK.TRANS64.TRYWAIT P0, [R0+URZ+0x28480], R3 ;  /* 0x02848003000075a7 */ /* 0x000e64000800017f */
[----:B-1----:R-:W-:Y:S05]  /*23120*/  @!P0 BRA `(.L_x_1657) ;  /* 0x0000007400d88947 */ /* 0x002fea0003800000 */
.L_x_1877:
        /* <DEDUP_REMOVED lines=8> */
.L_x_1658:
[----:B------:R-:W2:Y:S04]  /*231b0*/  LDL R6, [R1] ;  /* 0x0000000001067983 */ /* 0x000ea80000100800 */
[----:B------:R-:W2:Y:S04]  /*231c0*/  LDL R2, [R1+0x4] ;  /* 0x0000040001027983 */ /* 0x000ea80000100800 */
[----:B------:R-:W3:Y:S01]  /*231d0*/  LDL R5, [R1+0x24] ;  /* 0x0000240001057983 */ /* 0x000ee20000100800 */
[----:B------:R-:W-:Y:S01]  /*231e0*/  R2UR UR9, R0 ;  /* 0x00000000000972ca */ /* 0x000fe200000e0000 */
[----:B------:R-:W-:Y:S01]  /*231f0*/  UIADD3 UR4, UP0, UR42, 0x470, URZ ;  /* 0x000004702a047890 */ /* 0x000fe2000ff1e03f */
[----:B------:R-:W-:Y:S01]  /*23200*/  R2UR UR12, R18 ;  /* 0x00000000120c72ca */ /* 0x000fe200000e0000 */
[----:B------:R-:W-:Y:S01]  /*23210*/  UMOV UR10, URZ ;  /* 0x0000003f000a7c82 */ /* 0x000fe20008000000 */
[----:B-----5:R-:W-:Y:S01]  /*23220*/  R2UR UR13, R17 ;  /* 0x00000000110d72ca */ /* 0x020fe200000e0000 */
[----:B------:R-:W-:Y:S01]  /*23230*/  UIADD3.X UR5, URZ, UR43, URZ, UP0, !UPT ;  /* 0x0000002b3f057290 */ /* 0x000fe200087fe43f */
[----:B------:R-:W-:Y:S01]  /*23240*/  UMOV UR6, 0x0 ;  /* 0x0000000000067882 */ /* 0x000fe20000000000 */
[----:B------:R-:W-:Y:S01]  /*23250*/  UMOV UR7, 0x14f00000 ;  /* 0x14f0000000077882 */ /* 0x000fe20000000000 */
[----:B------:R-:W-:-:S05]  /*23260*/  UMOV UR15, 0x80 ;  /* 0x00000080000f7882 */ /* 0x000fca0000000000 */
[----:B------:R-:W-:Y:S01]  /*23270*/  UIADD3 UR9, UR9, 0x28470, URZ ;  /* 0x0002847009097890 */ /* 0x000fe2000fffe03f */
[----:B--2---:R-:W-:-:S04]  /*23280*/  LEA R2, R2, R6, 0xe ;  /* 0x0000000602027211 */ /* 0x004fc800078e70ff */
[----:B------:R-:W-:Y:S01]  /*23290*/  R2UR UR14, R2 ;  /* 0x00000000020e72ca */ /* 0x000fe200000e0000 */
[----:B---3--:R-:W-:-:S05]  /*232a0*/  IMAD R4, R4, 0x40, R5 ;  /* 0x0000004004047824 */ /* 0x008fca00078e0205 */
[----:B------:R-:W-:-:S07]  /*232b0*/  R2UR UR11, R4 ;  /* 0x00000000040b72ca */ /* 0x000fce00000e0000 */
[----:B------:R-:W-:Y:S02]  /*232c0*/  UIADD3 UR8, UR14, 0x10000, URZ ;  /* 0x000100000e087890 */ /* 0x000fe4000fffe03f */
[----:B------:R-:W-:-:S07]  /*232d0*/  UIADD3 UR14, UR14, 0x12000, URZ ;  /* 0x000120000e0e7890 */ /* 0x000fce000fffe03f */
[----:B------:R2:W-:Y:S02]  /*232e0*/  UTMALDG.4D [UR8], [UR4], desc[UR6] ;  /* 0x00000608040075b4 */ /* 0x0005e40008019000 */
[----:B--2---:R-:W-:Y:S01]  /*232f0*/  UMOV UR8, UR14 ;  /* 0x0000000e00087c82 */ /* 0x004fe20008000000 */
[----:B------:R-:W-:Y:S02]  /*23300*/  UMOV UR10, UR15 ;  /* 0x0000000f000a7c82 */ /* 0x000fe40008000000 */
[----:B------:R2:W-:Y:S01]  /*23310*/  UTMALDG.4D [UR8], [UR4], desc[UR6] ;  /* 0x00000608040075b4 */ /* 0x0005e20008019000 */
[----:B------:R-:W3:Y:S02]  /*23320*/  SYNCS.PHASECHK.TRANS64.TRYWAIT P0, [R0+URZ+0x28440], R3 ;  /* 0x02844003000075a7 */ /* 0x000ee4000800017f */
[----:B--23--:R-:W-:Y:S05]  /*23330*/  @!P0 BRA `(.L_x_1659) ;  /* 0x0000007400688947 */ /* 0x00cfea0003800000 */
.L_x_1878:
[----:B------:R-:W-:Y:S05]  /*23340*/  @P1 BRA `(.L_x_1660) ;  /* 0x00000000001c1947 */ /* 0x000fea0003800000 */
[----:B------:R-:W3:Y:S01]  /*23350*/  S2R R5, SR_TID.X ;  /* 0x0000000000057919 */ /* 0x000ee20000002100 */
[----:B-12---:R-:W-:-:S04]  /*23360*/  IMAD.MOV.U32 R3, RZ, RZ, 0x4000 ;  /* 0x00004000ff037424 */ /* 0x006fc800078e00ff */
[----:B------:R4:W-:Y:S01]  /*23370*/  SYNCS.ARRIVE.TRANS64 RZ, [R0+URZ+0x28430], R3 ;  /* 0x0284300300ff79a7 */ /* 0x0009e2000800003f */
[----:B---3--:R-:W-:-:S04]  /*23380*/  LOP3.LUT R5, R5, 0x1f, RZ, 0xc0, !PT ;  /* 0x0000001f05057812 */ /* 0x008fc800078ec0ff */
[----:B------:R-:W-:-:S13]  /*23390*/  ISETP.NE.AND P0, PT, R5, RZ, PT ;  /* 0x000000ff0500720c */ /* 0x000fda0003f05270 */
[----:B----4-:R-:W-:Y:S05]  /*233a0*/  @!P0 BRA `(.L_x_1660) ;  /* 0x0000000000048947 */ /* 0x010fea0003800000 */
[----:B------:R-:W-:Y:S01]  /*233b0*/  BPT.TRAP 0x1 ;  /* 0x000000040000795c */ /* 0x000fe20000300000 */
.L_x_1660:
[----:B-12---:R-:W2:Y:S01]  /*233c0*/  LDL.LU R3, [R1+0x18] ;  /* 0x0000180001037983 */ /* 0x006ea20000300800 */
        /* <DEDUP_REMOVED lines=10> */
[----:B------:R-:W-:Y:S01]  /*23470*/  R2UR UR13, R17 ;  /* 0x00000000110d72ca */ /* 0x000fe200000e0000 */
[----:B------:R-:W-:-:S02]  /*23480*/  UMOV UR15, 0x80 ;  /* 0x00000080000f7882 */ /* 0x000fc40000000000 */
[----:B------:R-:W-:Y:S02]  /*23490*/  UIADD3 UR8, UR14, 0x20000, URZ ;  /* 0x000200000e087890 */ /* 0x000fe4000fffe03f */
[----:B------:R-:W-:Y:S02]  /*234a0*/  UIADD3 UR9, UR9, 0x28430, URZ ;  /* 0x0002843009097890 */ /* 0x000fe4000fffe03f */
[----:B------:R-:W-:-:S07]  /*234b0*/  UIADD3 UR14, UR14, 0x22000, URZ ;  /* 0x000220000e0e7890 */ /* 0x000fce000fffe03f */
[----:B------:R1:W-:Y:S02]  /*234c0*/  UTMALDG.4D [UR8], [UR4], desc[UR6] ;  /* 0x00000608040075b4 */ /* 0x0003e40008019000 */
[----:B-1----:R-:W-:Y:S01]  /*234d0*/  UMOV UR8, UR14 ;  /* 0x0000000e00087c82 */ /* 0x002fe20008000000 */
[----:B------:R-:W-:Y:S02]  /*234e0*/  UMOV UR10, UR15 ;  /* 0x0000000f000a7c82 */ /* 0x000fe40008000000 */
[----:B------:R3:W-:Y:S01]  /*234f0*/  UTMALDG.4D [UR8], [UR4], desc[UR6] ;  /* 0x00000608040075b4 */ /* 0x0007e20008019000 */
[----:B--2---:R-:W-:-:S04]  /*23500*/  LOP3.LUT R3, R3, 0xfffffffe, RZ, 0xc0, !PT ;  /* 0xfffffffe03037812 */ /* 0x004fc800078ec0ff */
[----:B------:R-:W-:-:S05]  /*23510*/  @P0 LOP3.LUT R3, R3, 0x1, RZ, 0xfc, !PT ;  /* 0x0000000103030812 */ /* 0x000fca00078efcff */
[----:B------:R3:W-:Y:S01]  /*23520*/  STL [R1+0x18], R3 ;  /* 0x0000180301007387 */ /* 0x0007e20000100800 */
[----:B------:R-:W-:Y:S01]  /*23530*/  NOP ;  /* 0x0000000000007918 */ /* 0x000fe20000000000 */
.L_x_1654:
[----:B------:R-:W4:Y:S04]  /*23540*/  LDL R4, [R1] ;  /* 0x0000000001047983 */ /* 0x000f280000100800 */
[----:B---3--:R-:W1:Y:S01]  /*23550*/  LDL.LU R3, [R1+0x44] ;  /* 0x0000440001037983 */ /* 0x008e620000300800 */
[----:B------:R-:W-:Y:S05]  /*23560*/  WARPSYNC.ALL ;  /* 0x0000000000007948 */ /* 0x000fea0003800000 */
[----:B------:R-:W-:Y:S01]  /*23570*/  ULDC.64 UR4, c[0x0][0x298] ;  /* 0x0000a60000047ab9 */ /* 0x000fe20000000a00 */
[----:B------:R-:W-:Y:S01]  /*23580*/  BSSY B6, `(.L_x_1661) ;  /* 0x000001c000067945 */ /* 0x000fe20003800000 */
[----:B------:R-:W-:Y:S01]  /*23590*/  BAR.SYNC.DEFER_BLOCKING 0x8, 0x180 ;  /* 0x0206000000007b1d */ /* 0x000fe20000010000 */
[----:B-1----:R-:W-:-:S05]  /*235a0*/  SHF.R.S32.HI R0, RZ, 0x1f, R3 ;  /* 0x0000001fff007819 */ /* 0x002fca0000011403 */
[----:B------:R-:W-:Y:S02]  /*235b0*/  IMAD R2, R0, UR4, RZ ;  /* 0x0000000400027c24 */ /* 0x000fe4000f8e02ff */
[----:B----4-:R-:W-:Y:S02]  /*235c0*/  VIADD R0, R4, 0x18000 ;  /* 0x0001800004007836 */ /* 0x010fe40000000000 */
[C---:B------:R-:W-:Y:S02]  /*235d0*/  IMAD R2, R3.reuse, UR5, R2 ;  /* 0x0000000503027c24 */ /* 0x040fe4000f8e0202 */
[----:B------:R-:W-:Y:S01]  /*235e0*/  IMAD.WIDE.U32 R4, R3, UR4, RZ ;  /* 0x0000000403047c25 */ /* 0x000fe2000f8e00ff */
[----:B------:R-:W-:-:S03]  /*235f0*/  LOP3.LUT P0, RZ, R0, 0x3ff, RZ, 0xc0, !PT ;  /* 0x000003ff00ff7812 */ /* 0x000fc6000780c0ff */
[----:B------:R-:W-:Y:S01]  /*23600*/  IMAD.IADD R0, R5, 0x1, R2 ;  /* 0x0000000105007824 */ /* 0x000fe200078e0202 */
[----:B------:R1:W-:Y:S04]  /*23610*/  STL.64 [R1+0x50], R4 ;  /* 0x0000500401007387 */ /* 0x0003e80000100a00 */
[----:B------:R1:W-:Y:S05]  /*23620*/  STL [R1+0x44], R0 ;  /* 0x0000440001007387 */ /* 0x0003ea0000100800 */
[----:B------:R-:W-:Y:S05]  /*23630*/  @!P0 BRA `(.L_x_1662) ;  /* 0x0000000000408947 */ /* 0x000fea0003800000 */
[----:B------:R-:W-:Y:S01]  /*23640*/  MOV R2, 0x0 ;  /* 0x0000000000027802 */ /* 0x000fe20000000f00 */
[----:B------:R-:W-:Y:S01]  /*23650*/  ULDC.64 UR4, c[0x4][0xc0] ;  /* 0x0100300000047ab9 */ /* 0x000fe20000000a00 */
[----:B------:R-:W-:Y:S01]  /*23660*/  ULDC.64 UR6, c[0x4][0xc8] ;  /* 0x0100320000067ab9 */ /* 0x000fe20000000a00 */
[----:B------:R-:W-:Y:S01]  /*23670*/  ULDC.64 UR8, c[0x4][0x28] ;  /* 0x01000a0000087ab9 */ /* 0x000fe20000000a00 */
[----:B-1----:R-:W-:Y:S01]  /*23680*/  IMAD.U32 R4, RZ, RZ, UR4 ;  /* 0x00000004ff047e24 */ /* 0x002fe2000f8e00ff */
[----:B------:R-:W-:Y:S01]  /*23690*/  MOV R7, UR7 ;  /* 0x0000000700077c02 */ /* 0x000fe20008000f00 */
[----:B------:R-:W1:Y:S01]  /*236a0*/  LDC.64 R2, c[0x4][R2] ;  /* 0x0100000002027b82 */ /* 0x000e620000000a00 */
[----:B------:R-:W-:Y:S02]  /*236b0*/  IMAD.U32 R5, RZ, RZ, UR5 ;  /* 0x00000005ff057e24 */ /* 0x000fe4000f8e00ff */
[----:B------:R-:W-:Y:S02]  /*236c0*/  IMAD.U32 R6, RZ, RZ, UR6 ;  /* 0x00000006ff067e24 */ /* 0x000fe4000f8e00ff */
[----:B--2---:R-:W-:-:S02]  /*236d0*/  IMAD.U32 R10, RZ, RZ, UR8 ;  /* 0x00000008ff0a7e24 */ /* 0x004fc4000f8e00ff */
[----:B0-----:R-:W-:Y:S02]  /*236e0*/  IMAD.U32 R11, RZ, RZ, UR9 ;  /* 0x00000009ff0b7e24 */ /* 0x001fe4000f8e00ff */
[----:B------:R-:W-:Y:S02]  /*236f0*/  IMAD.MOV.U32 R8, RZ, RZ, 0x70 ;  /* 0x00000070ff087424 */ /* 0x000fe400078e00ff */
[----:B------:R-:W-:Y:S02]  /*23700*/  IMAD.MOV.U32 R12, RZ, RZ, 0x1 ;  /* 0x00000001ff0c7424 */ /* 0x000fe400078e00ff */
[----:B------:R-:W-:-:S07]  /*23710*/  IMAD.MOV.U32 R13, RZ, RZ, RZ ;  /* 0x000000ffff0d7224 */ /* 0x000fce00078e00ff */
[----:B------:R-:W-:-:S07]  /*23720*/  LEPC R20, `(.L_x_1662) ;  /* 0x000000001014794e */ /* 0x000fce0000000000 */
[----:B-1----:R-:W-:Y:S05]  /*23730*/  CALL.ABS.NOINC R2 ;  /* 0x0000000002007343 */ /* 0x002fea0003c00000 */
.L_x_1662:
[----:B------:R-:W-:Y:S05]  /*23740*/  BSYNC B6 ;  /* 0x0000000000067941 */ /* 0x000fea0003800000 */
.L_x_1661:
[----:B-1----:R-:W3:Y:S01]  /*23750*/  LDL.LU R0, [R1+0x44] ;  /* 0x0000440001007983 */ /* 0x002ee20000300800 */
[----:B------:R-:W1:Y:S01]  /*23760*/  LDC R7, c[0x0][0x448] ;  /* 0x00011200ff077b82 */ /* 0x000e620000000800 */
[----:B------:R-:W-:Y:S01]  /*23770*/  ULDC.64 UR4, c[0x0][0x2d8] ;  /* 0x0000b60000047ab9 */ /* 0x000fe20000000a00 */
[----:B------:R-:W-:Y:S01]  /*23780*/  ULDC.64 UR6, c[0x0][0x280] ;  /* 0x0000a00000067ab9 */ /* 0x000fe20000000a00 */
[----:B------:R-:W3:Y:S04]  /*23790*/  LDL.LU.64 R2, [R1+0x50] ;  /* 0x0000500001027983 */ /* 0x000ee80000300a00 */
[----:B------:R-:W4:Y:S01]  /*237a0*/  LDL R8, [R1+0x3c] ;  /* 0x00003c0001087983 */ /* 0x000f220000100800 */
[----:B------:R-:W0:Y:S01]  /*237b0*/  S2R R5, SR_TID.X ;  /* 0x0000000000057919 */ /* 0x000e220000002100 */
[----:B------:R-:W2:Y:S01]  /*237c0*/  S2R R6, SR_TID.X ;  /* 0x0000000000067919 */ /* 0x000ea20000002100 */
[----:B0-----:R-:W-:-:S04]  /*237d0*/  LOP3.LUT R5, R5, 0x7f, RZ, 0xc0, !PT ;  /* 0x0000007f05057812 */ /* 0x001fc800078ec0ff */
[----:B------:R-:W-:Y:S01]  /*237e0*/  SHF.R.U32.HI R5, RZ, 0x3, R5 ;  /* 0x00000003ff057819 */ /* 0x000fe20000011605 */
[----:B--2---:R-:W-:-:S05]  /*237f0*/  IMAD.SHL.U32 R9, R6, 0x10, RZ ;  /* 0x0000001006097824 */ /* 0x004fca00078e00ff */
[----:B------:R-:W-:Y:S01]  /*23800*/  LOP3.LUT R9, R5, 0x70, R9, 0xf8, !PT ;  /* 0x0000007005097812 */ /* 0x000fe200078ef809 */
[----:B---3--:R-:W-:Y:S01]  /*23810*/  IMAD.MOV.U32 R3, RZ, RZ, R0 ;  /* 0x000000ffff037224 */ /* 0x008fe200078e0000 */
[----:B------:R-:W-:-:S05]  /*23820*/  SHF.R.S32.HI R0, RZ, 0x1f, R18 ;  /* 0x0000001fff007819 */ /* 0x000fca0000011412 */
[----:B------:R-:W-:Y:S02]  /*23830*/  IMAD R0, R0, UR4, RZ ;  /* 0x0000000400007c24 */ /* 0x000fe4000f8e02ff */
[----:B------:R-:W-:-:S04]  /*23840*/  IMAD.WIDE.U32 R2, R18, UR4, R2 ;  /* 0x0000000412027c25 */ /* 0x000fc8000f8e0002 */
[----:B------:R-:W-:Y:S01]  /*23850*/  IMAD R0, R18, UR5, R0 ;  /* 0x0000000512007c24 */ /* 0x000fe2000f8e0200 */
[----:B------:R-:W-:Y:S02]  /*23860*/  ULDC.64 UR4, c[0x0][0xa00] ;  /* 0x0002800000047ab9 */ /* 0x000fe40000000a00 */
[----:B------:R-:W-:Y:S01]  /*23870*/  ISETP.NE.U32.AND P0, PT, RZ, UR4, PT ;  /* 0x00000004ff007c0c */ /* 0x000fe2000bf05070 */
[----:B------:R-:W-:Y:S01]  /*23880*/  IMAD.IADD R3, R3, 0x1, R0 ;  /* 0x0000000103037824 */ /* 0x000fe200078e0200 */
[----:B------:R-:W-:Y:S02]  /*23890*/  SHF.R.S32.HI R0, RZ, 0x1f, R19 ;  /* 0x0000001fff007819 */ /* 0x000fe40000011413 */
[----:B------:R-:W-:Y:S01]  /*238a0*/  ISETP.NE.AND.EX P0, PT, RZ, UR5, PT, P0 ;  /* 0x00000005ff007c0c */ /* 0x000fe2000bf05300 */
[----:B------:R-:W-:-:S03]  /*238b0*/  ULDC.64 UR4, c[0x0][0x2e0] ;  /* 0x0000b80000047ab9 */ /* 0x000fc60000000a00 */
[----:B------:R-:W-:Y:S02]  /*238c0*/  SEL R4, R0, RZ, !P0 ;  /* 0x000000ff00047207 */ /* 0x000fe40004000000 */
[----:B------:R-:W-:Y:S02]  /*238d0*/  SEL R0, R19, RZ, !P0 ;  /* 0x000000ff13007207 */ /* 0x000fe40004000000 */
[----:B-1----:R-:W-:Y:S01]  /*238e0*/  ISETP.NE.AND P0, PT, R7, 0x1, PT ;  /* 0x000000010700780c */ /* 0x002fe20003f05270 */
[----:B------:R-:W-:-:S12]  /*238f0*/  IMAD R4, R4, UR4, RZ ;  /* 0x0000000404047c24 */ /* 0x000fd8000f8e02ff */
[----:B------:R-:W0:Y:S01]  /*23900*/  @P0 LDC R5, c[0x0][0x44c] ;  /* 0x00011300ff050b82 */ /* 0x000e220000000800 */
[----:B------:R-:W-:-:S07]  /*23910*/  IMAD.WIDE.U32 R2, R0, UR4, R2 ;  /* 0x0000000400027c25 */ /* 0x000fce000f8e0002 */
[----:B------:R-:W1:Y:S01]  /*23920*/  @P0 LDC R6, c[0x0][0x450] ;  /* 0x00011400ff060b82 */ /* 0x000e620000000800 */
[----:B------:R-:W-:Y:S01]  /*23930*/  IMAD R0, R0, UR5, R4 ;  /* 0x0000000500007c24 */ /* 0x000fe2000f8e0204 */
[----:B------:R-:W-:Y:S01]  /*23940*/  ULDC.64 UR4, c[0x0][0x2d0] ;  /* 0x0000b40000047ab9 */ /* 0x000fe20000000a00 */
[----:B----4-:R-:W-:Y:S02]  /*23950*/  IMAD.IADD R4, R9, 0x1, R8 ;  /* 0x0000000109047824 */ /* 0x010fe400078e0208 */
[----:B------:R-:W2:Y:S01]  /*23960*/  S2R R9, SR_TID.X ;  /* 0x0000000000097919 */ /* 0x000ea20000002100 */
[----:B------:R-:W-:Y:S01]  /*23970*/  IADD3 R3, R3, R0, RZ ;  /* 0x0000000003037210 */ /* 0x000fe20007ffe0ff */
[----:B------:R-:W-:Y:S02]  /*23980*/  IMAD.MOV.U32 R0, RZ, RZ, R4 ;  /* 0x000000ffff007224 */ /* 0x000fe400078e0004 */
[----:B0-----:R-:W-:-:S05]  /*23990*/  @P0 IMAD.HI.U32 R5, R4, R5, RZ ;  /* 0x0000000504050227 */ /* 0x001fca00078e00ff */
[----:B-1----:R-:W-:-:S05]  /*239a0*/  @P0 SHF.R.U32.HI R0, RZ, R6, R5 ;  /* 0x00000006ff000219 */ /* 0x002fca0000011605 */
[----:B------:R-:W-:-:S04]  /*239b0*/  IMAD.MOV R5, RZ, RZ, -R0 ;  /* 0x000000ffff057224 */ /* 0x000fc800078e0a00 */
[----:B------:R-:W-:Y:S01]  /*239c0*/  IMAD R4, R7, R5, R4 ;  /* 0x0000000507047224 */ /* 0x000fe200078e0204 */
[----:B------:R-:W-:Y:S01]  /*239d0*/  SHF.R.S32.HI R5, RZ, 0x1f, R0 ;  /* 0x0000001fff057819 */ /* 0x000fe20000011400 */
[----:B------:R-:W-:-:S04]  /*239e0*/  IMAD.WIDE.U32 R2, R0, UR4, R2 ;  /* 0x0000000400027c25 */ /* 0x000fc8000f8e0002 */
[----:B------:R-:W-:Y:S02]  /*239f0*/  IMAD R5, R5, UR4, RZ ;  /* 0x0000000405057c24 */ /* 0x000fe4000f8e02ff */
[----:B--2---:R-:W-:Y:S02]  /*23a00*/  IMAD.SHL.U32 R9, R9, 0x10, RZ ;  /* 0x0000001009097824 */ /* 0x004fe400078e00ff */
[----:B------:R-:W-:Y:S01]  /*23a10*/  IMAD R0, R0, UR5, R5 ;  /* 0x0000000500007c24 */ /* 0x000fe2000f8e0205 */
[----:B------:R-:W-:Y:S02]  /*23a20*/  ULDC.64 UR4, c[0x0][0x2c8] ;  /* 0x0000b20000047ab9 */ /* 0x000fe40000000a00 */
[----:B------:R-:W-:Y:S01]  /*23a30*/  LOP3.LUT R9, R9, 0x70, RZ, 0xc0, !PT ;  /* 0x0000007009097812 */ /* 0x000fe200078ec0ff */
[----:B------:R-:W-:Y:S01]  /*23a40*/  IMAD.IADD R3, R3, 0x1, R0 ;  /* 0x0000000103037824 */ /* 0x000fe200078e0200 */
[----:B------:R-:W-:Y:S02]  /*23a50*/  SHF.R.S32.HI R0, RZ, 0x1f, R4 ;  /* 0x0000001fff007819 */ /* 0x000fe40000011404 */
[----:B------:R-:W-:Y:S01]  /*23a60*/  LOP3.LUT R9, R9, 0x80, RZ, 0xfc, !PT ;  /* 0x0000008009097812 */ /* 0x000fe200078efcff */
[----:B------:R-:W-:-:S04]  /*23a70*/  IMAD.WIDE.U32 R2, R4, UR4, R2 ;  /* 0x0000000404027c25 */ /* 0x000fc8000f8e0002 */
[----:B------:R-:W-:Y:S01]  /*23a80*/  IMAD R0, R0, UR4, RZ ;  /* 0x0000000400007c24 */ /* 0x000fe2000f8e02ff */
[----:B------:R-:W-:Y:S02]  /*23a90*/  ULDC UR4, c[0x0][0x2b8] ;  /* 0x0000ae0000047ab9 */ /* 0x000fe40000000800 */
[----:B------:R-:W-:Y:S02]  /*23aa0*/  ISETP.GE.AND P1, PT, R9, UR4, PT ;  /* 0x0000000409007c0c */ /* 0x000fe4000bf26270 */
[----:B------:R0:W5:Y:S01]  /*23ab0*/  LDL R9, [R1+0x38] ;  /* 0x0000380001097983 */ /* 0x0001620000100800 */
[----:B------:R-:W1:Y:S01]  /*23ac0*/  S2R R5, SR_TID.X ;  /* 0x0000000000057919 */ /* 0x000e620000002100 */
[----:B------:R-:W-:Y:S01]  /*23ad0*/  IMAD R0, R4, UR5, R0 ;  /* 0x0000000504007c24 */ /* 0x000fe2000f8e0200 */
[----:B------:R-:W-:-:S04]  /*23ae0*/  IADD3 R4, P2, R2, UR6, RZ ;  /* 0x0000000602047c10 */ /* 0x000fc8000ff5e0ff */
[----:B------:R-:W-:Y:S01]  /*23af0*/  IADD3.X R3, R3, UR7, R0, P2, !PT ;  /* 0x0000000703037c10 */ /* 0x000fe200097fe400 */
[----:B-1----:R-:W-:-:S05]  /*23b00*/  IMAD.SHL.U32 R10, R5, 0x10, RZ ;  /* 0x00000010050a7824 */ /* 0x002fca00078e00ff */
[----:B------:R-:W-:-:S04]  /*23b10*/  LOP3.LUT R10, R10, 0x70, RZ, 0xc0, !PT ;  /* 0x000000700a0a7812 */ /* 0x000fc800078ec0ff */
[----:B------:R-:W-:Y:S01]  /*23b20*/  ISETP.GE.AND P0, PT, R10, UR4, PT ;  /* 0x000000040a007c0c */ /* 0x000fe2000bf06270 */
[----:B------:R-:W-:-:S03]  /*23b30*/  UMOV UR4, 0xffffffff ;  /* 0xffffffff00047882 */ /* 0x000fc60000000000 */
[----:B0-----:R-:W-:Y:S09]  /*23b40*/  BRA.DIV UR4, `(.L_x_1663) ;  /* 0x0000006e04787947 */ /* 0x001ff2000b800000 */
[----:B------:R-:W0:Y:S01]  /*23b50*/  S2R R6, SR_TID.X ;  /* 0x0000000000067919 */ /* 0x000e220000002100 */
[----:B------:R-:W2:Y:S01]  /*23b60*/  LDL.LU R11, [R1+0x3c] ;  /* 0x00003c00010b7983 */ /* 0x000ea20000300800 */
[----:B0-----:R-:W-:-:S04]  /*23b70*/  LOP3.LUT R6, R6, 0x7f, RZ, 0xc0, !PT ;  /* 0x0000007f06067812 */ /* 0x001fc800078ec0ff */
[----:B------:R-:W-:Y:S02]  /*23b80*/  SHF.R.U32.HI R8, RZ, 0x3, R6 ;  /* 0x00000003ff087819 */ /* 0x000fe40000011606 */
[----:B------:R-:W3:Y:S02]  /*23b90*/  LDL.LU R6, [R1+0x40] ;  /* 0x0000400001067983 */ /* 0x000ee40000300800 */
[----:B--2---:R-:W-:-:S05]  /*23ba0*/  IADD3 R0, R8, R11, RZ ;  /* 0x0000000b08007210 */ /* 0x004fca0007ffe0ff */
[----:B------:R-:W-:Y:S02]  /*23bb0*/  VIADD R5, R0, 0x10 ;  /* 0x0000001000057836 */ /* 0x000fe40000000000 */
[----:B---3--:R-:W-:Y:S02]  /*23bc0*/  IMAD R2, R6, R7, RZ ;  /* 0x0000000706027224 */ /* 0x008fe400078e02ff */
[----:B------:R-:W0:Y:S04]  /*23bd0*/  SHFL.IDX PT, R7, R4, RZ, 0x181f ;  /* 0x00181fff04077589 */ /* 0x000e2800000e0000 */
[----:B------:R-:W1:Y:S01]  /*23be0*/  SHFL.IDX PT, R6, R3, RZ, 0x181f ;  /* 0x00181fff03067589 */ /* 0x000e6200000e0000 */
[-C--:B------:R-:W-:Y:S02]  /*23bf0*/  ISETP.GE.AND P4, PT, R0, R2.reuse, PT ;  /* 0x000000020000720c */ /* 0x080fe40003f86270 */
[----:B------:R-:W-:-:S02]  /*23c00*/  ISETP.GE.AND P2, PT, R5, R2, PT ;  /* 0x000000020500720c */ /* 0x000fc40003f46270 */
[----:B------:R-:W2:Y:S04]  /*23c10*/  SHFL.IDX PT, R5, R4, 0x1, 0x181f ;  /* 0x00381f0004057f89 */ /* 0x000ea800000e0000 */
[----:B------:R-:W3:Y:S05]  /*23c20*/  SHFL.IDX PT, R8, R3, 0x1, 0x181f ;  /* 0x00381f0003087f89 */ /* 0x000eea00000e0000 */
        /* <DEDUP_REMOVED lines=8> */
[----:B---3--:R-:W-:-:S05]  /*23cb0*/  @!P2 IMAD.X R6, RZ, RZ, R8, P3 ;  /* 0x000000ffff06a224 */ /* 0x008fca00018e0608 */
[----:B------:R-:W-:-:S04]  /*23cc0*/  @!P2 LOP3.LUT R7, R7, R6, RZ, 0x3c, !PT ;  /* 0x000000060707a212 */ /* 0x000fc800078e3cff */
[----:B------:R-:W-:Y:S01]  /*23cd0*/  @!P2 LOP3.LUT R6, R7, R6, RZ, 0x3c, !PT ;  /* 0x000000060706a212 */ /* 0x000fe200078e3cff */
[----:B------:R-:W-:-:S03]  /*23ce0*/  VIADD R5, R0, 0x20 ;  /* 0x0000002000057836 */ /* 0x000fc60000000000 */
[----:B------:R-:W-:-:S05]  /*23cf0*/  @!P2 LOP3.LUT R7, R7, R6, RZ, 0x3c, !PT ;  /* 0x000000060707a212 */ /* 0x000fca00078e3cff */
[----:B------:R-:W-:Y:S04]  /*23d00*/  @!P2 LDGSTS.E.BYPASS.LTC128B.128 [R9+0x18800], desc[UR46][R6.64], !P0 ;  /* 0x188000000609afae */ /* 0x000fe8000c101d6e */
[----:B------:R0:W-:Y:S01]  /*23d10*/  @!P2 LDGSTS.E.BYPASS.LTC128B.128 [R9+0x1c800], desc[UR46][R6.64+0x80], !P1 ;  /* 0x1c8000800609afae */ /* 0x0001e2000c901d6e */
[----:B------:R-:W-:-:S03]  /*23d20*/  ISETP.GE.AND P2, PT, R5, R2, PT ;  /* 0x000000020500720c */ /* 0x000fc60003f46270 */
[----:B------:R-:W1:Y:S04]  /*23d30*/  SHFL.IDX PT, R5, R4, 0x2, 0x181f ;  /* 0x00581f0004057f89 */ /* 0x000e6800000e0000 */
[----:B0-----:R-:W0:Y:S06]  /*23d40*/  SHFL.IDX PT, R6, R3, 0x2, 0x181f ;  /* 0x00581f0003067f89 */ /* 0x001e2c00000e0000 */
[----:B-1----:R-:W-:-:S05]  /*23d50*/  @!P2 IADD3 R5, P3, R10, R5, RZ ;  /* 0x000000050a05a210 */ /* 0x002fca0007f7e0ff */
[----:B0-----:R-:W-:-:S04]  /*23d60*/  @!P2 IMAD.X R6, RZ, RZ, R6, P3 ;  /* 0x000000ffff06a224 */ /* 0x001fc800018e0606 */
[----:B------:R-:W-:Y:S02]  /*23d70*/  @!P2 IMAD.MOV.U32 R7, RZ, RZ, R6 ;  /* 0x000000ffff07a224 */ /* 0x000fe400078e0006 */
[----:B------:R-:W-:Y:S01]  /*23d80*/  @!P2 IMAD.MOV.U32 R6, RZ, RZ, R5 ;  /* 0x000000ffff06a224 */ /* 0x000fe200078e0005 */
[----:B------:R-:W-:-:S04]  /*23d90*/  IADD3 R5, R0, 0x30, RZ ;  /* 0x0000003000057810 */ /* 0x000fc80007ffe0ff */
        /* <DEDUP_REMOVED lines=8> */
[----:B------:R-:W-:Y:S02]  /*23e20*/  @!P2 IMAD.MOV.U32 R6, RZ, RZ, R5 ;  /* 0x000000ffff06a224 */ /* 0x000fe400078e0005 */
[----:B------:R-:W-:-:S03]  /*23e30*/  VIADD R5, R0, 0x40 ;  /* 0x0000004000057836 */ /* 0x000fc60000000000 */
        /* <DEDUP_REMOVED lines=29> */
[----:B------:R0:W1:Y:S04]  /*24010*/  SHFL.IDX PT, R5, R3, 0x7, 0x181f ;  /* 0x00f81f0003057f89 */ /* 0x00006800000e0000 */
[----:B------:R0:W-:Y:S04]  /*24020*/  @!P2 LDGSTS.E.BYPASS.LTC128B.128 [R9+0x1b000], desc[UR46][R6.64], !P0 ;  /* 0x1b0000000609afae */ /* 0x0001e8000c101d6e */
[----:B------:R0:W-:Y:S04]  /*24030*/  @!P2 LDGSTS.E.BYPASS.LTC128B.128 [R9+0x1f000], desc[UR46][R6.64+0x80], !P1 ;  /* 0x1f0000800609afae */ /* 0x0001e8000c901d6e */
[----:B------:R0:W2:Y:S02]  /*24040*/  SHFL.IDX PT, R3, R4, 0x7, 0x181f ;  /* 0x00f81f0004037f89 */ /* 0x0000a400000e0000 */
.L_x_1895:
[----:B------:R-:W-:Y:S01]  /*24050*/  IADD3 R0, R0, 0x70, RZ ;  /* 0x0000007000007810 */ /* 0x000fe20007ffe0ff */
[----:B------:R-:W-:Y:S03]  /*24060*/  BSSY B0, `(.L_x_1664) ;  /* 0x000000a000007945 */ /* 0x000fe60003800000 */
[----:B------:R-:W-:-:S13]  /*24070*/  ISETP.GE.AND P2, PT, R0, R2, PT ;  /* 0x000000020000720c */ /* 0x000fda0003f46270 */
[----:B------:R-:W-:Y:S05]  /*24080*/  @P2 BRA `(.L_x_1665) ;  /* 0x00000000001c2947 */ /* 0x000fea0003800000 */
[----:B--2---:R-:W-:-:S05]  /*24090*/  IADD3 R2, P2, R10, R3, RZ ;  /* 0x000000030a027210 */ /* 0x004fca0007f5e0ff */
[----:B01----:R-:W-:-:S05]  /*240a0*/  IMAD.X R3, RZ, RZ, R5, P2 ;  /* 0x000000ffff037224 */ /* 0x003fca00010e0605 */
[----:B------:R-:W-:Y:S01]  /*240b0*/  @!PT LDS RZ, [RZ] ;  /* 0x00000000fffff984 */ /* 0x000fe20000000800 */
[----:B------:R-:W-:Y:S01]  /*240c0*/  @!PT LDS RZ, [RZ] ;  /* 0x00000000fffff984 */ /* 0x000fe20000000800 */
[----:B------:R-:W-:Y:S01]  /*240d0*/  @!PT LDS RZ, [RZ] ;  /* 0x00000000fffff984 */ /* 0x000fe20000000800 */
[----:B------:R3:W-:Y:S04]  /*240e0*/  LDGSTS.E.BYPASS.LTC128B.128 [R9+0x1b800], desc[UR46][R2.64], !P0 ;  /* 0x1b80000002097fae */ /* 0x0007e8000c101d6e */
[----:B------:R3:W-:Y:S02]  /*240f0*/  LDGSTS.E.BYPASS.LTC128B.128 [R9+0x1f800], desc[UR46][R2.64+0x80], !P1 ;  /* 0x1f80008002097fae */ /* 0x0007e4000c901d6e */
.L_x_1665:
[----:B------:R-:W-:Y:S05]  /*24100*/  BSYNC B0 ;  /* 0x0000000000007941 */ /* 0x000fea0003800000 */
.L_x_1664:
[----:B0--3--:R0:W5:Y:S01]  /*24110*/  LDL R9, [R1] ;  /* 0x0000000001097983 */ /* 0x0091620000100800 */
[----:B------:R-:W-:Y:S01]  /*24120*/  PLOP3.LUT P0, PT, PT, PT, PT, 0x80, 0x0 ;  /* 0x000000000000781c */ /* 0x000fe20003f0f070 */
[----:B------:R-:W-:-:S12]  /*24130*/  NOP ;  /* 0x0000000000007918 */ /* 0x000fd80000000000 */
.L_x_1666:
[----:B------:R-:W3:Y:S01]  /*24140*/  LDL R2, [R1] ;  /* 0x0000000001027983 */ /* 0x000ee20000100800 */
[----:B------:R-:W-:Y:S02]  /*24150*/  PLOP3.LUT P1, PT, P1, P0, PT, 0xa2, 0x0 ;  /* 0x000000000000781c */ /* 0x000fe40000f21472 */
[----:B---3--:R-:W-:-:S08]  /*24160*/  @P0 R2UR P1, UR4, R2 ;  /* 0x00000000020402ca */ /* 0x008fd00000020000 */
        /* <DEDUP_REMOVED lines=16> */
.L_x_1896:
[----:B------:R-:W-:Y:S05]  /*24270*/  BSYNC B0 ;  /* 0x0000000000007941 */ /* 0x000fea0003800000 */
.L_x_1667:
[----:B------:R-:W3:Y:S04]  /*24280*/  LDL.LU R3, [R1+0x48] ;  /* 0x0000480001037983 */ /* 0x000ee80000300800 */
[----:B--2---:R-:W2:Y:S01]  /*24290*/  LDL R2, [R1+0x20] ;  /* 0x0000200001027983 */ /* 0x004ea20000100800 */
[----:B---3--:R-:W-:-:S05]  /*242a0*/  VIADD R0, R3, 0xfffffffe ;  /* 0xfffffffe03007836 */ /* 0x008fca0000000000 */
[----:B--2---:R-:W-:-:S13]  /*242b0*/  ISETP.GE.AND P0, PT, R0, R2, PT ;  /* 0x000000020000720c */ /* 0x004fda0003f06270 */
[----:B------:R-:W-:Y:S05]  /*242c0*/  @!P0 BRA `(.L_x_1669) ;  /* 0x0000000c00e88947 */ /* 0x000fea0003800000 */
[----:B------:R2:W5:Y:S04]  /*242d0*/  LDL.LU R6, [R1+0x4] ;  /* 0x0000040001067983 */ /* 0x0005680000300800 */
[----:B------:R2:W5:Y:S02]  /*242e0*/  LDL.LU R7, [R1+0xc] ;  /* 0x00000c0001077983 */ /* 0x0005640000300800 */
.L_x_1691:
[----:B------:R-:W3:Y:S01]  /*242f0*/  LDL R2, [R1+0x18] ;  /* 0x0000180001027983 */ /* 0x000ee20000100800 */
[----:B-----5:R-:W-:Y:S01]  /*24300*/  VIADD R3, R6, 0x1 ;  /* 0x0000000106037836 */ /* 0x020fe20000000000 */
[----:B------:R-:W-:Y:S05]  /*24310*/  YIELD ;  /* 0x0000000000007946 */ /* 0x000fea0003800000 */
[C---:B------:R-:W-:Y:S01]  /*24320*/  ISETP.NE.AND P0, PT, R3.reuse, 0x2, PT ;  /* 0x000000020300780c */ /* 0x040fe20003f05270 */
[----:B------:R-:W-:Y:S03]  /*24330*/  BSSY B0, `(.L_x_1670) ;  /* 0x000008d000007945 */ /* 0x000fe60003800000 */
[----:B--2---:R-:W-:-:S02]  /*24340*/  SEL R10, R3, RZ, P0 ;  /* 0x000000ff030a7207 */ /* 0x004fc40000000000 */
        /* <DEDUP_REMOVED lines=11> */
[----:B------:R-:W4:Y:S01]  /*24400*/  LDL R12, [R1+0x1c] ;  /* 0x00001c00010c7983 */ /* 0x000f220000100800 */
[----:B-1----:R-:W1:Y:S01]  /*24410*/  LDC R5, c[0x0][0x43c] ;  /* 0x00010f00ff057b82 */ /* 0x002e620000000800 */
[----:B------:R-:W-:Y:S02]  /*24420*/  ULDC.64 UR6, c[0x0][0x428] ;  /* 0x00010a0000067ab9 */ /* 0x000fe40000000a00 */
[----:B------:R-:W2:Y:S01]  /*24430*/  LDL R11, [R1+0x14] ;  /* 0x00001400010b7983 */ /* 0x000ea20000100800 */
[----:B-1----:R-:W-:-:S13]  /*24440*/  ISETP.NE.AND P0, PT, R5, 0x1, PT ;  /* 0x000000010500780c */ /* 0x002fda0003f05270 */
[----:B------:R-:W1:Y:S02]  /*24450*/  @P0 LDC.64 R2, c[0x0][0x440] ;  /* 0x00011000ff020b82 */ /* 0x000e640000000a00 */
[----:B-1----:R-:W-:-:S04]  /*24460*/  @P0 IMAD.HI.U32 R4, R0, R2, RZ ;  /* 0x0000000200040227 */ /* 0x002fc800078e00ff */
[----:B------:R-:W-:Y:S01]  /*24470*/  IMAD.MOV.U32 R2, RZ, RZ, R0 ;  /* 0x000000ffff027224 */ /* 0x000fe200078e0000 */
[----:B------:R-:W-:-:S04]  /*24480*/  @P0 SHF.R.U32.HI R2, RZ, R3, R4 ;  /* 0x00000003ff020219 */ /* 0x000fc80000011604 */
[----:B------:R-:W-:Y:S02]  /*24490*/  SHF.R.S32.HI R3, RZ, 0x1f, R2 ;  /* 0x0000001fff037819 */ /* 0x000fe40000011402 */
[----:B------:R-:W-:-:S05]  /*244a0*/  IADD3 R8, -R2, RZ, RZ ;  /* 0x000000ff02087210 */ /* 0x000fca0007ffe1ff */
[----:B------:R-:W-:Y:S02]  /*244b0*/  IMAD R8, R5, R8, R0 ;  /* 0x0000000805087224 */ /* 0x000fe400078e0200 */
[----:B----4-:R-:W-:-:S04]  /*244c0*/  IMAD R4, R12, UR6, RZ ;  /* 0x000000060c047c24 */ /* 0x010fc8000f8e02ff */
[C---:B--2---:R-:W-:Y:S02]  /*244d0*/  IMAD R4, R11.reuse, UR7, R4 ;  /* 0x000000070b047c24 */ /* 0x044fe4000f8e0204 */
[----:B------:R-:W-:-:S04]  /*244e0*/  IMAD.WIDE.U32 R2, R11, UR6, R2 ;  /* 0x000000060b027c25 */ /* 0x000fc8000f8e0002 */
[----:B------:R-:W-:Y:S01]  /*244f0*/  IMAD.IADD R3, R4, 0x1, R3 ;  /* 0x0000000104037824 */ /* 0x000fe200078e0203 */
[----:B------:R-:W-:-:S04]  /*24500*/  LEA R4, P0, R2, UR4, 0x2 ;  /* 0x0000000402047c11 */ /* 0x000fc8000f8010ff */
[----:B------:R-:W-:-:S05]  /*24510*/  LEA.HI.X R5, R2, UR5, R3, 0x2, P0 ;  /* 0x0000000502057c11 */ /* 0x000fca00080f1403 */
[----:B------:R4:W5:Y:S04]  /*24520*/  LDG.E R17, desc[UR46][R4.64] ;  /* 0x0000002e04117981 */ /* 0x000968000c1e1900 */
.L_x_1672:
[----:B------:R-:W4:Y:S01]  /*24530*/  LDL R3, [R1] ;  /* 0x0000000001037983 */ /* 0x000f220000100800 */
[----:B------:R-:W0:Y:S01]  /*24540*/  S2R R2, SR_TID.X ;  /* 0x0000000000027919 */ /* 0x000e220000002100 */
[----:B------:R-:W-:Y:S01]  /*24550*/  BSSY B1, `(.L_x_1673) ;  /* 0x0000007000017945 */ /* 0x000fe20003800000 */
[----:B0-----:R-:W-:-:S04]  /*24560*/  LOP3.LUT R2, R2, 0x7f, RZ, 0xc0, !PT ;  /* 0x0000007f02027812 */ /* 0x001fc800078ec0ff */
[----:B------:R-:W-:Y:S01]  /*24570*/  ISETP.NE.AND P1, PT, R2, RZ, PT ;  /* 0x000000ff0200720c */ /* 0x000fe20003f25270 */
[----:B----4-:R-:W-:Y:S01]  /*24580*/  IMAD R4, R10, 0x8, R3 ;  /* 0x000000080a047824 */ /* 0x010fe200078e0203 */
[----:B------:R-:W-:-:S04]  /*24590*/  SHF.L.U32 R3, R9, 0x1f, RZ ;  /* 0x0000001f09037819 */ /* 0x000fc800000006ff */
[----:B------:R-:W0:Y:S02]  /*245a0*/  SYNCS.PHASECHK.TRANS64.TRYWAIT P0, [R4+URZ+0x28480], R3 ;  /* 0x02848003040075a7 */ /* 0x000e24000800017f */
[----:B0-----:R-:W-:Y:S05]  /*245b0*/  @!P0 BRA `(.L_x_1674) ;  /* 0x0000006c00ac8947 */ /* 0x001fea0003800000 */
.L_x_1897:
[----:B------:R-:W-:Y:S05]  /*245c0*/  BSYNC B1 ;  /* 0x0000000000017941 */ /* 0x000fea0003800000 */
.L_x_1673:
[----:B------:R-:W-:Y:S04]  /*245d0*/  BSSY B1, `(.L_x_1675) ;  /* 0x0000009000017945 */ /* 0x000fe80003800000 */
[----:B------:R-:W-:Y:S05]  /*245e0*/  @P1 BRA `(.L_x_1676) ;  /* 0x00000000001c1947 */ /* 0x000fea0003800000 */
[----:B------:R-:W1:Y:S02]  /*245f0*/  S2R R2, SR_TID.X ;  /* 0x0000000000027919 */ /* 0x000e640000002100 */
[----:B-1----:R-:W-:Y:S01]  /*24600*/  LOP3.LUT R5, R2, 0x1f, RZ, 0xc0, !PT ;  /* 0x0000001f02057812 */ /* 0x002fe200078ec0ff */
[----:B------:R-:W-:-:S03]  /*24610*/  IMAD.MOV.U32 R2, RZ, RZ, 0x4000 ;  /* 0x00004000ff027424 */ /* 0x000fc600078e00ff */
[----:B------:R-:W-:Y:S01]  /*24620*/  ISETP.NE.AND P0, PT, R5, RZ, PT ;  /* 0x000000ff0500720c */ /* 0x000fe20003f05270 */
[----:B------:R4:W-:-:S12]  /*24630*/  SYNCS.ARRIVE.TRANS64 RZ, [R4+URZ+0x28470], R2 ;  /* 0x0284700204ff79a7 */ /* 0x0009d8000800003f */
[----:B----4-:R-:W-:Y:S05]  /*24640*/  @!P0 BRA `(.L_x_1676) ;  /* 0x0000000000048947 */ /* 0x010fea0003800000 */
[----:B------:R-:W-:Y:S01]  /*24650*/  BPT.TRAP 0x1 ;  /* 0x000000040000795c */ /* 0x000fe20000300000 */
.L_x_1676:
[----:B------:R-:W-:Y:S05]  /*24660*/  BSYNC B1 ;  /* 0x0000000000017941 */ /* 0x000fea0003800000 */
.L_x_1675:
[----:B---3--:R-:W3:Y:S04]  /*24670*/  LDL R9, [R1] ;  /* 0x0000000001097983 */ /* 0x008ee80000100800 */
[----:B------:R-:W3:Y:S04]  /*24680*/  LDL R2, [R1+0x4] ;  /* 0x0000040001027983 */ /* 0x000ee80000100800 */
[----:B-1----:R-:W4:Y:S01]  /*24690*/  LDL R5, [R1+0x24] ;  /* 0x0000240001057983 */ /* 0x002f220000100800 */
[----:B------:R-:W-:Y:S01]  /*246a0*/  IMAD.MOV.U32 R13, RZ, RZ, RZ ;  /* 0x000000ffff0d7224 */ /* 0x000fe200078e00ff */
[----:B------:R-:W-:Y:S01]  /*246b0*/  UIADD3 UR4, UP0, UR42, 0x470, URZ ;  /* 0x000004702a047890 */ /* 0x000fe2000ff1e03f */
[----:B------:R-:W-:Y:S01]  /*246c0*/  PLOP3.LUT P0, PT, PT, PT, PT, 0x80, 0x0 ;  /* 0x000000000000781c */ /* 0x000fe20003f0f070 */
[----:B------:R-:W-:Y:S01]  /*246d0*/  UMOV UR6, 0x0 ;  /* 0x0000000000067882 */ /* 0x000fe20000000000 */
[----:B------:R-:W-:Y:S01]  /*246e0*/  UMOV UR7, 0x14f00000 ;  /* 0x14f0000000077882 */ /* 0x000fe20000000000 */
[----:B------:R-:W-:Y:S01]  /*246f0*/  R2UR UR10, R13 ;  /* 0x000000000d0a72ca */ /* 0x000fe200000e0000 */
[----:B------:R-:W-:Y:S01]  /*24700*/  UIADD3.X UR5, URZ, UR43, URZ, UP0, !UPT ;  /* 0x0000002b3f057290 */ /* 0x000fe200087fe43f */
[----:B---3--:R-:W-:-:S02]  /*24710*/  IMAD R2, R2, 0x4000, R9 ;  /* 0x0000400002027824 */ /* 0x008fc400078e0209 */
[----:B----4-:R-:W-:-:S03]  /*24720*/  IMAD R8, R8, 0x40, R5 ;  /* 0x0000004008087824 */ /* 0x010fc600078e0205 */
[----:B------:R-:W-:Y:S01]  /*24730*/  IADD3 R9, R2, 0x10000, RZ ;  /* 0x0001000002097810 */ /* 0x000fe20007ffe0ff */
[----:B------:R-:W-:-:S07]  /*24740*/  VIADD R5, R4, 0x28470 ;  /* 0x0002847004057836 */ /* 0x000fce0000000000 */
.L_x_1677:
[----:B------:R-:W-:-:S13]  /*24750*/  @P0 ELECT P2, URZ, PT ;  /* 0x00000000003f082f */ /* 0x000fda0003840000 */
[----:B-----5:R-:W-:Y:S02]  /*24760*/  @P2 R2UR UR13, R17 ;  /* 0x00000000110d22ca */ /* 0x020fe400000e0000 */
        /* <DEDUP_REMOVED lines=14> */
.L_x_1678:
        /* <DEDUP_REMOVED lines=13> */
.L_x_1898:
[----:B------:R-:W-:Y:S05]  /*24920*/  BSYNC B1 ;  /* 0x0000000000017941 */ /* 0x000fea0003800000 */
.L_x_1679:
[----:B------:R-:W-:Y:S01]  /*24930*/  BSSY B1, `(.L_x_1681) ;  /* 0x000000b000017945 */ /* 0x000fe20003800000 */
[----:B------:R-:W-:Y:S02]  /*24940*/  IMAD.MOV.U32 R10, RZ, RZ, 0x0 ;  /* 0x00000000ff0a7424 */ /* 0x000fe400078e00ff */
[----:B------:R-:W-:Y:S01]  /*24950*/  IMAD.MOV.U32 R11, RZ, RZ, 0x14f00000 ;  /* 0x14f00000ff0b7424 */ /* 0x000fe200078e00ff */
[----:B------:R-:W-:Y:S06]  /*24960*/  @P1 BRA `(.L_x_1682) ;  /* 0x00000000001c1947 */ /* 0x000fec0003800000 */
[----:B------:R-:W3:Y:S01]  /*24970*/  S2R R5, SR_TID.X ;  /* 0x0000000000057919 */ /* 0x000ee20000002100 */
[----:B01----:R-:W-:-:S04]  /*24980*/  IMAD.MOV.U32 R3, RZ, RZ, 0x4000 ;  /* 0x00004000ff037424 */ /* 0x003fc800078e00ff */
[----:B------:R4:W-:Y:S01]  /*24990*/  SYNCS.ARRIVE.TRANS64 RZ, [R4+URZ+0x28430], R3 ;  /* 0x0284300304ff79a7 */ /* 0x0009e2000800003f */
[----:B---3--:R-:W-:-:S04]  /*249a0*/  LOP3.LUT R5, R5, 0x1f, RZ, 0xc0, !PT ;  /* 0x0000001f05057812 */ /* 0x008fc800078ec0ff */
[----:B------:R-:W-:-:S13]  /*249b0*/  ISETP.NE.AND P0, PT, R5, RZ, PT ;  /* 0x000000ff0500720c */ /* 0x000fda0003f05270 */
[----:B----4-:R-:W-:Y:S05]  /*249c0*/  @!P0 BRA `(.L_x_1682) ;  /* 0x0000000000048947 */ /* 0x010fea0003800000 */
[----:B------:R-:W-:Y:S01]  /*249d0*/  BPT.TRAP 0x1 ;  /* 0x000000040000795c */ /* 0x000fe20000300000 */
.L_x_1682:
[----:B------:R-:W-:Y:S05]  /*249e0*/  BSYNC B1 ;  /* 0x0000000000017941 */ /* 0x000fea0003800000 */
.L_x_1681:
[----:B------:R-:W-:Y:S01]  /*249f0*/  R2UR UR10, R13 ;  /* 0x000000000d0a72ca */ /* 0x000fe200000e0000 */
[----:B------:R-:W-:Y:S01]  /*24a00*/  UIADD3 UR4, UP0, UR42, 0x370, URZ ;  /* 0x000003702a047890 */ /* 0x000fe2000ff1e03f */
[----:B------:R-:W-:Y:S01]  /*24a10*/  R2UR UR6, R10 ;  /* 0x000000000a0672ca */ /* 0x000fe200000e0000 */
[----:B01----:R-:W-:Y:S01]  /*24a20*/  VIADD R4, R4, 0x28430 ;  /* 0x0002843004047836 */ /* 0x003fe20000000000 */
[----:B------:R-:W-:Y:S01]  /*24a30*/  R2UR UR7, R11 ;  /* 0x000000000b0772ca */ /* 0x000fe200000e0000 */
[----:B------:R-:W-:Y:S01]  /*24a40*/  VIADD R3, R2, 0x20000 ;  /* 0x0002000002037836 */ /* 0x000fe20000000000 */
[----:B------:R-:W-:Y:S01]  /*24a50*/  PLOP3.LUT P0, PT, PT, PT, PT, 0x80, 0x0 ;  /* 0x000000000000781c */ /* 0x000fe20003f0f070 */
[----:B------:R-:W-:-:S12]  /*24a60*/  UIADD3.X UR5, URZ, UR43, URZ, UP0, !UPT ;  /* 0x0000002b3f057290 */ /* 0x000fd800087fe43f */
.L_x_1683:
        /* <DEDUP_REMOVED lines=15> */
.L_x_1684:
        /* <DEDUP_REMOVED lines=9> */
[----:B----4-:R-:W-:Y:S05]  /*24bf0*/  @P0 BRA.U.ANY `(.L_x_1684) ;  /* 0xfffffffd00d80947 */ /* 0x010fea000393ffff */
.L_x_1671:
[----:B------:R-:W-:Y:S05]  /*24c00*/  BSYNC B0 ;  /* 0x0000000000007941 */ /* 0x000fea0003800000 */
.L_x_1670:
[----:B------:R-:W-:-:S06]  /*24c10*/  UISETP.NE.AND UP0, UPT, UR36, 0x3, UPT ;  /* 0x000000032400788c */ /* 0x000fcc000bf05270 */
[----:B------:R-:W-:-:S13]  /*24c20*/  PLOP3.LUT P0, PT, PT, PT, UP0, 0x80, 0x0 ;  /* 0x000000000000781c */ /* 0x000fda0003f0f008 */
[----:B------:R-:W-:Y:S05]  /*24c30*/  @!P0 BRA `(.L_x_1685) ;  /* 0x0000000000048947 */ /* 0x000fea0003800000 */
[----:B------:R-:W-:Y:S01]  /*24c40*/  BPT.TRAP 0x1 ;  /* 0x000000040000795c */ /* 0x000fe20000300000 */
.L_x_1685:
[----:B------:R-:W4:Y:S01]  /*24c50*/  LDL R3, [R1] ;  /* 0x0000000001037983 */ /* 0x000f220000100800 */
[----:B------:R-:W-:Y:S01]  /*24c60*/  IMAD.U32 R2, RZ, RZ, UR38 ;  /* 0x00000026ff027e24 */ /* 0x000fe2000f8e00ff */
[----:B------:R-:W-:Y:S04]  /*24c70*/  BSSY B0, `(.L_x_1686) ;  /* 0x0000007000007945 */ /* 0x000fe80003800000 */
[----:B------:R-:W-:Y:S02]  /*24c80*/  ISETP.NE.AND P1, PT, R2, 0x3, PT ;  /* 0x000000030200780c */ /* 0x000fe40003f25270 */
[----:B------:R-:W-:-:S04]  /*24c90*/  LOP3.LUT R2, R7, 0x1, RZ, 0x3c, !PT ;  /* 0x0000000107027812 */ /* 0x000fc800078e3cff */
[----:B------:R-:W-:Y:S01]  /*24ca0*/  SHF.L.U32 R2, R2, 0x1f, RZ ;  /* 0x0000001f02027819 */ /* 0x000fe200000006ff */
[----:B----4-:R-:W-:-:S04]  /*24cb0*/  IMAD R20, R6, 0x8, R3 ;  /* 0x0000000806147824 */ /* 0x010fc800078e0203 */
[----:B------:R-:W4:Y:S02]  /*24cc0*/  SYNCS.PHASECHK.TRANS64.TRYWAIT P0, [R20+URZ+0x28470], R2 ;  /* 0x02847002140075a7 */ /* 0x000f24000800017f */
[----:B----4-:R-:W-:Y:S05]  /*24cd0*/  @!P0 BRA `(.L_x_1687) ;  /* 0x00000068000c8947 */ /* 0x010fea0003800000 */
.L_x_1899:
[----:B------:R-:W-:Y:S05]  /*24ce0*/  BSYNC B0 ;  /* 0x0000000000007941 */ /* 0x000fea0003800000 */
.L_x_1686:
[----:B------:R-:W-:Y:S05]  /*24cf0*/  @!P1 BRA `(.L_x_1688) ;  /* 0x0000000000049947 */ /* 0x000fea0003800000 */
[----:B------:R-:W-:Y:S01]  /*24d00*/  BPT.TRAP 0x1 ;  /* 0x000000040000795c */ /* 0x000fe20000300000 */
.L_x_1688:
[----:B----4-:R-:W-:Y:S01]  /*24d10*/  SHF.L.U32 R2, R7, 0x1f, RZ ;  /* 0x0000001f07027819 */ /* 0x010fe200000006ff */
[----:B------:R-:W-:-:S03]  /*24d20*/  IMAD.SHL.U32 R12, R6, 0x4000, RZ ;  /* 0x00004000060c7824 */ /* 0x000fc600078e00ff */
[----:B------:R-:W4:Y:S02]  /*24d30*/  SYNCS.PHASECHK.TRANS64.TRYWAIT P0, [R20+URZ+0x28460], R2 ;  /* 0x02846002140075a7 */ /* 0x000f24000800017f */
[----:B----4-:R-:W-:Y:S05]  /*24d40*/  @!P0 BRA `(.L_x_1689) ;  /* 0x0000006800048947 */ /* 0x010fea0003800000 */
.L_x_1900:
[----:B------:R-:W4:Y:S04]  /*24d50*/  LDL R4, [R1+0x30] ;  /* 0x0000300001047983 */ /* 0x000f280000100800 */
[----:B------:R-:W5:Y:S04]  /*24d60*/  LDL R13, [R1] ;  /* 0x00000000010d7983 */ /* 0x000f680000100800 */
[----:B------:R-:W2:Y:S04]  /*24d70*/  LDL R3, [R1+0x34] ;  /* 0x0000340001037983 */ /* 0x000ea80000100800 */
[----:B------:R-:W3:Y:S01]  /*24d80*/  LDL R14, [R1+0x28] ;  /* 0x00002800010e7983 */ /* 0x000ee20000100800 */
[----:B------:R-:W-:Y:S05]  /*24d90*/  WARPSYNC.ALL ;  /* 0x0000000000007948 */ /* 0x000fea0003800000 */
[----:B----4-:R-:W-:-:S05]  /*24da0*/  LOP3.LUT R2, R12, R4, RZ, 0xfc, !PT ;  /* 0x000000040c027212 */ /* 0x010fca00078efcff */
[----:B-----5:R-:W-:-:S05]  /*24db0*/  IMAD.IADD R2, R13, 0x1, R2 ;  /* 0x000000010d027824 */ /* 0x020fca00078e0202 */
[----:B-1----:R-:W1:Y:S01]  /*24dc0*/  LDSM.16.MT88.4 R4, [R2+0x10000] ;  /* 0x010000000204783b */ /* 0x002e620000004200 */
[----:B--2---:R-:W-:Y:S01]  /*24dd0*/  IMAD.IADD R3, R3, 0x1, R2 ;  /* 0x0000000103037824 */ /* 0x004fe200078e0202 */
[----:B---3--:R-:W-:Y:S02]  /*24de0*/  LOP3.LUT R21, R12, R14, RZ, 0xfc, !PT ;  /* 0x0000000e0c157212 */ /* 0x008fe400078efcff */
[C-C-:B-1----:R-:W-:Y:S02]  /*24df0*/  PRMT R8, R4.reuse, 0x6420, R5.reuse ;  /* 0x0000642004087816 */ /* 0x142fe40000000005 */
[----:B------:R-:W-:Y:S02]  /*24e00*/  PRMT R9, R4, 0x7531, R5 ;  /* 0x0000753104097816 */ /* 0x000fe40000000005 */
[C-C-:B------:R-:W-:Y:S02]  /*24e10*/  PRMT R10, R6.reuse, 0x6420, R7.reuse ;  /* 0x00006420060a7816 */ /* 0x140fe40000000007 */
[----:B------:R-:W-:-:S02]  /*24e20*/  PRMT R11, R6, 0x7531, R7 ;  /* 0x00007531060b7816 */ /* 0x000fc40000000007 */
[----:B------:R-:W1:Y:S01]  /*24e30*/  LDSM.16.MT88.4 R4, [R3+0x10000] ;  /* 0x010000000304783b */ /* 0x000e620000004200 */
[----:B------:R-:W-:-:S05]  /*24e40*/  IMAD.IADD R21, R13, 0x1, R21 ;  /* 0x000000010d157824 */ /* 0x000fca00078e0215 */
[----:B------:R1:W-:Y:S02]  /*24e50*/  STSM.16.M88.4 [R21+0x8000], R8 ;  /* 0x0080000815007844 */ /* 0x0003e40000000200 */
        /* <DEDUP_REMOVED lines=23> */
[----:B------:R-:W1:Y:S02]  /*24fd0*/  LDSM.16.MT88.4 R4, [R3+0x11000] ;  /* 0x011000000304783b */ /* 0x000e640000004200 */
[C-C-:B-1----:R-:W-:Y:S02]  /*24fe0*/  PRMT R8, R4.reuse, 0x6420, R5.reuse ;  /* 0x0000642004087816 */ /* 0x142fe40000000005 */
[----:B------:R-:W-:Y:S02]  /*24ff0*/  PRMT R9, R4, 0x7531, R5 ;  /* 0x0000753104097816 */ /* 0x000fe40000000005 */
[----:B------:R-:W-:-:S02]  /*25000*/  PRMT R10, R6, 0x6420, R7 ;  /* 0x00006420060a7816 */ /* 0x000fc40000000007 */
[----:B---3--:R-:W-:Y:S02]  /*25010*/  IADD3 R21, R11, 0x8000, R21 ;  /* 0x000080000b157810 */ /* 0x008fe40007ffe015 */
[----:B------:R-:W-:-:S03]  /*25020*/  PRMT R11, R6, 0x7531, R7 ;  /* 0x00007531060b7816 */ /* 0x000fc60000000007 */
[----:B------:R-:W-:Y:S04]  /*25030*/  STSM.16.M88.4 [R21], R12 ;  /* 0x0000000c15007844 */ /* 0x000fe80000000200 */
[----:B------:R-:W-:Y:S04]  /*25040*/  STSM.16.M88.4 [R21+0x1000], R8 ;  /* 0x0010000815007844 */ /* 0x000fe80000000200 */
[----:B------:R-:W1:Y:S02]  /*25050*/  LDSM.16.MT88.4 R4, [R2+0x13000] ;  /* 0x013000000204783b */ /* 0x000e640000004200 */
[----:B-1----:R-:W-:-:S02]  /*25060*/  PRMT R12, R4, 0x6420, R5 ;  /* 0x00006420040c7816 */ /* 0x002fc40000000005 */
[----:B------:R-:W-:Y:S02]  /*25070*/  PRMT R13, R4, 0x7531, R5 ;  /* 0x00007531040d7816 */ /* 0x000fe40000000005 */
[C-C-:B------:R-:W-:Y:S02]  /*25080*/  PRMT R14, R6.reuse, 0x6420, R7.reuse ;  /* 0x00006420060e7816 */ /* 0x140fe40000000007 */
[----:B------:R-:W-:Y:S02]  /*25090*/  PRMT R15, R6, 0x7531, R7 ;  /* 0x00007531060f7816 */ /* 0x000fe40000000007 */
[----:B------:R-:W1:Y:S04]  /*250a0*/  LDSM.16.MT88.4 R4, [R3+0x13000] ;  /* 0x013000000304783b */ /* 0x000e680000004200 */
[----:B------:R2:W-:Y:S01]  /*250b0*/  STSM.16.M88.4 [R21+0x2000], R12 ;  /* 0x0020000c15007844 */ /* 0x0005e20000000200 */
[----:B-1----:R-:W-:-:S02]  /*250c0*/  PRMT R8, R4, 0x6420, R5 ;  /* 0x0000642004087816 */ /* 0x002fc40000000005 */
[----:B------:R-:W-:Y:S02]  /*250d0*/  PRMT R9, R4, 0x7531, R5 ;  /* 0x0000753104097816 */ /* 0x000fe40000000005 */
        /* <DEDUP_REMOVED lines=8> */
[----:B-1----:R-:W1:Y:S01]  /*25160*/  FENCE.VIEW.ASYNC.S ;  /* 0x00000000000073c6 */ /* 0x002e620000000000 */
[----:B------:R-:W-:Y:S05]  /*25170*/  @!P1 BRA `(.L_x_1690) ;  /* 0x0000000000049947 */ /* 0x000fea0003800000 */
[----:B------:R-:W-:Y:S01]  /*25180*/  BPT.TRAP 0x1 ;  /* 0x000000040000795c */ /* 0x000fe20000300000 */
.L_x_1690:
[----:B------:R-:W3:Y:S01]  /*25190*/  S2R R2, SR_TID.X ;  /* 0x0000000000027919 */ /* 0x000ee20000002100 */
[----:B-1----:R1:W-:Y:S01]  /*251a0*/  SYNCS.ARRIVE.TRANS64.A1T0 RZ, [R20+URZ+0x28450], RZ ;  /* 0x028450ff14ff79a7 */ /* 0x0023e2000810003f */
[----:B------:R4:W5:Y:S04]  /*251b0*/  LDL R6, [R1+0x4] ;  /* 0x0000040001067983 */ /* 0x0009680000100800 */
[----:B------:R4:W5:Y:S01]  /*251c0*/  LDL R7, [R1+0xc] ;  /* 0x00000c0001077983 */ /* 0x0009620000100800 */
[----:B---3--:R-:W-:-:S03]  /*251d0*/  LOP3.LUT R3, R2, 0x7f, RZ, 0xc0, !PT ;  /* 0x0000007f02037812 */ /* 0x008fc600078ec0ff */
[----:B------:R-:W3:Y:S01]  /*251e0*/  LDL R2, [R1+0x20] ;  /* 0x0000200001027983 */ /* 0x000ee20000100800 */
[----:B------:R-:W-:Y:S01]  /*251f0*/  BAR.SYNC.DEFER_BLOCKING 0x2, 0x80 ;  /* 0x0082000000007b1d */ /* 0x000fe20000010000 */
[----:B------:R-:W-:-:S13]  /*25200*/  ISETP.NE.AND P0, PT, R3, RZ, PT ;  /* 0x000000ff0300720c */ /* 0x000fda0003f05270 */
[----:B-1----:R-:W-:-:S05]  /*25210*/  @!P0 VIADD R20, R20, 0x28480 ;  /* 0x0002848014148836 */ /* 0x002fca0000000000 */
[----:B------:R-:W-:-:S04]  /*25220*/  @!P0 PRMT R20, RZ, 0x654, R20 ;  /* 0x00000654ff148816 */ /* 0x000fc80000000014 */
[----:B------:R4:W-:Y:S01]  /*25230*/  @!P0 SYNCS.ARRIVE.TRANS64.RED.A1T0 RZ, [R20+URZ], RZ ;  /* 0x000000ff14ff89a7 */ /* 0x0009e2000810043f */
[C---:B---3--:R-:W-:Y:S02]  /*25240*/  ISETP.GT.AND P0, PT, R0.reuse, R2, PT ;  /* 0x000000020000720c */ /* 0x048fe40003f04270 */
[----:B------:R-:W-:-:S11]  /*25250*/  IADD3 R0, R0, -0x1, RZ ;  /* 0xffffffff00007810 */ /* 0x000fd60007ffe0ff */
[----:B----4-:R-:W-:Y:S05]  /*25260*/  @P0 BRA `(.L_x_1691) ;  /* 0xfffffff000200947 */ /* 0x010fea000383ffff */
.L_x_1669:
[----:B------:R-:W3:Y:S01]  /*25270*/  S2R R2, SR_TID.X ;  /* 0x0000000000027919 */ /* 0x000ee20000002100 */
[----:B------:R-:W-:Y:S01]  /*25280*/  BSSY B0, `(.L_x_1692) ;  /* 0x0000010000007945 */ /* 0x000fe20003800000 */
[----:B---3--:R-:W-:-:S04]  /*25290*/  LOP3.LUT R2, R2, 0x7f, RZ, 0xc0, !PT ;  /* 0x0000007f02027812 */ /* 0x008fc800078ec0ff */
[----:B------:R-:W-:-:S13]  /*252a0*/  ISETP.NE.AND P0, PT, R2, RZ, PT ;  /* 0x000000ff0200720c */ /* 0x000fda0003f05270 */
[----:B------:R-:W-:Y:S05]  /*252b0*/  @P0 BRA `(.L_x_1693) ;  /* 0x0000000000300947 */ /* 0x000fea0003800000 */
[----:B------:R-:W3:Y:S01]  /*252c0*/  S2R R2, SR_LANEID ;  /* 0x0000000000027919 */ /* 0x000ee20000000000 */
[----:B------:R-:W-:Y:S01]  /*252d0*/  VOTEU.ANY UR4, UPT, PT ;  /* 0x0000000000047886 */ /* 0x000fe200038e0100 */
[----:B-1----:R-:W1:Y:S01]  /*252e0*/  LDC.64 R4, c[0x0][0xc60] ;  /* 0x00031800ff047b82 */ /* 0x002e620000000a00 */
[----:B------:R-:W3:Y:S02]  /*252f0*/  FLO.U32 R0, UR4 ;  /* 0x0000000400007d00 */ /* 0x000ee400080e0000 */
[----:B---3--:R-:W-:-:S06]  /*25300*/  ISETP.EQ.U32.AND P1, PT, R0, R2, PT ;  /* 0x000000020000720c */ /* 0x008fcc0003f22070 */
[----:B------:R-:W1:Y:S07]  /*25310*/  POPC R2, UR4 ;  /* 0x0000000400027d09 */ /* 0x000e6e0008000000 */
[----:B-1----:R-:W3:Y:S04]  /*25320*/  @P1 ATOMG.E.ADD.STRONG.GPU PT, R2, desc[UR46][R4.64], R2 ;  /* 0x00000002040219a8 */ /* 0x002ee800081ee1ee */
[----:B---3--:R1:W3:Y:S02]  /*25330*/  SHFL.IDX PT, R2, R2, R0, 0x1f ;  /* 0x00001f0002027589 */ /* 0x0082e400000e0000 */
[----:B-1----:R-:W1:Y:S02]  /*25340*/  S2R R0, SR_LTMASK ;  /* 0x0000000000007919 */ /* 0x002e640000003900 */
[----:B-1----:R-:W-:-:S06]  /*25350*/  LOP3.LUT R0, R0, UR4, RZ, 0xc0, !PT ;  /* 0x0000000400007c12 */ /* 0x002fcc000f8ec0ff */
[----:B------:R-:W3:Y:S02]  /*25360*/  POPC R0, R0 ;  /* 0x0000000000007309 */ /* 0x000ee40000000000 */
[----:B---3--:R-:W-:-:S07]  /*25370*/  IADD3 R16, R2, UR37, R0 ;  /* 0x0000002502107c10 */ /* 0x008fce000fffe000 */
.L_x_1693:
[----:B------:R-:W-:Y:S05]  /*25380*/  BSYNC B0 ;  /* 0x0000000000007941 */ /* 0x000fea0003800000 */
.L_x_1692:
[----:B------:R-:W-:-:S06]  /*25390*/  UISETP.NE.AND UP0, UPT, UR36, 0x3, UPT ;  /* 0x000000032400788c */ /* 0x000fcc000bf05270 */
[----:B------:R-:W-:-:S13]  /*253a0*/  PLOP3.LUT P1, PT, PT, PT, UP0, 0x80, 0x0 ;  /* 0x000000000000781c */ /* 0x000fda0003f2f008 */
[----:B------:R-:W-:Y:S05]  /*253b0*/  @!P1 BRA `(.L_x_1694) ;  /* 0x0000000000049947 */ /* 0x000fea0003800000 */
[----:B------:R-:W-:Y:S01]  /*253c0*/  BPT.TRAP 0x1 ;  /* 0x000000040000795c */ /* 0x000fe20000300000 */
.L_x_1694:
[----:B------:R-:W3:Y:S04]  /*253d0*/  LDL R4, [R1+0xc] ;  /* 0x00000c0001047983 */ /* 0x000ee80000100800 */
[----:B------:R-:W4:Y:S04]  /*253e0*/  LDL R3, [R1] ;  /* 0x0000000001037983 */ /* 0x000f280000100800 */
[----:B------:R-:W4:Y:S01]  /*253f0*/  LDL R2, [R1+0x4] ;  /* 0x0000040001027983 */ /* 0x000f220000100800 */
[----:B------:R-:W-:Y:S01]  /*25400*/  IMAD.U32 R0, RZ, RZ, UR38 ;  /* 0x00000026ff007e24 */ /* 0x000fe2000f8e00ff */
[----:B------:R-:W-:Y:S04]  /*25410*/  BSSY B0, `(.L_x_1695) ;  /* 0x0000007000007945 */ /* 0x000fe80003800000 */
[----:B------:R-:W-:-:S02]  /*25420*/  ISETP.NE.AND P2, PT, R0, 0x3, PT ;  /* 0x000000030000780c */ /* 0x000fc40003f45270 */
[----:B---3--:R-:W-:-:S04]  /*25430*/  LOP3.LUT R0, R4, 0x1, RZ, 0x3c, !PT ;  /* 0x0000000104007812 */ /* 0x008fc800078e3cff */
[----:B------:R-:W-:Y:S01]  /*25440*/  SHF.L.U32 R0, R0, 0x1f, RZ ;  /* 0x0000001f00007819 */ /* 0x000fe200000006ff */
[----:B----4-:R-:W-:-:S04]  /*25450*/  IMAD R17, R2, 0x8, R3 ;  /* 0x0000000802117824 */ /* 0x010fc800078e0203 */
[----:B------:R-:W3:Y:S02]  /*25460*/  SYNCS.PHASECHK.TRANS64.TRYWAIT P1, [R17+URZ+0x28470], R0 ;  /* 0x02847000110075a7 */ /* 0x000ee4000802017f */
[----:B---3--:R-:W-:Y:S05]  /*25470*/  @!P1 BRA `(.L_x_1696) ;  /* 0x00000060004c9947 */ /* 0x008fea0003800000 */
.L_x_1901:
[----:B------:R-:W-:Y:S05]  /*25480*/  BSYNC B0 ;  /* 0x0000000000007941 */ /* 0x000fea0003800000 */
.L_x_1695:
[----:B------:R-:W-:Y:S05]  /*25490*/  @!P2 BRA `(.L_x_1697) ;  /* 0x000000000004a947 */ /* 0x000fea0003800000 */
[----:B------:R-:W-:Y:S01]  /*254a0*/  BPT.TRAP 0x1 ;  /* 0x000000040000795c */ /* 0x000fe20000300000 */
.L_x_1697:
[----:B---3--:R-:W3:Y:S02]  /*254b0*/  LDL R0, [R1+0xc] ;  /* 0x00000c0001007983 */ /* 0x008ee40000100800 */
[----:B---3--:R-:W-:-:S04]  /*254c0*/  SHF.L.U32 R0, R0, 0x1f, RZ ;  /* 0x0000001f00007819 */ /* 0x008fc800000006ff */
[----:B------:R-:W3:Y:S02]  /*254d0*/  SYNCS.PHASECHK.TRANS64.TRYWAIT P1, [R17+URZ+0x28460], R0 ;  /* 0x02846000110075a7 */ /* 0x000ee4000802017f */
[----:B---3--:R-:W-:Y:S05]  /*254e0*/  @!P1 BRA `(.L_x_1698) ;  /* 0x0000006000449947 */ /* 0x008fea0003800000 */
.L_x_1902:
[----:B------:R-:W3:Y:S04]  /*254f0*/  LDL R18, [R1+0x4] ;  /* 0x0000040001127983 */ /* 0x000ee80000100800 */
[----:B------:R-:W4:Y:S04]  /*25500*/  LDL R2, [R1+0x30] ;  /* 0x0000300001027983 */ /* 0x000f280000100800 */
[----:B--2---:R-:W2:Y:S04]  /*25510*/  LDL R12, [R1] ;  /* 0x00000000010c7983 */ /* 0x004ea80000100800 */
[----:B------:R-:W2:Y:S04]  /*25520*/  LDL R3, [R1+0x34] ;  /* 0x0000340001037983 */ /* 0x000ea80000100800 */
[----:B------:R-:W2:Y:S01]  /*25530*/  LDL R13, [R1+0x28] ;  /* 0x00002800010d7983 */ /* 0x000ea20000100800 */
[----:B------:R-:W-:Y:S05]  /*25540*/  WARPSYNC.ALL ;  /* 0x0000000000007948 */ /* 0x000fea0003800000 */
[----:B---3--:R-:W-:-:S05]  /*25550*/  IMAD.SHL.U32 R0, R18, 0x4000, RZ ;  /* 0x0000400012007824 */ /* 0x008fca00078e00ff */
[----:B----4-:R-:W-:-:S05]  /*25560*/  LOP3.LUT R2, R0, R2, RZ, 0xfc, !PT ;  /* 0x0000000200027212 */ /* 0x010fca00078efcff */
[----:B--2---:R-:W-:-:S05]  /*25570*/  IMAD.IADD R2, R12, 0x1, R2 ;  /* 0x000000010c027824 */ /* 0x004fca00078e0202 */
[----:B-1---5:R-:W1:Y:S01]  /*25580*/  LDSM.16.MT88.4 R4, [R2+0x10000] ;  /* 0x010000000204783b */ /* 0x022e620000004200 */
[----:B------:R-:W-:Y:S01]  /*25590*/  IMAD.IADD R3, R3, 0x1, R2 ;  /* 0x0000000103037824 */ /* 0x000fe200078e0202 */
[----:B------:R-:W-:Y:S02]  /*255a0*/  LOP3.LUT R0, R0, R13, RZ, 0xfc, !PT ;  /* 0x0000000d00007212 */ /* 0x000fe400078efcff */
        /* <DEDUP_REMOVED lines=58> */
.L_x_1699:
[----:B------:R-:W3:Y:S01]  /*25950*/  LDL.LU R3, [R1+0xc] ;  /* 0x00000c0001037983 */ /* 0x000ee20000300800 */
[----:B-1----:R1:W-:Y:S01]  /*25960*/  SYNCS.ARRIVE.TRANS64.A1T0 RZ, [R17+URZ+0x28450], RZ ;  /* 0x028450ff11ff79a7 */ /* 0x0023e2000810003f */
[----:B--2---:R-:W-:Y:S01]  /*25970*/  IADD3 R0, R18, 0x1, RZ ;  /* 0x0000000112007810 */ /* 0x004fe20007ffe0ff */
[----:B-1----:R-:W-:-:S05]  /*25980*/  @!P0 VIADD R17, R17, 0x28480 ;  /* 0x0002848011118836 */ /* 0x002fca0000000000 */
[----:B------:R-:W-:Y:S01]  /*25990*/  @!P0 PRMT R17, RZ, 0x654, R17 ;  /* 0x00000654ff118816 */ /* 0x000fe20000000011 */
[----:B------:R-:W-:Y:S06]  /*259a0*/  BAR.SYNC.DEFER_BLOCKING 0x2, 0x80 ;  /* 0x0082000000007b1d */ /* 0x000fec0000010000 */
[----:B------:R1:W-:Y:S01]  /*259b0*/  @!P0 SYNCS.ARRIVE.TRANS64.RED.A1T0 RZ, [R17+URZ], RZ ;  /* 0x000000ff11ff89a7 */ /* 0x0003e2000810043f */
[----:B------:R-:W-:-:S04]  /*259c0*/  ISETP.NE.AND P0, PT, R0, 0x2, PT ;  /* 0x000000020000780c */ /* 0x000fc80003f05270 */
[----:B------:R-:W-:Y:S02]  /*259d0*/  SEL R2, RZ, 0x1, P0 ;  /* 0x00000001ff027807 */ /* 0x000fe40000000000 */
[----:B------:R-:W-:-:S05]  /*259e0*/  SEL R0, R0, RZ, P0 ;  /* 0x000000ff00007207 */ /* 0x000fca0000000000 */
[----:B------:R1:W-:Y:S01]  /*259f0*/  STL [R1+0x4], R0 ;  /* 0x0000040001007387 */ /* 0x0003e20000100800 */
[----:B---3--:R-:W-:-:S05]  /*25a00*/  LOP3.LUT R3, R3, R2, RZ, 0x3c, !PT ;  /* 0x0000000203037212 */ /* 0x008fca00078e3cff */
[----:B------:R1:W-:Y:S02]  /*25a10*/  STL [R1+0xc], R3 ;  /* 0x00000c0301007387 */ /* 0x0003e40000100800 */
.L_x_1644:
[----:B-1----:R-:W2:Y:S02]  /*25a20*/  LDL R0, [R1+0x18] ;  /* 0x0000180001007983 */ /* 0x002ea40000100800 */
[----:B--2---:R-:W-:-:S13]  /*25a30*/  LOP3.LUT P0, RZ, R0, 0x2, RZ, 0xc0, !PT ;  /* 0x0000000200ff7812 */ /* 0x004fda000780c0ff */
[----:B------:R-:W-:Y:S05]  /*25a40*/  @!P0 BRA `(.L_x_1700) ;  /* 0x0000000000288947 */ /* 0x000fea0003800000 */
[----:B------:R-:W-:Y:S05]  /*25a50*/  WARPSYNC.ALL ;  /* 0x0000000000007948 */ /* 0x000fea0003800000 */
[----:B------:R-:W1:Y:S08]  /*25a60*/  S2UR UR5, SR_CgaCtaId ;  /* 0x00000000000579c3 */ /* 0x000e700000008800 */
[----:B------:R-:W-:Y:S06]  /*25a70*/  BAR.SYNC.DEFER_BLOCKING 0x5, 0x180 ;  /* 0x0146000000007b1d */ /* 0x000fec0000010000 */
[----:B------:R-:W-:-:S02]  /*25a80*/  UMOV UR4, 0x400 ;  /* 0x0000040000047882 */ /* 0x000fc40000000000 */
[----:B-1----:R-:W-:-:S06]  /*25a90*/  ULEA UR4, UR5, UR4, 0x18 ;  /* 0x0000000405047291 */ /* 0x002fcc000f8ec03f */
[----:B------:R-:W-:-:S05]  /*25aa0*/  IMAD.U32 R0, RZ, RZ, UR4 ;  /* 0x00000004ff007e24 */ /* 0x000fca000f8e00ff */
[----:B------:R1:W2:Y:S04]  /*25ab0*/  LDS.128 R16, [R0+0x284d0] ;  /* 0x0284d00000107984 */ /* 0x0002a80000000c00 */
[----:B------:R1:W-:Y:S01]  /*25ac0*/  STL [R1], R0 ;  /* 0x0000000001007387 */ /* 0x0003e20000100800 */
[----:B------:R-:W-:Y:S06]  /*25ad0*/  BAR.ARV 0x4, 0x180 ;  /* 0x0106000000007b1d */ /* 0x000fec0000002000 */
[----:B------:R-:W-:Y:S05]  /*25ae0*/  BRA `(.L_x_1701) ;  /* 0x0000000800e07947 */ /* 0x000fea0003800000 */
.L_x_1700:
[----:B------:R-:W1:Y:S01]  /*25af0*/  S2R R0, SR_TID.X ;  /* 0x0000000000007919 */ /* 0x000e620000002100 */
[----:B------:R-:W-:Y:S01]  /*25b00*/  UMOV UR4, 0xffffffff ;  /* 0xffffffff00047882 */ /* 0x000fe20000000000 */
[----:B-1----:R-:W-:-:S04]  /*25b10*/  LOP3.LUT R6, R0, 0x1f, RZ, 0xc0, !PT ;  /* 0x0000001f00067812 */ /* 0x002fc800078ec0ff */
[----:B------:R-:W-:Y:S01]  /*25b20*/  ISETP.NE.AND P0, PT, R6, 0x1f, PT ;  /* 0x0000001f0600780c */ /* 0x000fe20003f05270 */
[----:B------:R-:W-:-:S12]  /*25b30*/  BRA.DIV UR4, `(.L_x_1702) ;  /* 0x0000005a04c47947 */ /* 0x000fd8000b800000 */
[----:B------:R-:W-:Y:S01]  /*25b40*/  IMAD.IADD R0, R19, 0x1, R6 ;  /* 0x0000000113007824 */ /* 0x000fe200078e0206 */
[----:B------:R-:W-:-:S04]  /*25b50*/  ULDC UR4, c[0x0][0xc3c] ;  /* 0x00030f0000047ab9 */ /* 0x000fc80000000800 */
[----:B------:R-:W-:-:S13]  /*25b60*/  ISETP.GE.OR P1, PT, R0, UR4, !P0 ;  /* 0x0000000400007c0c */ /* 0x000fda000c726670 */
[----:B------:R-:W1:Y:S02]  /*25b70*/  @!P1 LDC.64 R2, c[0x0][0xc80] ;  /* 0x00032000ff029b82 */ /* 0x000e640000000a00 */
[----:B-1----:R-:W-:-:S06]  /*25b80*/  @!P1 IMAD.WIDE R2, R0, 0x4, R2 ;  /* 0x0000000400029825 */ /* 0x002fcc00078e0202 */
[----:B------:R1:W2:Y:S01]  /*25b90*/  @!P1 LDG.E R3, desc[UR46][R2.64] ;  /* 0x0000002e02039981 */ /* 0x0002a2000c1e1900 */
[C---:B------:R-:W-:Y:S02]  /*25ba0*/  ISETP.GE.U32.AND P2, PT, R6.reuse, 0x2, PT ;  /* 0x000000020600780c */ /* 0x040fe40003f46070 */
[C---:B------:R-:W-:Y:S01]  /*25bb0*/  ISETP.GE.U32.AND P3, PT, R6.reuse, 0x4, PT ;  /* 0x000000040600780c */ /* 0x040fe20003f66070 */
[----:B------:R-:W-:Y:S01]  /*25bc0*/  SHFL.IDX PT, R0, R16, RZ, 0x1f ;  /* 0x00001fff10007589 */ /* 0x000fe200000e0000 */
[C---:B------:R-:W-:Y:S02]  /*25bd0*/  ISETP.GE.U32.AND P4, PT, R6.reuse, 0x8, PT ;  /* 0x000000080600780c */ /* 0x040fe40003f86070 */
[C---:B------:R-:W-:Y:S01]  /*25be0*/  ISETP.GE.U32.AND P5, PT, R6.reuse, 0x10, PT ;  /* 0x000000100600780c */ /* 0x040fe20003fa6070 */
[----:B------:R-:W-:Y:S01]  /*25bf0*/  SHFL.IDX PT, R4, R16, 0x1, 0x1f ;  /* 0x00201f0010047f89 */ /* 0x000fe200000e0000 */
[----:B-1----:R-:W-:Y:S02]  /*25c00*/  IMAD.MOV.U32 R2, RZ, RZ, RZ ;  /* 0x000000ffff027224 */ /* 0x002fe400078e00ff */
[----:B--2---:R-:W-:Y:S01]  /*25c10*/  @!P1 IMAD.MOV.U32 R2, RZ, RZ, R3 ;  /* 0x000000ffff029224 */ /* 0x004fe200078e0003 */
[----:B------:R-:W-:-:S04]  /*25c20*/  ISETP.NE.AND P1, PT, R6, RZ, PT ;  /* 0x000000ff0600720c */ /* 0x000fc80003f25270 */
[----:B------:R-:W1:Y:S02]  /*25c30*/  SHFL.UP PT, R3, R2, 0x1, RZ ;  /* 0x0420000002037989 */ /* 0x000e6400000e00ff */
[----:B-1----:R-:W-:-:S05]  /*25c40*/  SEL R3, R3, RZ, P1 ;  /* 0x000000ff03037207 */ /* 0x002fca0000800000 */
[----:B------:R-:W-:-:S05]  /*25c50*/  IMAD.IADD R3, R2, 0x1, R3 ;  /* 0x0000000102037824 */ /* 0x000fca00078e0203 */
[----:B------:R-:W1:Y:S02]  /*25c60*/  SHFL.UP PT, R5, R3, 0x2, RZ ;  /* 0x0440000003057989 */ /* 0x000e6400000e00ff */
[----:B-1----:R-:W-:-:S05]  /*25c70*/  SEL R5, R5, RZ, P2 ;  /* 0x000000ff05057207 */ /* 0x002fca0001000000 */
[----:B------:R-:W-:-:S05]  /*25c80*/  IMAD.IADD R3, R3, 0x1, R5 ;  /* 0x0000000103037824 */ /* 0x000fca00078e0205 */
[----:B------:R-:W1:Y:S02]  /*25c90*/  SHFL.UP PT, R5, R3, 0x4, RZ ;  /* 0x0480000003057989 */ /* 0x000e6400000e00ff */
[----:B-1----:R-:W-:-:S05]  /*25ca0*/  SEL R5, R5, RZ, P3 ;  /* 0x000000ff05057207 */ /* 0x002fca0001800000 */
[----:B------:R-:W-:-:S05]  /*25cb0*/  IMAD.IADD R3, R3, 0x1, R5 ;  /* 0x0000000103037824 */ /* 0x000fca00078e0205 */
[----:B------:R-:W1:Y:S02]  /*25cc0*/  SHFL.UP PT, R5, R3, 0x8, RZ ;  /* 0x0500000003057989 */ /* 0x000e6400000e00ff */
[----:B-1----:R-:W-:-:S04]  /*25cd0*/  SEL R5, R5, RZ, P4 ;  /* 0x000000ff05057207 */ /* 0x002fc80002000000 */
[----:B------:R-:W-:-:S05]  /*25ce0*/  IADD3 R3, R3, R5, RZ ;  /* 0x0000000503037210 */ /* 0x000fca0007ffe0ff */
[----:B------:R-:W1:Y:S02]  /*25cf0*/  SHFL.UP PT, R5, R3, 0x10, RZ ;  /* 0x0600000003057989 */ /* 0x000e6400000e00ff */
[----:B-1----:R-:W-:-:S05]  /*25d00*/  SEL R5, R5, RZ, P5 ;  /* 0x000000ff05057207 */ /* 0x002fca0002800000 */
[----:B------:R-:W-:-:S05]  /*25d10*/  IMAD.IADD R5, R3, 0x1, R5 ;  /* 0x0000000103057824 */ /* 0x000fca00078e0205 */
[----:B------:R1:W2:Y:S02]  /*25d20*/  SHFL.IDX PT, R7, R5, 0x1f, 0x1f ;  /* 0x03e01f0005077f89 */ /* 0x0002a400000e0000 */
.L_x_1912:
[----:B------:R-:W-:Y:S01]  /*25d30*/  ULDC UR4, c[0x0][0xc38] ;  /* 0x00030e0000047ab9 */ /* 0x000fe20000000800 */
[----:B------:R-:W-:Y:S02]  /*25d40*/  IMAD.MOV.U32 R6, RZ, RZ, R5 ;  /* 0x000000ffff067224 */ /* 0x000fe400078e0005 */
[----:B------:R-:W-:-:S04]  /*25d50*/  IMAD.U32 R3, RZ, RZ, UR4 ;  /* 0x00000004ff037e24 */ /* 0x000fc8000f8e00ff */
[----:B--2---:R-:W-:-:S04]  /*25d60*/  IMAD R7, R7, R3, RZ ;  /* 0x0000000307077224 */ /* 0x004fc800078e02ff */
[----:B------:R-:W-:-:S05]  /*25d70*/  IMAD.IADD R4, R4, 0x1, R7 ;  /* 0x0000000104047824 */ /* 0x000fca00078e0207 */
[----:B------:R-:W-:-:S13]  /*25d80*/  ISETP.GT.AND P6, PT, R4, R0, PT ;  /* 0x000000000400720c */ /* 0x000fda0003fc4270 */
[----:B------:R-:W-:Y:S05]  /*25d90*/  @P6 BRA `(.L_x_1703) ;  /* 0x00000000009c6947 */ /* 0x000fea0003800000 */
.L_x_1708:
[----:B------:R-:W2:Y:S01]  /*25da0*/  LDC R2, c[0x0][0xc3c] ;  /* 0x00030f00ff027b82 */ /* 0x000ea20000000800 */
[----:B------:R-:W-:-:S05]  /*25db0*/  VIADD R19, R19, 0x1f ;  /* 0x0000001f13137836 */ /* 0x000fca0000000000 */
[----:B--2---:R-:W-:-:S13]  /*25dc0*/  ISETP.GE.AND P6, PT, R19, R2, PT ;  /* 0x000000021300720c */ /* 0x004fda0003fc6270 */
[----:B-1----:R-:W-:Y:S05]  /*25dd0*/  @P6 BRA `(.L_x_1704) ;  /* 0x0000000400d86947 */ /* 0x002fea0003800000 */
[----:B------:R-:W2:Y:S01]  /*25de0*/  S2R R3, SR_TID.X ;  /* 0x0000000000037919 */ /* 0x000ea20000002100 */
        /* <DEDUP_REMOVED lines=9> */
.L_x_1706:
[----:B------:R-:W-:Y:S05]  /*25e80*/  BSYNC B0 ;  /* 0x0000000000007941 */ /* 0x000fea0003800000 */
.L_x_1705:
[----:B------:R-:W-:-:S03]  /*25e90*/  UMOV UR4, 0xffffffff ;  /* 0xffffffff00047882 */ /* 0x000fc60000000000 */
[----:B------:R-:W-:Y:S05]  /*25ea0*/  BRA.DIV UR4, `(.L_x_1707) ;  /* 0x0000005e04247947 */ /* 0x000fea000b800000 */
[----:B--2--5:R-:W2:Y:S02]  /*25eb0*/  SHFL.UP PT, R3, R2, 0x1, RZ ;  /* 0x0420000002037989 */ /* 0x024ea400000e00ff */
[----:B--2---:R-:W-:-:S04]  /*25ec0*/  SEL R3, R3, RZ, P1 ;  /* 0x000000ff03037207 */ /* 0x004fc80000800000 */
[----:B------:R-:W-:-:S05]  /*25ed0*/  IADD3 R3, R2, R3, RZ ;  /* 0x0000000302037210 */ /* 0x000fca0007ffe0ff */
[----:B-1----:R-:W1:Y:S02]  /*25ee0*/  SHFL.UP PT, R5, R3, 0x2, RZ ;  /* 0x0440000003057989 */ /* 0x002e6400000e00ff */
        /* <DEDUP_REMOVED lines=11> */
[----:B------:R1:W2:Y:S02]  /*25fa0*/  SHFL.IDX PT, R7, R6, 0x1f, 0x1f ;  /* 0x03e01f0006077f89 */ /* 0x0002a400000e0000 */
.L_x_1920:
[----:B------:R-:W-:Y:S02]  /*25fb0*/  ULDC UR4, c[0x0][0xc38] ;  /* 0x00030e0000047ab9 */ /* 0x000fe40000000800 */
[----:B------:R-:W-:-:S04]  /*25fc0*/  IMAD.U32 R3, RZ, RZ, UR4 ;  /* 0x00000004ff037e24 */ /* 0x000fc8000f8e00ff */
[----:B--2---:R-:W-:-:S04]  /*25fd0*/  IMAD R7, R7, R3, RZ ;  /* 0x0000000307077224 */ /* 0x004fc800078e02ff */
[----:B------:R-:W-:-:S05]  /*25fe0*/  IMAD.IADD R4, R7, 0x1, R4 ;  /* 0x0000000107047824 */ /* 0x000fca00078e0204 */
[----:B------:R-:W-:-:S13]  /*25ff0*/  ISETP.GT.AND P6, PT, R4, R0, PT ;  /* 0x000000000400720c */ /* 0x000fda0003fc4270 */
[----:B------:R-:W-:Y:S05]  /*26000*/  @!P6 BRA `(.L_x_1708) ;  /* 0xfffffffc0064e947 */ /* 0x000fea000383ffff */
.L_x_1703:
[----:B------:R-:W-:Y:S01]  /*26010*/  IMAD.IADD R7, R4, 0x1, -R7 ;  /* 0x0000000104077824 */ /* 0x000fe200078e0a07 */
[----:B------:R-:W-:-:S03]  /*26020*/  UMOV UR4, 0xffffffff ;  /* 0xffffffff00047882 */ /* 0x000fc60000000000 */
[----:B------:R-:W-:-:S05]  /*26030*/  IMAD R4, R6, R3, R7 ;  /* 0x0000000306047224 */ /* 0x000fca00078e0207 */
[----:B------:R-:W-:Y:S01]  /*26040*/  ISETP.GT.AND P6, PT, R4, R0, PT ;  /* 0x000000000400720c */ /* 0x000fe20003fc4270 */
[----:B------:R-:W-:-:S12]  /*26050*/  BRA.DIV UR4, `(.L_x_1709) ;  /* 0x0000005e04907947 */ /* 0x000fd8000b800000 */
[----:B-1----:R-:W-:-:S04]  /*26060*/  VOTE.ANY R5, PT, !P6 ;  /* 0x0000000000057806 */ /* 0x002fc800070e0100 */
[----:B------:R-:W1:Y:S02]  /*26070*/  POPC R4, R5 ;  /* 0x0000000500047309 */ /* 0x000e640000000000 */
[----:B-1----:R1:W2:Y:S02]  /*26080*/  SHFL.IDX PT, R17, R2, R4, 0x1f ;  /* 0x00001f0402117589 */ /* 0x0022a400000e0000 */
.L_x_1924:
[----:B------:R-:W-:Y:S02]  /*26090*/  ISETP.NE.AND P0, PT, R5, RZ, PT ;  /* 0x000000ff0500720c */ /* 0x000fe40003f05270 */
[----:B------:R-:W-:-:S11]  /*260a0*/  MOV R16, RZ ;  /* 0x000000ff00107202 */ /* 0x000fd60000000f00 */
[----:B------:R-:W-:Y:S05]  /*260b0*/  @!P0 BRA `(.L_x_1710) ;  /* 0x0000000000148947 */ /* 0x000fea0003800000 */
[----:B------:R-:W-:Y:S01]  /*260c0*/  UMOV UR4, 0xffffffff ;  /* 0xffffffff00047882 */ /* 0x000fe20000000000 */
[----:B------:R-:W-:Y:S02]  /*260d0*/  VIADD R12, R4, 0xffffffff ;  /* 0xffffffff040c7836 */ /* 0x000fe40000000000 */
[----:B------:R-:W-:Y:S05]  /*260e0*/  BRA.DIV UR4, `(.L_x_1711) ;  /* 0x0000005e04b47947 */ /* 0x000fea000b800000 */
[----:B------:R3:W4:Y:S02]  /*260f0*/  SHFL.IDX PT, R6, R6, R12, 0x1f ;  /* 0x00001f0c06067589 */ /* 0x00072400000e0000 */
.L_x_1927:
[----:B----4-:R-:W-:-:S07]  /*26100*/  IMAD.MOV.U32 R16, RZ, RZ, R6 ;  /* 0x000000ffff107224 */ /* 0x010fce00078e0006 */
.L_x_1710:
[----:B------:R-:W1:Y:S01]  /*26110*/  LDC.64 R8, c[0x0][0xc90] ;  /* 0x00032400ff087b82 */ /* 0x000e620000000a00 */
[----:B------:R-:W-:-:S04]  /*26120*/  IMAD.IADD R19, R4, 0x1, R19 ;  /* 0x0000000104137824 */ /* 0x000fc800078e0213 */
[----:B-1----:R-:W-:-:S05]  /*26130*/  IMAD.WIDE R4, R19, 0x4, R8 ;  /* 0x0000000413047825 */ /* 0x002fca00078e0208 */
[----:B------:R-:W2:Y:S01]  /*26140*/  LDG.E R2, desc[UR46][R4.64] ;  /* 0x0000002e04027981 */ /* 0x000ea2000c1e1900 */
[----:B------:R-:W-:-:S04]  /*26150*/  IMAD R16, R16, R3, R7 ;  /* 0x0000000310107224 */ /* 0x000fc800078e0207 */
[----:B------:R-:W-:Y:S02]  /*26160*/  IMAD.IADD R0, R0, 0x1, -R16 ;  /* 0x0000000100007824 */ /* 0x000fe400078e0a10 */
[----:B--2---:R-:W-:-:S05]  /*26170*/  IMAD R8, R17, R2, RZ ;  /* 0x0000000211087224 */ /* 0x004fca00078e02ff */
[----:B------:R-:W-:-:S04]  /*26180*/  IABS R6, R8 ;  /* 0x0000000800067213 */ /* 0x000fc80000000000 */
[----:B------:R-:W1:Y:S08]  /*26190*/  I2F.RP R4, R6 ;  /* 0x0000000600047306 */ /* 0x000e700000209400 */
[----:B-1----:R-:W1:Y:S02]  /*261a0*/  MUFU.RCP R4, R4 ;  /* 0x0000000400047308 */ /* 0x002e640000001000 */
[----:B-1----:R-:W-:-:S06]  /*261b0*/  VIADD R4, R4, 0xffffffe ;  /* 0x0ffffffe04047836 */ /* 0x002fcc0000000000 */
[----:B------:R-:W1:Y:S02]  /*261c0*/  F2I.FTZ.U32.TRUNC.NTZ R5, R4 ;  /* 0x0000000400057305 */ /* 0x000e64000021f000 */
[----:B-1----:R-:W-:-:S04]  /*261d0*/  IMAD.MOV R4, RZ, RZ, -R5 ;  /* 0x000000ffff047224 */ /* 0x002fc800078e0a05 */
[----:B------:R-:W-:Y:S02]  /*261e0*/  IMAD R7, R4, R6, RZ ;  /* 0x0000000604077224 */ /* 0x000fe400078e02ff */
[----:B------:R-:W-:-:S04]  /*261f0*/  IMAD.MOV.U32 R4, RZ, RZ, RZ ;  /* 0x000000ffff047224 */ /* 0x000fc800078e00ff */
[----:B------:R-:W-:Y:S01]  /*26200*/  IMAD.HI.U32 R5, R5, R7, R4 ;  /* 0x0000000705057227 */ /* 0x000fe200078e0004 */
[----:B------:R-:W-:Y:S02]  /*26210*/  IABS R4, R0 ;  /* 0x0000000000047213 */ /* 0x000fe40000000000 */
[----:B------:R-:W-:-:S03]  /*26220*/  IABS R7, R8 ;  /* 0x0000000800077213 */ /* 0x000fc60000000000 */
[----:B------:R-:W-:Y:S01]  /*26230*/  IMAD.HI.U32 R5, R5, R4, RZ ;  /* 0x0000000405057227 */ /* 0x000fe200078e00ff */
[----:B------:R-:W-:-:S05]  /*26240*/  IADD3 R7, RZ, -R7, RZ ;  /* 0x80000007ff077210 */ /* 0x000fca0007ffe0ff */
        /* <DEDUP_REMOVED lines=17> */
[----:B------:R-:W1:Y:S08]  /*26360*/  I2F.RP R2, R7 ;  /* 0x0000000700027306 */ /* 0x000e700000209400 */
        /* <DEDUP_REMOVED lines=8> */
[----:B------:R-:W-:-:S03]  /*263f0*/  IABS R3, R0 ;  /* 0x0000000000037213 */ /* 0x000fc60000000000 */
[----:B------:R-:W-:-:S04]  /*26400*/  IMAD.MOV R2, RZ, RZ, -R2 ;  /* 0x000000ffff027224 */ /* 0x000fc800078e0a02 */
[----:B------:R-:W-:Y:S02]  /*26410*/  IMAD.MOV.U32 R5, RZ, RZ, R2 ;  /* 0x000000ffff057224 */ /* 0x000fe400078e0002 */
[----:B------:R-:W-:-:S04]  /*26420*/  IMAD.HI.U32 R2, R8, R3, RZ ;  /* 0x0000000308027227 */ /* 0x000fc800078e00ff */
[----:B------:R-:W-:-:S05]  /*26430*/  IMAD R3, R2, R5, R3 ;  /* 0x0000000502037224 */ /* 0x000fca00078e0203 */
[----:B------:R-:W-:-:S13]  /*26440*/  ISETP.GT.U32.AND P1, PT, R7, R3, PT ;  /* 0x000000030700720c */ /* 0x000fda0003f24070 */
[----:B------:R-:W-:Y:S02]  /*26450*/  @!P1 IMAD.IADD R3, R3, 0x1, -R7 ;  /* 0x0000000103039824 */ /* 0x000fe400078e0a07 */
[----:B------:R-:W-:Y:S01]  /*26460*/  @!P1 VIADD R2, R2, 0x1 ;  /* 0x0000000102029836 */ /* 0x000fe20000000000 */
[----:B------:R-:W-:Y:S02]  /*26470*/  ISETP.NE.AND P1, PT, R6, RZ, PT ;  /* 0x000000ff0600720c */ /* 0x000fe40003f25270 */
[----:B------:R-:W-:Y:S02]  /*26480*/  ISETP.GE.U32.AND P0, PT, R3, R7, PT ;  /* 0x000000070300720c */ /* 0x000fe40003f06070 */
[C---:B------:R-:W-:Y:S02]  /*26490*/  LOP3.LUT R3, R0.reuse, R6, RZ, 0x3c, !PT ;  /* 0x0000000600037212 */ /* 0x040fe400078e3cff */
[----:B------:R-:W-:Y:S02]  /*264a0*/  IADD3 R0, R0, R4, RZ ;  /* 0x0000000400007210 */ /* 0x000fe40007ffe0ff */
[----:B------:R-:W-:-:S07]  /*264b0*/  ISETP.GE.AND P2, PT, R3, RZ, PT ;  /* 0x000000ff0300720c */ /* 0x000fce0003f46270 */
[----:B------:R-:W-:-:S06]  /*264c0*/  @P0 VIADD R2, R2, 0x1 ;  /* 0x0000000102020836 */ /* 0x000fcc0000000000 */
[----:B------:R-:W-:Y:S01]  /*264d0*/  @!P2 IMAD.MOV R2, RZ, RZ, -R2 ;  /* 0x000000ffff02a224 */ /* 0x000fe200078e0a02 */
[----:B------:R-:W-:Y:S01]  /*264e0*/  @!P1 LOP3.LUT R2, RZ, R6, RZ, 0x33, !PT ;  /* 0x00000006ff029212 */ /* 0x000fe200078e33ff */
[----:B------:R-:W-:-:S04]  /*264f0*/  IMAD.MOV R6, RZ, RZ, -R6 ;  /* 0x000000ffff067224 */ /* 0x000fc800078e0a06 */
[----:B------:R-:W-:Y:S01]  /*26500*/  IMAD R18, R2, R6, R0 ;  /* 0x0000000602127224 */ /* 0x000fe200078e0200 */
[----:B------:R-:W-:-:S05]  /*26510*/  LOP3.LUT R2, RZ, R2, RZ, 0x33, !PT ;  /* 0x00000002ff027212 */ /* 0x000fca00078e33ff */
[----:B------:R-:W-:Y:S01]  /*26520*/  IMAD.IADD R17, R17, 0x1, R2 ;  /* 0x0000000111117824 */ /* 0x000fe200078e0202 */
[----:B------:R-:W-:Y:S06]  /*26530*/  BRA `(.L_x_1712) ;  /* 0x00000000001c7947 */ /* 0x000fec0003800000 */
.L_x_1704:
[----:B------:R-:W-:Y:S01]  /*26540*/  UMOV UR4, URZ ;  /* 0x0000003f00047c82 */ /* 0x000fe20008000000 */
[----:B------:R-:W-:Y:S01]  /*26550*/  UMOV UR5, URZ ;  /* 0x0000003f00057c82 */ /* 0x000fe20008000000 */
[----:B------:R-:W-:Y:S01]  /*26560*/  ULDC UR6, c[0x0][0xc3c] ;  /* 0x00030f0000067ab9 */ /* 0x000fe20000000800 */
[----:B------:R-:W-:Y:S02]  /*26570*/  IMAD.MOV.U32 R16, RZ, RZ, R0 ;  /* 0x000000ffff107224 */ /* 0x000fe400078e0000 */
[----:B------:R-:W-:Y:S02]  /*26580*/  IMAD.U32 R17, RZ, RZ, UR4 ;  /* 0x00000004ff117e24 */ /* 0x000fe4000f8e00ff */
[----:B------:R-:W-:Y:S02]  /*26590*/  IMAD.U32 R18, RZ, RZ, UR5 ;  /* 0x00000005ff127e24 */ /* 0x000fe4000f8e00ff */
[----:B------:R-:W-:-:S07]  /*265a0*/  IMAD.U32 R19, RZ, RZ, UR6 ;  /* 0x00000006ff137e24 */ /* 0x000fce000f8e00ff */
.L_x_1712:
[----:B------:R4:W2:Y:S01]  /*265b0*/  LDL R3, [R1] ;  /* 0x0000000001037983 */ /* 0x0008a20000100800 */
[----:B------:R-:W5:Y:S01]  /*265c0*/  S2R R0, SR_TID.X ;  /* 0x0000000000007919 */ /* 0x000f620000002100 */
[----:B------:R-:W-:Y:S05]  /*265d0*/  WARPSYNC.ALL ;  /* 0x0000000000007948 */ /* 0x000fea0003800000 */
[----:B-----5:R-:W-:Y:S01]  /*265e0*/  LOP3.LUT R0, R0, 0x1f, RZ, 0xc0, !PT ;  /* 0x0000001f00007812 */ /* 0x020fe200078ec0ff */
[----:B------:R-:W-:Y:S03]  /*265f0*/  BAR.SYNC.DEFER_BLOCKING 0x4, 0x180 ;  /* 0x0106000000007b1d */ /* 0x000fe60000010000 */
[----:B------:R-:W-:-:S13]  /*26600*/  ISETP.NE.AND P0, PT, R0, RZ, PT ;  /* 0x000000ff0000720c */ /* 0x000fda0003f05270 */
[----:B------:R-:W2:Y:S01]  /*26610*/  @!P0 S2R R0, SR_CgaCtaId ;  /* 0x0000000000008919 */ /* 0x000ea20000008800 */
[----:B------:R-:W-:-:S04]  /*26620*/  @!P0 MOV R2, 0x400 ;  /* 0x0000040000028802 */ /* 0x000fc80000000f00 */
[----:B--2---:R-:W-:-:S05]  /*26630*/  @!P0 LEA R3, R0, R2, 0x18 ;  /* 0x0000000200038211 */ /* 0x004fca00078ec0ff */
[----:B------:R4:W-:Y:S04]  /*26640*/  @!P0 STS.128 [R3+0x284d0], R16 ;  /* 0x0284d01003008388 */ /* 0x0009e80000000c00 */
[----:B------:R4:W-:Y:S01]  /*26650*/  @!P0 STL [R1], R3 ;  /* 0x0000000301008387 */ /* 0x0009e20000100800 */
[----:B------:R-:W-:Y:S06]  /*26660*/  BAR.ARV 0x5, 0x180 ;  /* 0x0146000000007b1d */ /* 0x000fec0000002000 */
.L_x_1701:
[----:B------:R-:W-:Y:S02]  /*26670*/  ULDC UR4, c[0x0][0xc3c] ;  /* 0x00030f0000047ab9 */ /* 0x000fe40000000800 */
[----:B--2---:R-:W-:-:S13]  /*26680*/  ISETP.GE.AND P0, PT, R19, UR4, PT ;  /* 0x0000000413007c0c */ /* 0x004fda000bf06270 */
[----:B------:R-:W-:Y:S05]  /*26690*/  @!P0 BRA `(.L_x_1713) ;  /* 0xffffff9c00ec8947 */ /* 0x000fea000383ffff */
[----:B------:R-:W-:Y:S05]  /*266a0*/  BSYNC B7 ;  /* 0x0000000000077941 */ /* 0x000fea0003800000 */
.L_x_1587:
[----:B-1----:R-:W2:Y:S01]  /*266b0*/  LDL.LU R0, [R1+0x58] ;  /* 0x0000580001007983 */ /* 0x002ea20000300800 */
[----:B------:R-:W-:Y:S01]  /*266c0*/  BSSY B0, `(.L_x_1714) ;  /* 0x000000b000007945 */ /* 0x000fe20003800000 */
[----:B------:R-:W1:Y:S01]  /*266d0*/  S2R R5, SR_CgaCtaId ;  /* 0x0000000000057919 */ /* 0x000e620000008800 */
[----:B--2---:R-:W-:-:S05]  /*266e0*/  VIADD R0, R0, 0x1 ;  /* 0x0000000100007836 */ /* 0x004fca0000000000 */
[----:B0-----:R-:W-:-:S04]  /*266f0*/  LEA.HI R2, R0, R0, RZ, 0x1 ;  /* 0x0000000000027211 */ /* 0x001fc800078f08ff */
[----:B----4-:R-:W-:-:S04]  /*26700*/  LOP3.LUT R3, R2, 0xfffffffe, RZ, 0xc0, !PT ;  /* 0xfffffffe02037812 */ /* 0x010fc800078ec0ff */
[----:B------:R-:W-:Y:S02]  /*26710*/  IADD3 R3, R0, -R3, RZ ;  /* 0x8000000300037210 */ /* 0x000fe40007ffe0ff */
[----:B------:R-:W-:Y:S02]  /*26720*/  MOV R0, 0x400 ;  /* 0x0000040000007802 */ /* 0x000fe40000000f00 */
[----:B------:R-:W-:Y:S02]  /*26730*/  SHF.L.U32 R3, R3, 0x1f, RZ ;  /* 0x0000001f03037819 */ /* 0x000fe400000006ff */
[----:B-1----:R-:W-:-:S04]  /*26740*/  LEA R0, R5, R0, 0x18 ;  /* 0x0000000005007211 */ /* 0x002fc800078ec0ff */
[----:B------:R-:W0:Y:S02]  /*26750*/  SYNCS.PHASECHK.TRANS64.TRYWAIT P0, [R0+URZ+0x28420], R3 ;  /* 0x02842003000075a7 */ /* 0x000e24000800017f */
[----:B0-----:R-:W-:Y:S05]  /*26760*/  @!P0 BRA `(.L_x_1715) ;  /* 0x00000058003c8947 */ /* 0x001fea0003800000 */
.L_x_1928:
[----:B------:R-:W-:Y:S05]  /*26770*/  BSYNC B0 ;  /* 0x0000000000007941 */ /* 0x000fea0003800000 */
.L_x_1714:
[----:B------:R-:W-:-:S03]  /*26780*/  UMOV UR4, 0xffffffff ;  /* 0xffffffff00047882 */ /* 0x000fc60000000000 */
[----:B------:R-:W-:Y:S05]  /*26790*/  BRA.DIV UR4, `(.L_x_1716) ;  /* 0x0000005a04447947 */ /* 0x000fea000b800000 */
[----:B------:R-:W1:Y:S02]  /*267a0*/  S2R R2, SR_TID.X ;  /* 0x0000000000027919 */ /* 0x000e640000002100 */
[----:B-1----:R-:W-:-:S04]  /*267b0*/  SHF.R.U32.HI R2, RZ, 0x5, R2 ;  /* 0x00000005ff027819 */ /* 0x002fc80000011602 */
[----:B------:R-:W-:-:S05]  /*267c0*/  LOP3.LUT R2, R2, 0x3, RZ, 0xc0, !PT ;  /* 0x0000000302027812 */ /* 0x000fca00078ec0ff */
[----:B------:R1:W2:Y:S02]  /*267d0*/  SHFL.IDX PT, R14, R2, RZ, 0x1f ;  /* 0x00001fff020e7589 */ /* 0x0002a400000e0000 */
.L_x_1931:
[----:B--2---:R-:W-:-:S13]  /*267e0*/  ISETP.NE.AND P0, PT, R14, RZ, PT ;  /* 0x000000ff0e00720c */ /* 0x004fda0003f05270 */
[----:B------:R-:W-:Y:S05]  /*267f0*/  @P0 BRA `(.L_x_1348) ;  /* 0x0000000000b00947 */ /* 0x000fea0003800000 */
[----:B------:R-:W-:-:S03]  /*26800*/  UMOV UR4, 0xffffffff ;  /* 0xffffffff00047882 */ /* 0x000fc60000000000 */
[----:B------:R-:W-:Y:S05]  /*26810*/  BRA.DIV UR4, `(.L_x_1717) ;  /* 0x0000005a04587947 */ /* 0x000fea000b800000 */
[----:B------:R-:W-:-:S13]  /*26820*/  ELECT P6, URZ, PT ;  /* 0x00000000003f782f */ /* 0x000fda00038c0000 */
.L_x_1934:
[----:B------:R-:W-:Y:S05]  /*26830*/  @!P6 BRA `(.L_x_1348) ;  /* 0x0000000000a0e947 */ /* 0x000fea0003800000 */
[----:B------:R-:W-:-:S06]  /*26840*/  ULOP3.LUT UR4, UR40, 0x2, URZ, 0xfc, !UPT ;  /* 0x0000000228047892 */ /* 0x000fcc000f8efc3f */
[----:B-1----:R-:W-:-:S05]  /*26850*/  IMAD.U32 R2, RZ, RZ, UR4 ;  /* 0x00000004ff027e24 */ /* 0x002fca000f8e00ff */
[----:B------:R-:W-:-:S13]  /*26860*/  ISETP.NE.AND P0, PT, R2, 0x3, PT ;  /* 0x000000030200780c */ /* 0x000fda0003f05270 */
[----:B------:R-:W-:Y:S05]  /*26870*/  @!P0 BRA `(.L_x_1718) ;  /* 0x0000000000048947 */ /* 0x000fea0003800000 */
[----:B------:R-:W-:Y:S01]  /*26880*/  BPT.TRAP 0x1 ;  /* 0x000000040000795c */ /* 0x000fe20000300000 */
.L_x_1718:
[----:B0-----:R-:W2:Y:S04]  /*26890*/  LDL R3, [R1+0x4] ;  /* 0x0000040001037983 */ /* 0x001ea80000100800 */
[----:B------:R-:W4:Y:S01]  /*268a0*/  LDL.LU R7, [R1+0xc] ;  /* 0x00000c0001077983 */ /* 0x000f220000300800 */
[----:B------:R-:W-:-:S04]  /*268b0*/  VIADD R2, R0, 0x28440 ;  /* 0x0002844000027836 */ /* 0x000fc80000000000 */
[C---:B--2---:R-:W-:Y:S02]  /*268c0*/  IMAD R6, R3.reuse, 0x8, R2 ;  /* 0x0000000803067824 */ /* 0x044fe400078e0202 */
[----:B------:R-:W-:Y:S01]  /*268d0*/  VIADD R3, R3, 0x1 ;  /* 0x0000000103037836 */ /* 0x000fe20000000000 */
[----:B----4-:R-:W-:-:S04]  /*268e0*/  SHF.L.U32 R5, R7, 0x1f, RZ ;  /* 0x0000001f07057819 */ /* 0x010fc800000006ff */
        /* <DEDUP_REMOVED lines=8> */
.L_x_1935:
[----:B------:R-:W1:Y:S02]  /*26970*/  SYNCS.PHASECHK.TRANS64.TRYWAIT P1, [R7+URZ], R2 ;  /* 0x00000002070075a7 */ /* 0x000e64000802017f */
[----:B-1----:R-:W-:Y:S05]  /*26980*/  @!P1 BRA `(.L_x_1720) ;  /* 0x0000005800309947 */ /* 0x002fea0003800000 */
.L_x_1936:
[----:B------:R-:W-:Y:S05]  /*26990*/  @!P0 BRA `(.L_x_1721) ;  /* 0x0000000000048947 */ /* 0x000fea0003800000 */
[----:B------:R-:W-:Y:S01]  /*269a0*/  BPT.TRAP 0x1 ;  /* 0x000000040000795c */ /* 0x000fe20000300000 */
.L_x_1721:
[----:B------:R-:W2:Y:S02]  /*269b0*/  LDL.LU R4, [R1+0x4] ;  /* 0x0000040001047983 */ /* 0x000ea40000300800 */
[----:B--2---:R-:W-:-:S04]  /*269c0*/  IMAD R4, R4, 0x8, R0 ;  /* 0x0000000804047824 */ /* 0x004fc800078e0200 */
[----:B------:R-:W2:Y:S02]  /*269d0*/  SYNCS.PHASECHK.TRANS64.TRYWAIT P1, [R4+URZ+0x28460], R5 ;  /* 0x02846005040075a7 */ /* 0x000ea4000802017f */
[----:B--2---:R-:W-:Y:S05]  /*269e0*/  @!P1 BRA `(.L_x_1722) ;  /* 0x00000058002c9947 */ /* 0x004fea0003800000 */
.L_x_1937:
[----:B------:R-:W-:Y:S05]  /*269f0*/  @!P0 BRA `(.L_x_1723) ;  /* 0x0000000000048947 */ /* 0x000fea0003800000 */
[----:B------:R-:W-:Y:S01]  /*26a00*/  BPT.TRAP 0x1 ;  /* 0x000000040000795c */ /* 0x000fe20000300000 */
.L_x_1723:
[----:B------:R-:W-:-:S04]  /*26a10*/  IMAD R3, R3, 0x8, R0 ;  /* 0x0000000803037824 */ /* 0x000fc800078e0200 */
[----:B------:R-:W4:Y:S02]  /*26a20*/  SYNCS.PHASECHK.TRANS64.TRYWAIT P1, [R3+URZ+0x28460], R2 ;  /* 0x02846002030075a7 */ /* 0x000f24000802017f */
[----:B----4-:R-:W-:Y:S05]  /*26a30*/  @!P1 BRA `(.L_x_1724) ;  /* 0x00000058002c9947 */ /* 0x010fea0003800000 */
.L_x_1938:
[----:B------:R-:W-:Y:S05]  /*26a40*/  @!P0 BRA `(.L_x_1725) ;  /* 0x0000000000048947 */ /* 0x000fea0003800000 */
[----:B------:R-:W-:Y:S01]  /*26a50*/  BPT.TRAP 0x1 ;  /* 0x000000040000795c */ /* 0x000fe20000300000 */
.L_x_1725:
[----:B------:R-:W5:Y:S02]  /*26a60*/  SYNCS.PHASECHK.TRANS64.TRYWAIT P0, [R4+URZ+0x28480], R5 ;  /* 0x02848005040075a7 */ /* 0x000f64000800017f */
[----:B-----5:R-:W-:Y:S05]  /*26a70*/  @!P0 BRA `(.L_x_1726) ;  /* 0x0000005800308947 */ /* 0x020fea0003800000 */
.L_x_1727:
[----:B------:R0:W0:Y:S02]  /*26a80*/  SYNCS.PHASECHK.TRANS64.TRYWAIT P0, [R3+URZ+0x28480], R2 ;  /* 0x02848002030075a7 */ /* 0x000024000800017f */
[----:B0-----:R-:W-:Y:S05]  /*26a90*/  @!P0 NANOSLEEP.SYNCS 0x989680 ;  /* 0x009896800000895d */ /* 0x001fea0003900000 */
[----:B------:R-:W0:Y:S02]  /*26aa0*/  @!P0 SYNCS.PHASECHK.TRANS64 P0, [R3+URZ+0x28480], R2 ;  /* 0x02848002030085a7 */ /* 0x000e24000800007f */
[----:B0-----:R-:W-:Y:S05]  /*26ab0*/  @!P0 BRA `(.L_x_1727) ;  /* 0xfffffffc00f08947 */ /* 0x001fea000383ffff */
.L_x_1348:
[----:B------:R-:W-:Y:S05]  /*26ac0*/  BSYNC B8 ;  /* 0x0000000000087941 */ /* 0x000fea0003800000 */
.L_x_1345:
[----:B------:R-:W-:Y:S05]  /*26ad0*/  EXIT ;  /* 0x000000000000794d */ /* 0x000fea0003800000 */
.L_x_1374:
[----:B-1----:R1:W2:Y:S02]  /*26ae0*/  SYNCS.PHASECHK.TRANS64.TRYWAIT P6, [R80+URZ+0x28490], R93 ;  /* 0x0284905d500075a7 */ /* 0x0022a400080c017f */
[----:B--2---:R-:W-:Y:S05]  /*26af0*/  @!P6 NANOSLEEP.SYNCS 0x989680 ;  /* 0x009896800000e95d */ /* 0x004fea0003900000 */
[----:B------:R-:W2:Y:S02]  /*26b00*/  @!P6 SYNCS.PHASECHK.TRANS64 P6, [R80+URZ+0x28490], R93 ;  /* 0x0284905d5000e5a7 */ /* 0x000ea400080c007f */
[----:B--2---:R-:W-:Y:S05]  /*26b10*/  @!P6 BRA `(.L_x_1374) ;  /* 0xfffffffc00f0e947 */ /* 0x004fea000383ffff */
[----:B------:R-:W-:Y:S05]  /*26b20*/  BRA `(.L_x_1728) ;  /* 0xfffffdc0003c7947 */ /* 0x000fea000383ffff */
.L_x_1392:
[----:B0-----:R0:W1:Y:S02]  /*26b30*/  SYNCS.PHASECHK.TRANS64.TRYWAIT P5, [R80+URZ+0x28490], R93 ;  /* 0x0284905d500075a7 */ /* 0x00106400080a017f */
[----:B-1----:R-:W-:Y:S05]  /*26b40*/  @!P5 NANOSLEEP.SYNCS 0x989680 ;  /* 0x009896800000d95d */ /* 0x002fea0003900000 */
[----:B------:R-:W1:Y:S02]  /*26b50*/  @!P5 SYNCS.PHASECHK.TRANS64 P5, [R80+URZ+0x28490], R93 ;  /* 0x0284905d5000d5a7 */ /* 0x000e6400080a007f */
[----:B-1----:R-:W-:Y:S05]  /*26b60*/  @!P5 BRA `(.L_x_1392) ;  /* 0xfffffffc00f0d947 */ /* 0x002fea000383ffff */
[----:B------:R-:W-:Y:S05]  /*26b70*/  BRA `(.L_x_1729) ;  /* 0xfffffde000247947 */ /* 0x000fea000383ffff */
.L_x_1401:
[----:B0-----:R0:W1:Y:S02]  /*26b80*/  SYNCS.PHASECHK.TRANS64.TRYWAIT P4, [R80+URZ+0x28490], R93 ;  /* 0x0284905d500075a7 */ /* 0x001064000808017f */
[----:B-1----:R-:W-:Y:S05]  /*26b90*/  @!P4 NANOSLEEP.SYNCS 0x989680 ;  /* 0x009896800000c95d */ /* 0x002fea0003900000 */
[----:B------:R-:W1:Y:S02]  /*26ba0*/  @!P4 SYNCS.PHASECHK.TRANS64 P4, [R80+URZ+0x28490], R93 ;  /* 0x0284905d5000c5a7 */ /* 0x000e64000808007f */
[----:B-1----:R-:W-:Y:S05]  /*26bb0*/  @!P4 BRA `(.L_x_1401) ;  /* 0xfffffffc00f0c947 */ /* 0x002fea000383ffff */
[----:B------:R-:W-:Y:S05]  /*26bc0*/  BRA `(.L_x_1730) ;  /* 0xfffffe0000107947 */ /* 0x000fea000383ffff */
.L_x_1407:
[----:B-1----:R1:W2:Y:S02]  /*26bd0*/  SYNCS.PHASECHK.TRANS64.TRYWAIT P3, [R80+URZ+0x284b0], R93 ;  /* 0x0284b05d500075a7 */ /* 0x0022a4000806017f */
[----:B--2---:R-:W-:Y:S05]  /*26be0*/  @!P3 NANOSLEEP.SYNCS 0x989680 ;  /* 0x009896800000b95d */ /* 0x004fea0003900000 */
[----:B------:R-:W2:Y:S02]  /*26bf0*/  @!P3 SYNCS.PHASECHK.TRANS64 P3, [R80+URZ+0x284b0], R93 ;  /* 0x0284b05d5000b5a7 */ /* 0x000ea4000806007f */
[----:B--2---:R-:W-:Y:S05]  /*26c00*/  @!P3 BRA `(.L_x_1407) ;  /* 0xfffffffc00f0b947 */ /* 0x004fea000383ffff */
[----:B------:R-:W-:Y:S05]  /*26c10*/  BRA `(.L_x_1731) ;  /* 0xfffffe00009c7947 */ /* 0x000fea000383ffff */
.L_x_1423:
[----:B------:R-:W-:Y:S01]  /*26c20*/  BSSY B0, `(.L_x_1732) ;  /* 0x0000008000007945 */ /* 0x000fe20003800000 */
[----:B------:R-:W-:Y:S01]  /*26c30*/  MOV R13, R229 ;  /* 0x000000e5000d7202 */ /* 0x000fe20000000f00 */
[----:B------:R-:W-:Y:S02]  /*26c40*/  IMAD.MOV.U32 R12, RZ, RZ, RZ ;  /* 0x000000ffff0c7224 */ /* 0x000fe400078e00ff */
[----:B------:R-:W-:Y:S02]  /*26c50*/  IMAD.MOV.U32 R11, RZ, RZ, 0x1f ;  /* 0x0000001fff0b7424 */ /* 0x000fe400078e00ff */
[----:B------:R-:W-:-:S07]  /*26c60*/  IMAD.MOV.U32 R15, RZ, RZ, -0x1 ;  /* 0xffffffffff0f7424 */ /* 0x000fce00078e00ff */
[----:B-----5:R-:W-:Y:S05]  /*26c70*/  WARPSYNC.COLLECTIVE R15, `(.L_x_1733) ;  /* 0x000000000f087348 */ /* 0x020fea0003c00000 */
[----:B------:R0:W1:Y:S02]  /*26c80*/  SHFL.IDX P6, R14, R13, R12, R11 ;  /* 0x0000000c0d0e7389 */ /* 0x00006400000c000b */
[----:B01---5:R-:W-:Y:S01]  /*26c90*/  ENDCOLLECTIVE ;  /* 0x000000000000791b */ /* 0x023fe20003800000 */
.L_x_1733:
[----:B------:R-:W-:Y:S05]  /*26ca0*/  BSYNC B0 ;  /* 0x0000000000007941 */ /* 0x000fea0003800000 */
.L_x_1732:
[----:B------:R-:W-:Y:S01]  /*26cb0*/  IMAD.MOV.U32 R200, RZ, RZ, R14 ;  /* 0x000000ffffc87224 */ /* 0x000fe200078e000e */
[----:B------:R-:W-:Y:S06]  /*26cc0*/  BRA `(.L_x_1734) ;  /* 0xfffffe0c00987947 */ /* 0x000fec000383ffff */
.L_x_1433:
[----:B------:R-:W-:Y:S01]  /*26cd0*/  BSSY B1, `(.L_x_1735) ;  /* 0x0000008000017945 */ /* 0x000fe20003800000 */
[----:B------:R-:W-:Y:S01]  /*26ce0*/  IMAD.MOV.U32 R13, RZ, RZ, R4 ;  /* 0x000000ffff0d7224 */ /* 0x000fe200078e0004 */
[----:B------:R-:W-:Y:S01]  /*26cf0*/  MOV R15, 0xffffffff ;  /* 0xffffffff000f7802 */ /* 0x000fe20000000f00 */
[----:B------:R-:W-:Y:S02]  /*26d00*/  IMAD.MOV.U32 R12, RZ, RZ, RZ ;  /* 0x000000ffff0c7224 */ /* 0x000fe400078e00ff */
[----:B------:R-:W-:-:S07]  /*26d10*/  IMAD.MOV.U32 R11, RZ, RZ, 0x181f ;  /* 0x0000181fff0b7424 */ /* 0x000fce00078e00ff */
[----:B0-----:R-:W-:Y:S05]  /*26d20*/  WARPSYNC.COLLECTIVE R15, `(.L_x_1736) ;  /* 0x000000000f087348 */ /* 0x001fea0003c00000 */
[----:B------:R1:W2:Y:S02]  /*26d30*/  SHFL.IDX P6, R14, R13, R12, R11 ;  /* 0x0000000c0d0e7389 */ /* 0x0002a400000c000b */
[----:B012---:R-:W-:Y:S01]  /*26d40*/  ENDCOLLECTIVE ;  /* 0x000000000000791b */ /* 0x007fe20003800000 */
.L_x_1736:
[----:B------:R-:W-:Y:S05]  /*26d50*/  BSYNC B1 ;  /* 0x0000000000017941 */ /* 0x000fea0003800000 */
.L_x_1735:
[----:B------:R-:W-:Y:S02]  /*26d60*/  IMAD.MOV.U32 R13, RZ, RZ, R0 ;  /* 0x000000ffff0d7224 */ /* 0x000fe400078e0000 */
[----:B------:R-:W-:Y:S02]  /*26d70*/  IMAD.MOV.U32 R12, RZ, RZ, RZ ;  /* 0x000000ffff0c7224 */ /* 0x000fe400078e00ff */
[----:B------:R-:W-:Y:S02]  /*26d80*/  IMAD.MOV.U32 R11, RZ, RZ, 0x181f ;  /* 0x0000181fff0b7424 */ /* 0x000fe400078e00ff */
[----:B------:R-:W-:Y:S02]  /*26d90*/  IMAD.MOV.U32 R15, RZ, RZ, -0x1 ;  /* 0xffffffffff0f7424 */ /* 0x000fe400078e00ff */
[----:B------:R-:W-:-:S07]  /*26da0*/  IMAD.MOV.U32 R3, RZ, RZ, R14 ;  /* 0x000000ffff037224 */ /* 0x000fce00078e000e */
[----:B------:R-:W-:Y:S05]  /*26db0*/  WARPSYNC.COLLECTIVE R15, `(.L_x_1737) ;  /* 0x000000000f087348 */ /* 0x000fea0003c00000 */
[----:B------:R0:W1:Y:S02]  /*26dc0*/  SHFL.IDX P6, R14, R13, R12, R11 ;  /* 0x0000000c0d0e7389 */ /* 0x00006400000c000b */
[----:B01----:R-:W-:Y:S01]  /*26dd0*/  ENDCOLLECTIVE ;  /* 0x000000000000791b */ /* 0x003fe20003800000 */
.L_x_1737:
[----:B------:R-:W-:Y:S02]  /*26de0*/  IMAD.MOV.U32 R13, RZ, RZ, R8 ;  /* 0x000000ffff0d7224 */ /* 0x000fe400078e0008 */
[----:B------:R-:W-:-:S07]  /*26df0*/  IMAD.MOV.U32 R5, RZ, RZ, R14 ;  /* 0x000000ffff057224 */ /* 0x000fce00078e000e */
[----:B------:R-:W-:Y:S05]  /*26e00*/  WARPSYNC.COLLECTIVE R15, `(.L_x_1738) ;  /* 0x000000000f087348 */ /* 0x000fea0003c00000 */
[----:B------:R0:W1:Y:S02]  /*26e10*/  SHFL.IDX P6, R14, R13, R12, R11 ;  /* 0x0000000c0d0e7389 */ /* 0x00006400000c000b */
[----:B01----:R-:W-:Y:S01]  /*26e20*/  ENDCOLLECTIVE ;  /* 0x000000000000791b */ /* 0x003fe20003800000 */
.L_x_1738:
[----:B------:R-:W-:Y:S01]  /*26e30*/  IMAD.MOV.U32 R13, RZ, RZ, R6 ;  /* 0x000000ffff0d7224 */ /* 0x000fe200078e0006 */
[----:B------:R-:W-:-:S07]  /*26e40*/  MOV R7, R14 ;  /* 0x0000000e00077202 */ /* 0x000fce0000000f00 */
[----:B------:R-:W-:Y:S05]  /*26e50*/  WARPSYNC.COLLECTIVE R15, `(.L_x_1739) ;  /* 0x000000000f087348 */ /* 0x000fea0003c00000 */
[----:B------:R0:W1:Y:S02]  /*26e60*/  SHFL.IDX P6, R14, R13, R12, R11 ;  /* 0x0000000c0d0e7389 */ /* 0x00006400000c000b */
[----:B01----:R-:W-:Y:S01]  /*26e70*/  ENDCOLLECTIVE ;  /* 0x000000000000791b */ /* 0x003fe20003800000 */
.L_x_1739:
[----:B------:R-:W-:Y:S05]  /*26e80*/  BRA `(.L_x_1740) ;  /* 0xfffffe1400887947 */ /* 0x000fea000383ffff */
.L_x_1436:
[----:B------:R-:W-:Y:S01]  /*26e90*/  BSSY B1, `(.L_x_1741) ;  /* 0x0000008000017945 */ /* 0x000fe20003800000 */
[----:B0-----:R-:W-:Y:S02]  /*26ea0*/  IMAD.MOV.U32 R13, RZ, RZ, R4 ;  /* 0x000000ffff0d7224 */ /* 0x001fe400078e0004 */
[----:B------:R-:W-:Y:S02]  /*26eb0*/  IMAD.MOV.U32 R12, RZ, RZ, 0x1 ;  /* 0x00000001ff0c7424 */ /* 0x000fe400078e00ff */
[----:B------:R-:W-:Y:S02]  /*26ec0*/  IMAD.MOV.U32 R11, RZ, RZ, 0x181f ;  /* 0x0000181fff0b7424 */ /* 0x000fe400078e00ff */
[----:B------:R-:W-:-:S07]  /*26ed0*/  IMAD.MOV.U32 R15, RZ, RZ, -0x1 ;  /* 0xffffffffff0f7424 */ /* 0x000fce00078e00ff */
[----:B-12345:R-:W-:Y:S05]  /*26ee0*/  WARPSYNC.COLLECTIVE R15, `(.L_x_1742) ;  /* 0x000000000f087348 */ /* 0x03efea0003c00000 */
[----:B------:R0:W0:Y:S02]  /*26ef0*/  SHFL.IDX P6, R14, R13, R12, R11 ;  /* 0x0000000c0d0e7389 */ /* 0x00002400000c000b */
[----:B012345:R-:W-:Y:S01]  /*26f00*/  ENDCOLLECTIVE ;  /* 0x000000000000791b */ /* 0x03ffe20003800000 */
.L_x_1742:
[----:B------:R-:W-:Y:S05]  /*26f10*/  BSYNC B1 ;  /* 0x0000000000017941 */ /* 0x000fea0003800000 */
.L_x_1741:
[----:B------:R-:W-:Y:S01]  /*26f20*/  IMAD.MOV.U32 R13, RZ, RZ, R0 ;  /* 0x000000ffff0d7224 */ /* 0x000fe200078e0000 */
[----:B------:R-:W-:Y:S01]  /*26f30*/  MOV R12, 0x1 ;  /* 0x00000001000c7802 */ /* 0x000fe20000000f00 */
[----:B------:R-:W-:Y:S02]  /*26f40*/  IMAD.MOV.U32 R11, RZ, RZ, 0x181f ;  /* 0x0000181fff0b7424 */ /* 0x000fe400078e00ff */
[----:B------:R-:W-:Y:S02]  /*26f50*/  IMAD.MOV.U32 R15, RZ, RZ, -0x1 ;  /* 0xffffffffff0f7424 */ /* 0x000fe400078e00ff */
[----:B------:R-:W-:-:S07]  /*26f60*/  IMAD.MOV.U32 R3, RZ, RZ, R14 ;  /* 0x000000ffff037224 */ /* 0x000fce00078e000e */
[----:B------:R-:W-:Y:S05]  /*26f70*/  WARPSYNC.COLLECTIVE R15, `(.L_x_1743) ;  /* 0x000000000f087348 */ /* 0x000fea0003c00000 */
[----:B------:R0:W1:Y:S02]  /*26f80*/  SHFL.IDX P6, R14, R13, R12, R11 ;  /* 0x0000000c0d0e7389 */ /* 0x00006400000c000b */
[----:B01----:R-:W-:Y:S01]  /*26f90*/  ENDCOLLECTIVE ;  /* 0x000000000000791b */ /* 0x003fe20003800000 */
.L_x_1743:
[----:B------:R-:W-:Y:S02]  /*26fa0*/  IMAD.MOV.U32 R13, RZ, RZ, R8 ;  /* 0x000000ffff0d7224 */ /* 0x000fe400078e0008 */
[----:B------:R-:W-:-:S07]  /*26fb0*/  IMAD.MOV.U32 R5, RZ, RZ, R14 ;  /* 0x000000ffff057224 */ /* 0x000fce00078e000e */
[----:B------:R-:W-:Y:S05]  /*26fc0*/  WARPSYNC.COLLECTIVE R15, `(.L_x_1744) ;  /* 0x000000000f087348 */ /* 0x000fea0003c00000 */
[----:B------:R0:W1:Y:S02]  /*26fd0*/  SHFL.IDX P6, R14, R13, R12, R11 ;  /* 0x0000000c0d0e7389 */ /* 0x00006400000c000b */
[----:B01----:R-:W-:Y:S01]  /*26fe0*/  ENDCOLLECTIVE ;  /* 0x000000000000791b */ /* 0x003fe20003800000 */
.L_x_1744:
[----:B------:R-:W-:Y:S02]  /*26ff0*/  IMAD.MOV.U32 R13, RZ, RZ, R6 ;  /* 0x000000ffff0d7224 */ /* 0x000fe400078e0006 */
[----:B------:R-:W-:-:S07]  /*27000*/  IMAD.MOV.U32 R7, RZ, RZ, R14 ;  /* 0x000000ffff077224 */ /* 0x000fce00078e000e */
[----:B------:R-:W-:Y:S05]  /*27010*/  WARPSYNC.COLLECTIVE R15, `(.L_x_1745) ;  /* 0x000000000f087348 */ /* 0x000fea0003c00000 */
[----:B------:R0:W1:Y:S02]  /*27020*/  SHFL.IDX P6, R14, R13, R12, R11 ;  /* 0x0000000c0d0e7389 */ /* 0x00006400000c000b */
[----:B01----:R-:W-:Y:S01]  /*27030*/  ENDCOLLECTIVE ;  /* 0x000000000000791b */ /* 0x003fe20003800000 */
.L_x_1745:
[----:B------:R-:W-:Y:S05]  /*27040*/  BRA `(.L_x_1746) ;  /* 0xfffffe1400a47947 */ /* 0x000fea000383ffff */
.L_x_1439:
[----:B------:R-:W-:Y:S01]  /*27050*/  BSSY B1, `(.L_x_1747) ;  /* 0x0000008000017945 */ /* 0x000fe20003800000 */
[----:B0-----:R-:W-:Y:S01]  /*27060*/  IMAD.MOV.U32 R13, RZ, RZ, R4 ;  /* 0x000000ffff0d7224 */ /* 0x001fe200078e0004 */
[----:B------:R-:W-:Y:S01]  /*27070*/  MOV R12, 0x2 ;  /* 0x00000002000c7802 */ /* 0x000fe20000000f00 */
[----:B------:R-:W-:Y:S02]  /*27080*/  IMAD.MOV.U32 R11, RZ, RZ, 0x181f ;  /* 0x0000181fff0b7424 */ /* 0x000fe400078e00ff */
[----:B------:R-:W-:-:S07]  /*27090*/  IMAD.MOV.U32 R15, RZ, RZ, -0x1 ;  /* 0xffffffffff0f7424 */ /* 0x000fce00078e00ff */
[----:B-12345:R-:W-:Y:S05]  /*270a0*/  WARPSYNC.COLLECTIVE R15, `(.L_x_1748) ;  /* 0x000000000f087348 */ /* 0x03efea0003c00000 */
[----:B------:R0:W0:Y:S02]  /*270b0*/  SHFL.IDX P6, R14, R13, R12, R11 ;  /* 0x0000000c0d0e7389 */ /* 0x00002400000c000b */
[----:B012345:R-:W-:Y:S01]  /*270c0*/  ENDCOLLECTIVE ;  /* 0x000000000000791b */ /* 0x03ffe20003800000 */
.L_x_1748:
[----:B------:R-:W-:Y:S05]  /*270d0*/  BSYNC B1 ;  /* 0x0000000000017941 */ /* 0x000fea0003800000 */
.L_x_1747:
[----:B------:R-:W-:Y:S02]  /*270e0*/  IMAD.MOV.U32 R13, RZ, RZ, R0 ;  /* 0x000000ffff0d7224 */ /* 0x000fe400078e0000 */
[----:B------:R-:W-:Y:S02]  /*270f0*/  IMAD.MOV.U32 R12, RZ, RZ, 0x2 ;  /* 0x00000002ff0c7424 */ /* 0x000fe400078e00ff */
[----:B------:R-:W-:Y:S02]  /*27100*/  IMAD.MOV.U32 R11, RZ, RZ, 0x181f ;  /* 0x0000181fff0b7424 */ /* 0x000fe400078e00ff */
[----:B------:R-:W-:Y:S02]  /*27110*/  IMAD.MOV.U32 R15, RZ, RZ, -0x1 ;  /* 0xffffffffff0f7424 */ /* 0x000fe400078e00ff */
[----:B------:R-:W-:-:S07]  /*27120*/  IMAD.MOV.U32 R3, RZ, RZ, R14 ;  /* 0x000000ffff037224 */ /* 0x000fce00078e000e */
[----:B------:R-:W-:Y:S05]  /*27130*/  WARPSYNC.COLLECTIVE R15, `(.L_x_1749) ;  /* 0x000000000f087348 */ /* 0x000fea0003c00000 */
[----:B------:R0:W1:Y:S02]  /*27140*/  SHFL.IDX P6, R14, R13, R12, R11 ;  /* 0x0000000c0d0e7389 */ /* 0x00006400000c000b */
[----:B01----:R-:W-:Y:S01]  /*27150*/  ENDCOLLECTIVE ;  /* 0x000000000000791b */ /* 0x003fe20003800000 */
.L_x_1749:
[----:B------:R-:W-:Y:S01]  /*27160*/  IMAD.MOV.U32 R13, RZ, RZ, R8 ;  /* 0x000000ffff0d7224 */ /* 0x000fe200078e0008 */
[----:B------:R-:W-:-:S07]  /*27170*/  MOV R5, R14 ;  /* 0x0000000e00057202 */ /* 0x000fce0000000f00 */
[----:B------:R-:W-:Y:S05]  /*27180*/  WARPSYNC.COLLECTIVE R15, `(.L_x_1750) ;  /* 0x000000000f087348 */ /* 0x000fea0003c00000 */
[----:B------:R0:W1:Y:S02]  /*27190*/  SHFL.IDX P6, R14, R13, R12, R11 ;  /* 0x0000000c0d0e7389 */ /* 0x00006400000c000b */
[----:B01----:R-:W-:Y:S01]  /*271a0*/  ENDCOLLECTIVE ;  /* 0x000000000000791b */ /* 0x003fe20003800000 */
.L_x_1750:
[----:B------:R-:W-:Y:S02]  /*271b0*/  IMAD.MOV.U32 R13, RZ, RZ, R6 ;  /* 0x000000ffff0d7224 */ /* 0x000fe400078e0006 */
[----:B------:R-:W-:-:S07]  /*271c0*/  IMAD.MOV.U32 R7, RZ, RZ, R14 ;  /* 0x000000ffff077224 */ /* 0x000fce00078e000e */
[----:B------:R-:W-:Y:S05]  /*271d0*/  WARPSYNC.COLLECTIVE R15, `(.L_x_1751) ;  /* 0x000000000f087348 */ /* 0x000fea0003c00000 */
[----:B------:R0:W1:Y:S02]  /*271e0*/  SHFL.IDX P6, R14, R13, R12, R11 ;  /* 0x0000000c0d0e7389 */ /* 0x00006400000c000b */
[----:B01----:R-:W-:Y:S01]  /*271f0*/  ENDCOLLECTIVE ;  /* 0x000000000000791b */ /* 0x003fe20003800000 */
.L_x_1751:
[----:B------:R-:W-:Y:S05]  /*27200*/  BRA `(.L_x_1752) ;  /* 0xfffffe1400b87947 */ /* 0x000fea000383ffff */
.L_x_1442:
[----:B------:R-:W-:Y:S01]  /*27210*/  BSSY B1, `(.L_x_1753) ;  /* 0x0000008000017945 */ /* 0x000fe20003800000 */
[----:B------:R-:W-:Y:S02]  /*27220*/  IMAD.MOV.U32 R13, RZ, RZ, R4 ;  /* 0x000000ffff0d7224 */ /* 0x000fe400078e0004 */
[----:B------:R-:W-:Y:S02]  /*27230*/  IMAD.MOV.U32 R12, RZ, RZ, 0x3 ;  /* 0x00000003ff0c7424 */ /* 0x000fe400078e00ff */
[----:B------:R-:W-:Y:S02]  /*27240*/  IMAD.MOV.U32 R11, RZ, RZ, 0x181f ;  /* 0x0000181fff0b7424 */ /* 0x000fe400078e00ff */
[----:B------:R-:W-:-:S07]  /*27250*/  IMAD.MOV.U32 R15, RZ, RZ, -0x1 ;  /* 0xffffffffff0f7424 */ /* 0x000fce00078e00ff */
[----:B-12345:R-:W-:Y:S05]  /*27260*/  WARPSYNC.COLLECTIVE R15, `(.L_x_1754) ;  /* 0x000000000f087348 */ /* 0x03efea0003c00000 */
[----:B------:R0:W0:Y:S02]  /*27270*/  SHFL.IDX P6, R14, R13, R12, R11 ;  /* 0x0000000c0d0e7389 */ /* 0x00002400000c000b */
[----:B012345:R-:W-:Y:S01]  /*27280*/  ENDCOLLECTIVE ;  /* 0x000000000000791b */ /* 0x03ffe20003800000 */
.L_x_1754:
[----:B------:R-:W-:Y:S05]  /*27290*/  BSYNC B1 ;  /* 0x0000000000017941 */ /* 0x000fea0003800000 */
.L_x_1753:
[----:B------:R-:W-:Y:S01]  /*272a0*/  IMAD.MOV.U32 R13, RZ, RZ, R0 ;  /* 0x000000ffff0d7224 */ /* 0x000fe200078e0000 */
[----:B------:R-:W-:Y:S01]  /*272b0*/  MOV R3, R14 ;  /* 0x0000000e00037202 */ /* 0x000fe20000000f00 */
[----:B------:R-:W-:Y:S02]  /*272c0*/  IMAD.MOV.U32 R12, RZ, RZ, 0x3 ;  /* 0x00000003ff0c7424 */ /* 0x000fe400078e00ff */
[----:B------:R-:W-:Y:S02]  /*272d0*/  IMAD.MOV.U32 R11, RZ, RZ, 0x181f ;  /* 0x0000181fff0b7424 */ /* 0x000fe400078e00ff */
[----:B------:R-:W-:-:S07]  /*272e0*/  IMAD.MOV.U32 R15, RZ, RZ, -0x1 ;  /* 0xffffffffff0f7424 */ /* 0x000fce00078e00ff */
[----:B------:R-:W-:Y:S05]  /*272f0*/  WARPSYNC.COLLECTIVE R15, `(.L_x_1755) ;  /* 0x000000000f087348 */ /* 0x000fea0003c00000 */
[----:B------:R0:W1:Y:S02]  /*27300*/  SHFL.IDX P6, R14, R13, R12, R11 ;  /* 0x0000000c0d0e7389 */ /* 0x00006400000c000b */
[----:B01----:R-:W-:Y:S01]  /*27310*/  ENDCOLLECTIVE ;  /* 0x000000000000791b */ /* 0x003fe20003800000 */
.L_x_1755:
[----:B------:R-:W-:Y:S02]  /*27320*/  IMAD.MOV.U32 R13, RZ, RZ, R8 ;  /* 0x000000ffff0d7224 */ /* 0x000fe400078e0008 */
[----:B------:R-:W-:-:S07]  /*27330*/  IMAD.MOV.U32 R5, RZ, RZ, R14 ;  /* 0x000000ffff057224 */ /* 0x000fce00078e000e */
[----:B------:R-:W-:Y:S05]  /*27340*/  WARPSYNC.COLLECTIVE R15, `(.L_x_1756) ;  /* 0x000000000f087348 */ /* 0x000fea0003c00000 */
[----:B------:R0:W1:Y:S02]  /*27350*/  SHFL.IDX P6, R14, R13, R12, R11 ;  /* 0x0000000c0d0e7389 */ /* 0x00006400000c000b */
[----:B01----:R-:W-:Y:S01]  /*27360*/  ENDCOLLECTIVE ;  /* 0x000000000000791b */ /* 0x003fe20003800000 */
.L_x_1756:
[----:B------:R-:W-:Y:S01]  /*27370*/  MOV R13, R6 ;  /* 0x00000006000d7202 */ /* 0x000fe20000000f00 */
[----:B------:R-:W-:-:S07]  /*27380*/  IMAD.MOV.U32 R7, RZ, RZ, R14 ;  /* 0x000000ffff077224 */ /* 0x000fce00078e000e */
[----:B------:R-:W-:Y:S05]  /*27390*/  WARPSYNC.COLLECTIVE R15, `(.L_x_1757) ;  /* 0x000000000f087348 */ /* 0x000fea0003c00000 */
[----:B------:R0:W1:Y:S02]  /*273a0*/  SHFL.IDX P6, R14, R13, R12, R11 ;  /* 0x0000000c0d0e7389 */ /* 0x00006400000c000b */
[----:B01----:R-:W-:Y:S01]  /*273b0*/  ENDCOLLECTIVE ;  /* 0x000000000000791b */ /* 0x003fe20003800000 */
.L_x_1757:
[----:B------:R-:W-:Y:S05]  /*273c0*/  BRA `(.L_x_1758) ;  /* 0xfffffe1400d47947 */ /* 0x000fea000383ffff */
.L_x_1446:
[----:B0-----:R0:W1:Y:S02]  /*273d0*/  SYNCS.PHASECHK.TRANS64.TRYWAIT P0, [R16+URZ+0x28400], R3 ;  /* 0x02840003100075a7 */ /* 0x001064000800017f */
[----:B-1----:R-:W-:Y:S05]  /*273e0*/  @!P0 NANOSLEEP.SYNCS 0x989680 ;  /* 0x009896800000895d */ /* 0x002fea0003900000 */
[----:B------:R-:W1:Y:S02]  /*273f0*/  @!P0 SYNCS.PHASECHK.TRANS64 P0, [R16+URZ+0x28400], R3 ;  /* 0x02840003100085a7 */ /* 0x000e64000800007f */
[----:B-1----:R-:W-:Y:S05]  /*27400*/  @!P0 BRA `(.L_x_1446) ;  /* 0xfffffffc00f08947 */ /* 0x002fea000383ffff */
[----:B------:R-:W-:Y:S05]  /*27410*/  BRA `(.L_x_1759) ;  /* 0xfffffe1800547947 */ /* 0x000fea000383ffff */
.L_x_1462:
[----:B------:R-:W1:Y:S01]  /*27420*/  LDC R54, c[0x0][0x3f4] ;  /* 0x0000fd00ff367b82 */ /* 0x000e620000000800 */
[----:B------:R-:W-:Y:S01]  /*27430*/  BSSY B1, `(.L_x_1760) ;  /* 0x0000008000017945 */ /* 0x000fe20003800000 */
[----:B------:R-:W-:Y:S02]  /*27440*/  IMAD.MOV.U32 R13, RZ, RZ, R10 ;  /* 0x000000ffff0d7224 */ /* 0x000fe400078e000a */
[----:B------:R-:W-:Y:S02]  /*27450*/  IMAD.MOV.U32 R12, RZ, RZ, RZ ;  /* 0x000000ffff0c7224 */ /* 0x000fe400078e00ff */
[----:B------:R-:W-:Y:S02]  /*27460*/  IMAD.MOV.U32 R11, RZ, RZ, 0x181f ;  /* 0x0000181fff0b7424 */ /* 0x000fe400078e00ff */
[----:B------:R-:W-:-:S07]  /*27470*/  IMAD.MOV.U32 R15, RZ, RZ, -0x1 ;  /* 0xffffffffff0f7424 */ /* 0x000fce00078e00ff */
[----:B01----:R-:W-:Y:S05]  /*27480*/  WARPSYNC.COLLECTIVE R15, `(.L_x_1761) ;  /* 0x000000000f087348 */ /* 0x003fea0003c00000 */
[----:B------:R2:W3:Y:S02]  /*27490*/  SHFL.IDX P6, R14, R13, R12, R11 ;  /* 0x0000000c0d0e7389 */ /* 0x0004e400000c000b */
[----:B0123--:R-:W-:Y:S01]  /*274a0*/  ENDCOLLECTIVE ;  /* 0x000000000000791b */ /* 0x00ffe20003800000 */
.L_x_1761:
[----:B------:R-:W-:Y:S05]  /*274b0*/  BSYNC B1 ;  /* 0x0000000000017941 */ /* 0x000fea0003800000 */
.L_x_1760:
[----:B------:R-:W-:Y:S01]  /*274c0*/  IMAD.MOV.U32 R13, RZ, RZ, R37 ;  /* 0x000000ffff0d7224 */ /* 0x000fe200078e0025 */
[----:B------:R-:W-:Y:S01]  /*274d0*/  MOV R11, 0x181f ;  /* 0x0000181f000b7802 */ /* 0x000fe20000000f00 */
[----:B------:R-:W-:Y:S01]  /*274e0*/  IMAD.MOV.U32 R12, RZ, RZ, RZ ;  /* 0x000000ffff0c7224 */ /* 0x000fe200078e00ff */
[----:B------:R-:W-:Y:S01]  /*274f0*/  ISETP.GE.AND P0, PT, R22, R54, PT ;  /* 0x000000361600720c */ /* 0x000fe20003f06270 */
[----:B------:R-:W-:Y:S02]  /*27500*/  IMAD.MOV.U32 R15, RZ, RZ, -0x1 ;  /* 0xffffffffff0f7424 */ /* 0x000fe400078e00ff */
[----:B------:R-:W-:Y:S02]  /*27510*/  IMAD.MOV.U32 R3, RZ, RZ, R14 ;  /* 0x000000ffff037224 */ /* 0x000fe400078e000e */
[----:B------:R-:W-:-:S08]  /*27520*/  IMAD R59, R195, R0, RZ ;  /* 0x00000000c33b7224 */ /* 0x000fd000078e02ff */
[----:B------:R-:W-:Y:S05]  /*27530*/  WARPSYNC.COLLECTIVE R15, `(.L_x_1762) ;  /* 0x000000000f087348 */ /* 0x000fea0003c00000 */
[----:B------:R0:W1:Y:S02]  /*27540*/  SHFL.IDX P6, R14, R13, R12, R11 ;  /* 0x0000000c0d0e7389 */ /* 0x00006400000c000b */
[----:B01----:R-:W-:Y:S01]  /*27550*/  ENDCOLLECTIVE ;  /* 0x000000000000791b */ /* 0x003fe20003800000 */
.L_x_1762:
[----:B------:R-:W-:Y:S01]  /*27560*/  ISETP.GE.OR P1, PT, R52, R59, P0 ;  /* 0x0000003b3400720c */ /* 0x000fe20000726670 */
[----:B------:R-:W-:Y:S02]  /*27570*/  IMAD.MOV.U32 R13, RZ, RZ, R53 ;  /* 0x000000ffff0d7224 */ /* 0x000fe400078e0035 */
[----:B------:R-:W-:-:S10]  /*27580*/  IMAD.MOV.U32 R5, RZ, RZ, R14 ;  /* 0x000000ffff057224 */ /* 0x000fd400078e000e */
[----:B------:R-:W-:Y:S05]  /*27590*/  WARPSYNC.COLLECTIVE R15, `(.L_x_1763) ;  /* 0x000000000f087348 */ /* 0x000fea0003c00000 */
[----:B------:R0:W1:Y:S02]  /*275a0*/  SHFL.IDX P6, R14, R13, R12, R11 ;  /* 0x0000000c0d0e7389 */ /* 0x00006400000c000b */
[----:B01----:R-:W-:Y:S01]  /*275b0*/  ENDCOLLECTIVE ;  /* 0x000000000000791b */ /* 0x003fe20003800000 */
.L_x_1763:
[----:B------:R-:W-:-:S04]  /*275c0*/  @!P1 IADD3 R0, P2, R22, R5, RZ ;  /* 0x0000000516009210 */ /* 0x000fc80007f5e0ff */
[----:B------:R-:W-:Y:S01]  /*275d0*/  @!P1 MOV R4, R0 ;  /* 0x0000000000049202 */ /* 0x000fe20000000f00 */
[----:B------:R-:W-:Y:S02]  /*275e0*/  @!P1 IMAD.X R5, R3, 0x1, R23, P2 ;  /* 0x0000000103059824 */ /* 0x000fe400010e0617 */
[----:B------:R-:W-:Y:S02]  /*275f0*/  IMAD.MOV.U32 R13, RZ, RZ, R55 ;  /* 0x000000ffff0d7224 */ /* 0x000fe400078e0037 */
[----:B------:R-:W-:-:S07]  /*27600*/  IMAD.MOV.U32 R7, RZ, RZ, R14 ;  /* 0x000000ffff077224 */ /* 0x000fce00078e000e */
[----:B------:R-:W-:Y:S05]  /*27610*/  WARPSYNC.COLLECTIVE R15, `(.L_x_1764) ;  /* 0x000000000f087348 */ /* 0x000fea0003c00000 */
[----:B------:R0:W1:Y:S02]  /*27620*/  SHFL.IDX P6, R14, R13, R12, R11 ;  /* 0x0000000c0d0e7389 */ /* 0x00006400000c000b */
[----:B01----:R-:W-:Y:S01]  /*27630*/  ENDCOLLECTIVE ;  /* 0x000000000000791b */ /* 0x003fe20003800000 */
.L_x_1764:
[----:B------:R-:W-:-:S05]  /*27640*/  @!P1 IADD3 R14, P3, R22, R14, RZ ;  /* 0x0000000e160e9210 */ /* 0x000fca0007f7e0ff */
[----:B------:R-:W-:Y:S02]  /*27650*/  @!P1 IMAD.X R3, R7, 0x1, R23, P3 ;  /* 0x0000000107039824 */ /* 0x000fe400018e0617 */
[----:B------:R-:W-:Y:S01]  /*27660*/  @!P1 IMAD.MOV.U32 R24, RZ, RZ, R14 ;  /* 0x000000ffff189224 */ /* 0x000fe200078e000e */
[----:B------:R-:W5:Y:S01]  /*27670*/  @!P1 LD.E.128 R4, desc[UR46][R4.64] ;  /* 0x0000002e04049980 */ /* 0x000f62000c101d00 */
[----:B------:R-:W-:-:S06]  /*27680*/  @!P1 IMAD.MOV.U32 R25, RZ, RZ, R3 ;  /* 0x000000ffff199224 */ /* 0x000fcc00078e0003 */
[----:B------:R-:W5:Y:S01]  /*27690*/  @!P1 LD.E.128 R24, desc[UR46][R24.64] ;  /* 0x0000002e18189980 */ /* 0x000f62000c101d00 */
[----:B------:R-:W-:Y:S01]  /*276a0*/  IMAD.MOV.U32 R13, RZ, RZ, R10 ;  /* 0x000000ffff0d7224 */ /* 0x000fe200078e000a */
[----:B------:R-:W-:Y:S01]  /*276b0*/  CS2R R50, SRZ ;  /* 0x0000000000327805 */ /* 0x000fe2000001ff00 */
[----:B------:R-:W-:Y:S01]  /*276c0*/  IMAD.MOV.U32 R12, RZ, RZ, 0x1 ;  /* 0x00000001ff0c7424 */ /* 0x000fe200078e00ff */
[----:B------:R-:W-:Y:S02]  /*276d0*/  CS2R R40, SRZ ;  /* 0x0000000000287805 */ /* 0x000fe4000001ff00 */
[----:B------:R-:W-:Y:S02]  /*276e0*/  CS2R R38, SRZ ;  /* 0x0000000000267805 */ /* 0x000fe4000001ff00 */
[----:B------:R-:W-:-:S07]  /*276f0*/  CS2R R20, SRZ ;  /* 0x0000000000147805 */ /* 0x000fce000001ff00 */
[----:B-----5:R-:W-:Y:S05]  /*27700*/  WARPSYNC.COLLECTIVE R15, `(.L_x_1765) ;  /* 0x000000000f087348 */ /* 0x020fea0003c00000 */
[----:B------:R0:W1:Y:S02]  /*27710*/  SHFL.IDX P6, R14, R13, R12, R11 ;  /* 0x0000000c0d0e7389 */ /* 0x00006400000c000b */
[----:B01---5:R-:W-:Y:S01]  /*27720*/  ENDCOLLECTIVE ;  /* 0x000000000000791b */ /* 0x023fe20003800000 */
.L_x_1765:
[----:B------:R-:W-:Y:S02]  /*27730*/  IMAD.MOV.U32 R13, RZ, RZ, R37 ;  /* 0x000000ffff0d7224 */ /* 0x000fe400078e0025 */
[----:B------:R-:W-:-:S07]  /*27740*/  IMAD.MOV.U32 R3, RZ, RZ, R14 ;  /* 0x000000ffff037224 */ /* 0x000fce00078e000e */
[----:B------:R-:W-:Y:S05]  /*27750*/  WARPSYNC.COLLECTIVE R15, `(.L_x_1766) ;  /* 0x000000000f087348 */ /* 0x000fea0003c00000 */
[----:B------:R0:W1:Y:S02]  /*27760*/  SHFL.IDX P6, R14, R13, R12, R11 ;  /* 0x0000000c0d0e7389 */ /* 0x00006400000c000b */
[----:B01----:R-:W-:Y:S01]  /*27770*/  ENDCOLLECTIVE ;  /* 0x000000000000791b */ /* 0x003fe20003800000 */
.L_x_1766:
[----:B------:R-:W-:Y:S01]  /*27780*/  MOV R13, R53 ;  /* 0x00000035000d7202 */ /* 0x000fe20000000f00 */
[----:B------:R-:W-:-:S07]  /*27790*/  IMAD.MOV.U32 R9, RZ, RZ, R14 ;  /* 0x000000ffff097224 */ /* 0x000fce00078e000e */
[----:B------:R-:W-:Y:S05]  /*277a0*/  WARPSYNC.COLLECTIVE R15, `(.L_x_1767) ;  /* 0x000000000f087348 */ /* 0x000fea0003c00000 */
[----:B------:R0:W1:Y:S02]  /*277b0*/  SHFL.IDX P6, R14, R13, R12, R11 ;  /* 0x0000000c0d0e7389 */ /* 0x00006400000c000b */
[----:B01----:R-:W-:Y:S01]  /*277c0*/  ENDCOLLECTIVE ;  /* 0x000000000000791b */ /* 0x003fe20003800000 */
.L_x_1767:
[----:B------:R-:W-:Y:S02]  /*277d0*/  IMAD.MOV.U32 R13, RZ, RZ, R55 ;  /* 0x000000ffff0d7224 */ /* 0x000fe400078e0037 */
[----:B------:R-:W-:-:S07]  /*277e0*/  IMAD.MOV.U32 R33, RZ, RZ, R14 ;  /* 0x000000ffff217224 */ /* 0x000fce00078e000e */
[----:B------:R-:W-:Y:S05]  /*277f0*/  WARPSYNC.COLLECTIVE R15, `(.L_x_1768) ;  /* 0x000000000f087348 */ /* 0x000fea0003c00000 */
[----:B------:R0:W1:Y:S02]  /*27800*/  SHFL.IDX P6, R14, R13, R12, R11 ;  /* 0x0000000c0d0e7389 */ /* 0x00006400000c000b */
[----:B01----:R-:W-:Y:S01]  /*27810*/  ENDCOLLECTIVE ;  /* 0x000000000000791b */ /* 0x003fe20003800000 */
.L_x_1768:
[----:B------:R-:W-:Y:S02]  /*27820*/  @!P1 IMAD.MOV.U32 R50, RZ, RZ, R4 ;  /* 0x000000ffff329224 */ /* 0x000fe400078e0004 */
[----:B------:R-:W-:Y:S01]  /*27830*/  @!P1 IMAD.MOV.U32 R51, RZ, RZ, R5 ;  /* 0x000000ffff339224 */ /* 0x000fe200078e0005 */
[----:B------:R-:W-:Y:S01]  /*27840*/  CS2R R4, SRZ ;  /* 0x0000000000047805 */ /* 0x000fe2000001ff00 */
[----:B------:R-:W-:Y:S02]  /*27850*/  @!P1 IMAD.MOV.U32 R40, RZ, RZ, R6 ;  /* 0x000000ffff289224 */ /* 0x000fe400078e0006 */
[----:B------:R-:W-:Y:S01]  /*27860*/  @!P1 IMAD.MOV.U32 R41, RZ, RZ, R7 ;  /* 0x000000ffff299224 */ /* 0x000fe200078e0007 */
[----:B------:R-:W-:Y:S01]  /*27870*/  @!P1 MOV R39, R25 ;  /* 0x0000001900279202 */ /* 0x000fe20000000f00 */
[----:B------:R-:W-:Y:S02]  /*27880*/  @!P1 IMAD.MOV.U32 R38, RZ, RZ, R24 ;  /* 0x000000ffff269224 */ /* 0x000fe400078e0018 */
[----:B------:R-:W-:-:S02]  /*27890*/  @!P1 IMAD.MOV.U32 R20, RZ, RZ, R26 ;  /* 0x000000ffff149224 */ /* 0x000fc400078e001a */
[----:B------:R-:W-:Y:S01]  /*278a0*/  @!P1 IMAD.MOV.U32 R21, RZ, RZ, R27 ;  /* 0x000000ffff159224 */ /* 0x000fe200078e001b */
[----:B------:R-:W-:Y:S06]  /*278b0*/  BRA `(.L_x_1769) ;  /* 0xfffffe5400c47947 */ /* 0x000fec000383ffff */
.L_x_1465:
[----:B------:R-:W-:Y:S01]  /*278c0*/  BSSY B1, `(.L_x_1770) ;  /* 0x0000008000017945 */ /* 0x000fe20003800000 */
[----:B------:R-:W-:Y:S02]  /*278d0*/  IMAD.MOV.U32 R13, RZ, RZ, R10 ;  /* 0x000000ffff0d7224 */ /* 0x000fe400078e000a */
[----:B------:R-:W-:Y:S02]  /*278e0*/  IMAD.MOV.U32 R12, RZ, RZ, 0x2 ;  /* 0x00000002ff0c7424 */ /* 0x000fe400078e00ff */
[----:B------:R-:W-:Y:S02]  /*278f0*/  IMAD.MOV.U32 R11, RZ, RZ, 0x181f ;  /* 0x0000181fff0b7424 */ /* 0x000fe400078e00ff */
[----:B------:R-:W-:-:S07]  /*27900*/  IMAD.MOV.U32 R15, RZ, RZ, -0x1 ;  /* 0xffffffffff0f7424 */ /* 0x000fce00078e00ff */
[----:B-----5:R-:W-:Y:S05]  /*27910*/  WARPSYNC.COLLECTIVE R15, `(.L_x_1771) ;  /* 0x000000000f087348 */ /* 0x020fea0003c00000 */
[----:B------:R0:W1:Y:S02]  /*27920*/  SHFL.IDX P6, R14, R13, R12, R11 ;  /* 0x0000000c0d0e7389 */ /* 0x00006400000c000b */
[----:B01---5:R-:W-:Y:S01]  /*27930*/  ENDCOLLECTIVE ;  /* 0x000000000000791b */ /* 0x023fe20003800000 */
.L_x_1771:
[----:B------:R-:W-:Y:S05]  /*27940*/  BSYNC B1 ;  /* 0x0000000000017941 */ /* 0x000fea0003800000 */
.L_x_1770:
[----:B------:R-:W-:Y:S01]  /*27950*/  MOV R13, R37 ;  /* 0x00000025000d7202 */ /* 0x000fe20000000f00 */
[----:B------:R-:W-:Y:S01]  /*27960*/  IMAD.MOV.U32 R12, RZ, RZ, 0x2 ;  /* 0x00000002ff0c7424 */ /* 0x000fe200078e00ff */
[----:B------:R-:W-:Y:S01]  /*27970*/  IADD3 R0, R52, 0x40, RZ ;  /* 0x0000004034007810 */ /* 0x000fe20007ffe0ff */
[----:B------:R-:W-:Y:S02]  /*27980*/  IMAD.MOV.U32 R11, RZ, RZ, 0x181f ;  /* 0x0000181fff0b7424 */ /* 0x000fe400078e00ff */
[----:B------:R-:W-:Y:S01]  /*27990*/  IMAD.MOV.U32 R15, RZ, RZ, -0x1 ;  /* 0xffffffffff0f7424 */ /* 0x000fe200078e00ff */
[----:B------:R-:W-:Y:S01]  /*279a0*/  ISETP.GE.OR P1, PT, R0, R59, P0 ;  /* 0x0000003b0000720c */ /* 0x000fe20000726670 */
[----:B------:R-:W-:-:S12]  /*279b0*/  IMAD.MOV.U32 R3, RZ, RZ, R14 ;  /* 0x000000ffff037224 */ /* 0x000fd800078e000e */
[----:B------:R-:W-:Y:S05]  /*279c0*/  WARPSYNC.COLLECTIVE R15, `(.L_x_1772) ;  /* 0x000000000f087348 */ /* 0x000fea0003c00000 */
[----:B------:R0:W1:Y:S02]  /*279d0*/  SHFL.IDX P6, R14, R13, R12, R11 ;  /* 0x0000000c0d0e7389 */ /* 0x00006400000c000b */
[----:B01----:R-:W-:Y:S01]  /*279e0*/  ENDCOLLECTIVE ;  /* 0x000000000000791b */ /* 0x003fe20003800000 */
.L_x_1772:
[----:B------:R-:W-:Y:S02]  /*279f0*/  IMAD.MOV.U32 R13, RZ, RZ, R53 ;  /* 0x000000ffff0d7224 */ /* 0x000fe400078e0035 */
[----:B------:R-:W-:-:S07]  /*27a00*/  IMAD.MOV.U32 R9, RZ, RZ, R14 ;  /* 0x000000ffff097224 */ /* 0x000fce00078e000e */
[----:B------:R-:W-:Y:S05]  /*27a10*/  WARPSYNC.COLLECTIVE R15, `(.L_x_1773) ;  /* 0x000000000f087348 */ /* 0x000fea0003c00000 */
[----:B------:R0:W1:Y:S02]  /*27a20*/  SHFL.IDX P6, R14, R13, R12, R11 ;  /* 0x0000000c0d0e7389 */ /* 0x00006400000c000b */
[----:B01----:R-:W-:Y:S01]  /*27a30*/  ENDCOLLECTIVE ;  /* 0x000000000000791b */ /* 0x003fe20003800000 */
.L_x_1773:
[----:B------:R-:W-:-:S05]  /*27a40*/  @!P1 IADD3 R0, P2, R22, R9, RZ ;  /* 0x0000000916009210 */ /* 0x000fca0007f5e0ff */
[----:B------:R-:W-:Y:S02]  /*27a50*/  @!P1 IMAD.X R9, R3, 0x1, R23, P2 ;  /* 0x0000000103099824 */ /* 0x000fe400010e0617 */
[----:B------:R-:W-:Y:S02]  /*27a60*/  @!P1 IMAD.MOV.U32 R8, RZ, RZ, R0 ;  /* 0x000000ffff089224 */ /* 0x000fe400078e0000 */
[----:B------:R-:W-:Y:S02]  /*27a70*/  IMAD.MOV.U32 R13, RZ, RZ, R55 ;  /* 0x000000ffff0d7224 */ /* 0x000fe400078e0037 */
[----:B------:R-:W-:-:S07]  /*27a80*/  IMAD.MOV.U32 R25, RZ, RZ, R14 ;  /* 0x000000ffff197224 */ /* 0x000fce00078e000e */
[----:B------:R-:W-:Y:S05]  /*27a90*/  WARPSYNC.COLLECTIVE R15, `(.L_x_1774) ;  /* 0x000000000f087348 */ /* 0x000fea0003c00000 */
[----:B------:R0:W1:Y:S02]  /*27aa0*/  SHFL.IDX P6, R14, R13, R12, R11 ;  /* 0x0000000c0d0e7389 */ /* 0x00006400000c000b */
[----:B01----:R-:W-:Y:S01]  /*27ab0*/  ENDCOLLECTIVE ;  /* 0x000000000000791b */ /* 0x003fe20003800000 */
.L_x_1774:
[----:B------:R-:W-:-:S05]  /*27ac0*/  @!P1 IADD3 R14, P3, R22, R14, RZ ;  /* 0x0000000e160e9210 */ /* 0x000fca0007f7e0ff */
[----:B------:R-:W-:Y:S02]  /*27ad0*/  @!P1 IMAD.X R3, R25, 0x1, R23, P3 ;  /* 0x0000000119039824 */ /* 0x000fe400018e0617 */
[----:B------:R-:W-:Y:S01]  /*27ae0*/  @!P1 IMAD.MOV.U32 R32, RZ, RZ, R14 ;  /* 0x000000ffff209224 */ /* 0x000fe200078e000e */
[----:B------:R0:W5:Y:S01]  /*27af0*/  @!P1 LD.E.128 R24, desc[UR46][R8.64] ;  /* 0x0000002e08189980 */ /* 0x000162000c101d00 */
[----:B------:R-:W-:-:S06]  /*27b00*/  @!P1 IMAD.MOV.U32 R33, RZ, RZ, R3 ;  /* 0x000000ffff219224 */ /* 0x000fcc00078e0003 */
[----:B------:R-:W5:Y:S01]  /*27b10*/  @!P1 LD.E.128 R32, desc[UR46][R32.64] ;  /* 0x0000002e20209980 */ /* 0x000f62000c101d00 */
[----:B------:R-:W-:Y:S01]  /*27b20*/  IMAD.MOV.U32 R13, RZ, RZ, R10 ;  /* 0x000000ffff0d7224 */ /* 0x000fe200078e000a */
[----:B------:R-:W-:Y:S01]  /*27b30*/  CS2R R42, SRZ ;  /* 0x00000000002a7805 */ /* 0x000fe2000001ff00 */
[----:B------:R-:W-:Y:S01]  /*27b40*/  IMAD.MOV.U32 R12, RZ, RZ, 0x3 ;  /* 0x00000003ff0c7424 */ /* 0x000fe200078e00ff */
[----:B------:R-:W-:Y:S02]  /*27b50*/  CS2R R44, SRZ ;  /* 0x00000000002c7805 */ /* 0x000fe4000001ff00 */
[----:B------:R-:W-:Y:S02]  /*27b60*/  CS2R R46, SRZ ;  /* 0x00000000002e7805 */ /* 0x000fe4000001ff00 */
[----:B------:R-:W-:Y:S02]  /*27b70*/  CS2R R48, SRZ ;  /* 0x0000000000307805 */ /* 0x000fe4000001ff00 */
[----:B0-----:R-:W-:-:S07]  /*27b80*/  CS2R R8, SRZ ;  /* 0x0000000000087805 */ /* 0x001fce000001ff00 */
[----:B-----5:R-:W-:Y:S05]  /*27b90*/  WARPSYNC.COLLECTIVE R15, `(.L_x_1775) ;  /* 0x000000000f087348 */ /* 0x020fea0003c00000 */
[----:B------:R0:W1:Y:S02]  /*27ba0*/  SHFL.IDX P6, R14, R13, R12, R11 ;  /* 0x0000000c0d0e7389 */ /* 0x00006400000c000b */
[----:B01---5:R-:W-:Y:S01]  /*27bb0*/  ENDCOLLECTIVE ;  /* 0x000000000000791b */ /* 0x023fe20003800000 */
.L_x_1775:
[----:B------:R-:W-:Y:S01]  /*27bc0*/  IMAD.MOV.U32 R13, RZ, RZ, R37 ;  /* 0x000000ffff0d7224 */ /* 0x000fe200078e0025 */
[----:B------:R-:W-:-:S07]  /*27bd0*/  MOV R3, R14 ;  /* 0x0000000e00037202 */ /* 0x000fce0000000f00 */
[----:B------:R-:W-:Y:S05]  /*27be0*/  WARPSYNC.COLLECTIVE R15, `(.L_x_1776) ;  /* 0x000000000f087348 */ /* 0x000fea0003c00000 */
[----:B------:R0:W1:Y:S02]  /*27bf0*/  SHFL.IDX P6, R14, R13, R12, R11 ;  /* 0x0000000c0d0e7389 */ /* 0x00006400000c000b */
[----:B01----:R-:W-:Y:S01]  /*27c00*/  ENDCOLLECTIVE ;  /* 0x000000000000791b */ /* 0x003fe20003800000 */
.L_x_1776:
[----:B------:R-:W-:Y:S02]  /*27c10*/  IMAD.MOV.U32 R13, RZ, RZ, R53 ;  /* 0x000000ffff0d7224 */ /* 0x000fe400078e0035 */
[----:B------:R-:W-:-:S07]  /*27c20*/  IMAD.MOV.U32 R37, RZ, RZ, R14 ;  /* 0x000000ffff257224 */ /* 0x000fce00078e000e */
[----:B------:R-:W-:Y:S05]  /*27c30*/  WARPSYNC.COLLECTIVE R15, `(.L_x_1777) ;  /* 0x000000000f087348 */ /* 0x000fea0003c00000 */
[----:B------:R0:W1:Y:S02]  /*27c40*/  SHFL.IDX P6, R14, R13, R12, R11 ;  /* 0x0000000c0d0e7389 */ /* 0x00006400000c000b */
[----:B01----:R-:W-:Y:S01]  /*27c50*/  ENDCOLLECTIVE ;  /* 0x000000000000791b */ /* 0x003fe20003800000 */
.L_x_1777:
[----:B------:R-:W-:Y:S02]  /*27c60*/  IMAD.MOV.U32 R13, RZ, RZ, R55 ;  /* 0x000000ffff0d7224 */ /* 0x000fe400078e0037 */
[----:B------:R-:W-:-:S07]  /*27c70*/  IMAD.MOV.U32 R53, RZ, RZ, R14 ;  /* 0x000000ffff357224 */ /* 0x000fce00078e000e */
[----:B------:R-:W-:Y:S05]  /*27c80*/  WARPSYNC.COLLECTIVE R15, `(.L_x_1778) ;  /* 0x000000000f087348 */ /* 0x000fea0003c00000 */
[----:B------:R0:W1:Y:S02]  /*27c90*/  SHFL.IDX P6, R14, R13, R12, R11 ;  /* 0x0000000c0d0e7389 */ /* 0x00006400000c000b */
[----:B01----:R-:W-:Y:S01]  /*27ca0*/  ENDCOLLECTIVE ;  /* 0x000000000000791b */ /* 0x003fe20003800000 */
.L_x_1778:
[----:B------:R-:W-:Y:S02]  /*27cb0*/  IMAD.MOV.U32 R55, RZ, RZ, R14 ;  /* 0x000000ffff377224 */ /* 0x000fe400078e000e */
[----:B------:R-:W-:Y:S01]  /*27cc0*/  @!P1 IMAD.MOV.U32 R42, RZ, RZ, R24 ;  /* 0x000000ffff2a9224 */ /* 0x000fe200078e0018 */
[----:B------:R-:W-:Y:S01]  /*27cd0*/  @!P1 MOV R43, R25 ;  /* 0x00000019002b9202 */ /* 0x000fe20000000f00 */
[----:B------:R-:W-:Y:S02]  /*27ce0*/  @!P1 IMAD.MOV.U32 R44, RZ, RZ, R26 ;  /* 0x000000ffff2c9224 */ /* 0x000fe400078e001a */
[----:B------:R-:W-:Y:S02]  /*27cf0*/  @!P1 IMAD.MOV.U32 R45, RZ, RZ, R27 ;  /* 0x000000ffff2d9224 */ /* 0x000fe400078e001b */
[----:B------:R-:W-:Y:S02]  /*27d00*/  @!P1 IMAD.MOV.U32 R46, RZ, RZ, R32 ;  /* 0x000000ffff2e9224 */ /* 0x000fe400078e0020 */
[----:B------:R-:W-:-:S02]  /*27d10*/  @!P1 IMAD.MOV.U32 R47, RZ, RZ, R33 ;  /* 0x000000ffff2f9224 */ /* 0x000fc400078e0021 */
[----:B------:R-:W-:Y:S02]  /*27d20*/  @!P1 IMAD.MOV.U32 R48, RZ, RZ, R34 ;  /* 0x000000ffff309224 */ /* 0x000fe400078e0022 */
[----:B------:R-:W-:Y:S01]  /*27d30*/  @!P1 IMAD.MOV.U32 R49, RZ, RZ, R35 ;  /* 0x000000ffff319224 */ /* 0x000fe200078e0023 */
[----:B------:R-:W-:Y:S06]  /*27d40*/  BRA `(.L_x_1779) ;  /* 0xfffffe5400707947 */ /* 0x000fec000383ffff */
.L_x_1469:
[----:B0-----:R0:W1:Y:S02]  /*27d50*/  SYNCS.PHASECHK.TRANS64.TRYWAIT P4, [R16+URZ+0x28400], R3 ;  /* 0x02840003100075a7 */ /* 0x001064000808017f */
[----:B-1----:R-:W-:Y:S05]  /*27d60*/  @!P4 NANOSLEEP.SYNCS 0x989680 ;  /* 0x009896800000c95d */ /* 0x002fea0003900000 */
[----:B------:R-:W1:Y:S02]  /*27d70*/  @!P4 SYNCS.PHASECHK.TRANS64 P4, [R16+URZ+0x28400], R3 ;  /* 0x028400031000c5a7 */ /* 0x000e64000808007f */
[----:B-1----:R-:W-:Y:S05]  /*27d80*/  @!P4 BRA `(.L_x_1469) ;  /* 0xfffffffc00f0c947 */ /* 0x002fea000383ffff */
[----:B------:R-:W-:Y:S05]  /*27d90*/  BRA `(.L_x_1780) ;  /* 0xfffffe5400d87947 */ /* 0x000fea000383ffff */
.L_x_1479:
[----:B0-----:R0:W1:Y:S02]  /*27da0*/  SYNCS.PHASECHK.TRANS64.TRYWAIT P2, [R11+URZ+0x28430], R0 ;  /* 0x028430000b0075a7 */ /* 0x001064000804017f */
[----:B-1----:R-:W-:Y:S05]  /*27db0*/  @!P2 NANOSLEEP.SYNCS 0x989680 ;  /* 0x009896800000a95d */ /* 0x002fea0003900000 */
[----:B------:R-:W1:Y:S02]  /*27dc0*/  @!P2 SYNCS.PHASECHK.TRANS64 P2, [R11+URZ+0x28430], R0 ;  /* 0x028430000b00a5a7 */ /* 0x000e64000804007f */
[----:B-1----:R-:W-:Y:S05]  /*27dd0*/  @!P2 BRA `(.L_x_1479) ;  /* 0xfffffffc00f0a947 */ /* 0x002fea000383ffff */
[----:B------:R-:W-:Y:S05]  /*27de0*/  BRA `(.L_x_1478) ;  /* 0xfffffe9400f87947 */ /* 0x000fea000383ffff */
.L_x_1497:
[----:B-1----:R1:W2:Y:S02]  /*27df0*/  SYNCS.PHASECHK.TRANS64.TRYWAIT P5, [R7+URZ+0x28430], R6 ;  /* 0x02843006070075a7 */ /* 0x0022a400080a017f */
[----:B--2---:R-:W-:Y:S05]  /*27e00*/  @!P5 NANOSLEEP.SYNCS 0x989680 ;  /* 0x009896800000d95d */ /* 0x004fea0003900000 */
[----:B------:R-:W2:Y:S02]  /*27e10*/  @!P5 SYNCS.PHASECHK.TRANS64 P5, [R7+URZ+0x28430], R6 ;  /* 0x028430060700d5a7 */ /* 0x000ea400080a007f */
[----:B--2---:R-:W-:Y:S05]  /*27e20*/  @!P5 BRA `(.L_x_1497) ;  /* 0xfffffffc00f0d947 */ /* 0x004fea000383ffff */
[----:B------:R-:W-:Y:S05]  /*27e30*/  BRA `(.L_x_1496) ;  /* 0xfffffebc00d07947 */ /* 0x000fea000383ffff */
.L_x_1501:
[----:B-1----:R1:W2:Y:S02]  /*27e40*/  SYNCS.PHASECHK.TRANS64.TRYWAIT P4, [R7+URZ+0x28450], R6 ;  /* 0x02845006070075a7 */ /* 0x0022a4000808017f */
[----:B--2---:R-:W-:Y:S05]  /*27e50*/  @!P4 NANOSLEEP.SYNCS 0x989680 ;  /* 0x009896800000c95d */ /* 0x004fea0003900000 */
[----:B------:R-:W2:Y:S02]  /*27e60*/  @!P4 SYNCS.PHASECHK.TRANS64 P4, [R7+URZ+0x28450], R6 ;  /* 0x028450060700c5a7 */ /* 0x000ea4000808007f */
[----:B--2---:R-:W-:Y:S05]  /*27e70*/  @!P4 BRA `(.L_x_1501) ;  /* 0xfffffffc00f0c947 */ /* 0x004fea000383ffff */
[----:B------:R-:W-:Y:S05]  /*27e80*/  BRA `(.L_x_1498) ;  /* 0xfffffec000d07947 */ /* 0x000fea000383ffff */
.L_x_1521:
[----:B-1----:R1:W2:Y:S02]  /*27e90*/  SYNCS.PHASECHK.TRANS64.TRYWAIT P3, [R7+URZ+0x28430], R6 ;  /* 0x02843006070075a7 */ /* 0x0022a4000806017f */
[----:B--2---:R-:W-:Y:S05]  /*27ea0*/  @!P3 NANOSLEEP.SYNCS 0x989680 ;  /* 0x009896800000b95d */ /* 0x004fea0003900000 */
[----:B------:R-:W2:Y:S02]  /*27eb0*/  @!P3 SYNCS.PHASECHK.TRANS64 P3, [R7+URZ+0x28430], R6 ;  /* 0x028430060700b5a7 */ /* 0x000ea4000806007f */
[----:B--2---:R-:W-:Y:S05]  /*27ec0*/  @!P3 BRA `(.L_x_1521) ;  /* 0xfffffffc00f0b947 */ /* 0x004fea000383ffff */
[----:B------:R-:W-:Y:S05]  /*27ed0*/  BRA `(.L_x_1520) ;  /* 0xfffffee8008c7947 */ /* 0x000fea000383ffff */
.L_x_1525:
[----:B-1----:R1:W2:Y:S02]  /*27ee0*/  SYNCS.PHASECHK.TRANS64.TRYWAIT P2, [R7+URZ+0x28450], R6 ;  /* 0x02845006070075a7 */ /* 0x0022a4000804017f */
[----:B--2---:R-:W-:Y:S05]  /*27ef0*/  @!P2 NANOSLEEP.SYNCS 0x989680 ;  /* 0x009896800000a95d */ /* 0x004fea0003900000 */
[----:B------:R-:W2:Y:S02]  /*27f00*/  @!P2 SYNCS.PHASECHK.TRANS64 P2, [R7+URZ+0x28450], R6 ;  /* 0x028450060700a5a7 */ /* 0x000ea4000804007f */
[----:B--2---:R-:W-:Y:S05]  /*27f10*/  @!P2 BRA `(.L_x_1525) ;  /* 0xfffffffc00f0a947 */ /* 0x004fea000383ffff */
[----:B------:R-:W-:Y:S05]  /*27f20*/  BRA `(.L_x_1522) ;  /* 0xfffffeec00987947 */ /* 0x000fea000383ffff */
.L_x_1533:
[----:B-1----:R1:W2:Y:S02]  /*27f30*/  SYNCS.PHASECHK.TRANS64.TRYWAIT P3, [R7+URZ+0x28430], R6 ;  /* 0x02843006070075a7 */ /* 0x0022a4000806017f */
[----:B--2---:R-:W-:Y:S05]  /*27f40*/  @!P3 NANOSLEEP.SYNCS 0x989680 ;  /* 0x009896800000b95d */ /* 0x004fea0003900000 */
[----:B------:R-:W2:Y:S02]  /*27f50*/  @!P3 SYNCS.PHASECHK.TRANS64 P3, [R7+URZ+0x28430], R6 ;  /* 0x028430060700b5a7 */ /* 0x000ea4000806007f */
[----:B--2---:R-:W-:Y:S05]  /*27f60*/  @!P3 BRA `(.L_x_1533) ;  /* 0xfffffffc00f0b947 */ /* 0x004fea000383ffff */
[----:B------:R-:W-:Y:S05]  /*27f70*/  BRA `(.L_x_1532) ;  /* 0xffffff08001c7947 */ /* 0x000fea000383ffff */
.L_x_1537:
[----:B-1----:R1:W2:Y:S02]  /*27f80*/  SYNCS.PHASECHK.TRANS64.TRYWAIT P2, [R7+URZ+0x28450], R6 ;  /* 0x02845006070075a7 */ /* 0x0022a4000804017f */
[----:B--2---:R-:W-:Y:S05]  /*27f90*/  @!P2 NANOSLEEP.SYNCS 0x989680 ;  /* 0x009896800000a95d */ /* 0x004fea0003900000 */
[----:B------:R-:W2:Y:S02]  /*27fa0*/  @!P2 SYNCS.PHASECHK.TRANS64 P2, [R7+URZ+0x28450], R6 ;  /* 0x028450060700a5a7 */ /* 0x000ea4000804007f */
[----:B--2---:R-:W-:Y:S05]  /*27fb0*/  @!P2 BRA `(.L_x_1537) ;  /* 0xfffffffc00f0a947 */ /* 0x004fea000383ffff */
[----:B------:R-:W-:Y:S05]  /*27fc0*/  BRA `(.L_x_1534) ;  /* 0xffffff0c00287947 */ /* 0x000fea000383ffff */
.L_x_1551:
[----:B-1----:R1:W2:Y:S02]  /*27fd0*/  SYNCS.PHASECHK.TRANS64.TRYWAIT P1, [R12+URZ+0x28450], R5 ;  /* 0x028450050c0075a7 */ /* 0x0022a4000802017f */
[----:B--2---:R-:W-:Y:S05]  /*27fe0*/  @!P1 NANOSLEEP.SYNCS 0x989680 ;  /* 0x009896800000995d */ /* 0x004fea0003900000 */
[----:B------:R-:W2:Y:S02]  /*27ff0*/  @!P1 SYNCS.PHASECHK.TRANS64 P1, [R12+URZ+0x28450], R5 ;  /* 0x028450050c0095a7 */ /* 0x000ea4000802007f */
[----:B--2---:R-:W-:Y:S05]  /*28000*/  @!P1 BRA `(.L_x_1551) ;  /* 0xfffffffc00f09947 */ /* 0x004fea000383ffff */
[----:B------:R-:W-:Y:S05]  /*28010*/  BRA `(.L_x_1550) ;  /* 0xffffff3000107947 */ /* 0x000fea000383ffff */
.L_x_1555:
        /* <DEDUP_REMOVED lines=10> */
[----:B------:R-:W-:Y:S01]  /*280c0*/  IMAD.MOV.U32 R15, RZ, RZ, -0x1 ;  /* 0xffffffffff0f7424 */ /* 0x000fe200078e00ff */
[----:B------:R-:W-:Y:S02]  /*280d0*/  SEL R78, R109, R12, P0 ;  /* 0x0000000c6d4e7207 */ /* 0x000fe40000000000 */
[----:B------:R-:W-:Y:S01]  /*280e0*/  SEL R51, R12, R109, P0 ;  /* 0x0000006d0c337207 */ /* 0x000fe20000000000 */
[----:B-----5:R-:W-:Y:S01]  /*280f0*/  IMAD.MOV.U32 R12, RZ, RZ, R3 ;  /* 0x000000ffff0c7224 */ /* 0x020fe200078e0003 */
[----:B------:R-:W-:-:S02]  /*28100*/  SEL R84, R50, R11, P0 ;  /* 0x0000000b32547207 */ /* 0x000fc40000000000 */
[----:B------:R-:W-:Y:S02]  /*28110*/  SEL R57, R11, R50, P0 ;  /* 0x000000320b397207 */ /* 0x000fe40000000000 */
[----:B------:R-:W-:Y:S02]  /*28120*/  MOV R11, 0x1c1f ;  /* 0x00001c1f000b7802 */ /* 0x000fe40000000f00 */
[----:B------:R-:W-:Y:S02]  /*28130*/  SEL R28, R25, R14, P0 ;  /* 0x0000000e191c7207 */ /* 0x000fe40000000000 */
[----:B------:R-:W-:-:S07]  /*28140*/  SEL R25, R14, R25, P0 ;  /* 0x000000190e197207 */ /* 0x000fce0000000000 */
[----:B01----:R-:W-:Y:S05]  /*28150*/  WARPSYNC.COLLECTIVE R15, `(.L_x_1781) ;  /* 0x000000000f087348 */ /* 0x003fea0003c00000 */
[----:B------:R2:W3:Y:S02]  /*28160*/  SHFL.IDX P6, R14, R13, R12, R11 ;  /* 0x0000000c0d0e7389 */ /* 0x0004e400000c000b */
[----:B0123--:R-:W-:Y:S01]  /*28170*/  ENDCOLLECTIVE ;  /* 0x000000000000791b */ /* 0x00ffe20003800000 */
.L_x_1781:
        /* <DEDUP_REMOVED lines=8> */
[----:B------:R-:W-:Y:S01]  /*28200*/  SEL R36, R72, R35, P0 ;  /* 0x0000002348247207 */ /* 0x000fe20000000000 */
[----:B------:R-:W-:Y:S01]  /*28210*/  IMAD.MOV.U32 R12, RZ, RZ, R20 ;  /* 0x000000ffff0c7224 */ /* 0x000fe200078e0014 */
        /* <DEDUP_REMOVED lines=9> */
.L_x_1782:
        /* <DEDUP_REMOVED lines=19> */
.L_x_1783:
        /* <DEDUP_REMOVED lines=13> */
[----:B------:R-:W-:-:S02]  /*284b0*/  SEL R108, R105, R118, P0 ;  /* 0x00000076696c7207 */ /* 0x000fc40000000000 */
[----:B------:R-:W-:-:S07]  /*284c0*/  MOV R24, R14 ;  /* 0x0000000e00187202 */ /* 0x000fce0000000f00 */
[----:B------:R-:W-:Y:S05]  /*284d0*/  WARPSYNC.COLLECTIVE R15, `(.L_x_1784) ;  /* 0x000000000f087348 */ /* 0x000fea0003c00000 */
[----:B------:R0:W1:Y:S02]  /*284e0*/  SHFL.IDX P6, R14, R13, R12, R11 ;  /* 0x0000000c0d0e7389 */ /* 0x00006400000c000b */
[----:B01----:R-:W-:Y:S01]  /*284f0*/  ENDCOLLECTIVE ;  /* 0x000000000000791b */ /* 0x003fe20003800000 */
.L_x_1784:
        /* <DEDUP_REMOVED lines=11> */
[----:B------:R-:W-:Y:S01]  /*285b0*/  SEL R4, R9, R10, P0 ;  /* 0x0000000a09047207 */ /* 0x000fe20000000000 */
[----:B------:R-:W-:-:S07]  /*285c0*/  IMAD.MOV.U32 R7, RZ, RZ, R14 ;  /* 0x000000ffff077224 */ /* 0x000fce00078e000e */
[----:B------:R-:W-:Y:S05]  /*285d0*/  WARPSYNC.COLLECTIVE R15, `(.L_x_1785) ;  /* 0x000000000f087348 */ /* 0x000fea0003c00000 */
[----:B------:R0:W1:Y:S02]  /*285e0*/  SHFL.IDX P6, R14, R13, R12, R11 ;  /* 0x0000000c0d0e7389 */ /* 0x00006400000c000b */
[----:B01----:R-:W-:Y:S01]  /*285f0*/  ENDCOLLECTIVE ;  /* 0x000000000000791b */ /* 0x003fe20003800000 */
.L_x_1785:
[----:B------:R-:W-:Y:S01]  /*28600*/  IMAD.MOV.U32 R13, RZ, RZ, R8 ;  /* 0x000000ffff0d7224 */ /* 0x000fe200078e0008 */
[----:B------:R-:W-:Y:S02]  /*28610*/  MOV R12, R20 ;  /* 0x00000014000c7202 */ /* 0x000fe40000000f00 */
[----:B------:R-:W-:Y:S01]  /*28620*/  SEL R8, R24, R7, P0 ;  /* 0x0000000718087207 */ /* 0x000fe20000000000 */
[----:B------:R-:W-:-:S07]  /*28630*/  IMAD.MOV.U32 R26, RZ, RZ, R14 ;  /* 0x000000ffff1a7224 */ /* 0x000fce00078e000e */
[----:B------:R-:W-:Y:S05]  /*28640*/  WARPSYNC.COLLECTIVE R15, `(.L_x_1786) ;  /* 0x000000000f087348 */ /* 0x000fea0003c00000 */
[----:B------:R0:W1:Y:S02]  /*28650*/  SHFL.IDX P6, R14, R13, R12, R11 ;  /* 0x0000000c0d0e7389 */ /* 0x00006400000c000b */
[----:B01----:R-:W-:Y:S01]  /*28660*/  ENDCOLLECTIVE ;  /* 0x000000000000791b */ /* 0x003fe20003800000 */
.L_x_1786:
[----:B------:R-:W-:Y:S02]  /*28670*/  IMAD.MOV.U32 R13, RZ, RZ, R28 ;  /* 0x000000ffff0d7224 */ /* 0x000fe400078e001c */
[----:B------:R-:W-:Y:S02]  /*28680*/  IMAD.MOV.U32 R12, RZ, RZ, R3 ;  /* 0x000000ffff0c7224 */ /* 0x000fe400078e0003 */
[----:B------:R-:W-:-:S07]  /*28690*/  IMAD.MOV.U32 R21, RZ, RZ, R14 ;  /* 0x000000ffff157224 */ /* 0x000fce00078e000e */
[----:B------:R-:W-:Y:S05]  /*286a0*/  WARPSYNC.COLLECTIVE R15, `(.L_x_1787) ;  /* 0x000000000f087348 */ /* 0x000fea0003c00000 */
[----:B------:R0:W1:Y:S02]  /*286b0*/  SHFL.IDX P6, R14, R13, R12, R11 ;  /* 0x0000000c0d0e7389 */ /* 0x00006400000c000b */
[----:B01----:R-:W-:Y:S01]  /*286c0*/  ENDCOLLECTIVE ;  /* 0x000000000000791b */ /* 0x003fe20003800000 */
.L_x_1787:
[----:B------:R-:W-:Y:S02]  /*286d0*/  IMAD.MOV.U32 R13, RZ, RZ, R25 ;  /* 0x000000ffff0d7224 */ /* 0x000fe400078e0019 */
[----:B------:R-:W-:Y:S02]  /*286e0*/  IMAD.MOV.U32 R12, RZ, RZ, R20 ;  /* 0x000000ffff0c7224 */ /* 0x000fe400078e0014 */
[----:B------:R-:W-:-:S07]  /*286f0*/  IMAD.MOV.U32 R28, RZ, RZ, R14 ;  /* 0x000000ffff1c7224 */ /* 0x000fce00078e000e */
[----:B------:R-:W-:Y:S05]  /*28700*/  WARPSYNC.COLLECTIVE R15, `(.L_x_1788) ;  /* 0x000000000f087348 */ /* 0x000fea0003c00000 */
[----:B------:R0:W1:Y:S02]  /*28710*/  SHFL.IDX P6, R14, R13, R12, R11 ;  /* 0x0000000c0d0e7389 */ /* 0x00006400000c000b */
[----:B01----:R-:W-:Y:S01]  /*28720*/  ENDCOLLECTIVE ;  /* 0x000000000000791b */ /* 0x003fe20003800000 */
.L_x_1788:
[----:B------:R-:W-:Y:S01]  /*28730*/  MOV R13, R30 ;  /* 0x0000001e000d7202 */ /* 0x000fe20000000f00 */
[----:B------:R-:W-:Y:S02]  /*28740*/  IMAD.MOV.U32 R12, RZ, RZ, R3 ;  /* 0x000000ffff0c7224 */ /* 0x000fe400078e0003 */
[----:B------:R-:W-:-:S07]  /*28750*/  IMAD.MOV.U32 R25, RZ, RZ, R14 ;  /* 0x000000ffff197224 */ /* 0x000fce00078e000e */
[----:B------:R-:W-:Y:S05]  /*28760*/  WARPSYNC.COLLECTIVE R15, `(.L_x_1789) ;  /* 0x000000000f087348 */ /* 0x000fea0003c00000 */
[----:B------:R0:W1:Y:S02]  /*28770*/  SHFL.IDX P6, R14, R13, R12, R11 ;  /* 0x0000000c0d0e7389 */ /* 0x00006400000c000b */
[----:B01----:R-:W-:Y:S01]  /*28780*/  ENDCOLLECTIVE ;  /* 0x000000000000791b */ /* 0x003fe20003800000 */
.L_x_1789:
[----:B------:R-:W-:Y:S02]  /*28790*/  IMAD.MOV.U32 R13, RZ, RZ, R27 ;  /* 0x000000ffff0d7224 */ /* 0x000fe400078e001b */
[----:B------:R-:W-:Y:S02]  /*287a0*/  IMAD.MOV.U32 R12, RZ, RZ, R20 ;  /* 0x000000ffff0c7224 */ /* 0x000fe400078e0014 */
[----:B------:R-:W-:-:S07]  /*287b0*/  IMAD.MOV.U32 R30, RZ, RZ, R14 ;  /* 0x000000ffff1e7224 */ /* 0x000fce00078e000e */
[----:B------:R-:W-:Y:S05]  /*287c0*/  WARPSYNC.COLLECTIVE R15, `(.L_x_1790) ;  /* 0x000000000f087348 */ /* 0x000fea0003c00000 */
[----:B------:R0:W1:Y:S02]  /*287d0*/  SHFL.IDX P6, R14, R13, R12, R11 ;  /* 0x0000000c0d0e7389 */ /* 0x00006400000c000b */
[----:B01----:R-:W-:Y:S01]  /*287e0*/  ENDCOLLECTIVE ;  /* 0x000000000000791b */ /* 0x003fe20003800000 */
.L_x_1790:
[----:B------:R-:W-:Y:S02]  /*287f0*/  IMAD.MOV.U32 R13, RZ, RZ, R32 ;  /* 0x000000ffff0d7224 */ /* 0x000fe400078e0020 */
[----:B------:R-:W-:Y:S02]  /*28800*/  IMAD.MOV.U32 R12, RZ, RZ, R3 ;  /* 0x000000ffff0c7224 */ /* 0x000fe400078e0003 */
[----:B------:R-:W-:-:S07]  /*28810*/  IMAD.MOV.U32 R27, RZ, RZ, R14 ;  /* 0x000000ffff1b7224 */ /* 0x000fce00078e000e */
[----:B------:R-:W-:Y:S05]  /*28820*/  WARPSYNC.COLLECTIVE R15, `(.L_x_1791) ;  /* 0x000000000f087348 */ /* 0x000fea0003c00000 */
[----:B------:R0:W1:Y:S02]  /*28830*/  SHFL.IDX P6, R14, R13, R12, R11 ;  /* 0x0000000c0d0e7389 */ /* 0x00006400000c000b */
[----:B01----:R-:W-:Y:S01]  /*28840*/  ENDCOLLECTIVE ;  /* 0x000000000000791b */ /* 0x003fe20003800000 */
.L_x_1791:
[----:B------:R-:W-:Y:S02]  /*28850*/  IMAD.MOV.U32 R13, RZ, RZ, R29 ;  /* 0x000000ffff0d7224 */ /* 0x000fe400078e001d */
[----:B------:R-:W-:Y:S01]  /*28860*/  IMAD.MOV.U32 R12, RZ, RZ, R20 ;  /* 0x000000ffff0c7224 */ /* 0x000fe200078e0014 */
[----:B------:R-:W-:-:S07]  /*28870*/  MOV R34, R14 ;  /* 0x0000000e00227202 */ /* 0x000fce0000000f00 */
[----:B------:R-:W-:Y:S05]  /*28880*/  WARPSYNC.COLLECTIVE R15, `(.L_x_1792) ;  /* 0x000000000f087348 */ /* 0x000fea0003c00000 */
[----:B------:R0:W1:Y:S02]  /*28890*/  SHFL.IDX P6, R14, R13, R12, R11 ;  /* 0x0000000c0d0e7389 */ /* 0x00006400000c000b */
[----:B01----:R-:W-:Y:S01]  /*288a0*/  ENDCOLLECTIVE ;  /* 0x000000000000791b */ /* 0x003fe20003800000 */
.L_x_1792:
[----:B------:R-:W-:Y:S02]  /*288b0*/  IMAD.MOV.U32 R13, RZ, RZ, R36 ;  /* 0x000000ffff0d7224 */ /* 0x000fe400078e0024 */
[----:B------:R-:W-:Y:S02]  /*288c0*/  IMAD.MOV.U32 R12, RZ, RZ, R3 ;  /* 0x000000ffff0c7224 */ /* 0x000fe400078e0003 */
[----:B------:R-:W-:-:S07]  /*288d0*/  IMAD.MOV.U32 R29, RZ, RZ, R14 ;  /* 0x000000ffff1d7224 */ /* 0x000fce00078e000e */
[----:B------:R-:W-:Y:S05]  /*288e0*/  WARPSYNC.COLLECTIVE R15, `(.L_x_1793) ;  /* 0x000000000f087348 */ /* 0x000fea0003c00000 */
[----:B------:R0:W1:Y:S02]  /*288f0*/  SHFL.IDX P6, R14, R13, R12, R11 ;  /* 0x0000000c0d0e7389 */ /* 0x00006400000c000b */
[----:B01----:R-:W-:Y:S01]  /*28900*/  ENDCOLLECTIVE ;  /* 0x000000000000791b */ /* 0x003fe20003800000 */
.L_x_1793:
[----:B------:R-:W-:Y:S02]  /*28910*/  SEL R32, R34, R29, P0 ;  /* 0x0000001d22207207 */ /* 0x000fe40000000000 */
[----:B------:R-:W-:Y:S01]  /*28920*/  SEL R34, R29, R34, P0 ;  /* 0x000000221d227207 */ /* 0x000fe20000000000 */
[----:B------:R-:W-:Y:S01]  /*28930*/  IMAD.MOV.U32 R13, RZ, RZ, R31 ;  /* 0x000000ffff0d7224 */ /* 0x000fe200078e001f */
[----:B------:R-:W-:Y:S01]  /*28940*/  MOV R12, R20 ;  /* 0x00000014000c7202 */ /* 0x000fe20000000f00 */
[----:B------:R-:W-:-:S07]  /*28950*/  IMAD.MOV.U32 R38, RZ, RZ, R14 ;  /* 0x000000ffff267224 */ /* 0x000fce00078e000e */
[----:B------:R-:W-:Y:S05]  /*28960*/  WARPSYNC.COLLECTIVE R15, `(.L_x_1794) ;  /* 0x000000000f087348 */ /* 0x000fea0003c00000 */
[----:B------:R0:W1:Y:S02]  /*28970*/  SHFL.IDX P6, R14, R13, R12, R11 ;  /* 0x0000000c0d0e7389 */ /* 0x00006400000c000b */
[----:B01----:R-:W-:Y:S01]  /*28980*/  ENDCOLLECTIVE ;  /* 0x000000000000791b */ /* 0x003fe20003800000 */
.L_x_1794:
[----:B------:R-:W-:Y:S02]  /*28990*/  IMAD.MOV.U32 R13, RZ, RZ, R40 ;  /* 0x000000ffff0d7224 */ /* 0x000fe400078e0028 */
[----:B------:R-:W-:Y:S02]  /*289a0*/  IMAD.MOV.U32 R12, RZ, RZ, R3 ;  /* 0x000000ffff0c7224 */ /* 0x000fe400078e0003 */
[----:B------:R-:W-:-:S07]  /*289b0*/  IMAD.MOV.U32 R31, RZ, RZ, R14 ;  /* 0x000000ffff1f7224 */ /* 0x000fce00078e000e */
[----:B------:R-:W-:Y:S05]  /*289c0*/  WARPSYNC.COLLECTIVE R15, `(.L_x_1795) ;  /* 0x000000000f087348 */ /* 0x000fea0003c00000 */
[----:B------:R0:W1:Y:S02]  /*289d0*/  SHFL.IDX P6, R14, R13, R12, R11 ;  /* 0x0000000c0d0e7389 */ /* 0x00006400000c000b */
[----:B01----:R-:W-:Y:S01]  /*289e0*/  ENDCOLLECTIVE ;  /* 0x000000000000791b */ /* 0x003fe20003800000 */
.L_x_1795:
[----:B------:R-:W-:Y:S02]  /*289f0*/  SEL R36, R38, R31, P0 ;  /* 0x0000001f26247207 */ /* 0x000fe40000000000 */
[----:B------:R-:W-:Y:S01]  /*28a00*/  SEL R38, R31, R38, P0 ;  /* 0x000000261f267207 */ /* 0x000fe20000000000 */
[----:B------:R-:W-:Y:S02]  /*28a10*/  IMAD.MOV.U32 R13, RZ, RZ, R33 ;  /* 0x000000ffff0d7224 */ /* 0x000fe400078e0021 */
[----:B------:R-:W-:Y:S02]  /*28a20*/  IMAD.MOV.U32 R12, RZ, RZ, R20 ;  /* 0x000000ffff0c7224 */ /* 0x000fe400078e0014 */
[----:B------:R-:W-:-:S07]  /*28a30*/  IMAD.MOV.U32 R42, RZ, RZ, R14 ;  /* 0x000000ffff2a7224 */ /* 0x000fce00078e000e */
[----:B------:R-:W-:Y:S05]  /*28a40*/  WARPSYNC.COLLECTIVE R15, `(.L_x_1796) ;  /* 0x000000000f087348 */ /* 0x000fea0003c00000 */
[----:B------:R0:W1:Y:S02]  /*28a50*/  SHFL.IDX P6, R14, R13, R12, R11 ;  /* 0x0000000c0d0e7389 */ /* 0x00006400000c000b */
[----:B01----:R-:W-:Y:S01]  /*28a60*/  ENDCOLLECTIVE ;  /* 0x000000000000791b */ /* 0x003fe20003800000 */
.L_x_1796:
[----:B------:R-:W-:Y:S01]  /*28a70*/  MOV R13, R44 ;  /* 0x0000002c000d7202 */ /* 0x000fe20000000f00 */
[----:B------:R-:W-:Y:S02]  /*28a80*/  IMAD.MOV.U32 R12, RZ, RZ, R3 ;  /* 0x000000ffff0c7224 */ /* 0x000fe400078e0003 */
[----:B------:R-:W-:-:S07]  /*28a90*/  IMAD.MOV.U32 R33, RZ, RZ, R14 ;  /* 0x000000ffff217224 */ /* 0x000fce00078e000e */
[----:B------:R-:W-:Y:S05]  /*28aa0*/  WARPSYNC.COLLECTIVE R15, `(.L_x_1797) ;  /* 0x000000000f087348 */ /* 0x000fea0003c00000 */
[----:B------:R0:W1:Y:S02]  /*28ab0*/  SHFL.IDX P6, R14, R13, R12, R11 ;  /* 0x0000000c0d0e7389 */ /* 0x00006400000c000b */
[----:B01----:R-:W-:Y:S01]  /*28ac0*/  ENDCOLLECTIVE ;  /* 0x000000000000791b */ /* 0x003fe20003800000 */
.L_x_1797:
        /* <DEDUP_REMOVED lines=8> */
.L_x_1798:
[----:B------:R-:W-:Y:S02]  /*28b50*/  IMAD.MOV.U32 R13, RZ, RZ, R48 ;  /* 0x000000ffff0d7224 */ /* 0x000fe400078e0030 */
[----:B------:R-:W-:Y:S02]  /*28b60*/  IMAD.MOV.U32 R12, RZ, RZ, R3 ;  /* 0x000000ffff0c7224 */ /* 0x000fe400078e0003 */
[----:B------:R-:W-:-:S07]  /*28b70*/  IMAD.MOV.U32 R35, RZ, RZ, R14 ;  /* 0x000000ffff237224 */ /* 0x000fce00078e000e */
[----:B------:R-:W-:Y:S05]  /*28b80*/  WARPSYNC.COLLECTIVE R15, `(.L_x_1799) ;  /* 0x000000000f087348 */ /* 0x000fea0003c00000 */
[----:B------:R0:W1:Y:S02]  /*28b90*/  SHFL.IDX P6, R14, R13, R12, R11 ;  /* 0x0000000c0d0e7389 */ /* 0x00006400000c000b */
[----:B01----:R-:W-:Y:S01]  /*28ba0*/  ENDCOLLECTIVE ;  /* 0x000000000000791b */ /* 0x003fe20003800000 */
.L_x_1799:
[----:B------:R-:W-:Y:S02]  /*28bb0*/  SEL R44, R46, R35, P0 ;  /* 0x000000232e2c7207 */ /* 0x000fe40000000000 */
[----:B------:R-:W-:Y:S01]  /*28bc0*/  SEL R46, R35, R46, P0 ;  /* 0x0000002e232e7207 */ /* 0x000fe20000000000 */
[----:B------:R-:W-:Y:S02]  /*28bd0*/  IMAD.MOV.U32 R13, RZ, RZ, R37 ;  /* 0x000000ffff0d7224 */ /* 0x000fe400078e0025 */
[----:B------:R-:W-:Y:S01]  /*28be0*/  IMAD.MOV.U32 R12, RZ, RZ, R20 ;  /* 0x000000ffff0c7224 */ /* 0x000fe200078e0014 */
[----:B------:R-:W-:-:S07]  /*28bf0*/  MOV R50, R14 ;  /* 0x0000000e00327202 */ /* 0x000fce0000000f00 */
[----:B------:R-:W-:Y:S05]  /*28c00*/  WARPSYNC.COLLECTIVE R15, `(.L_x_1800) ;  /* 0x000000000f087348 */ /* 0x000fea0003c00000 */
[----:B------:R0:W1:Y:S02]  /*28c10*/  SHFL.IDX P6, R14, R13, R12, R11 ;  /* 0x0000000c0d0e7389 */ /* 0x00006400000c000b */
[----:B01----:R-:W-:Y:S01]  /*28c20*/  ENDCOLLECTIVE ;  /* 0x000000000000791b */ /* 0x003fe20003800000 */
.L_x_1800:
[----:B------:R-:W-:Y:S02]  /*28c30*/  IMAD.MOV.U32 R13, RZ, RZ, R52 ;  /* 0x000000ffff0d7224 */ /* 0x000fe400078e0034 */
[----:B------:R-:W-:Y:S02]  /*28c40*/  IMAD.MOV.U32 R12, RZ, RZ, R3 ;  /* 0x000000ffff0c7224 */ /* 0x000fe400078e0003 */
[----:B------:R-:W-:-:S07]  /*28c50*/  IMAD.MOV.U32 R37, RZ, RZ, R14 ;  /* 0x000000ffff257224 */ /* 0x000fce00078e000e */
[----:B------:R-:W-:Y:S05]  /*28c60*/  WARPSYNC.COLLECTIVE R15, `(.L_x_1801) ;  /* 0x000000000f087348 */ /* 0x000fea0003c00000 */
[----:B------:R0:W1:Y:S02]  /*28c70*/  SHFL.IDX P6, R14, R13, R12, R11 ;  /* 0x0000000c0d0e7389 */ /* 0x00006400000c000b */
[----:B01----:R-:W-:Y:S01]  /*28c80*/  ENDCOLLECTIVE ;  /* 0x000000000000791b */ /* 0x003fe20003800000 */
.L_x_1801:
        /* <DEDUP_REMOVED lines=8> */
.L_x_1802:
[----:B------:R-:W-:Y:S02]  /*28d10*/  IMAD.MOV.U32 R13, RZ, RZ, R56 ;  /* 0x000000ffff0d7224 */ /* 0x000fe400078e0038 */
[----:B------:R-:W-:Y:S02]  /*28d20*/  IMAD.MOV.U32 R12, RZ, RZ, R3 ;  /* 0x000000ffff0c7224 */ /* 0x000fe400078e0003 */
[----:B------:R-:W-:-:S07]  /*28d30*/  IMAD.MOV.U32 R39, RZ, RZ, R14 ;  /* 0x000000ffff277224 */ /* 0x000fce00078e000e */
[----:B------:R-:W-:Y:S05]  /*28d40*/  WARPSYNC.COLLECTIVE R15, `(.L_x_1803) ;  /* 0x000000000f087348 */ /* 0x000fea0003c00000 */
[----:B------:R0:W1:Y:S02]  /*28d50*/  SHFL.IDX P6, R14, R13, R12, R11 ;  /* 0x0000000c0d0e7389 */ /* 0x00006400000c000b */
[----:B01----:R-:W-:Y:S01]  /*28d60*/  ENDCOLLECTIVE ;  /* 0x000000000000791b */ /* 0x003fe20003800000 */
.L_x_1803:
        /* <DEDUP_REMOVED lines=8> */
.L_x_1804:
[----:B------:R-:W-:Y:S01]  /*28df0*/  MOV R13, R60 ;  /* 0x0000003c000d7202 */ /* 0x000fe20000000f00 */
[----:B------:R-:W-:Y:S02]  /*28e00*/  IMAD.MOV.U32 R12, RZ, RZ, R3 ;  /* 0x000000ffff0c7224 */ /* 0x000fe400078e0003 */
[----:B------:R-:W-:-:S07]  /*28e10*/  IMAD.MOV.U32 R41, RZ, RZ, R14 ;  /* 0x000000ffff297224 */ /* 0x000fce00078e000e */
[----:B------:R-:W-:Y:S05]  /*28e20*/  WARPSYNC.COLLECTIVE R15, `(.L_x_1805) ;  /* 0x000000000f087348 */ /* 0x000fea0003c00000 */
[----:B------:R0:W1:Y:S02]  /*28e30*/  SHFL.IDX P6, R14, R13, R12, R11 ;  /* 0x0000000c0d0e7389 */ /* 0x00006400000c000b */
[----:B01----:R-:W-:Y:S01]  /*28e40*/  ENDCOLLECTIVE ;  /* 0x000000000000791b */ /* 0x003fe20003800000 */
.L_x_1805:
        /* <DEDUP_REMOVED lines=8> */
.L_x_1806:
[----:B------:R-:W-:Y:S02]  /*28ed0*/  IMAD.MOV.U32 R13, RZ, RZ, R64 ;  /* 0x000000ffff0d7224 */ /* 0x000fe400078e0040 */
[----:B------:R-:W-:Y:S02]  /*28ee0*/  IMAD.MOV.U32 R12, RZ, RZ, R3 ;  /* 0x000000ffff0c7224 */ /* 0x000fe400078e0003 */
[----:B------:R-:W-:-:S07]  /*28ef0*/  IMAD.MOV.U32 R43, RZ, RZ, R14 ;  /* 0x000000ffff2b7224 */ /* 0x000fce00078e000e */
[----:B------:R-:W-:Y:S05]  /*28f00*/  WARPSYNC.COLLECTIVE R15, `(.L_x_1807) ;  /* 0x000000000f087348 */ /* 0x000fea0003c00000 */
[----:B------:R0:W1:Y:S02]  /*28f10*/  SHFL.IDX P6, R14, R13, R12, R11 ;  /* 0x0000000c0d0e7389 */ /* 0x00006400000c000b */
[----:B01----:R-:W-:Y:S01]  /*28f20*/  ENDCOLLECTIVE ;  /* 0x000000000000791b */ /* 0x003fe20003800000 */
.L_x_1807:
        /* <DEDUP_REMOVED lines=8> */
.L_x_1808:
[----:B------:R-:W-:Y:S02]  /*28fb0*/  IMAD.MOV.U32 R13, RZ, RZ, R68 ;  /* 0x000000ffff0d7224 */ /* 0x000fe400078e0044 */
[----:B------:R-:W-:Y:S02]  /*28fc0*/  IMAD.MOV.U32 R12, RZ, RZ, R3 ;  /* 0x000000ffff0c7224 */ /* 0x000fe400078e0003 */
[----:B------:R-:W-:-:S07]  /*28fd0*/  IMAD.MOV.U32 R45, RZ, RZ, R14 ;  /* 0x000000ffff2d7224 */ /* 0x000fce00078e000e */
[----:B------:R-:W-:Y:S05]  /*28fe0*/  WARPSYNC.COLLECTIVE R15, `(.L_x_1809) ;  /* 0x000000000f087348 */ /* 0x000fea0003c00000 */
[----:B------:R0:W1:Y:S02]  /*28ff0*/  SHFL.IDX P6, R14, R13, R12, R11 ;  /* 0x0000000c0d0e7389 */ /* 0x00006400000c000b */
[----:B01----:R-:W-:Y:S01]  /*29000*/  ENDCOLLECTIVE ;  /* 0x000000000000791b */ /* 0x003fe20003800000 */
.L_x_1809:
        /* <DEDUP_REMOVED lines=8> */
.L_x_1810:
[----:B------:R-:W-:Y:S02]  /*29090*/  IMAD.MOV.U32 R13, RZ, RZ, R72 ;  /* 0x000000ffff0d7224 */ /* 0x000fe400078e0048 */
[----:B------:R-:W-:Y:S02]  /*290a0*/  IMAD.MOV.U32 R12, RZ, RZ, R3 ;  /* 0x000000ffff0c7224 */ /* 0x000fe400078e0003 */
[----:B------:R-:W-:-:S07]  /*290b0*/  IMAD.MOV.U32 R47, RZ, RZ, R14 ;  /* 0x000000ffff2f7224 */ /* 0x000fce00078e000e */
[----:B------:R-:W-:Y:S05]  /*290c0*/  WARPSYNC.COLLECTIVE R15, `(.L_x_1811) ;  /* 0x000000000f087348 */ /* 0x000fea0003c00000 */
[----:B------:R0:W1:Y:S02]  /*290d0*/  SHFL.IDX P6, R14, R13, R12, R11 ;  /* 0x0000000c0d0e7389 */ /* 0x00006400000c000b */
[----:B01----:R-:W-:Y:S01]  /*290e0*/  ENDCOLLECTIVE ;  /* 0x000000000000791b */ /* 0x003fe20003800000 */
.L_x_1811:
        /* <DEDUP_REMOVED lines=8> */
.L_x_1812:
[----:B------:R-:W-:Y:S01]  /*29170*/  MOV R13, R78 ;  /* 0x0000004e000d7202 */ /* 0x000fe20000000f00 */
[----:B------:R-:W-:Y:S02]  /*29180*/  IMAD.MOV.U32 R12, RZ, RZ, R3 ;  /* 0x000000ffff0c7224 */ /* 0x000fe400078e0003 */
[----:B------:R-:W-:-:S07]  /*29190*/  IMAD.MOV.U32 R49, RZ, RZ, R14 ;  /* 0x000000ffff317224 */ /* 0x000fce00078e000e */
[----:B------:R-:W-:Y:S05]  /*291a0*/  WARPSYNC.COLLECTIVE R15, `(.L_x_1813) ;  /* 0x000000000f087348 */ /* 0x000fea0003c00000 */
[----:B------:R0:W1:Y:S02]  /*291b0*/  SHFL.IDX P6, R14, R13, R12, R11 ;  /* 0x0000000c0d0e7389 */ /* 0x00006400000c000b */
[----:B01----:R-:W-:Y:S01]  /*291c0*/  ENDCOLLECTIVE ;  /* 0x000000000000791b */ /* 0x003fe20003800000 */
.L_x_1813:
        /* <DEDUP_REMOVED lines=8> */
.L_x_1814:
[----:B------:R-:W-:Y:S02]  /*29250*/  IMAD.MOV.U32 R13, RZ, RZ, R80 ;  /* 0x000000ffff0d7224 */ /* 0x000fe400078e0050 */
[----:B------:R-:W-:Y:S02]  /*29260*/  IMAD.MOV.U32 R12, RZ, RZ, R3 ;  /* 0x000000ffff0c7224 */ /* 0x000fe400078e0003 */
[----:B------:R-:W-:-:S07]  /*29270*/  IMAD.MOV.U32 R51, RZ, RZ, R14 ;  /* 0x000000ffff337224 */ /* 0x000fce00078e000e */
[----:B------:R-:W-:Y:S05]  /*29280*/  WARPSYNC.COLLECTIVE R15, `(.L_x_1815) ;  /* 0x000000000f087348 */ /* 0x000fea0003c00000 */
[----:B------:R0:W1:Y:S02]  /*29290*/  SHFL.IDX P6, R14, R13, R12, R11 ;  /* 0x0000000c0d0e7389 */ /* 0x00006400000c000b */
[----:B01----:R-:W-:Y:S01]  /*292a0*/  ENDCOLLECTIVE ;  /* 0x000000000000791b */ /* 0x003fe20003800000 */
.L_x_1815:
[----:B------:R-:W-:Y:S02]  /*292b0*/  IMAD.MOV.U32 R13, RZ, RZ, R53 ;  /* 0x000000ffff0d7224 */ /* 0x000fe400078e0035 */
[----:B------:R-:W-:Y:S01]  /*292c0*/  IMAD.MOV.U32 R12, RZ, RZ, R20 ;  /* 0x000000ffff0c7224 */ /* 0x000fe200078e0014 */
[----:B------:R-:W-:-:S07]  /*292d0*/  MOV R80, R14 ;  /* 0x0000000e00507202 */ /* 0x000fce0000000f00 */
[----:B------:R-:W-:Y:S05]  /*292e0*/  WARPSYNC.COLLECTIVE R15, `(.L_x_1816) ;  /* 0x000000000f087348 */ /* 0x000fea0003c00000 */
[----:B------:R0:W1:Y:S02]  /*292f0*/  SHFL.IDX P6, R14, R13, R12, R11 ;  /* 0x0000000c0d0e7389 */ /* 0x00006400000c000b */
[----:B01----:R-:W-:Y:S01]  /*29300*/  ENDCOLLECTIVE ;  /* 0x000000000000791b */ /* 0x003fe20003800000 */
.L_x_1816:
[----:B------:R-:W-:Y:S02]  /*29310*/  IMAD.MOV.U32 R13, RZ, RZ, R82 ;  /* 0x000000ffff0d7224 */ /* 0x000fe400078e0052 */
[----:B------:R-:W-:Y:S02]  /*29320*/  IMAD.MOV.U32 R12, RZ, RZ, R3 ;  /* 0x000000ffff0c7224 */ /* 0x000fe400078e0003 */
[----:B------:R-:W-:-:S07]  /*29330*/  IMAD.MOV.U32 R53, RZ, RZ, R14 ;  /* 0x000000ffff357224 */ /* 0x000fce00078e000e */
[----:B------:R-:W-:Y:S05]  /*29340*/  WARPSYNC.COLLECTIVE R15, `(.L_x_1817) ;  /* 0x000000000f087348 */ /* 0x000fea0003c00000 */
[----:B------:R0:W1:Y:S02]  /*29350*/  SHFL.IDX P6, R14, R13, R12, R11 ;  /* 0x0000000c0d0e7389 */ /* 0x00006400000c000b */
[----:B01----:R-:W-:Y:S01]  /*29360*/  ENDCOLLECTIVE ;  /* 0x000000000000791b */ /* 0x003fe20003800000 */
.L_x_1817:
[----:B------:R-:W-:Y:S01]  /*29370*/  IMAD.MOV.U32 R13, RZ, RZ, R55 ;  /* 0x000000ffff0d7224 */ /* 0x000fe200078e0037 */
[----:B------:R-:W-:Y:S01]  /*29380*/  MOV R12, R20 ;  /* 0x00000014000c7202 */ /* 0x000fe20000000f00 */
[----:B------:R-:W-:-:S07]  /*29390*/  IMAD.MOV.U32 R82, RZ, RZ, R14 ;  /* 0x000000ffff527224 */ /* 0x000fce00078e000e */
[----:B------:R-:W-:Y:S05]  /*293a0*/  WARPSYNC.COLLECTIVE R15, `(.L_x_1818) ;  /* 0x000000000f087348 */ /* 0x000fea0003c00000 */
[----:B------:R0:W1:Y:S02]  /*293b0*/  SHFL.IDX P6, R14, R13, R12, R11 ;  /* 0x0000000c0d0e7389 */ /* 0x00006400000c000b */
[----:B01----:R-:W-:Y:S01]  /*293c0*/  ENDCOLLECTIVE ;  /* 0x000000000000791b */ /* 0x003fe20003800000 */
.L_x_1818:
[----:B------:R-:W-:Y:S02]  /*293d0*/  IMAD.MOV.U32 R13, RZ, RZ, R84 ;  /* 0x000000ffff0d7224 */ /* 0x000fe400078e0054 */
[----:B------:R-:W-:Y:S02]  /*293e0*/  IMAD.MOV.U32 R12, RZ, RZ, R3 ;  /* 0x000000ffff0c7224 */ /* 0x000fe400078e0003 */
[----:B------:R-:W-:-:S07]  /*293f0*/  IMAD.MOV.U32 R55, RZ, RZ, R14 ;  /* 0x000000ffff377224 */ /* 0x000fce00078e000e */
[----:B------:R-:W-:Y:S05]  /*29400*/  WARPSYNC.COLLECTIVE R15, `(.L_x_1819) ;  /* 0x000000000f087348 */ /* 0x000fea0003c00000 */
[----:B------:R0:W1:Y:S02]  /*29410*/  SHFL.IDX P6, R14, R13, R12, R11 ;  /* 0x0000000c0d0e7389 */ /* 0x00006400000c000b */
[----:B01----:R-:W-:Y:S01]  /*29420*/  ENDCOLLECTIVE ;  /* 0x000000000000791b */ /* 0x003fe20003800000 */
.L_x_1819:
[----:B------:R-:W-:Y:S02]  /*29430*/  IMAD.MOV.U32 R13, RZ, RZ, R57 ;  /* 0x000000ffff0d7224 */ /* 0x000fe400078e0039 */
[----:B------:R-:W-:Y:S02]  /*29440*/  IMAD.MOV.U32 R12, RZ, RZ, R20 ;  /* 0x000000ffff0c7224 */ /* 0x000fe400078e0014 */
[----:B------:R-:W-:-:S07]  /*29450*/  IMAD.MOV.U32 R84, RZ, RZ, R14 ;  /* 0x000000ffff547224 */ /* 0x000fce00078e000e */
[----:B------:R-:W-:Y:S05]  /*29460*/  WARPSYNC.COLLECTIVE R15, `(.L_x_1820) ;  /* 0x000000000f087348 */ /* 0x000fea0003c00000 */
[----:B------:R0:W1:Y:S02]  /*29470*/  SHFL.IDX P6, R14, R13, R12, R11 ;  /* 0x0000000c0d0e7389 */ /* 0x00006400000c000b */
[----:B01----:R-:W-:Y:S01]  /*29480*/  ENDCOLLECTIVE ;  /* 0x000000000000791b */ /* 0x003fe20003800000 */
.L_x_1820:
[----:B------:R-:W-:Y:S01]  /*29490*/  MOV R13, R86 ;  /* 0x00000056000d7202 */ /* 0x000fe20000000f00 */
[----:B------:R-:W-:Y:S02]  /*294a0*/  IMAD.MOV.U32 R12, RZ, RZ, R3 ;  /* 0x000000ffff0c7224 */ /* 0x000fe400078e0003 */
[----:B------:R-:W-:-:S07]  /*294b0*/  IMAD.MOV.U32 R57, RZ, RZ, R14 ;  /* 0x000000ffff397224 */ /* 0x000fce00078e000e */
[----:B------:R-:W-:Y:S05]  /*294c0*/  WARPSYNC.COLLECTIVE R15, `(.L_x_1821) ;  /* 0x000000000f087348 */ /* 0x000fea0003c00000 */
[----:B------:R0:W1:Y:S02]  /*294d0*/  SHFL.IDX P6, R14, R13, R12, R11 ;  /* 0x0000000c0d0e7389 */ /* 0x00006400000c000b */
[----:B01----:R-:W-:Y:S01]  /*294e0*/  ENDCOLLECTIVE ;  /* 0x000000000000791b */ /* 0x003fe20003800000 */
.L_x_1821:
[----:B------:R-:W-:Y:S02]  /*294f0*/  IMAD.MOV.U32 R13, RZ, RZ, R59 ;  /* 0x000000ffff0d7224 */ /* 0x000fe400078e003b */
[----:B------:R-:W-:Y:S02]  /*29500*/  IMAD.MOV.U32 R12, RZ, RZ, R20 ;  /* 0x000000ffff0c7224 */ /* 0x000fe400078e0014 */
[----:B------:R-:W-:-:S07]  /*29510*/  IMAD.MOV.U32 R86, RZ, RZ, R14 ;  /* 0x000000ffff567224 */ /* 0x000fce00078e000e */
[----:B------:R-:W-:Y:S05]  /*29520*/  WARPSYNC.COLLECTIVE R15, `(.L_x_1822) ;  /* 0x000000000f087348 */ /* 0x000fea0003c00000 */
[----:B------:R0:W1:Y:S02]  /*29530*/  SHFL.IDX P6, R14, R13, R12, R11 ;  /* 0x0000000c0d0e7389 */ /* 0x00006400000c000b */
[----:B01----:R-:W-:Y:S01]  /*29540*/  ENDCOLLECTIVE ;  /* 0x000000000000791b */ /* 0x003fe20003800000 */
.L_x_1822:
[----:B------:R-:W-:Y:S02]  /*29550*/  IMAD.MOV.U32 R13, RZ, RZ, R88 ;  /* 0x000000ffff0d7224 */ /* 0x000fe400078e0058 */
[----:B------:R-:W-:Y:S02]  /*29560*/  IMAD.MOV.U32 R12, RZ, RZ, R3 ;  /* 0x000000ffff0c7224 */ /* 0x000fe400078e0003 */
[----:B------:R-:W-:-:S07]  /*29570*/  IMAD.MOV.U32 R59, RZ, RZ, R14 ;  /* 0x000000ffff3b7224 */ /* 0x000fce00078e000e */
[----:B------:R-:W-:Y:S05]  /*29580*/  WARPSYNC.COLLECTIVE R15, `(.L_x_1823) ;  /* 0x000000000f087348 */ /* 0x000fea0003c00000 */
[----:B------:R0:W1:Y:S02]  /*29590*/  SHFL.IDX P6, R14, R13, R12, R11 ;  /* 0x0000000c0d0e7389 */ /* 0x00006400000c000b */
[----:B01----:R-:W-:Y:S01]  /*295a0*/  ENDCOLLECTIVE ;  /* 0x000000000000791b */ /* 0x003fe20003800000 */
.L_x_1823:
        /* <DEDUP_REMOVED lines=8> */
.L_x_1824:
[----:B------:R-:W-:Y:S02]  /*29630*/  IMAD.MOV.U32 R13, RZ, RZ, R90 ;  /* 0x000000ffff0d7224 */ /* 0x000fe400078e005a */
[----:B------:R-:W-:Y:S02]  /*29640*/  IMAD.MOV.U32 R12, RZ, RZ, R3 ;  /* 0x000000ffff0c7224 */ /* 0x000fe400078e0003 */
[----:B------:R-:W-:-:S07]  /*29650*/  IMAD.MOV.U32 R61, RZ, RZ, R14 ;  /* 0x000000ffff3d7224 */ /* 0x000fce00078e000e */
[----:B------:R-:W-:Y:S05]  /*29660*/  WARPSYNC.COLLECTIVE R15, `(.L_x_1825) ;  /* 0x000000000f087348 */ /* 0x000fea0003c00000 */
[----:B------:R0:W1:Y:S02]  /*29670*/  SHFL.IDX P6, R14, R13, R12, R11 ;  /* 0x0000000c0d0e7389 */ /* 0x00006400000c000b */
[----:B01----:R-:W-:Y:S01]  /*29680*/  ENDCOLLECTIVE ;  /* 0x000000000000791b */ /* 0x003fe20003800000 */
.L_x_1825:
        /* <DEDUP_REMOVED lines=8> */
.L_x_1826:
[----:B------:R-:W-:Y:S02]  /*29710*/  IMAD.MOV.U32 R13, RZ, RZ, R100 ;  /* 0x000000ffff0d7224 */ /* 0x000fe400078e0064 */
[----:B------:R-:W-:Y:S02]  /*29720*/  IMAD.MOV.U32 R12, RZ, RZ, R3 ;  /* 0x000000ffff0c7224 */ /* 0x000fe400078e0003 */
[----:B------:R-:W-:-:S07]  /*29730*/  IMAD.MOV.U32 R63, RZ, RZ, R14 ;  /* 0x000000ffff3f7224 */ /* 0x000fce00078e000e */
[----:B------:R-:W-:Y:S05]  /*29740*/  WARPSYNC.COLLECTIVE R15, `(.L_x_1827) ;  /* 0x000000000f087348 */ /* 0x000fea0003c00000 */
[----:B------:R0:W1:Y:S02]  /*29750*/  SHFL.IDX P6, R14, R13, R12, R11 ;  /* 0x0000000c0d0e7389 */ /* 0x00006400000c000b */
[----:B01----:R-:W-:Y:S01]  /*29760*/  ENDCOLLECTIVE ;  /* 0x000000000000791b */ /* 0x003fe20003800000 */
.L_x_1827:
        /* <DEDUP_REMOVED lines=8> */
.L_x_1828:
[----:B------:R-:W-:Y:S01]  /*297f0*/  MOV R13, R102 ;  /* 0x00000066000d7202 */ /* 0x000fe20000000f00 */
[----:B------:R-:W-:Y:S02]  /*29800*/  IMAD.MOV.U32 R12, RZ, RZ, R3 ;  /* 0x000000ffff0c7224 */ /* 0x000fe400078e0003 */
[----:B------:R-:W-:-:S07]  /*29810*/  IMAD.MOV.U32 R65, RZ, RZ, R14 ;  /* 0x000000ffff417224 */ /* 0x000fce00078e000e */
[----:B------:R-:W-:Y:S05]  /*29820*/  WARPSYNC.COLLECTIVE R15, `(.L_x_1829) ;  /* 0x000000000f087348 */ /* 0x000fea0003c00000 */
[----:B------:R0:W1:Y:S02]  /*29830*/  SHFL.IDX P6, R14, R13, R12, R11 ;  /* 0x0000000c0d0e7389 */ /* 0x00006400000c000b */
[----:B01----:R-:W-:Y:S01]  /*29840*/  ENDCOLLECTIVE ;  /* 0x000000000000791b */ /* 0x003fe20003800000 */
.L_x_1829:
        /* <DEDUP_REMOVED lines=8> */
.L_x_1830:
[----:B------:R-:W-:Y:S02]  /*298d0*/  IMAD.MOV.U32 R13, RZ, RZ, R104 ;  /* 0x000000ffff0d7224 */ /* 0x000fe400078e0068 */
[----:B------:R-:W-:Y:S02]  /*298e0*/  IMAD.MOV.U32 R12, RZ, RZ, R3 ;  /* 0x000000ffff0c7224 */ /* 0x000fe400078e0003 */
[----:B------:R-:W-:-:S07]  /*298f0*/  IMAD.MOV.U32 R69, RZ, RZ, R14 ;  /* 0x000000ffff457224 */ /* 0x000fce00078e000e */
[----:B------:R-:W-:Y:S05]  /*29900*/  WARPSYNC.COLLECTIVE R15, `(.L_x_1831) ;  /* 0x000000000f087348 */ /* 0x000fea0003c00000 */
[----:B------:R0:W1:Y:S02]  /*29910*/  SHFL.IDX P6, R14, R13, R12, R11 ;  /* 0x0000000c0d0e7389 */ /* 0x00006400000c000b */
[----:B01----:R-:W-:Y:S01]  /*29920*/  ENDCOLLECTIVE ;  /* 0x000000000000791b */ /* 0x003fe20003800000 */
.L_x_1831:
        /* <DEDUP_REMOVED lines=8> */
.L_x_1832:
[----:B------:R-:W-:Y:S02]  /*299b0*/  IMAD.MOV.U32 R13, RZ, RZ, R106 ;  /* 0x000000ffff0d7224 */ /* 0x000fe400078e006a */
[----:B------:R-:W-:Y:S02]  /*299c0*/  IMAD.MOV.U32 R12, RZ, RZ, R3 ;  /* 0x000000ffff0c7224 */ /* 0x000fe400078e0003 */
[----:B------:R-:W-:-:S07]  /*299d0*/  IMAD.MOV.U32 R101, RZ, RZ, R14 ;  /* 0x000000ffff657224 */ /* 0x000fce00078e000e */
[----:B------:R-:W-:Y:S05]  /*299e0*/  WARPSYNC.COLLECTIVE R15, `(.L_x_1833) ;  /* 0x000000000f087348 */ /* 0x000fea0003c00000 */
[----:B------:R0:W1:Y:S02]  /*299f0*/  SHFL.IDX P6, R14, R13, R12, R11 ;  /* 0x0000000c0d0e7389 */ /* 0x00006400000c000b */
[----:B01----:R-:W-:Y:S01]  /*29a00*/  ENDCOLLECTIVE ;  /* 0x000000000000791b */ /* 0x003fe20003800000 */
.L_x_1833:
[----:B------:R-:W-:Y:S01]  /*29a10*/  SEL R49, R104, R101, P0 ;  /* 0x0000006568317207 */ /* 0x000fe20000000000 */
[----:B------:R-:W-:Y:S01]  /*29a20*/  IMAD.MOV.U32 R13, RZ, RZ, R103 ;  /* 0x000000ffff0d7224 */ /* 0x000fe200078e0067 */
[----:B------:R-:W-:Y:S01]  /*29a30*/  MOV R12, R20 ;  /* 0x00000014000c7202 */ /* 0x000fe20000000f00 */
[----:B------:R-:W-:-:S07]  /*29a40*/  IMAD.MOV.U32 R106, RZ, RZ, R14 ;  /* 0x000000ffff6a7224 */ /* 0x000fce00078e000e */
[----:B------:R-:W-:Y:S05]  /*29a50*/  WARPSYNC.COLLECTIVE R15, `(.L_x_1834) ;  /* 0x000000000f087348 */ /* 0x000fea0003c00000 */
[----:B------:R0:W1:Y:S02]  /*29a60*/  SHFL.IDX P6, R14, R13, R12, R11 ;  /* 0x0000000c0d0e7389 */ /* 0x00006400000c000b */
[----:B01----:R-:W-:Y:S01]  /*29a70*/  ENDCOLLECTIVE ;  /* 0x000000000000791b */ /* 0x003fe20003800000 */
.L_x_1834:
[----:B------:R-:W-:Y:S02]  /*29a80*/  IMAD.MOV.U32 R13, RZ, RZ, R108 ;  /* 0x000000ffff0d7224 */ /* 0x000fe400078e006c */
[----:B------:R-:W-:Y:S02]  /*29a90*/  IMAD.MOV.U32 R12, RZ, RZ, R3 ;  /* 0x000000ffff0c7224 */ /* 0x000fe400078e0003 */
[----:B------:R-:W-:-:S07]  /*29aa0*/  IMAD.MOV.U32 R103, RZ, RZ, R14 ;  /* 0x000000ffff677224 */ /* 0x000fce00078e000e */
[----:B------:R-:W-:Y:S05]  /*29ab0*/  WARPSYNC.COLLECTIVE R15, `(.L_x_1835) ;  /* 0x000000000f087348 */ /* 0x000fea0003c00000 */
[----:B------:R0:W1:Y:S02]  /*29ac0*/  SHFL.IDX P6, R14, R13, R12, R11 ;  /* 0x0000000c0d0e7389 */ /* 0x00006400000c000b */
[----:B01----:R-:W-:Y:S01]  /*29ad0*/  ENDCOLLECTIVE ;  /* 0x000000000000791b */ /* 0x003fe20003800000 */
.L_x_1835:
[----:B------:R-:W-:Y:S02]  /*29ae0*/  IMAD.MOV.U32 R13, RZ, RZ, R105 ;  /* 0x000000ffff0d7224 */ /* 0x000fe400078e0069 */
[----:B------:R-:W-:Y:S02]  /*29af0*/  IMAD.MOV.U32 R12, RZ, RZ, R20 ;  /* 0x000000ffff0c7224 */ /* 0x000fe400078e0014 */
[----:B------:R-:W-:-:S07]  /*29b00*/  IMAD.MOV.U32 R108, RZ, RZ, R14 ;  /* 0x000000ffff6c7224 */ /* 0x000fce00078e000e */
[----:B------:R-:W-:Y:S05]  /*29b10*/  WARPSYNC.COLLECTIVE R15, `(.L_x_1836) ;  /* 0x000000000f087348 */ /* 0x000fea0003c00000 */
[----:B------:R0:W1:Y:S02]  /*29b20*/  SHFL.IDX P6, R14, R13, R12, R11 ;  /* 0x0000000c0d0e7389 */ /* 0x00006400000c000b */
[----:B01----:R-:W-:Y:S01]  /*29b30*/  ENDCOLLECTIVE ;  /* 0x000000000000791b */ /* 0x003fe20003800000 */
.L_x_1836:
[----:B------:R-:W-:Y:S01]  /*29b40*/  MOV R13, R110 ;  /* 0x0000006e000d7202 */ /* 0x000fe20000000f00 */
[----:B------:R-:W-:Y:S02]  /*29b50*/  IMAD.MOV.U32 R12, RZ, RZ, R3 ;  /* 0x000000ffff0c7224 */ /* 0x000fe400078e0003 */
[----:B------:R-:W-:-:S07]  /*29b60*/  IMAD.MOV.U32 R105, RZ, RZ, R14 ;  /* 0x000000ffff697224 */ /* 0x000fce00078e000e */
[----:B------:R-:W-:Y:S05]  /*29b70*/  WARPSYNC.COLLECTIVE R15, `(.L_x_1837) ;  /* 0x000000000f087348 */ /* 0x000fea0003c00000 */
[----:B------:R0:W1:Y:S02]  /*29b80*/  SHFL.IDX P6, R14, R13, R12, R11 ;  /* 0x0000000c0d0e7389 */ /* 0x00006400000c000b */
[----:B01----:R-:W-:Y:S01]  /*29b90*/  ENDCOLLECTIVE ;  /* 0x000000000000791b */ /* 0x003fe20003800000 */
.L_x_1837:
[----:B------:R-:W-:Y:S01]  /*29ba0*/  SEL R59, R105, R108, P0 ;  /* 0x0000006c693b7207 */ /* 0x000fe20000000000 */
[----:B------:R-:W-:Y:S02]  /*29bb0*/  IMAD.MOV.U32 R13, RZ, RZ, R107 ;  /* 0x000000ffff0d7224 */ /* 0x000fe400078e006b */
[----:B------:R-:W-:Y:S02]  /*29bc0*/  IMAD.MOV.U32 R12, RZ, RZ, R20 ;  /* 0x000000ffff0c7224 */ /* 0x000fe400078e0014 */
[----:B------:R-:W-:-:S07]  /*29bd0*/  IMAD.MOV.U32 R110, RZ, RZ, R14 ;  /* 0x000000ffff6e7224 */ /* 0x000fce00078e000e */
[----:B------:R-:W-:Y:S05]  /*29be0*/  WARPSYNC.COLLECTIVE R15, `(.L_x_1838) ;  /* 0x000000000f087348 */ /* 0x000fea0003c00000 */
[----:B------:R0:W1:Y:S02]  /*29bf0*/  SHFL.IDX P6, R14, R13, R12, R11 ;  /* 0x0000000c0d0e7389 */ /* 0x00006400000c000b */
[----:B01----:R-:W-:Y:S01]  /*29c00*/  ENDCOLLECTIVE ;  /* 0x000000000000791b */ /* 0x003fe20003800000 */
.L_x_1838:
[----:B------:R-:W-:Y:S02]  /*29c10*/  IMAD.MOV.U32 R13, RZ, RZ, R112 ;  /* 0x000000ffff0d7224 */ /* 0x000fe400078e0070 */
[----:B------:R-:W-:Y:S02]  /*29c20*/  IMAD.MOV.U32 R12, RZ, RZ, R3 ;  /* 0x000000ffff0c7224 */ /* 0x000fe400078e0003 */
[----:B------:R-:W-:-:S07]  /*29c30*/  IMAD.MOV.U32 R107, RZ, RZ, R14 ;  /* 0x000000ffff6b7224 */ /* 0x000fce00078e000e */
[----:B------:R-:W-:Y:S05]  /*29c40*/  WARPSYNC.COLLECTIVE R15, `(.L_x_1839) ;  /* 0x000000000f087348 */ /* 0x000fea0003c00000 */
[----:B------:R0:W1:Y:S02]  /*29c50*/  SHFL.IDX P6, R14, R13, R12, R11 ;  /* 0x0000000c0d0e7389 */ /* 0x00006400000c000b */
[----:B01----:R-:W-:Y:S01]  /*29c60*/  ENDCOLLECTIVE ;  /* 0x000000000000791b */ /* 0x003fe20003800000 */
.L_x_1839:
        /* <DEDUP_REMOVED lines=8> */
.L_x_1840:
[----:B------:R-:W-:Y:S02]  /*29cf0*/  IMAD.MOV.U32 R13, RZ, RZ, R114 ;  /* 0x000000ffff0d7224 */ /* 0x000fe400078e0072 */
[----:B------:R-:W-:Y:S02]  /*29d00*/  IMAD.MOV.U32 R12, RZ, RZ, R3 ;  /* 0x000000ffff0c7224 */ /* 0x000fe400078e0003 */
[----:B------:R-:W-:-:S07]  /*29d10*/  IMAD.MOV.U32 R112, RZ, RZ, R14 ;  /* 0x000000ffff707224 */ /* 0x000fce00078e000e */
[----:B------:R-:W-:Y:S05]  /*29d20*/  WARPSYNC.COLLECTIVE R15, `(.L_x_1841) ;  /* 0x000000000f087348 */ /* 0x000fea0003c00000 */
[----:B------:R0:W1:Y:S02]  /*29d30*/  SHFL.IDX P6, R14, R13, R12, R11 ;  /* 0x0000000c0d0e7389 */ /* 0x00006400000c000b */
[----:B01----:R-:W-:Y:S01]  /*29d40*/  ENDCOLLECTIVE ;  /* 0x000000000000791b */ /* 0x003fe20003800000 */
.L_x_1841:
        /* <DEDUP_REMOVED lines=8> */
.L_x_1842:
[----:B------:R-:W-:Y:S01]  /*29dd0*/  IMAD.MOV.U32 R13, RZ, RZ, R6 ;  /* 0x000000ffff0d7224 */ /* 0x000fe200078e0006 */
[----:B------:R-:W-:Y:S01]  /*29de0*/  SEL R6, R10, R9, P0 ;  /* 0x000000090a067207 */ /* 0x000fe20000000000 */
        /* <DEDUP_REMOVED lines=9> */
.L_x_1843:
[----:B------:R-:W-:Y:S02]  /*29e80*/  SEL R69, R71, R114, P0 ;  /* 0x0000007247457207 */ /* 0x000fe40000000000 */
[----:B------:R-:W-:Y:S01]  /*29e90*/  SEL R71, R114, R71, P0 ;  /* 0x0000004772477207 */ /* 0x000fe20000000000 */
[----:B------:R-:W-:Y:S01]  /*29ea0*/  IMAD.MOV.U32 R13, RZ, RZ, R5 ;  /* 0x000000ffff0d7224 */ /* 0x000fe200078e0005 */
[----:B------:R-:W-:Y:S01]  /*29eb0*/  SEL R5, R78, R51, P0 ;  /* 0x000000334e057207 */ /* 0x000fe20000000000 */
[----:B------:R-:W-:Y:S01]  /*29ec0*/  IMAD.MOV.U32 R12, RZ, RZ, R20 ;  /* 0x000000ffff0c7224 */ /* 0x000fe200078e0014 */
[----:B------:R-:W-:Y:S02]  /*29ed0*/  SEL R51, R101, R104, P0 ;  /* 0x0000006865337207 */ /* 0x000fe40000000000 */
[----:B------:R-:W-:Y:S01]  /*29ee0*/  MOV R20, RZ ;  /* 0x000000ff00147202 */ /* 0x000fe20000000f00 */
[----:B------:R-:W-:-:S07]  /*29ef0*/  IMAD.MOV.U32 R75, RZ, RZ, R14 ;  /* 0x000000ffff4b7224 */ /* 0x000fce00078e000e */
[----:B------:R-:W-:Y:S05]  /*29f00*/  WARPSYNC.COLLECTIVE R15, `(.L_x_1844) ;  /* 0x000000000f087348 */ /* 0x000fea0003c00000 */
[----:B------:R0:W1:Y:S02]  /*29f10*/  SHFL.IDX P6, R14, R13, R12, R11 ;  /* 0x0000000c0d0e7389 */ /* 0x00006400000c000b */
[----:B01----:R-:W-:Y:S01]  /*29f20*/  ENDCOLLECTIVE ;  /* 0x000000000000791b */ /* 0x003fe20003800000 */
.L_x_1844:
        /* <DEDUP_REMOVED lines=13> */
[----:B------:R-:W-:Y:S01]  /*2a000*/  SEL R57, R108, R105, P0 ;  /* 0x000000696c397207 */ /* 0x000fe20000000000 */
[----:B------:R-:W-:Y:S06]  /*2a010*/  BRA `(.L_x_1845) ;  /* 0xffffff3400387947 */ /* 0x000fec000383ffff */
.L_x_1567:
[----:B------:R-:W-:Y:S02]  /*2a020*/  IMAD.MOV.U32 R13, RZ, RZ, R2 ;  /* 0x000000ffff0d7224 */ /* 0x000fe400078e0002 */
[----:B------:R-:W-:Y:S02]  /*2a030*/  IMAD.MOV.U32 R12, RZ, RZ, RZ ;  /* 0x000000ffff0c7224 */ /* 0x000fe400078e00ff */
[----:B------:R-:W-:Y:S02]  /*2a040*/  IMAD.MOV.U32 R11, RZ, RZ, 0x181f ;  /* 0x0000181fff0b7424 */ /* 0x000fe400078e00ff */
[----:B------:R-:W-:-:S07]  /*2a050*/  IMAD.MOV.U32 R15, RZ, RZ, -0x1 ;  /* 0xffffffffff0f7424 */ /* 0x000fce00078e00ff */
[----:B-1----:R-:W-:Y:S05]  /*2a060*/  WARPSYNC.COLLECTIVE R15, `(.L_x_1846) ;  /* 0x000000000f087348 */ /* 0x002fea0003c00000 */
[----:B------:R0:W2:Y:S02]  /*2a070*/  SHFL.IDX P6, R14, R13, R12, R11 ;  /* 0x0000000c0d0e7389 */ /* 0x0000a400000c000b */
[----:B012---:R-:W-:Y:S01]  /*2a080*/  ENDCOLLECTIVE ;  /* 0x000000000000791b */ /* 0x007fe20003800000 */
.L_x_1846:
[----:B------:R-:W-:Y:S02]  /*2a090*/  IMAD.MOV.U32 R13, RZ, RZ, R0 ;  /* 0x000000ffff0d7224 */ /* 0x000fe400078e0000 */
[----:B------:R-:W-:-:S07]  /*2a0a0*/  IMAD.MOV.U32 R3, RZ, RZ, R14 ;  /* 0x000000ffff037224 */ /* 0x000fce00078e000e */
[----:B------:R-:W-:Y:S05]  /*2a0b0*/  WARPSYNC.COLLECTIVE R15, `(.L_x_1847) ;  /* 0x000000000f087348 */ /* 0x000fea0003c00000 */
[----:B------:R0:W1:Y:S02]  /*2a0c0*/  SHFL.IDX P6, R14, R13, R12, R11 ;  /* 0x0000000c0d0e7389 */ /* 0x00006400000c000b */
[----:B01----:R-:W-:Y:S01]  /*2a0d0*/  ENDCOLLECTIVE ;  /* 0x000000000000791b */ /* 0x003fe20003800000 */
.L_x_1847:
[----:B------:R-:W-:Y:S05]  /*2a0e0*/  BRA `(.L_x_1848) ;  /* 0xffffff4c00f47947 */ /* 0x000fea000383ffff */
.L_x_1570:
[----:B------:R-:W-:Y:S01]  /*2a0f0*/  BSSY B1, `(.L_x_1849) ;  /* 0x0000008000017945 */ /* 0x000fe20003800000 */
[----:B------:R-:W-:Y:S01]  /*2a100*/  IMAD.MOV.U32 R13, RZ, RZ, R2 ;  /* 0x000000ffff0d7224 */ /* 0x000fe200078e0002 */
[----:B------:R-:W-:Y:S01]  /*2a110*/  MOV R12, 0x1 ;  /* 0x00000001000c7802 */ /* 0x000fe20000000f00 */
[----:B------:R-:W-:Y:S02]  /*2a120*/  IMAD.MOV.U32 R11, RZ, RZ, 0x181f ;  /* 0x0000181fff0b7424 */ /* 0x000fe400078e00ff */
[----:B----4-:R-:W-:-:S07]  /*2a130*/  IMAD.MOV.U32 R15, RZ, RZ, -0x1 ;  /* 0xffffffffff0f7424 */ /* 0x010fce00078e00ff */
[----:B0123--:R-:W-:Y:S05]  /*2a140*/  WARPSYNC.COLLECTIVE R15, `(.L_x_1850) ;  /* 0x000000000f087348 */ /* 0x00ffea0003c00000 */
[----:B---3--:R3:W4:Y:S02]  /*2a150*/  SHFL.IDX P6, R14, R13, R12, R11 ;  /* 0x0000000c0d0e7389 */ /* 0x00872400000c000b */
[----:B01234-:R-:W-:Y:S01]  /*2a160*/  ENDCOLLECTIVE ;  /* 0x000000000000791b */ /* 0x01ffe20003800000 */
.L_x_1850:
[----:B------:R-:W-:Y:S05]  /*2a170*/  BSYNC B1 ;  /* 0x0000000000017941 */ /* 0x000fea0003800000 */
.L_x_1849:
        /* <DEDUP_REMOVED lines=8> */
.L_x_1851:
[----:B------:R-:W-:Y:S05]  /*2a200*/  BRA `(.L_x_1852) ;  /* 0xffffff5000147947 */ /* 0x000fea000383ffff */
.L_x_1573:
[----:B------:R-:W-:Y:S01]  /*2a210*/  BSSY B1, `(.L_x_1853) ;  /* 0x0000008000017945 */ /* 0x000fe20003800000 */
[----:B------:R-:W-:Y:S01]  /*2a220*/  MOV R13, R2 ;  /* 0x00000002000d7202 */ /* 0x000fe20000000f00 */
[----:B------:R-:W-:Y:S02]  /*2a230*/  IMAD.MOV.U32 R12, RZ, RZ, 0x2 ;  /* 0x00000002ff0c7424 */ /* 0x000fe400078e00ff */
[----:B------:R-:W-:Y:S02]  /*2a240*/  IMAD.MOV.U32 R11, RZ, RZ, 0x181f ;  /* 0x0000181fff0b7424 */ /* 0x000fe400078e00ff */
[----:B----4-:R-:W-:-:S07]  /*2a250*/  IMAD.MOV.U32 R15, RZ, RZ, -0x1 ;  /* 0xffffffffff0f7424 */ /* 0x010fce00078e00ff */
[----:B0123--:R-:W-:Y:S05]  /*2a260*/  WARPSYNC.COLLECTIVE R15, `(.L_x_1854) ;  /* 0x000000000f087348 */ /* 0x00ffea0003c00000 */
[----:B---3--:R3:W4:Y:S02]  /*2a270*/  SHFL.IDX P6, R14, R13, R12, R11 ;  /* 0x0000000c0d0e7389 */ /* 0x00872400000c000b */
[----:B01234-:R-:W-:Y:S01]  /*2a280*/  ENDCOLLECTIVE ;  /* 0x000000000000791b */ /* 0x01ffe20003800000 */
.L_x_1854:
[----:B------:R-:W-:Y:S05]  /*2a290*/  BSYNC B1 ;  /* 0x0000000000017941 */ /* 0x000fea0003800000 */
.L_x_1853:
[----:B------:R-:W-:Y:S01]  /*2a2a0*/  IMAD.MOV.U32 R13, RZ, RZ, R0 ;  /* 0x000000ffff0d7224 */ /* 0x000fe200078e0000 */
[----:B------:R-:W-:Y:S01]  /*2a2b0*/  MOV R15, 0xffffffff ;  /* 0xffffffff000f7802 */ /* 0x000fe20000000f00 */
[----:B------:R-:W-:Y:S02]  /*2a2c0*/  IMAD.MOV.U32 R12, RZ, RZ, 0x2 ;  /* 0x00000002ff0c7424 */ /* 0x000fe400078e00ff */
[----:B------:R-:W-:Y:S02]  /*2a2d0*/  IMAD.MOV.U32 R11, RZ, RZ, 0x181f ;  /* 0x0000181fff0b7424 */ /* 0x000fe400078e00ff */
[----:B------:R-:W-:-:S07]  /*2a2e0*/  IMAD.MOV.U32 R3, RZ, RZ, R14 ;  /* 0x000000ffff037224 */ /* 0x000fce00078e000e */
[----:B------:R-:W-:Y:S05]  /*2a2f0*/  WARPSYNC.COLLECTIVE R15, `(.L_x_1855) ;  /* 0x000000000f087348 */ /* 0x000fea0003c00000 */
[----:B------:R0:W1:Y:S02]  /*2a300*/  SHFL.IDX P6, R14, R13, R12, R11 ;  /* 0x0000000c0d0e7389 */ /* 0x00006400000c000b */
[----:B01----:R-:W-:Y:S01]  /*2a310*/  ENDCOLLECTIVE ;  /* 0x000000000000791b */ /* 0x003fe20003800000 */
.L_x_1855:
[----:B------:R-:W-:Y:S05]  /*2a320*/  BRA `(.L_x_1856) ;  /* 0xffffff5000347947 */ /* 0x000fea000383ffff */
.L_x_1576:
[----:B------:R-:W-:Y:S01]  /*2a330*/  BSSY B1, `(.L_x_1857) ;  /* 0x0000008000017945 */ /* 0x000fe20003800000 */
[----:B------:R-:W-:Y:S02]  /*2a340*/  IMAD.MOV.U32 R13, RZ, RZ, R2 ;  /* 0x000000ffff0d7224 */ /* 0x000fe400078e0002 */
[----:B------:R-:W-:Y:S02]  /*2a350*/  IMAD.MOV.U32 R12, RZ, RZ, 0x3 ;  /* 0x00000003ff0c7424 */ /* 0x000fe400078e00ff */
[----:B------:R-:W-:Y:S02]  /*2a360*/  IMAD.MOV.U32 R11, RZ, RZ, 0x181f ;  /* 0x0000181fff0b7424 */ /* 0x000fe400078e00ff */
[----:B0-----:R-:W-:-:S07]  /*2a370*/  IMAD.MOV.U32 R15, RZ, RZ, -0x1 ;  /* 0xffffffffff0f7424 */ /* 0x001fce00078e00ff */
[----:B-1234-:R-:W-:Y:S05]  /*2a380*/  WARPSYNC.COLLECTIVE R15, `(.L_x_1858) ;  /* 0x000000000f087348 */ /* 0x01efea0003c00000 */
[----:B----4-:R0:W4:Y:S02]  /*2a390*/  SHFL.IDX P6, R14, R13, R12, R11 ;  /* 0x0000000c0d0e7389 */ /* 0x01012400000c000b */
[----:B01234-:R-:W-:Y:S01]  /*2a3a0*/  ENDCOLLECTIVE ;  /* 0x000000000000791b */ /* 0x01ffe20003800000 */
.L_x_1858:
[----:B------:R-:W-:Y:S05]  /*2a3b0*/  BSYNC B1 ;  /* 0x0000000000017941 */ /* 0x000fea0003800000 */
.L_x_1857:
        /* <DEDUP_REMOVED lines=8> */
.L_x_1859:
[----:B------:R-:W-:Y:S05]  /*2a440*/  BRA `(.L_x_1860) ;  /* 0xffffff5000547947 */ /* 0x000fea000383ffff */
.L_x_1601:
[----:B------:R-:W1:Y:S01]  /*2a450*/  S2R R5, SR_TID.X ;  /* 0x0000000000057919 */ /* 0x000e620000002100 */
[----:B------:R-:W-:Y:S01]  /*2a460*/  BSSY B1, `(.L_x_1861) ;  /* 0x000000a000017945 */ /* 0x000fe20003800000 */
[----:B------:R-:W-:Y:S02]  /*2a470*/  IMAD.MOV.U32 R12, RZ, RZ, RZ ;  /* 0x000000ffff0c7224 */ /* 0x000fe400078e00ff */
[----:B0-----:R-:W-:Y:S02]  /*2a480*/  IMAD.MOV.U32 R11, RZ, RZ, 0x1f ;  /* 0x0000001fff0b7424 */ /* 0x001fe400078e00ff */
[----:B------:R-:W-:Y:S01]  /*2a490*/  IMAD.MOV.U32 R15, RZ, RZ, -0x1 ;  /* 0xffffffffff0f7424 */ /* 0x000fe200078e00ff */
[----:B-1----:R-:W-:-:S04]  /*2a4a0*/  SHF.R.U32.HI R5, RZ, 0x5, R5 ;  /* 0x00000005ff057819 */ /* 0x002fc80000011605 */
[----:B------:R-:W-:-:S05]  /*2a4b0*/  LOP3.LUT R5, R5, 0x3, RZ, 0xc0, !PT ;  /* 0x0000000305057812 */ /* 0x000fca00078ec0ff */
[----:B------:R-:W-:-:S07]  /*2a4c0*/  IMAD.MOV.U32 R13, RZ, RZ, R5 ;  /* 0x000000ffff0d7224 */ /* 0x000fce00078e0005 */
[----:B------:R-:W-:Y:S05]  /*2a4d0*/  WARPSYNC.COLLECTIVE R15, `(.L_x_1862) ;  /* 0x000000000f087348 */ /* 0x000fea0003c00000 */
[----:B------:R0:W1:Y:S02]  /*2a4e0*/  SHFL.IDX P6, R14, R13, R12, R11 ;  /* 0x0000000c0d0e7389 */ /* 0x00006400000c000b */
[----:B01----:R-:W-:Y:S01]  /*2a4f0*/  ENDCOLLECTIVE ;  /* 0x000000000000791b */ /* 0x003fe20003800000 */
.L_x_1862:
[----:B------:R-:W-:Y:S05]  /*2a500*/  BSYNC B1 ;  /* 0x0000000000017941 */ /* 0x000fea0003800000 */
.L_x_1861:
[----:B------:R-:W-:Y:S05]  /*2a510*/  BRA `(.L_x_1863) ;  /* 0xffffff6800f47947 */ /* 0x000fea000383ffff */
.L_x_1603:
[----:B------:R-:W-:Y:S01]  /*2a520*/  BSSY B1, `(.L_x_1864) ;  /* 0x0000006000017945 */ /* 0x000fe20003800000 */
[----:B------:R-:W-:-:S07]  /*2a530*/  IMAD.MOV.U32 R15, RZ, RZ, -0x1 ;  /* 0xffffffffff0f7424 */ /* 0x000fce00078e00ff */
[----:B01----:R-:W-:Y:S05]  /*2a540*/  WARPSYNC.COLLECTIVE R15, `(.L_x_1865) ;  /* 0x000000000f0c7348 */ /* 0x003fea0003c00000 */
[----:B------:R-:W-:Y:S02]  /*2a550*/  ELECT P6, UR62, PT ;  /* 0x00000000003e782f */ /* 0x000fe400038c0000 */
[----:B------:R-:W-:Y:S01]  /*2a560*/  MOV R14, UR62 ;  /* 0x0000003e000e7c02 */ /* 0x000fe20008000f00 */
[----:B01----:R-:W-:Y:S10]  /*2a570*/  ENDCOLLECTIVE ;  /* 0x000000000000791b */ /* 0x003ff40003800000 */
.L_x_1865:
[----:B------:R-:W-:Y:S05]  /*2a580*/  BSYNC B1 ;  /* 0x0000000000017941 */ /* 0x000fea0003800000 */
.L_x_1864:
[----:B------:R-:W-:Y:S05]  /*2a590*/  BRA `(.L_x_1602) ;  /* 0xffffff6800ec7947 */ /* 0x000fea000383ffff */
.L_x_1605:
[----:B-1----:R-:W2:Y:S02]  /*2a5a0*/  LDL R5, [R1] ;  /* 0x0000000001057983 */ /* 0x002ea40000100800 */
[----:B--2---:R1:W2:Y:S02]  /*2a5b0*/  SYNCS.PHASECHK.TRANS64.TRYWAIT P0, [R5+URZ+0x28420], R4 ;  /* 0x02842004050075a7 */ /* 0x0042a4000800017f */
[----:B--2---:R-:W-:Y:S05]  /*2a5c0*/  @!P0 NANOSLEEP.SYNCS 0x989680 ;  /* 0x009896800000895d */ /* 0x004fea0003900000 */
[----:B------:R-:W2:Y:S02]  /*2a5d0*/  @!P0 SYNCS.PHASECHK.TRANS64 P0, [R5+URZ+0x28420], R4 ;  /* 0x02842004050085a7 */ /* 0x000ea4000800007f */
[----:B--2---:R-:W-:Y:S05]  /*2a5e0*/  @!P0 BRA `(.L_x_1605) ;  /* 0xfffffffc00ec8947 */ /* 0x004fea000383ffff */
[----:B------:R-:W-:Y:S05]  /*2a5f0*/  BRA `(.L_x_1866) ;  /* 0xffffff6800fc7947 */ /* 0x000fea000383ffff */
.L_x_1609:
[----:B-1----:R1:W2:Y:S02]  /*2a600*/  SYNCS.PHASECHK.TRANS64.TRYWAIT P0, [R7+URZ+0x284a0], R10 ;  /* 0x0284a00a070075a7 */ /* 0x0022a4000800017f */
[----:B--2---:R-:W-:Y:S05]  /*2a610*/  @!P0 NANOSLEEP.SYNCS 0x989680 ;  /* 0x009896800000895d */ /* 0x004fea0003900000 */
[----:B------:R-:W2:Y:S02]  /*2a620*/  @!P0 SYNCS.PHASECHK.TRANS64 P0, [R7+URZ+0x284a0], R10 ;  /* 0x0284a00a070085a7 */ /* 0x000ea4000800007f */
[----:B--2---:R-:W-:Y:S05]  /*2a630*/  @!P0 BRA `(.L_x_1609) ;  /* 0xfffffffc00f08947 */ /* 0x004fea000383ffff */
[----:B------:R-:W-:Y:S05]  /*2a640*/  BRA `(.L_x_1867) ;  /* 0xffffff6c00247947 */ /* 0x000fea000383ffff */
.L_x_1615:
[----:B--2---:R2:W3:Y:S02]  /*2a650*/  SYNCS.PHASECHK.TRANS64.TRYWAIT P0, [R7+URZ+0x284c0], R10 ;  /* 0x0284c00a070075a7 */ /* 0x0044e4000800017f */
[----:B---3--:R-:W-:Y:S05]  /*2a660*/  @!P0 NANOSLEEP.SYNCS 0x989680 ;  /* 0x009896800000895d */ /* 0x008fea0003900000 */
[----:B------:R-:W3:Y:S02]  /*2a670*/  @!P0 SYNCS.PHASECHK.TRANS64 P0, [R7+URZ+0x284c0], R10 ;  /* 0x0284c00a070085a7 */ /* 0x000ee4000800007f */
[----:B---3--:R-:W-:Y:S05]  /*2a680*/  @!P0 BRA `(.L_x_1615) ;  /* 0xfffffffc00f08947 */ /* 0x008fea000383ffff */
[----:B------:R-:W-:Y:S05]  /*2a690*/  BRA `(.L_x_1868) ;  /* 0xffffff6c00e87947 */ /* 0x000fea000383ffff */
.L_x_1623:
[----:B-1----:R1:W2:Y:S02]  /*2a6a0*/  SYNCS.PHASECHK.TRANS64.TRYWAIT P1, [R8+URZ+0x284a0], R7 ;  /* 0x0284a007080075a7 */ /* 0x0022a4000802017f */
[----:B--2---:R-:W-:Y:S05]  /*2a6b0*/  @!P1 NANOSLEEP.SYNCS 0x989680 ;  /* 0x009896800000995d */ /* 0x004fea0003900000 */
[----:B------:R-:W2:Y:S02]  /*2a6c0*/  @!P1 SYNCS.PHASECHK.TRANS64 P1, [R8+URZ+0x284a0], R7 ;  /* 0x0284a007080095a7 */ /* 0x000ea4000802007f */
[----:B--2---:R-:W-:Y:S05]  /*2a6d0*/  @!P1 BRA `(.L_x_1623) ;  /* 0xfffffffc00f09947 */ /* 0x004fea000383ffff */
[----:B------:R-:W-:Y:S05]  /*2a6e0*/  BRA `(.L_x_1869) ;  /* 0xffffff7000fc7947 */ /* 0x000fea000383ffff */
.L_x_1629:
[----:B--2---:R2:W3:Y:S02]  /*2a6f0*/  SYNCS.PHASECHK.TRANS64.TRYWAIT P1, [R8+URZ+0x284c0], R7 ;  /* 0x0284c007080075a7 */ /* 0x0044e4000802017f */
[----:B---3--:R-:W-:Y:S05]  /*2a700*/  @!P1 NANOSLEEP.SYNCS 0x989680 ;  /* 0x009896800000995d */ /* 0x008fea0003900000 */
[----:B------:R-:W3:Y:S02]  /*2a710*/  @!P1 SYNCS.PHASECHK.TRANS64 P1, [R8+URZ+0x284c0], R7 ;  /* 0x0284c007080095a7 */ /* 0x000ee4000802007f */
[----:B---3--:R-:W-:Y:S05]  /*2a720*/  @!P1 BRA `(.L_x_1629) ;  /* 0xfffffffc00f09947 */ /* 0x008fea000383ffff */
[----:B------:R-:W-:Y:S05]  /*2a730*/  BRA `(.L_x_1870) ;  /* 0xffffff7400bc7947 */ /* 0x000fea000383ffff */
.L_x_1653:
[----:B------:R-:W1:Y:S01]  /*2a740*/  S2R R0, SR_TID.X ;  /* 0x0000000000007919 */ /* 0x000e620000002100 */
[----:B------:R-:W-:Y:S01]  /*2a750*/  BSSY B0, `(.L_x_1871) ;  /* 0x000000a000007945 */ /* 0x000fe20003800000 */
[----:B------:R-:W-:Y:S01]  /*2a760*/  MOV R12, RZ ;  /* 0x000000ff000c7202 */ /* 0x000fe20000000f00 */
[----:B0-----:R-:W-:Y:S02]  /*2a770*/  IMAD.MOV.U32 R11, RZ, RZ, 0x1f ;  /* 0x0000001fff0b7424 */ /* 0x001fe400078e00ff */
[----:B------:R-:W-:Y:S01]  /*2a780*/  IMAD.MOV.U32 R15, RZ, RZ, -0x1 ;  /* 0xffffffffff0f7424 */ /* 0x000fe200078e00ff */
[----:B-1----:R-:W-:-:S04]  /*2a790*/  SHF.R.U32.HI R0, RZ, 0x5, R0 ;  /* 0x00000005ff007819 */ /* 0x002fc80000011600 */
[----:B------:R-:W-:-:S05]  /*2a7a0*/  LOP3.LUT R0, R0, 0x3, RZ, 0xc0, !PT ;  /* 0x0000000300007812 */ /* 0x000fca00078ec0ff */
[----:B------:R-:W-:-:S07]  /*2a7b0*/  IMAD.MOV.U32 R13, RZ, RZ, R0 ;  /* 0x000000ffff0d7224 */ /* 0x000fce00078e0000 */
[----:B--2---:R-:W-:Y:S05]  /*2a7c0*/  WARPSYNC.COLLECTIVE R15, `(.L_x_1872) ;  /* 0x000000000f087348 */ /* 0x004fea0003c00000 */
[----:B------:R0:W1:Y:S02]  /*2a7d0*/  SHFL.IDX P6, R14, R13, R12, R11 ;  /* 0x0000000c0d0e7389 */ /* 0x00006400000c000b */
[----:B012---:R-:W-:Y:S01]  /*2a7e0*/  ENDCOLLECTIVE ;  /* 0x000000000000791b */ /* 0x007fe20003800000 */
.L_x_1872:
[----:B------:R-:W-:Y:S05]  /*2a7f0*/  BSYNC B0 ;  /* 0x0000000000007941 */ /* 0x000fea0003800000 */
.L_x_1871:
[----:B------:R-:W-:Y:S05]  /*2a800*/  BRA `(.L_x_1873) ;  /* 0xffffff8400987947 */ /* 0x000fea000383ffff */
.L_x_1655:
[----:B------:R-:W-:Y:S01]  /*2a810*/  BSSY B0, `(.L_x_1874) ;  /* 0x0000006000007945 */ /* 0x000fe20003800000 */
[----:B------:R-:W-:-:S07]  /*2a820*/  IMAD.MOV.U32 R15, RZ, RZ, -0x1 ;  /* 0xffffffffff0f7424 */ /* 0x000fce00078e00ff */
[----:B012---:R-:W-:Y:S05]  /*2a830*/  WARPSYNC.COLLECTIVE R15, `(.L_x_1875) ;  /* 0x000000000f0c7348 */ /* 0x007fea0003c00000 */
[----:B------:R-:W-:Y:S02]  /*2a840*/  ELECT P6, UR62, PT ;  /* 0x00000000003e782f */ /* 0x000fe400038c0000 */
[----:B------:R-:W-:Y:S01]  /*2a850*/  MOV R14, UR62 ;  /* 0x0000003e000e7c02 */ /* 0x000fe20008000f00 */
[----:B012---:R-:W-:Y:S10]  /*2a860*/  ENDCOLLECTIVE ;  /* 0x000000000000791b */ /* 0x007ff40003800000 */
.L_x_1875:
[----:B------:R-:W-:Y:S05]  /*2a870*/  BSYNC B0 ;  /* 0x0000000000007941 */ /* 0x000fea0003800000 */
.L_x_1874:
[----:B------:R-:W-:Y:S05]  /*2a880*/  BRA `(.L_x_1876) ;  /* 0xffffff8400a07947 */ /* 0x000fea000383ffff */
.L_x_1657:
[----:B-1----:R1:W2:Y:S02]  /*2a890*/  SYNCS.PHASECHK.TRANS64.TRYWAIT P0, [R0+URZ+0x28480], R3 ;  /* 0x02848003000075a7 */ /* 0x0022a4000800017f */
[----:B--2---:R-:W-:Y:S05]  /*2a8a0*/  @!P0 NANOSLEEP.SYNCS 0x989680 ;  /* 0x009896800000895d */ /* 0x004fea0003900000 */
[----:B------:R-:W2:Y:S02]  /*2a8b0*/  @!P0 SYNCS.PHASECHK.TRANS64 P0, [R0+URZ+0x28480], R3 ;  /* 0x02848003000085a7 */ /* 0x000ea4000800007f */
[----:B--2---:R-:W-:Y:S05]  /*2a8c0*/  @!P0 BRA `(.L_x_1657) ;  /* 0xfffffffc00f08947 */ /* 0x004fea000383ffff */
[----:B------:R-:W-:Y:S05]  /*2a8d0*/  BRA `(.L_x_1877) ;  /* 0xffffff8800147947 */ /* 0x000fea000383ffff */
.L_x_1659:
[----:B--2---:R2:W3:Y:S02]  /*2a8e0*/  SYNCS.PHASECHK.TRANS64.TRYWAIT P0, [R0+URZ+0x28440], R3 ;  /* 0x02844003000075a7 */ /* 0x0044e4000800017f */
[----:B---3--:R-:W-:Y:S05]  /*2a8f0*/  @!P0 NANOSLEEP.SYNCS 0x989680 ;  /* 0x009896800000895d */ /* 0x008fea0003900000 */
[----:B------:R-:W3:Y:S02]  /*2a900*/  @!P0 SYNCS.PHASECHK.TRANS64 P0, [R0+URZ+0x28440], R3 ;  /* 0x02844003000085a7 */ /* 0x000ee4000800007f */
[----:B---3--:R-:W-:Y:S05]  /*2a910*/  @!P0 BRA `(.L_x_1659) ;  /* 0xfffffffc00f08947 */ /* 0x008fea000383ffff */
[----:B------:R-:W-:Y:S05]  /*2a920*/  BRA `(.L_x_1878) ;  /* 0xffffff8800847947 */ /* 0x000fea000383ffff */
.L_x_1663:
[----:B------:R-:W2:Y:S01]  /*2a930*/  LDL.LU R11, [R1+0x40] ;  /* 0x00004000010b7983 */ /* 0x000ea20000300800 */
[----:B------:R-:W-:Y:S01]  /*2a940*/  IMAD.MOV.U32 R13, RZ, RZ, R3 ;  /* 0x000000ffff0d7224 */ /* 0x000fe200078e0003 */
[----:B------:R-:W-:Y:S01]  /*2a950*/  LOP3.LUT R5, R5, 0x7f, RZ, 0xc0, !PT ;  /* 0x0000007f05057812 */ /* 0x000fe200078ec0ff */
[----:B------:R-:W-:Y:S02]  /*2a960*/  IMAD.MOV.U32 R12, RZ, RZ, RZ ;  /* 0x000000ffff0c7224 */ /* 0x000fe400078e00ff */
[----:B------:R-:W-:Y:S01]  /*2a970*/  IMAD.MOV.U32 R15, RZ, RZ, -0x1 ;  /* 0xffffffffff0f7424 */ /* 0x000fe200078e00ff */
[----:B------:R-:W-:-:S05]  /*2a980*/  SHF.R.U32.HI R5, RZ, 0x3, R5 ;  /* 0x00000003ff057819 */ /* 0x000fca0000011605 */
[----:B------:R-:W-:-:S04]  /*2a990*/  IMAD.IADD R0, R5, 0x1, R8 ;  /* 0x0000000105007824 */ /* 0x000fc800078e0208 */
[----:B------:R-:W-:Y:S02]  /*2a9a0*/  VIADD R5, R0, 0x10 ;  /* 0x0000001000057836 */ /* 0x000fe40000000000 */
[----:B--2---:R-:W-:Y:S02]  /*2a9b0*/  IMAD R2, R11, R7, RZ ;  /* 0x000000070b027224 */ /* 0x004fe400078e02ff */
[----:B------:R-:W-:-:S03]  /*2a9c0*/  IMAD.MOV.U32 R11, RZ, RZ, 0x181f ;  /* 0x0000181fff0b7424 */ /* 0x000fc600078e00ff */
[----:B------:R-:W-:-:S13]  /*2a9d0*/  ISETP.GE.AND P2, PT, R0, R2, PT ;  /* 0x000000020000720c */ /* 0x000fda0003f46270 */
[----:B-----5:R-:W-:Y:S05]  /*2a9e0*/  WARPSYNC.COLLECTIVE R15, `(.L_x_1879) ;  /* 0x000000000f087348 */ /* 0x020fea0003c00000 */
[----:B------:R0:W1:Y:S02]  /*2a9f0*/  SHFL.IDX P6, R14, R13, R12, R11 ;  /* 0x0000000c0d0e7389 */ /* 0x00006400000c000b */
[----:B01---5:R-:W-:Y:S01]  /*2aa00*/  ENDCOLLECTIVE ;  /* 0x000000000000791b */ /* 0x023fe20003800000 */
.L_x_1879:
[----:B------:R-:W-:Y:S01]  /*2aa10*/  IMAD.MOV.U32 R13, RZ, RZ, R4 ;  /* 0x000000ffff0d7224 */ /* 0x000fe200078e0004 */
[----:B------:R-:W-:-:S07]  /*2aa20*/  MOV R6, R14 ;  /* 0x0000000e00067202 */ /* 0x000fce0000000f00 */
[----:B------:R-:W-:Y:S05]  /*2aa30*/  WARPSYNC.COLLECTIVE R15, `(.L_x_1880) ;  /* 0x000000000f087348 */ /* 0x000fea0003c00000 */
[----:B------:R0:W1:Y:S02]  /*2aa40*/  SHFL.IDX P6, R14, R13, R12, R11 ;  /* 0x0000000c0d0e7389 */ /* 0x00006400000c000b */
[----:B01----:R-:W-:Y:S01]  /*2aa50*/  ENDCOLLECTIVE ;  /* 0x000000000000791b */ /* 0x003fe20003800000 */
.L_x_1880:
[----:B------:R-:W-:Y:S02]  /*2aa60*/  IMAD.MOV.U32 R13, RZ, RZ, R3 ;  /* 0x000000ffff0d7224 */ /* 0x000fe400078e0003 */
[----:B------:R-:W-:Y:S02]  /*2aa70*/  IMAD.MOV.U32 R12, RZ, RZ, 0x1 ;  /* 0x00000001ff0c7424 */ /* 0x000fe400078e00ff */
[----:B------:R-:W-:-:S07]  /*2aa80*/  IMAD.MOV.U32 R7, RZ, RZ, R14 ;  /* 0x000000ffff077224 */ /* 0x000fce00078e000e */
[----:B------:R-:W-:Y:S05]  /*2aa90*/  WARPSYNC.COLLECTIVE R15, `(.L_x_1881) ;  /* 0x000000000f087348 */ /* 0x000fea0003c00000 */
[----:B------:R0:W1:Y:S02]  /*2aaa0*/  SHFL.IDX P6, R14, R13, R12, R11 ;  /* 0x0000000c0d0e7389 */ /* 0x00006400000c000b */
[----:B01----:R-:W-:Y:S01]  /*2aab0*/  ENDCOLLECTIVE ;  /* 0x000000000000791b */ /* 0x003fe20003800000 */
.L_x_1881:
[----:B------:R-:W-:-:S05]  /*2aac0*/  @!P2 IADD3 R7, P3, R10, R7, RZ ;  /* 0x000000070a07a210 */ /* 0x000fca0007f7e0ff */
[----:B------:R-:W-:-:S05]  /*2aad0*/  @!P2 IMAD.X R6, RZ, RZ, R6, P3 ;  /* 0x000000ffff06a224 */ /* 0x000fca00018e0606 */
[----:B------:R-:W-:Y:S01]  /*2aae0*/  @!P2 LOP3.LUT R7, R7, R6, RZ, 0x3c, !PT ;  /* 0x000000060707a212 */ /* 0x000fe200078e3cff */
[----:B------:R-:W-:-:S03]  /*2aaf0*/  IMAD.MOV.U32 R13, RZ, RZ, R4 ;  /* 0x000000ffff0d7224 */ /* 0x000fc600078e0004 */
[----:B------:R-:W-:-:S04]  /*2ab00*/  @!P2 LOP3.LUT R6, R7, R6, RZ, 0x3c, !PT ;  /* 0x000000060706a212 */ /* 0x000fc800078e3cff */
[----:B------:R-:W-:Y:S02]  /*2ab10*/  @!P2 LOP3.LUT R7, R7, R6, RZ, 0x3c, !PT ;  /* 0x000000060707a212 */ /* 0x000fe400078e3cff */
[----:B------:R-:W-:-:S07]  /*2ab20*/  MOV R8, R14 ;  /* 0x0000000e00087202 */ /* 0x000fce0000000f00 */
[----:B------:R-:W-:Y:S05]  /*2ab30*/  WARPSYNC.COLLECTIVE R15, `(.L_x_1882) ;  /* 0x000000000f087348 */ /* 0x000fea0003c00000 */
[----:B------:R0:W1:Y:S02]  /*2ab40*/  SHFL.IDX P6, R14, R13, R12, R11 ;  /* 0x0000000c0d0e7389 */ /* 0x00006400000c000b */
[----:B01----:R-:W-:Y:S01]  /*2ab50*/  ENDCOLLECTIVE ;  /* 0x000000000000791b */ /* 0x003fe20003800000 */
.L_x_1882:
        /* <DEDUP_REMOVED lines=12> */
.L_x_1883:
[----:B------:R-:W-:Y:S01]  /*2ac20*/  @!P2 IADD3 R7, P3, R10, R5, RZ ;  /* 0x000000050a07a210 */ /* 0x000fe20007f7e0ff */
[----:B------:R-:W-:-:S04]  /*2ac30*/  VIADD R5, R0, 0x20 ;  /* 0x0000002000057836 */ /* 0x000fc80000000000 */
[----:B------:R-:W-:-:S05]  /*2ac40*/  @!P2 IMAD.X R6, RZ, RZ, R8, P3 ;  /* 0x000000ffff06a224 */ /* 0x000fca00018e0608 */
[----:B------:R-:W-:Y:S02]  /*2ac50*/  @!P2 LOP3.LUT R7, R7, R6, RZ, 0x3c, !PT ;  /* 0x000000060707a212 */ /* 0x000fe400078e3cff */
[----:B------:R-:W-:Y:S02]  /*2ac60*/  MOV R13, R4 ;  /* 0x00000004000d7202 */ /* 0x000fe40000000f00 */
[----:B------:R-:W-:-:S04]  /*2ac70*/  @!P2 LOP3.LUT R6, R7, R6, RZ, 0x3c, !PT ;  /* 0x000000060706a212 */ /* 0x000fc800078e3cff */
[----:B------:R-:W-:-:S05]  /*2ac80*/  @!P2 LOP3.LUT R7, R7, R6, RZ, 0x3c, !PT ;  /* 0x000000060707a212 */ /* 0x000fca00078e3cff */
[----:B------:R-:W-:Y:S01]  /*2ac90*/  @!PT LDS RZ, [RZ] ;  /* 0x00000000fffff984 */ /* 0x000fe20000000800 */
[----:B------:R-:W-:Y:S01]  /*2aca0*/  @!PT LDS RZ, [RZ] ;  /* 0x00000000fffff984 */ /* 0x000fe20000000800 */
[----:B------:R-:W-:Y:S01]  /*2acb0*/  @!PT LDS RZ, [RZ] ;  /* 0x00000000fffff984 */ /* 0x000fe20000000800 */
[----:B------:R-:W-:Y:S04]  /*2acc0*/  @!P2 LDGSTS.E.BYPASS.LTC128B.128 [R9+0x18800], desc[UR46][R6.64], !P0 ;  /* 0x188000000609afae */ /* 0x000fe8000c101d6e */
[----:B------:R0:W-:Y:S01]  /*2acd0*/  @!P2 LDGSTS.E.BYPASS.LTC128B.128 [R9+0x1c800], desc[UR46][R6.64+0x80], !P1 ;  /* 0x1c8000800609afae */ /* 0x0001e2000c901d6e */
[----:B------:R-:W-:Y:S01]  /*2ace0*/  ISETP.GE.AND P2, PT, R5, R2, PT ;  /* 0x000000020500720c */ /* 0x000fe20003f46270 */
[----:B0-----:R-:W-:-:S12]  /*2acf0*/  IMAD.MOV.U32 R6, RZ, RZ, R14 ;  /* 0x000000ffff067224 */ /* 0x001fd800078e000e */
[----:B------:R-:W-:Y:S05]  /*2ad00*/  WARPSYNC.COLLECTIVE R15, `(.L_x_1884) ;  /* 0x000000000f087348 */ /* 0x000fea0003c00000 */
[----:B------:R0:W1:Y:S02]  /*2ad10*/  SHFL.IDX P6, R14, R13, R12, R11 ;  /* 0x0000000c0d0e7389 */ /* 0x00006400000c000b */
[----:B01----:R-:W-:Y:S01]  /*2ad20*/  ENDCOLLECTIVE ;  /* 0x000000000000791b */ /* 0x003fe20003800000 */
.L_x_1884:
[----:B------:R-:W-:Y:S02]  /*2ad30*/  IMAD.MOV.U32 R13, RZ, RZ, R3 ;  /* 0x000000ffff0d7224 */ /* 0x000fe400078e0003 */
[----:B------:R-:W-:Y:S02]  /*2ad40*/  IMAD.MOV.U32 R12, RZ, RZ, 0x3 ;  /* 0x00000003ff0c7424 */ /* 0x000fe400078e00ff */
[----:B------:R-:W-:-:S07]  /*2ad50*/  IMAD.MOV.U32 R5, RZ, RZ, R14 ;  /* 0x000000ffff057224 */ /* 0x000fce00078e000e */
[----:B------:R-:W-:Y:S05]  /*2ad60*/  WARPSYNC.COLLECTIVE R15, `(.L_x_1885) ;  /* 0x000000000f087348 */ /* 0x000fea0003c00000 */
[----:B------:R0:W1:Y:S02]  /*2ad70*/  SHFL.IDX P6, R14, R13, R12, R11 ;  /* 0x0000000c0d0e7389 */ /* 0x00006400000c000b */
[----:B01----:R-:W-:Y:S01]  /*2ad80*/  ENDCOLLECTIVE ;  /* 0x000000000000791b */ /* 0x003fe20003800000 */
.L_x_1885:
[----:B------:R-:W-:-:S05]  /*2ad90*/  @!P2 IADD3 R5, P3, R10, R5, RZ ;  /* 0x000000050a05a210 */ /* 0x000fca0007f7e0ff */
[----:B------:R-:W-:-:S04]  /*2ada0*/  @!P2 IMAD.X R6, RZ, RZ, R6, P3 ;  /* 0x000000ffff06a224 */ /* 0x000fc800018e0606 */
[----:B------:R-:W-:Y:S02]  /*2adb0*/  @!P2 IMAD.MOV.U32 R7, RZ, RZ, R6 ;  /* 0x000000ffff07a224 */ /* 0x000fe400078e0006 */
[----:B------:R-:W-:Y:S02]  /*2adc0*/  @!P2 IMAD.MOV.U32 R6, RZ, RZ, R5 ;  /* 0x000000ffff06a224 */ /* 0x000fe400078e0005 */
[----:B------:R-:W-:Y:S02]  /*2add0*/  IMAD.MOV.U32 R13, RZ, RZ, R4 ;  /* 0x000000ffff0d7224 */ /* 0x000fe400078e0004 */
[----:B------:R-:W-:Y:S01]  /*2ade0*/  VIADD R5, R0, 0x30 ;  /* 0x0000003000057836 */ /* 0x000fe20000000000 */
[----:B------:R-:W-:Y:S01]  /*2adf0*/  @!PT LDS RZ, [RZ] ;  /* 0x00000000fffff984 */ /* 0x000fe20000000800 */
[----:B------:R-:W-:Y:S01]  /*2ae00*/  @!PT LDS RZ, [RZ] ;  /* 0x00000000fffff984 */ /* 0x000fe20000000800 */
[----:B------:R-:W-:Y:S01]  /*2ae10*/  @!PT LDS RZ, [RZ] ;  /* 0x00000000fffff984 */ /* 0x000fe20000000800 */
[----:B------:R-:W-:Y:S04]  /*2ae20*/  @!P2 LDGSTS.E.BYPASS.LTC128B.128 [R9+0x19000], desc[UR46][R6.64], !P0 ;  /* 0x190000000609afae */ /* 0x000fe8000c101d6e */
[----:B------:R0:W-:Y:S01]  /*2ae30*/  @!P2 LDGSTS.E.BYPASS.LTC128B.128 [R9+0x1d000], desc[UR46][R6.64+0x80], !P1 ;  /* 0x1d0000800609afae */ /* 0x0001e2000c901d6e */
[----:B------:R-:W-:-:S02]  /*2ae40*/  ISETP.GE.AND P2, PT, R5, R2, PT ;  /* 0x000000020500720c */ /* 0x000fc40003f46270 */
[----:B0-----:R-:W-:-:S11]  /*2ae50*/  MOV R6, R14 ;  /* 0x0000000e00067202 */ /* 0x001fd60000000f00 */
[----:B------:R-:W-:Y:S05]  /*2ae60*/  WARPSYNC.COLLECTIVE R15, `(.L_x_1886) ;  /* 0x000000000f087348 */ /* 0x000fea0003c00000 */
[----:B------:R0:W1:Y:S02]  /*2ae70*/  SHFL.IDX P6, R14, R13, R12, R11 ;  /* 0x0000000c0d0e7389 */ /* 0x00006400000c000b */
[----:B01----:R-:W-:Y:S01]  /*2ae80*/  ENDCOLLECTIVE ;  /* 0x000000000000791b */ /* 0x003fe20003800000 */
.L_x_1886:
[----:B------:R-:W-:Y:S01]  /*2ae90*/  IMAD.MOV.U32 R13, RZ, RZ, R3 ;  /* 0x000000ffff0d7224 */ /* 0x000fe200078e0003 */
[----:B------:R-:W-:Y:S01]  /*2aea0*/  MOV R12, 0x4 ;  /* 0x00000004000c7802 */ /* 0x000fe20000000f00 */
[----:B------:R-:W-:-:S07]  /*2aeb0*/  IMAD.MOV.U32 R5, RZ, RZ, R14 ;  /* 0x000000ffff057224 */ /* 0x000fce00078e000e */
[----:B------:R-:W-:Y:S05]  /*2aec0*/  WARPSYNC.COLLECTIVE R15, `(.L_x_1887) ;  /* 0x000000000f087348 */ /* 0x000fea0003c00000 */
[----:B------:R0:W1:Y:S02]  /*2aed0*/  SHFL.IDX P6, R14, R13, R12, R11 ;  /* 0x0000000c0d0e7389 */ /* 0x00006400000c000b */
[----:B01----:R-:W-:Y:S01]  /*2aee0*/  ENDCOLLECTIVE ;  /* 0x000000000000791b */ /* 0x003fe20003800000 */
.L_x_1887:
        /* <DEDUP_REMOVED lines=16> */
.L_x_1888:
[----:B------:R-:W-:Y:S01]  /*2aff0*/  MOV R13, R3 ;  /* 0x00000003000d7202 */ /* 0x000fe20000000f00 */
[----:B------:R-:W-:Y:S02]  /*2b000*/  IMAD.MOV.U32 R12, RZ, RZ, 0x5 ;  /* 0x00000005ff0c7424 */ /* 0x000fe400078e00ff */
[----:B------:R-:W-:-:S07]  /*2b010*/  IMAD.MOV.U32 R5, RZ, RZ, R14 ;  /* 0x000000ffff057224 */ /* 0x000fce00078e000e */
[----:B------:R-:W-:Y:S05]  /*2b020*/  WARPSYNC.COLLECTIVE R15, `(.L_x_1889) ;  /* 0x000000000f087348 */ /* 0x000fea0003c00000 */
[----:B------:R0:W1:Y:S02]  /*2b030*/  SHFL.IDX P6, R14, R13, R12, R11 ;  /* 0x0000000c0d0e7389 */ /* 0x00006400000c000b */
[----:B01----:R-:W-:Y:S01]  /*2b040*/  ENDCOLLECTIVE ;  /* 0x000000000000791b */ /* 0x003fe20003800000 */
.L_x_1889:
        /* <DEDUP_REMOVED lines=16> */
.L_x_1890:
[----:B------:R-:W-:Y:S01]  /*2b150*/  MOV R13, R3 ;  /* 0x00000003000d7202 */ /* 0x000fe20000000f00 */
[----:B------:R-:W-:Y:S02]  /*2b160*/  IMAD.MOV.U32 R12, RZ, RZ, 0x6 ;  /* 0x00000006ff0c7424 */ /* 0x000fe400078e00ff */
[----:B------:R-:W-:-:S07]  /*2b170*/  IMAD.MOV.U32 R5, RZ, RZ, R14 ;  /* 0x000000ffff057224 */ /* 0x000fce00078e000e */
[----:B------:R-:W-:Y:S05]  /*2b180*/  WARPSYNC.COLLECTIVE R15, `(.L_x_1891) ;  /* 0x000000000f087348 */ /* 0x000fea0003c00000 */
[----:B------:R0:W1:Y:S02]  /*2b190*/  SHFL.IDX P6, R14, R13, R12, R11 ;  /* 0x0000000c0d0e7389 */ /* 0x00006400000c000b */
[----:B01----:R-:W-:Y:S01]  /*2b1a0*/  ENDCOLLECTIVE ;  /* 0x000000000000791b */ /* 0x003fe20003800000 */
.L_x_1891:
[----:B------:R-:W-:-:S05]  /*2b1b0*/  @!P2 IADD3 R5, P3, R10, R5, RZ ;  /* 0x000000050a05a210 */ /* 0x000fca0007f7e0ff */
[----:B------:R-:W-:-:S04]  /*2b1c0*/  @!P2 IMAD.X R6, RZ, RZ, R6, P3 ;  /* 0x000000ffff06a224 */ /* 0x000fc800018e0606 */
[----:B------:R-:W-:Y:S02]  /*2b1d0*/  @!P2 IMAD.MOV.U32 R7, RZ, RZ, R6 ;  /* 0x000000ffff07a224 */ /* 0x000fe400078e0006 */
[----:B------:R-:W-:Y:S02]  /*2b1e0*/  @!P2 IMAD.MOV.U32 R6, RZ, RZ, R5 ;  /* 0x000000ffff06a224 */ /* 0x000fe400078e0005 */
[----:B------:R-:W-:-:S03]  /*2b1f0*/  IMAD.MOV.U32 R13, RZ, RZ, R4 ;  /* 0x000000ffff0d7224 */ /* 0x000fc600078e0004 */
        /* <DEDUP_REMOVED lines=9> */
.L_x_1892:
        /* <DEDUP_REMOVED lines=8> */
.L_x_1893:
[----:B------:R-:W-:-:S05]  /*2b310*/  @!P2 IADD3 R5, P3, R10, R5, RZ ;  /* 0x000000050a05a210 */ /* 0x000fca0007f7e0ff */
[----:B------:R-:W-:-:S04]  /*2b320*/  @!P2 IMAD.X R6, RZ, RZ, R6, P3 ;  /* 0x000000ffff06a224 */ /* 0x000fc800018e0606 */
[----:B------:R-:W-:Y:S01]  /*2b330*/  @!P2 IMAD.MOV.U32 R7, RZ, RZ, R6 ;  /* 0x000000ffff07a224 */ /* 0x000fe200078e0006 */
[----:B------:R-:W-:Y:S01]  /*2b340*/  @!P2 MOV R6, R5 ;  /* 0x000000050006a202 */ /* 0x000fe20000000f00 */
[----:B------:R-:W-:-:S04]  /*2b350*/  IMAD.MOV.U32 R13, RZ, RZ, R4 ;  /* 0x000000ffff0d7224 */ /* 0x000fc800078e0004 */
        /* <DEDUP_REMOVED lines=9> */
.L_x_1894:
[----:B------:R-:W-:Y:S01]  /*2b3f0*/  IMAD.MOV.U32 R3, RZ, RZ, R14 ;  /* 0x000000ffff037224 */ /* 0x000fe200078e000e */
[----:B------:R-:W-:Y:S06]  /*2b400*/  BRA `(.L_x_1895) ;  /* 0xffffff8c00107947 */ /* 0x000fec000383ffff */
.L_x_1668:
[----:B--2---:R-:W2:Y:S02]  /*2b410*/  LDL R2, [R1] ;  /* 0x0000000001027983 */ /* 0x004ea40000100800 */
[----:B--2---:R2:W3:Y:S02]  /*2b420*/  SYNCS.PHASECHK.TRANS64.TRYWAIT P0, [R2+URZ+0x28420], R0 ;  /* 0x02842000020075a7 */ /* 0x0044e4000800017f */
[----:B---3--:R-:W-:Y:S05]  /*2b430*/  @!P0 NANOSLEEP.SYNCS 0x989680 ;  /* 0x009896800000895d */ /* 0x008fea0003900000 */
[----:B------:R-:W3:Y:S02]  /*2b440*/  @!P0 SYNCS.PHASECHK.TRANS64 P0, [R2+URZ+0x28420], R0 ;  /* 0x02842000020085a7 */ /* 0x000ee4000800007f */
[----:B---3--:R-:W-:Y:S05]  /*2b450*/  @!P0 BRA `(.L_x_1668) ;  /* 0xfffffffc00ec8947 */ /* 0x008fea000383ffff */
[----:B------:R-:W-:Y:S05]  /*2b460*/  BRA `(.L_x_1896) ;  /* 0xffffff8c00807947 */ /* 0x000fea000383ffff */
.L_x_1674:
[----:B0-----:R0:W4:Y:S02]  /*2b470*/  SYNCS.PHASECHK.TRANS64.TRYWAIT P0, [R4+URZ+0x28480], R3 ;  /* 0x02848003040075a7 */ /* 0x001124000800017f */
[----:B----4-:R-:W-:Y:S05]  /*2b480*/  @!P0 NANOSLEEP.SYNCS 0x989680 ;  /* 0x009896800000895d */ /* 0x010fea0003900000 */
[----:B------:R-:W4:Y:S02]  /*2b490*/  @!P0 SYNCS.PHASECHK.TRANS64 P0, [R4+URZ+0x28480], R3 ;  /* 0x02848003040085a7 */ /* 0x000f24000800007f */
[----:B----4-:R-:W-:Y:S05]  /*2b4a0*/  @!P0 BRA `(.L_x_1674) ;  /* 0xfffffffc00f08947 */ /* 0x010fea000383ffff */
[----:B------:R-:W-:Y:S05]  /*2b4b0*/  BRA `(.L_x_1897) ;  /* 0xffffff9000407947 */ /* 0x000fea000383ffff */
.L_x_1680:
[----:B-1----:R1:W3:Y:S02]  /*2b4c0*/  SYNCS.PHASECHK.TRANS64.TRYWAIT P0, [R4+URZ+0x28440], R3 ;  /* 0x02844003040075a7 */ /* 0x0022e4000800017f */
[----:B---3--:R-:W-:Y:S05]  /*2b4d0*/  @!P0 NANOSLEEP.SYNCS 0x989680 ;  /* 0x009896800000895d */ /* 0x008fea0003900000 */
[----:B------:R-:W3:Y:S02]  /*2b4e0*/  @!P0 SYNCS.PHASECHK.TRANS64 P0, [R4+URZ+0x28440], R3 ;  /* 0x02844003040085a7 */ /* 0x000ee4000800007f */
[----:B---3--:R-:W-:Y:S05]  /*2b4f0*/  @!P0 BRA `(.L_x_1680) ;  /* 0xfffffffc00f08947 */ /* 0x008fea000383ffff */
[----:B------:R-:W-:Y:S05]  /*2b500*/  BRA `(.L_x_1898) ;  /* 0xffffff9400047947 */ /* 0x000fea000383ffff */
.L_x_1687:
[----:B----4-:R4:W0:Y:S02]  /*2b510*/  SYNCS.PHASECHK.TRANS64.TRYWAIT P0, [R20+URZ+0x28470], R2 ;  /* 0x02847002140075a7 */ /* 0x010824000800017f */
[----:B0-----:R-:W-:Y:S05]  /*2b520*/  @!P0 NANOSLEEP.SYNCS 0x989680 ;  /* 0x009896800000895d */ /* 0x001fea0003900000 */
[----:B------:R-:W0:Y:S02]  /*2b530*/  @!P0 SYNCS.PHASECHK.TRANS64 P0, [R20+URZ+0x28470], R2 ;  /* 0x02847002140085a7 */ /* 0x000e24000800007f */
[----:B0-----:R-:W-:Y:S05]  /*2b540*/  @!P0 BRA `(.L_x_1687) ;  /* 0xfffffffc00f08947 */ /* 0x001fea000383ffff */
[----:B------:R-:W-:Y:S05]  /*2b550*/  BRA `(.L_x_1899) ;  /* 0xffffff9400e07947 */ /* 0x000fea000383ffff */
.L_x_1689:
[----:B----4-:R4:W0:Y:S02]  /*2b560*/  SYNCS.PHASECHK.TRANS64.TRYWAIT P0, [R20+URZ+0x28460], R2 ;  /* 0x02846002140075a7 */ /* 0x010824000800017f */
[----:B0-----:R-:W-:Y:S05]  /*2b570*/  @!P0 NANOSLEEP.SYNCS 0x989680 ;  /* 0x009896800000895d */ /* 0x001fea0003900000 */
[----:B------:R-:W0:Y:S02]  /*2b580*/  @!P0 SYNCS.PHASECHK.TRANS64 P0, [R20+URZ+0x28460], R2 ;  /* 0x02846002140085a7 */ /* 0x000e24000800007f */
[----:B0-----:R-:W-:Y:S05]  /*2b590*/  @!P0 BRA `(.L_x_1689) ;  /* 0xfffffffc00f08947 */ /* 0x001fea000383ffff */
[----:B------:R-:W-:Y:S05]  /*2b5a0*/  BRA `(.L_x_1900) ;  /* 0xffffff9400e87947 */ /* 0x000fea000383ffff */
.L_x_1696:
[----:B---3--:R3:W4:Y:S02]  /*2b5b0*/  SYNCS.PHASECHK.TRANS64.TRYWAIT P1, [R17+URZ+0x28470], R0 ;  /* 0x02847000110075a7 */ /* 0x008724000802017f */
[----:B----4-:R-:W-:Y:S05]  /*2b5c0*/  @!P1 NANOSLEEP.SYNCS 0x989680 ;  /* 0x009896800000995d */ /* 0x010fea0003900000 */
[----:B------:R-:W4:Y:S02]  /*2b5d0*/  @!P1 SYNCS.PHASECHK.TRANS64 P1, [R17+URZ+0x28470], R0 ;  /* 0x02847000110095a7 */ /* 0x000f24000802007f */
[----:B----4-:R-:W-:Y:S05]  /*2b5e0*/  @!P1 BRA `(.L_x_1696) ;  /* 0xfffffffc00f09947 */ /* 0x010fea000383ffff */
[----:B------:R-:W-:Y:S05]  /*2b5f0*/  BRA `(.L_x_1901) ;  /* 0xffffff9c00a07947 */ /* 0x000fea000383ffff */
.L_x_1698:
[----:B---3--:R3:W4:Y:S02]  /*2b600*/  SYNCS.PHASECHK.TRANS64.TRYWAIT P1, [R17+URZ+0x28460], R0 ;  /* 0x02846000110075a7 */ /* 0x008724000802017f */
[----:B----4-:R-:W-:Y:S05]  /*2b610*/  @!P1 NANOSLEEP.SYNCS 0x989680 ;  /* 0x009896800000995d */ /* 0x010fea0003900000 */
[----:B------:R-:W4:Y:S02]  /*2b620*/  @!P1 SYNCS.PHASECHK.TRANS64 P1, [R17+URZ+0x28460], R0 ;  /* 0x02846000110095a7 */ /* 0x000f24000802007f */
[----:B----4-:R-:W-:Y:S05]  /*2b630*/  @!P1 BRA `(.L_x_1698) ;  /* 0xfffffffc00f09947 */ /* 0x010fea000383ffff */
[----:B------:R-:W-:Y:S05]  /*2b640*/  BRA `(.L_x_1902) ;  /* 0xffffff9c00a87947 */ /* 0x000fea000383ffff */
.L_x_1702:
[----:B------:R-:W-:Y:S01]  /*2b650*/  BSSY B0, `(.L_x_1903) ;  /* 0x0000008000007945 */ /* 0x000fe20003800000 */
[----:B------:R-:W-:Y:S01]  /*2b660*/  IMAD.MOV.U32 R13, RZ, RZ, R16 ;  /* 0x000000ffff0d7224 */ /* 0x000fe200078e0010 */
[----:B0-----:R-:W-:Y:S01]  /*2b670*/  MOV R11, 0x1f ;  /* 0x0000001f000b7802 */ /* 0x001fe20000000f00 */
[----:B------:R-:W-:Y:S02]  /*2b680*/  IMAD.MOV.U32 R12, RZ, RZ, RZ ;  /* 0x000000ffff0c7224 */ /* 0x000fe400078e00ff */
[----:B------:R-:W-:-:S07]  /*2b690*/  IMAD.MOV.U32 R15, RZ, RZ, -0x1 ;  /* 0xffffffffff0f7424 */ /* 0x000fce00078e00ff */
[----:B------:R-:W-:Y:S05]  /*2b6a0*/  WARPSYNC.COLLECTIVE R15, `(.L_x_1904) ;  /* 0x000000000f087348 */ /* 0x000fea0003c00000 */
[----:B------:R0:W1:Y:S02]  /*2b6b0*/  SHFL.IDX P6, R14, R13, R12, R11 ;  /* 0x0000000c0d0e7389 */ /* 0x00006400000c000b */
[----:B01----:R-:W-:Y:S01]  /*2b6c0*/  ENDCOLLECTIVE ;  /* 0x000000000000791b */ /* 0x003fe20003800000 */
.L_x_1904:
[----:B------:R-:W-:Y:S05]  /*2b6d0*/  BSYNC B0 ;  /* 0x0000000000007941 */ /* 0x000fea0003800000 */
.L_x_1903:
[----:B------:R-:W-:Y:S01]  /*2b6e0*/  IMAD.MOV.U32 R13, RZ, RZ, R16 ;  /* 0x000000ffff0d7224 */ /* 0x000fe200078e0010 */
[----:B------:R-:W-:Y:S01]  /*2b6f0*/  IADD3 R5, R19, R6, RZ ;  /* 0x0000000613057210 */ /* 0x000fe20007ffe0ff */
[----:B------:R-:W-:Y:S02]  /*2b700*/  IMAD.MOV.U32 R12, RZ, RZ, 0x1 ;  /* 0x00000001ff0c7424 */ /* 0x000fe400078e00ff */
[----:B------:R-:W-:Y:S02]  /*2b710*/  IMAD.MOV.U32 R11, RZ, RZ, 0x1f ;  /* 0x0000001fff0b7424 */ /* 0x000fe400078e00ff */
[----:B------:R-:W-:Y:S02]  /*2b720*/  IMAD.MOV.U32 R15, RZ, RZ, -0x1 ;  /* 0xffffffffff0f7424 */ /* 0x000fe400078e00ff */
[----:B------:R-:W-:-:S07]  /*2b730*/  IMAD.MOV.U32 R0, RZ, RZ, R14 ;  /* 0x000000ffff007224 */ /* 0x000fce00078e000e */
[----:B------:R-:W-:Y:S05]  /*2b740*/  WARPSYNC.COLLECTIVE R15, `(.L_x_1905) ;  /* 0x000000000f087348 */ /* 0x000fea0003c00000 */
[----:B------:R0:W1:Y:S02]  /*2b750*/  SHFL.IDX P6, R14, R13, R12, R11 ;  /* 0x0000000c0d0e7389 */ /* 0x00006400000c000b */
[----:B01----:R-:W-:Y:S01]  /*2b760*/  ENDCOLLECTIVE ;  /* 0x000000000000791b */ /* 0x003fe20003800000 */
.L_x_1905:
        /* <DEDUP_REMOVED lines=13> */
[----:B------:R-:W-:-:S03]  /*2b840*/  ISETP.NE.AND P1, PT, R6, RZ, PT ;  /* 0x000000ff0600720c */ /* 0x000fc60003f25270 */
[----:B------:R-:W-:-:S10]  /*2b850*/  IMAD.MOV.U32 R13, RZ, RZ, R2 ;  /* 0x000000ffff0d7224 */ /* 0x000fd400078e0002 */
[----:B------:R-:W-:Y:S05]  /*2b860*/  WARPSYNC.COLLECTIVE R15, `(.L_x_1906) ;  /* 0x000000000f087348 */ /* 0x000fea0003c00000 */
[----:B------:R0:W1:Y:S02]  /*2b870*/  SHFL.UP P6, R14, R13, R12, R11 ;  /* 0x0400000c0d0e7389 */ /* 0x00006400000c000b */
[----:B01----:R-:W-:Y:S01]  /*2b880*/  ENDCOLLECTIVE ;  /* 0x000000000000791b */ /* 0x003fe20003800000 */
.L_x_1906:
[----:B------:R-:W-:Y:S01]  /*2b890*/  MOV R12, 0x2 ;  /* 0x00000002000c7802 */ /* 0x000fe20000000f00 */
[----:B------:R-:W-:-:S05]  /*2b8a0*/  IMAD.MOV.U32 R3, RZ, RZ, R14 ;  /* 0x000000ffff037224 */ /* 0x000fca00078e000e */
[----:B------:R-:W-:-:S05]  /*2b8b0*/  SEL R3, R3, RZ, P1 ;  /* 0x000000ff03037207 */ /* 0x000fca0000800000 */
[----:B------:R-:W-:-:S04]  /*2b8c0*/  IMAD.IADD R3, R2, 0x1, R3 ;  /* 0x0000000102037824 */ /* 0x000fc800078e0203 */
[----:B------:R-:W-:-:S07]  /*2b8d0*/  IMAD.MOV.U32 R13, RZ, RZ, R3 ;  /* 0x000000ffff0d7224 */ /* 0x000fce00078e0003 */
[----:B------:R-:W-:Y:S05]  /*2b8e0*/  WARPSYNC.COLLECTIVE R15, `(.L_x_1907) ;  /* 0x000000000f087348 */ /* 0x000fea0003c00000 */
[----:B------:R0:W1:Y:S02]  /*2b8f0*/  SHFL.UP P6, R14, R13, R12, R11 ;  /* 0x0400000c0d0e7389 */ /* 0x00006400000c000b */
[----:B01----:R-:W-:Y:S01]  /*2b900*/  ENDCOLLECTIVE ;  /* 0x000000000000791b */ /* 0x003fe20003800000 */
.L_x_1907:
[----:B------:R-:W-:Y:S02]  /*2b910*/  IMAD.MOV.U32 R12, RZ, RZ, 0x4 ;  /* 0x00000004ff0c7424 */ /* 0x000fe400078e00ff */
[----:B------:R-:W-:-:S05]  /*2b920*/  IMAD.MOV.U32 R5, RZ, RZ, R14 ;  /* 0x000000ffff057224 */ /* 0x000fca00078e000e */
[----:B------:R-:W-:-:S05]  /*2b930*/  SEL R5, R5, RZ, P2 ;  /* 0x000000ff05057207 */ /* 0x000fca0001000000 */
[----:B------:R-:W-:-:S04]  /*2b940*/  IMAD.IADD R3, R3, 0x1, R5 ;  /* 0x0000000103037824 */ /* 0x000fc800078e0205 */
[----:B------:R-:W-:-:S07]  /*2b950*/  IMAD.MOV.U32 R13, RZ, RZ, R3 ;  /* 0x000000ffff0d7224 */ /* 0x000fce00078e0003 */
[----:B------:R-:W-:Y:S05]  /*2b960*/  WARPSYNC.COLLECTIVE R15, `(.L_x_1908) ;  /* 0x000000000f087348 */ /* 0x000fea0003c00000 */
[----:B------:R0:W1:Y:S02]  /*2b970*/  SHFL.UP P6, R14, R13, R12, R11 ;  /* 0x0400000c0d0e7389 */ /* 0x00006400000c000b */
[----:B01----:R-:W-:Y:S01]  /*2b980*/  ENDCOLLECTIVE ;  /* 0x000000000000791b */ /* 0x003fe20003800000 */
.L_x_1908:
        /* <DEDUP_REMOVED lines=8> */
.L_x_1909:
        /* <DEDUP_REMOVED lines=8> */
.L_x_1910:
[----:B------:R-:W-:Y:S01]  /*2ba90*/  MOV R12, 0x1f ;  /* 0x0000001f000c7802 */ /* 0x000fe20000000f00 */
[----:B------:R-:W-:Y:S02]  /*2baa0*/  IMAD.MOV.U32 R11, RZ, RZ, 0x1f ;  /* 0x0000001fff0b7424 */ /* 0x000fe400078e00ff */
[----:B------:R-:W-:-:S05]  /*2bab0*/  IMAD.MOV.U32 R5, RZ, RZ, R14 ;  /* 0x000000ffff057224 */ /* 0x000fca00078e000e */
[----:B------:R-:W-:-:S05]  /*2bac0*/  SEL R5, R5, RZ, P5 ;  /* 0x000000ff05057207 */ /* 0x000fca0002800000 */
[----:B------:R-:W-:-:S04]  /*2bad0*/  IMAD.IADD R5, R3, 0x1, R5 ;  /* 0x0000000103057824 */ /* 0x000fc800078e0205 */
[----:B------:R-:W-:-:S07]  /*2bae0*/  IMAD.MOV.U32 R13, RZ, RZ, R5 ;  /* 0x000000ffff0d7224 */ /* 0x000fce00078e0005 */
[----:B------:R-:W-:Y:S05]  /*2baf0*/  WARPSYNC.COLLECTIVE R15, `(.L_x_1911) ;  /* 0x000000000f087348 */ /* 0x000fea0003c00000 */
[----:B------:R0:W1:Y:S02]  /*2bb00*/  SHFL.IDX P6, R14, R13, R12, R11 ;  /* 0x0000000c0d0e7389 */ /* 0x00006400000c000b */
[----:B01----:R-:W-:Y:S01]  /*2bb10*/  ENDCOLLECTIVE ;  /* 0x000000000000791b */ /* 0x003fe20003800000 */
.L_x_1911:
[----:B------:R-:W-:Y:S01]  /*2bb20*/  IMAD.MOV.U32 R7, RZ, RZ, R14 ;  /* 0x000000ffff077224 */ /* 0x000fe200078e000e */
[----:B------:R-:W-:Y:S06]  /*2bb30*/  BRA `(.L_x_1912) ;  /* 0xffffffa0007c7947 */ /* 0x000fec000383ffff */
.L_x_1707:
[----:B------:R-:W-:Y:S01]  /*2bb40*/  BSSY B0, `(.L_x_1913) ;  /* 0x0000008000007945 */ /* 0x000fe20003800000 */
[----:B-----5:R-:W-:Y:S02]  /*2bb50*/  IMAD.MOV.U32 R13, RZ, RZ, R2 ;  /* 0x000000ffff0d7224 */ /* 0x020fe400078e0002 */
[----:B------:R-:W-:Y:S02]  /*2bb60*/  IMAD.MOV.U32 R12, RZ, RZ, 0x1 ;  /* 0x00000001ff0c7424 */ /* 0x000fe400078e00ff */
[----:B0-----:R-:W-:Y:S02]  /*2bb70*/  IMAD.MOV.U32 R11, RZ, RZ, RZ ;  /* 0x000000ffff0b7224 */ /* 0x001fe400078e00ff */
[----:B------:R-:W-:-:S07]  /*2bb80*/  IMAD.MOV.U32 R15, RZ, RZ, -0x1 ;  /* 0xffffffffff0f7424 */ /* 0x000fce00078e00ff */
[----:B-12---:R-:W-:Y:S05]  /*2bb90*/  WARPSYNC.COLLECTIVE R15, `(.L_x_1914) ;  /* 0x000000000f087348 */ /* 0x006fea0003c00000 */
[----:B------:R0:W3:Y:S02]  /*2bba0*/  SHFL.UP P6, R14, R13, R12, R11 ;  /* 0x0400000c0d0e7389 */ /* 0x0000e400000c000b */
[----:B0123--:R-:W-:Y:S01]  /*2bbb0*/  ENDCOLLECTIVE ;  /* 0x000000000000791b */ /* 0x00ffe20003800000 */
.L_x_1914:
[----:B------:R-:W-:Y:S05]  /*2bbc0*/  BSYNC B0 ;  /* 0x0000000000007941 */ /* 0x000fea0003800000 */
.L_x_1913:
[----:B------:R-:W-:Y:S02]  /*2bbd0*/  IMAD.MOV.U32 R3, RZ, RZ, R14 ;  /* 0x000000ffff037224 */ /* 0x000fe400078e000e */
[----:B------:R-:W-:Y:S02]  /*2bbe0*/  IMAD.MOV.U32 R12, RZ, RZ, 0x2 ;  /* 0x00000002ff0c7424 */ /* 0x000fe400078e00ff */
[----:B------:R-:W-:Y:S01]  /*2bbf0*/  IMAD.MOV.U32 R11, RZ, RZ, RZ ;  /* 0x000000ffff0b7224 */ /* 0x000fe200078e00ff */
[----:B------:R-:W-:Y:S01]  /*2bc00*/  SEL R3, R3, RZ, P1 ;  /* 0x000000ff03037207 */ /* 0x000fe20000800000 */
[----:B------:R-:W-:-:S03]  /*2bc10*/  IMAD.MOV.U32 R15, RZ, RZ, -0x1 ;  /* 0xffffffffff0f7424 */ /* 0x000fc600078e00ff */
[----:B------:R-:W-:-:S05]  /*2bc20*/  IADD3 R3, R2, R3, RZ ;  /* 0x0000000302037210 */ /* 0x000fca0007ffe0ff */
[----:B------:R-:W-:-:S07]  /*2bc30*/  IMAD.MOV.U32 R13, RZ, RZ, R3 ;  /* 0x000000ffff0d7224 */ /* 0x000fce00078e0003 */
[----:B------:R-:W-:Y:S05]  /*2bc40*/  WARPSYNC.COLLECTIVE R15, `(.L_x_1915) ;  /* 0x000000000f087348 */ /* 0x000fea0003c00000 */
[----:B------:R0:W1:Y:S02]  /*2bc50*/  SHFL.UP P6, R14, R13, R12, R11 ;  /* 0x0400000c0d0e7389 */ /* 0x00006400000c000b */
[----:B01----:R-:W-:Y:S01]  /*2bc60*/  ENDCOLLECTIVE ;  /* 0x000000000000791b */ /* 0x003fe20003800000 */
.L_x_1915:
        /* <DEDUP_REMOVED lines=8> */
.L_x_1916:
        /* <DEDUP_REMOVED lines=8> */
.L_x_1917:
        /* <DEDUP_REMOVED lines=8> */
.L_x_1918:
[----:B------:R-:W-:Y:S02]  /*2bdf0*/  IMAD.MOV.U32 R12, RZ, RZ, 0x1f ;  /* 0x0000001fff0c7424 */ /* 0x000fe400078e00ff */
        /* <DEDUP_REMOVED lines=8> */
.L_x_1919:
[----:B------:R-:W-:Y:S01]  /*2be80*/  IMAD.MOV.U32 R7, RZ, RZ, R14 ;  /* 0x000000ffff077224 */ /* 0x000fe200078e000e */
[----:B------:R-:W-:Y:S06]  /*2be90*/  BRA `(.L_x_1920) ;  /* 0xffffffa000447947 */ /* 0x000fec000383ffff */
.L_x_1709:
[----:B------:R-:W-:Y:S01]  /*2bea0*/  BSSY B0, `(.L_x_1921) ;  /* 0x0000006000007945 */ /* 0x000fe20003800000 */
[----:B------:R-:W-:Y:S01]  /*2beb0*/  PLOP3.LUT P6, PT, P6, PT, PT, 0x8, 0x0 ;  /* 0x000000000000781c */ /* 0x000fe200037ce170 */
[----:B------:R-:W-:-:S12]  /*2bec0*/  IMAD.MOV.U32 R15, RZ, RZ, -0x1 ;  /* 0xffffffffff0f7424 */ /* 0x000fd800078e00ff */
[----:B01----:R-:W-:Y:S05]  /*2bed0*/  WARPSYNC.COLLECTIVE R15, `(.L_x_1922) ;  /* 0x000000000f087348 */ /* 0x003fea0003c00000 */
[----:B------:R-:W-:Y:S01]  /*2bee0*/  VOTE.ANY R14, PT, P6 ;  /* 0x00000000000e7806 */ /* 0x000fe200030e0100 */
[----:B01----:R-:W-:Y:S06]  /*2bef0*/  ENDCOLLECTIVE ;  /* 0x000000000000791b */ /* 0x003fec0003800000 */
.L_x_1922:
[----:B------:R-:W-:Y:S05]  /*2bf00*/  BSYNC B0 ;  /* 0x0000000000007941 */ /* 0x000fea0003800000 */
.L_x_1921:
[----:B------:R-:W-:Y:S01]  /*2bf10*/  MOV R5, R14 ;  /* 0x0000000e00057202 */ /* 0x000fe20000000f00 */
[----:B------:R-:W-:Y:S02]  /*2bf20*/  IMAD.MOV.U32 R13, RZ, RZ, R2 ;  /* 0x000000ffff0d7224 */ /* 0x000fe400078e0002 */
[----:B------:R-:W-:Y:S01]  /*2bf30*/  IMAD.MOV.U32 R11, RZ, RZ, 0x1f ;  /* 0x0000001fff0b7424 */ /* 0x000fe200078e00ff */
[----:B------:R-:W0:Y:S01]  /*2bf40*/  POPC R4, R5 ;  /* 0x0000000500047309 */ /* 0x000e220000000000 */
[----:B------:R-:W-:Y:S02]  /*2bf50*/  IMAD.MOV.U32 R15, RZ, RZ, -0x1 ;  /* 0xffffffffff0f7424 */ /* 0x000fe400078e00ff */
[----:B0-----:R-:W-:-:S07]  /*2bf60*/  IMAD.MOV.U32 R12, RZ, RZ, R4 ;  /* 0x000000ffff0c7224 */ /* 0x001fce00078e0004 */
[----:B------:R-:W-:Y:S05]  /*2bf70*/  WARPSYNC.COLLECTIVE R15, `(.L_x_1923) ;  /* 0x000000000f087348 */ /* 0x000fea0003c00000 */
[----:B------:R0:W1:Y:S02]  /*2bf80*/  SHFL.IDX P6, R14, R13, R12, R11 ;  /* 0x0000000c0d0e7389 */ /* 0x00006400000c000b */
[----:B01----:R-:W-:Y:S01]  /*2bf90*/  ENDCOLLECTIVE ;  /* 0x000000000000791b */ /* 0x003fe20003800000 */
.L_x_1923:
[----:B------:R-:W-:Y:S01]  /*2bfa0*/  IMAD.MOV.U32 R17, RZ, RZ, R14 ;  /* 0x000000ffff117224 */ /* 0x000fe200078e000e */
[----:B------:R-:W-:Y:S06]  /*2bfb0*/  BRA `(.L_x_1924) ;  /* 0xffffffa000347947 */ /* 0x000fec000383ffff */
.L_x_1711:
[----:B------:R-:W-:Y:S01]  /*2bfc0*/  BSSY B0, `(.L_x_1925) ;  /* 0x0000007000007945 */ /* 0x000fe20003800000 */
[----:B------:R-:W-:Y:S01]  /*2bfd0*/  IMAD.MOV.U32 R13, RZ, RZ, R6 ;  /* 0x000000ffff0d7224 */ /* 0x000fe200078e0006 */
[----:B------:R-:W-:Y:S01]  /*2bfe0*/  MOV R15, 0xffffffff ;  /* 0xffffffff000f7802 */ /* 0x000fe20000000f00 */
[----:B0-----:R-:W-:-:S07]  /*2bff0*/  IMAD.MOV.U32 R11, RZ, RZ, 0x1f ;  /* 0x0000001fff0b7424 */ /* 0x001fce00078e00ff */
[----:B-12---:R-:W-:Y:S05]  /*2c000*/  WARPSYNC.COLLECTIVE R15, `(.L_x_1926) ;  /* 0x000000000f087348 */ /* 0x006fea0003c00000 */
[----:B------:R0:W3:Y:S02]  /*2c010*/  SHFL.IDX P6, R14, R13, R12, R11 ;  /* 0x0000000c0d0e7389 */ /* 0x0000e400000c000b */
[----:B0123--:R-:W-:Y:S01]  /*2c020*/  ENDCOLLECTIVE ;  /* 0x000000000000791b */ /* 0x00ffe20003800000 */
.L_x_1926:
[----:B------:R-:W-:Y:S05]  /*2c030*/  BSYNC B0 ;  /* 0x0000000000007941 */ /* 0x000fea0003800000 */
.L_x_1925:
[----:B------:R-:W-:Y:S01]  /*2c040*/  IMAD.MOV.U32 R6, RZ, RZ, R14 ;  /* 0x000000ffff067224 */ /* 0x000fe200078e000e */
[----:B------:R-:W-:Y:S06]  /*2c050*/  BRA `(.L_x_1927) ;  /* 0xffffffa000287947 */ /* 0x000fec000383ffff */
.L_x_1715:
[----:B0-----:R0:W1:Y:S02]  /*2c060*/  SYNCS.PHASECHK.TRANS64.TRYWAIT P0, [R0+URZ+0x28420], R3 ;  /* 0x02842003000075a7 */ /* 0x001064000800017f */
[----:B-1----:R-:W-:Y:S05]  /*2c070*/  @!P0 NANOSLEEP.SYNCS 0x989680 ;  /* 0x009896800000895d */ /* 0x002fea0003900000 */
[----:B------:R-:W1:Y:S02]  /*2c080*/  @!P0 SYNCS.PHASECHK.TRANS64 P0, [R0+URZ+0x28420], R3 ;  /* 0x02842003000085a7 */ /* 0x000e64000800007f */
[----:B-1----:R-:W-:Y:S05]  /*2c090*/  @!P0 BRA `(.L_x_1715) ;  /* 0xfffffffc00f08947 */ /* 0x002fea000383ffff */
[----:B------:R-:W-:Y:S05]  /*2c0a0*/  BRA `(.L_x_1928) ;  /* 0xffffffa400b07947 */ /* 0x000fea000383ffff */
.L_x_1716:
[----:B------:R-:W1:Y:S01]  /*2c0b0*/  S2R R2, SR_TID.X ;  /* 0x0000000000027919 */ /* 0x000e620000002100 */
[----:B------:R-:W-:Y:S01]  /*2c0c0*/  BSSY B0, `(.L_x_1929) ;  /* 0x000000a000007945 */ /* 0x000fe20003800000 */
[----:B---3--:R-:W-:Y:S02]  /*2c0d0*/  IMAD.MOV.U32 R12, RZ, RZ, RZ ;  /* 0x000000ffff0c7224 */ /* 0x008fe400078e00ff */
        /* <DEDUP_REMOVED lines=8> */
.L_x_1930:
[----:B------:R-:W-:Y:S05]  /*2c160*/  BSYNC B0 ;  /* 0x0000000000007941 */ /* 0x000fea0003800000 */
.L_x_1929:
[----:B------:R-:W-:Y:S05]  /*2c170*/  BRA `(.L_x_1931) ;  /* 0xffffffa400987947 */ /* 0x000fea000383ffff */
.L_x_1717:
[----:B------:R-:W-:Y:S01]  /*2c180*/  BSSY B0, `(.L_x_1932) ;  /* 0x0000006000007945 */ /* 0x000fe20003800000 */
[----:B------:R-:W-:-:S07]  /*2c190*/  IMAD.MOV.U32 R15, RZ, RZ, -0x1 ;  /* 0xffffffffff0f7424 */ /* 0x000fce00078e00ff */
[----:B01-3--:R-:W-:Y:S05]  /*2c1a0*/  WARPSYNC.COLLECTIVE R15, `(.L_x_1933) ;  /* 0x000000000f0c7348 */ /* 0x00bfea0003c00000 */
[----:B------:R-:W-:Y:S02]  /*2c1b0*/  ELECT P6, UR62, PT ;  /* 0x00000000003e782f */ /* 0x000fe400038c0000 */
[----:B------:R-:W-:Y:S01]  /*2c1c0*/  MOV R14, UR62 ;  /* 0x0000003e000e7c02 */ /* 0x000fe20008000f00 */
[----:B01-3--:R-:W-:Y:S10]  /*2c1d0*/  ENDCOLLECTIVE ;  /* 0x000000000000791b */ /* 0x00bff40003800000 */
.L_x_1933:
[----:B------:R-:W-:Y:S05]  /*2c1e0*/  BSYNC B0 ;  /* 0x0000000000007941 */ /* 0x000fea0003800000 */
.L_x_1932:
[----:B------:R-:W-:Y:S05]  /*2c1f0*/  BRA `(.L_x_1934) ;  /* 0xffffffa4008c7947 */ /* 0x000fea000383ffff */
.L_x_1719:
[----:B0-----:R0:W1:Y:S02]  /*2c200*/  SYNCS.PHASECHK.TRANS64.TRYWAIT P1, [R6+URZ], R5 ;  /* 0x00000005060075a7 */ /* 0x001064000802017f */
[----:B-1----:R-:W-:Y:S05]  /*2c210*/  @!P1 NANOSLEEP.SYNCS 0x989680 ;  /* 0x009896800000995d */ /* 0x002fea0003900000 */
[----:B------:R-:W1:Y:S02]  /*2c220*/  @!P1 SYNCS.PHASECHK.TRANS64 P1, [R6+URZ], R5 ;  /* 0x00000005060095a7 */ /* 0x000e64000802007f */
[----:B-1----:R-:W-:Y:S05]  /*2c230*/  @!P1 BRA `(.L_x_1719) ;  /* 0xfffffffc00f09947 */ /* 0x002fea000383ffff */
[----:B------:R-:W-:Y:S05]  /*2c240*/  BRA `(.L_x_1935) ;  /* 0xffffffa400c87947 */ /* 0x000fea000383ffff */
.L_x_1720:
[----:B-1----:R1:W2:Y:S02]  /*2c250*/  SYNCS.PHASECHK.TRANS64.TRYWAIT P1, [R7+URZ], R2 ;  /* 0x00000002070075a7 */ /* 0x0022a4000802017f */
[----:B--2---:R-:W-:Y:S05]  /*2c260*/  @!P1 NANOSLEEP.SYNCS 0x989680 ;  /* 0x009896800000995d */ /* 0x004fea0003900000 */
[----:B------:R-:W2:Y:S02]  /*2c270*/  @!P1 SYNCS.PHASECHK.TRANS64 P1, [R7+URZ], R2 ;  /* 0x00000002070095a7 */ /* 0x000ea4000802007f */
[----:B--2---:R-:W-:Y:S05]  /*2c280*/  @!P1 BRA `(.L_x_1720) ;  /* 0xfffffffc00f09947 */ /* 0x004fea000383ffff */
[----:B------:R-:W-:Y:S05]  /*2c290*/  BRA `(.L_x_1936) ;  /* 0xffffffa400bc7947 */ /* 0x000fea000383ffff */
.L_x_1722:
[----:B--2---:R2:W4:Y:S02]  /*2c2a0*/  SYNCS.PHASECHK.TRANS64.TRYWAIT P1, [R4+URZ+0x28460], R5 ;  /* 0x02846005040075a7 */ /* 0x004524000802017f */
[----:B----4-:R-:W-:Y:S05]  /*2c2b0*/  @!P1 NANOSLEEP.SYNCS 0x989680 ;  /* 0x009896800000995d */ /* 0x010fea0003900000 */
[----:B------:R-:W4:Y:S02]  /*2c2c0*/  @!P1 SYNCS.PHASECHK.TRANS64 P1, [R4+URZ+0x28460], R5 ;  /* 0x02846005040095a7 */ /* 0x000f24000802007f */
[----:B----4-:R-:W-:Y:S05]  /*2c2d0*/  @!P1 BRA `(.L_x_1722) ;  /* 0xfffffffc00f09947 */ /* 0x010fea000383ffff */
[----:B------:R-:W-:Y:S05]  /*2c2e0*/  BRA `(.L_x_1937) ;  /* 0xffffffa400c07947 */ /* 0x000fea000383ffff */
.L_x_1724:
[----:B----4-:R4:W0:Y:S02]  /*2c2f0*/  SYNCS.PHASECHK.TRANS64.TRYWAIT P1, [R3+URZ+0x28460], R2 ;  /* 0x02846002030075a7 */ /* 0x010824000802017f */
[----:B0-----:R-:W-:Y:S05]  /*2c300*/  @!P1 NANOSLEEP.SYNCS 0x989680 ;  /* 0x009896800000995d */ /* 0x001fea0003900000 */
[----:B------:R-:W0:Y:S02]  /*2c310*/  @!P1 SYNCS.PHASECHK.TRANS64 P1, [R3+URZ+0x28460], R2 ;  /* 0x02846002030095a7 */ /* 0x000e24000802007f */
[----:B0-----:R-:W-:Y:S05]  /*2c320*/  @!P1 BRA `(.L_x_1724) ;  /* 0xfffffffc00f09947 */ /* 0x001fea000383ffff */
[----:B------:R-:W-:Y:S05]  /*2c330*/  BRA `(.L_x_1938) ;  /* 0xffffffa400c07947 */ /* 0x000fea000383ffff */
.L_x_1726:
[----:B------:R0:W0:Y:S02]  /*2c340*/  SYNCS.PHASECHK.TRANS64.TRYWAIT P0, [R4+URZ+0x28480], R5 ;  /* 0x02848005040075a7 */ /* 0x000024000800017f */
[----:B0-----:R-:W-:Y:S05]  /*2c350*/  @!P0 NANOSLEEP.SYNCS 0x989680 ;  /* 0x009896800000895d */ /* 0x001fea0003900000 */
[----:B------:R-:W0:Y:S02]  /*2c360*/  @!P0 SYNCS.PHASECHK.TRANS64 P0, [R4+URZ+0x28480], R5 ;  /* 0x02848005040085a7 */ /* 0x000e24000800007f */
[----:B0-----:R-:W-:Y:S05]  /*2c370*/  @!P0 BRA `(.L_x_1726) ;  /* 0xfffffffc00f08947 */ /* 0x001fea000383ffff */
[----:B------:R-:W-:Y:S05]  /*2c380*/  BRA `(.L_x_1727) ;  /* 0xffffffa400bc7947 */ /* 0x000fea000383ffff */
.L_x_1939:
        /* <DEDUP_REMOVED lines=15> */
.L_x_2901:


//--------------------- .text._ZN7cutlass13device_kernelIN5flash11enable_sm90INS1_16FlashAttnFwdSm90INS1_25CollectiveMainloopFwdSm90ILi2EN4cute5tupleIJNS5_1CILi1EEES8_S8_EEENS6_IJNS7_ILi128EEESA_NS7_ILi256EEEEEELi256ENS_12float_e4m3_tEfNS_4arch4Sm90ELb1ELb0ELb1ELb0ELb0ELb0ELb0ELb1ELb1ELb1ELb0ELb0EEENS1_21CollectiveEpilogueFwdINS6_IJSA_SB_SA_EEES9_NS_10bfloat16_tESF_Li256ELb0ELb1ELb0ELb1EEENS1_30DynamicPersistentTileSchedulerILi256ELi128ELb0ELb1ELb1EEEEEEEEEvNT_6ParamsE --------------------------
	.section	.text._ZN7cutlass13device_kernelIN5flash11enable_sm90INS1_16FlashAttnFwdSm90INS1_25CollectiveMainloopFwdSm90ILi2EN4cute5tupleIJNS5_1CILi1EEES8_S8_EEENS6_IJNS7_ILi128EEESA_NS7_ILi256EEEEEELi256ENS_12float_e4m3_tEfNS_4arch4Sm90ELb1ELb0ELb1ELb0ELb0ELb0ELb0ELb1ELb1ELb1ELb0ELb0EEENS1_21CollectiveEpilogueFwdINS6_IJSA_SB_SA_EEES9_NS_10bfloat16_tESF_Li256ELb0ELb1ELb0ELb1EEENS1_30DynamicPersistentTileSchedulerILi256ELi128ELb0ELb1ELb1EEEEEEEEEvNT_6ParamsE,"ax",@progbits
	.align	128
.text._ZN7cutlass13device_kernelIN5flash11enable_sm90INS1_16FlashAttnFwdSm90INS1_25CollectiveMainloopFwdSm90ILi2EN4cute5tupleIJNS5_1CILi1EEES8_S8_EEENS6_IJNS7_ILi128EEESA_NS7_ILi256EEEEEELi256ENS_12float_e4m3_tEfNS_4arch4Sm90ELb1ELb0ELb1ELb0ELb0ELb0ELb0ELb1ELb1ELb1ELb0ELb0EEENS1_21CollectiveEpilogueFwdINS6_IJSA_SB_SA_EEES9_NS_10bfloat16_tESF_Li256ELb0ELb1ELb0ELb1EEENS1_30DynamicPersistentTileSchedulerILi256ELi128ELb0ELb1ELb1EEEEEEEEEvNT_6ParamsE:
        .type           _ZN7cutlass13device_kernelIN5flash11enable_sm90INS1_16FlashAttnFwdSm90INS1_25CollectiveMainloopFwdSm90ILi2EN4cute5tupleIJNS5_1CILi1EEES8_S8_EEENS6_IJNS7_ILi128EEESA_NS7_ILi256EEEEEELi256ENS_12float_e4m3_tEfNS_4arch4Sm90ELb1ELb0ELb1ELb0ELb0ELb0ELb0ELb1ELb1ELb1ELb0ELb0EEENS1_21CollectiveEpilogueFwdINS6_IJSA_SB_SA_EEES9_NS_10bfloat16_tESF_Li256ELb0ELb1ELb0ELb1EEENS1_30DynamicPersistentTileSchedulerILi256ELi128ELb0ELb1ELb1EEEEEEEEEvNT_6ParamsE,@function
        .size           _ZN7cutlass13device_kernelIN5flash11enable_sm90INS1_16FlashAttnFwdSm90INS1_25CollectiveMainloopFwdSm90ILi2EN4cute5tupleIJNS5_1CILi1EEES8_S8_EEENS6_IJNS7_ILi128EEESA_NS7_ILi256EEEEEELi256ENS_12float_e4m3_tEfNS_4arch4Sm90ELb1ELb0ELb1ELb0ELb0ELb0ELb0ELb1ELb1ELb1ELb0ELb0EEENS1_21CollectiveEpilogueFwdINS6_IJSA_SB_SA_EEES9_NS_10bfloat16_tESF_Li256ELb0ELb1ELb0ELb1EEENS1_30DynamicPersistentTileSchedulerILi256ELi128ELb0ELb1ELb1EEEEEEEEEvNT_6ParamsE,(.L_x_2902 - _ZN7cutlass13device_kernelIN5flash11enable_sm90INS1_16FlashAttnFwdSm90INS1_25CollectiveMainloopFwdSm90ILi2EN4cute5tupleIJNS5_1CILi1EEES8_S8_EEENS6_IJNS7_ILi128EEESA_NS7_ILi256EEEEEELi256ENS_12float_e4m3_tEfNS_4arch4Sm90ELb1ELb0ELb1ELb0ELb0ELb0ELb0ELb1ELb1ELb1ELb0ELb0EEENS1_21CollectiveEpilogueFwdINS6_IJSA_SB_SA_EEES9_NS_10bfloat16_tESF_Li256ELb0ELb1ELb0ELb1EEENS1_30DynamicPersistentTileSchedulerILi256ELi128ELb0ELb1ELb1EEEEEEEEEvNT_6ParamsE)
        .other          _ZN7cutlass13device_kernelIN5flash11enable_sm90INS1_16FlashAttnFwdSm90INS1_25CollectiveMainloopFwdSm90ILi2EN4cute5tupleIJNS5_1CILi1EEES8_S8_EEENS6_IJNS7_ILi128EEESA_NS7_ILi256EEEEEELi256ENS_12float_e4m3_tEfNS_4arch4Sm90ELb1ELb0ELb1ELb0ELb0ELb0ELb0ELb1ELb1ELb1ELb0ELb0EEENS1_21CollectiveEpilogueFwdINS6_IJSA_SB_SA_EEES9_NS_10bfloat16_tESF_Li256ELb0ELb1ELb0ELb1EEENS1_30DynamicPersistentTileSchedulerILi256ELi128ELb0ELb1ELb1EEEEEEEEEvNT_6ParamsE,@"STO_CUDA_ENTRY STV_DEFAULT"
_ZN7cutlass13device_kernelIN5flash11enable_sm90INS1_16FlashAttnFwdSm90INS1_25CollectiveMainloopFwdSm90ILi2EN4cute5tupleIJNS5_1CILi1EEES8_S8_EEENS6_IJNS7_ILi128EEESA_NS7_ILi256EEEEEELi256ENS_12float_e4m3_tEfNS_4arch4Sm90ELb1ELb0ELb1ELb0ELb0ELb0ELb0ELb1ELb1ELb1ELb0ELb0EEENS1_21CollectiveEpilogueFwdINS6_IJSA_SB_SA_EEES9_NS_10bfloat16_tESF_Li256ELb0ELb1ELb0ELb1EEENS1_30DynamicPersistentTileSchedulerILi256ELi128ELb0ELb1ELb1EEEEEEEEEvNT_6ParamsE:
        /* <DEDUP_REMOVED lines=18> */
.L_x_1941:
[----:B------:R-:W-:Y:S05]  /*0120*/  BSYNC B0 ;  /* 0x0000000000007941 */ /* 0x000fea0003800000 */
.L_x_1940:
        /* <DEDUP_REMOVED lines=41> */
.L_x_1942:
        /* <DEDUP_REMOVED lines=22> */
.L_x_1943:
        /* <DEDUP_REMOVED lines=18> */
.L_x_1944:
        /* <DEDUP_REMOVED lines=22> */
.L_x_1945:
        /* <DEDUP_REMOVED lines=22> */
.L_x_1946:
[----:B------:R-:W-:Y:S01]  /*0900*/  PLOP3.LUT P0, PT, PT, PT, UP0, 0x80, 0x0 ;  /* 0x000000000000781c */ /* 0x000fe20003f0f008 */
[----:B------:R-:W-:Y:S01]  /*0910*/  UMOV UR38, 0x1 ;  /* 0x0000000100267882 */ /* 0x000fe20000000000 */
[----:B------:R-:W-:Y:S01]  /*0920*/  NOP ;  /* 0x0000000000007918 */ /* 0x000fe20000000000 */
[----:B------:R-:W-:Y:S01]  /*0930*/  USEL UR38, UR38, 0x2, !UP0 ;  /* 0x0000000226267887 */ /* 0x000fe2000c000000 */
[----:B------:R-:W-:Y:S01]  /*0940*/  ULDC.64 UR46, c[0x0][0x208] ;  /* 0x00008200002e7ab9 */ /* 0x000fe20000000a00 */
[----:B012-4-:R-:W-:Y:S08]  /*0950*/  BAR.SYNC.DEFER_BLOCKING 0x0 ;  /* 0x0000000000007b1d */ /* 0x017ff00000010000 */
[----:B------:R-:W-:Y:S05]  /*0960*/  @!P0 BRA `(.L_x_1947) ;  /* 0x000000e400988947 */ /* 0x000fea0003800000 */
.L_x_1948:
        /* <DEDUP_REMOVED lines=23> */
[-C--:B------:R-:W-:Y:S01]  /*0ae0*/  LEA.HI R3, R0, R12.reuse, RZ, 0x4 ;  /* 0x0000000c00037211 */ /* 0x080fe200078f20ff */
[----:B------:R-:W-:Y:S01]  /*0af0*/  IMAD.SHL.U32 R5, R4, 0x20, RZ ;  /* 0x0000002004057824 */ /* 0x000fe200078e00ff */
[----:B------:R-:W-:Y:S01]  /*0b00*/  LEA.HI R11, R0, R12, RZ, 0x2 ;  /* 0x0000000c000b7211 */ /* 0x000fe200078f10ff */
[----:B------:R-:W-:Y:S01]  /*0b10*/  IMAD.IADD R234, R12, 0x1, -R234 ;  /* 0x000000010cea7824 */ /* 0x000fe200078e0aea */
[----:B------:R-:W-:-:S02]  /*0b20*/  SHF.R.S32.HI R6, RZ, 0x4, R3 ;  /* 0x00000004ff067819 */ /* 0x000fc40000011403 */
[----:B------:R-:W-:Y:S02]  /*0b30*/  LOP3.LUT R4, R3, 0x3fffff0, RZ, 0xc0, !PT ;  /* 0x03fffff003047812 */ /* 0x000fe400078ec0ff */
[----:B------:R-:W-:Y:S02]  /*0b40*/  SHF.R.S32.HI R7, RZ, 0x1f, R234 ;  /* 0x0000001fff077819 */ /* 0x000fe400000114ea */
[----:B------:R-:W-:Y:S01]  /*0b50*/  LOP3.LUT R11, R11, 0xfffffffc, RZ, 0xc0, !PT ;  /* 0xfffffffc0b0b7812 */ /* 0x000fe200078ec0ff */
[----:B------:R-:W-:Y:S01]  /*0b60*/  IMAD.IADD R4, R12, 0x1, -R4 ;  /* 0x000000010c047824 */ /* 0x000fe200078e0a04 */
[----:B------:R-:W-:Y:S02]  /*0b70*/  LEA.HI R8, R7, R234, RZ, 0x2 ;  /* 0x000000ea07087211 */ /* 0x000fe400078f10ff */
[----:B------:R-:W-:Y:S01]  /*0b80*/  LEA.HI R0, R0, R12, RZ, 0x3 ;  /* 0x0000000c00007211 */ /* 0x000fe200078f18ff */
[----:B------:R-:W-:Y:S01]  /*0b90*/  IMAD.IADD R11, R12, 0x1, -R11 ;  /* 0x000000010c0b7824 */ /* 0x000fe200078e0a0b */
[----:B------:R-:W-:-:S02]  /*0ba0*/  SHF.R.S32.HI R9, RZ, 0x2, R8 ;  /* 0x00000002ff097819 */ /* 0x000fc40000011408 */
[----:B------:R-:W-:Y:S02]  /*0bb0*/  SHF.R.S32.HI R10, RZ, 0x1f, R8 ;  /* 0x0000001fff0a7819 */ /* 0x000fe40000011408 */
[----:B------:R-:W-:Y:S02]  /*0bc0*/  SHF.R.S32.HI R235, RZ, 0x7, R2 ;  /* 0x00000007ffeb7819 */ /* 0x000fe40000011402 */
[----:B------:R-:W-:Y:S02]  /*0bd0*/  LEA.HI R10, R10, R9, RZ, 0x3 ;  /* 0x000000090a0a7211 */ /* 0x000fe400078f18ff */
[----:B------:R-:W-:Y:S02]  /*0be0*/  LEA.HI R3, R3, R6, RZ, 0x1 ;  /* 0x0000000603037211 */ /* 0x000fe400078f08ff */
[----:B------:R-:W-:Y:S02]  /*0bf0*/  LOP3.LUT R5, R5, 0xfffffc00, RZ, 0xc0, !PT ;  /* 0xfffffc0005057812 */ /* 0x000fe400078ec0ff */
[----:B------:R-:W-:-:S02]  /*0c00*/  LOP3.LUT R232, R0, 0xfffffff8, RZ, 0xc0, !PT ;  /* 0xfffffff800e87812 */ /* 0x000fc400078ec0ff */
[----:B------:R-:W-:Y:S01]  /*0c10*/  LOP3.LUT R10, R10, 0xfffffff8, RZ, 0xc0, !PT ;  /* 0xfffffff80a0a7812 */ /* 0x000fe200078ec0ff */
[----:B------:R-:W-:Y:S01]  /*0c20*/  IMAD R4, R4, 0x40, R5 ;  /* 0x0000004004047824 */ /* 0x000fe200078e0205 */
[----:B------:R-:W-:Y:S01]  /*0c30*/  LEA.HI R7, R7, R234, RZ, 0x5 ;  /* 0x000000ea07077211 */ /* 0x000fe200078f28ff */
[----:B------:R-:W-:Y:S01]  /*0c40*/  IMAD.IADD R232, R12, 0x1, -R232 ;  /* 0x000000010ce87824 */ /* 0x000fe200078e0ae8 */
[----:B------:R-:W-:Y:S01]  /*0c50*/  LEA.HI R2, R2, R235, RZ, 0x1 ;  /* 0x000000eb02027211 */ /* 0x000fe200078f08ff */
[----:B------:R-:W-:Y:S01]  /*0c60*/  IMAD.IADD R10, R9, 0x1, -R10 ;  /* 0x00000001090a7824 */ /* 0x000fe200078e0a0a */
[----:B------:R-:W-:Y:S01]  /*0c70*/  LOP3.LUT R3, R3, 0x1ffffffe, RZ, 0xc0, !PT ;  /* 0x1ffffffe03037812 */ /* 0x000fe200078ec0ff */
[----:B------:R-:W-:Y:S01]  /*0c80*/  IMAD.SHL.U32 R16, R232, 0x8, RZ ;  /* 0x00000008e8107824 */ /* 0x000fe200078e00ff */
[----:B------:R-:W-:Y:S02]  /*0c90*/  SHF.R.S32.HI R7, RZ, 0x5, R7 ;  /* 0x00000005ff077819 */ /* 0x000fe40000011407 */
[----:B------:R-:W-:Y:S01]  /*0ca0*/  LEA.HI R5, R11, R11, RZ, 0x1 ;  /* 0x0000000b0b057211 */ /* 0x000fe200078f08ff */
[----:B------:R-:W-:Y:S01]  /*0cb0*/  IMAD.IADD R3, R6, 0x1, -R3 ;  /* 0x0000000106037824 */ /* 0x000fe200078e0a03 */
        /* <DEDUP_REMOVED lines=9> */
[----:B------:R-:W-:-:S02]  /*0d50*/  VIADD R23, R16, 0xc0 ;  /* 0x000000c010177836 */ /* 0x000fc40000000000 */
[----:B------:R-:W-:Y:S02]  /*0d60*/  IMAD.IADD R11, R11, 0x1, -R6 ;  /* 0x000000010b0b7824 */ /* 0x000fe400078e0a06 */
[----:B------:R-:W-:Y:S01]  /*0d70*/  IMAD R236, R2, 0x40, R7 ;  /* 0x0000004002ec7824 */ /* 0x000fe200078e0207 */
[----:B------:R-:W-:Y:S01]  /*0d80*/  SHF.R.S32.HI R2, RZ, 0x1f, R19 ;  /* 0x0000001fff027819 */ /* 0x000fe20000011413 */
[----:B------:R-:W-:Y:S01]  /*0d90*/  IMAD R237, R3, 0x8, R4 ;  /* 0x0000000803ed7824 */ /* 0x000fe200078e0204 */
[----:B------:R-:W-:Y:S01]  /*0da0*/  SHF.R.S32.HI R3, RZ, 0x1f, R22 ;  /* 0x0000001fff037819 */ /* 0x000fe20000011416 */
[----:B------:R-:W-:Y:S01]  /*0db0*/  IMAD.IADD R17, R234, 0x1, -R17 ;  /* 0x00000001ea117824 */ /* 0x000fe200078e0a11 */
[----:B------:R-:W-:Y:S01]  /*0dc0*/  SHF.R.S32.HI R0, RZ, 0x1f, R23 ;  /* 0x0000001fff007819 */ /* 0x000fe20000011417 */
[----:B------:R-:W-:-:S07]  /*0dd0*/  IMAD R18, R11, 0x8, R236 ;  /* 0x000000080b127824 */ /* 0x000fce00078e02ec */
.L_x_2002:
        /* <DEDUP_REMOVED lines=21> */
.L_x_1949:
[----:B------:R-:W-:Y:S01]  /*0f30*/  ULDC UR7, c[0x0][0xc54] ;  /* 0x0003150000077ab9 */ /* 0x000fe20000000800 */
[----:B------:R-:W-:Y:S01]  /*0f40*/  UMOV UR6, UR9 ;  /* 0x0000000900067c82 */ /* 0x000fe20008000000 */
[----:B------:R-:W-:-:S11]  /*0f50*/  UISETP.NE.AND UP0, UPT, UR7, 0x1, UPT ;  /* 0x000000010700788c */ /* 0x000fd6000bf05270 */
[----:B------:R-:W-:Y:S02]  /*0f60*/  @UP0 ULDC.64 UR10, c[0x0][0xc58] ;  /* 0x00031600000a0ab9 */ /* 0x000fe40000000a00 */
[----:B------:R-:W-:-:S04]  /*0f70*/  UIMAD.WIDE.U32 UR4, UR9, UR10, URZ ;  /* 0x0000000a090472a5 */ /* 0x000fc8000f8e003f */
[----:B------:R-:W-:-:S04]  /*0f80*/  @UP0 USHF.R.U32.HI UR6, URZ, UR11, UR5 ;  /* 0x0000000b3f060299 */ /* 0x000fc80008011605 */
[----:B------:R-:W-:-:S12]  /*0f90*/  UIMAD UR4, UR6, UR7, URZ ;  /* 0x00000007060472a4 */ /* 0x000fd8000f8e023f */
.L_x_1950:
[----:B------:R-:W-:Y:S01]  /*0fa0*/  ULDC.64 UR10, c[0x0][0x418] ;  /* 0x00010600000a7ab9 */ /* 0x000fe20000000a00 */
[----:B------:R-:W-:Y:S01]  /*0fb0*/  ULOP3.LUT UR6, URZ, UR6, URZ, 0x33, !UPT ;  /* 0x000000063f067292 */ /* 0x000fe2000f8e333f */
[----:B------:R-:W-:Y:S01]  /*0fc0*/  PLOP3.LUT P0, PT, PT, PT, PT, 0x80, 0x0 ;  /* 0x000000000000781c */ /* 0x000fe20003f0f070 */
[----:B------:R-:W-:Y:S01]  /*0fd0*/  UISETP.NE.U32.AND UP0, UPT, UR10, URZ, UPT ;  /* 0x0000003f0a00728c */ /* 0x000fe2000bf05070 */
[----:B------:R-:W-:Y:S01]  /*0fe0*/  IMAD.MOV.U32 R0, RZ, RZ, RZ ;  /* 0x000000ffff007224 */ /* 0x000fe200078e00ff */
[----:B------:R-:W-:Y:S01]  /*0ff0*/  ULDC UR5, c[0x0][0xc3c] ;  /* 0x00030f0000057ab9 */ /* 0x000fe20000000800 */
[----:B------:R-:W-:Y:S01]  /*1000*/  UIADD3 UR4, UR9, -UR4, URZ ;  /* 0x8000000409047290 */ /* 0x000fe2000fffe03f */
[----:B------:R-:W-:Y:S01]  /*1010*/  IMAD.MOV.U32 R2, RZ, RZ, RZ ;  /* 0x000000ffff027224 */ /* 0x000fe200078e00ff */
[----:B------:R-:W-:Y:S01]  /*1020*/  UISETP.NE.AND.EX UP0, UPT, UR11, URZ, UPT, UP0 ;  /* 0x0000003f0b00728c */ /* 0x000fe2000bf05300 */
[----:B------:R-:W-:Y:S01]  /*1030*/  CS2R R150, SRZ ;  /* 0x0000000000967805 */ /* 0x000fe2000001ff00 */
[----:B------:R-:W-:Y:S01]  /*1040*/  UIADD3 UR6, UR6, UR5, URZ ;  /* 0x0000000506067290 */ /* 0x000fe2000fffe03f */
[----:B------:R-:W-:Y:S01]  /*1050*/  CS2R R26, SRZ ;  /* 0x00000000001a7805 */ /* 0x000fe2000001ff00 */
[----:B------:R-:W-:Y:S01]  /*1060*/  ULDC UR11, c[0x0][0x448] ;  /* 0x00011200000b7ab9 */ /* 0x000fe20000000800 */
[----:B------:R-:W-:Y:S01]  /*1070*/  ULDC UR10, c[0x0][0xc54] ;  /* 0x00031500000a7ab9 */ /* 0x000fe20000000800 */
[----:B------:R-:W-:Y:S01]  /*1080*/  UISETP.NE.AND UP2, UPT, UR11, 0x1, UPT ;  /* 0x000000010b00788c */ /* 0x000fe2000bf45270 */
[----:B------:R-:W-:Y:S01]  /*1090*/  CS2R R92, SRZ ;  /* 0x00000000005c7805 */ /* 0x000fe2000001ff00 */
[----:B------:R-:W-:Y:S01]  /*10a0*/  USHF.L.U32 UR36, UR6, 0x7, URZ ;  /* 0x0000000706247899 */ /* 0x000fe2000800063f */
[----:B------:R-:W-:Y:S01]  /*10b0*/  CS2R R144, SRZ ;  /* 0x0000000000907805 */ /* 0x000fe2000001ff00 */
[----:B------:R-:W-:Y:S01]  /*10c0*/  UIMAD UR10, UR8, UR10, UR4 ;  /* 0x0000000a080a72a4 */ /* 0x000fe2000f8e0204 */
[----:B------:R-:W-:Y:S01]  /*10d0*/  CS2R R142, SRZ ;  /* 0x00000000008e7805 */ /* 0x000fe2000001ff00 */
[----:B------:R-:W-:Y:S01]  /*10e0*/  UIADD3 UR6, UR36, 0x7f, URZ ;  /* 0x0000007f24067890 */ /* 0x000fe2000fffe03f */
[----:B------:R-:W-:Y:S01]  /*10f0*/  CS2R R30, SRZ ;  /* 0x00000000001e7805 */ /* 0x000fe2000001ff00 */
[----:B------:R-:W-:Y:S01]  /*1100*/  ULDC UR49, c[0x0][0x424] ;  /* 0x0001090000317ab9 */ /* 0x000fe20000000800 */
[----:B------:R-:W-:Y:S01]  /*1110*/  ULDC UR7, c[0x0][0x288] ;  /* 0x0000a20000077ab9 */ /* 0x000fe20000000800 */
[----:B------:R-:W-:Y:S01]  /*1120*/  USEL UR49, UR49, 0x1, UP0 ;  /* 0x0000000131317887 */ /* 0x000fe20008000000 */
[----:B------:R-:W-:Y:S01]  /*1130*/  CS2R R84, SRZ ;  /* 0x0000000000547805 */ /* 0x000fe2000001ff00 */
[----:B------:R-:W-:Y:S01]  /*1140*/  @UP2 ULDC UR4, c[0x0][0x44c] ;  /* 0x0001130000042ab9 */ /* 0x000fe20000000800 */
[----:B------:R-:W-:Y:S01]  /*1150*/  UIADD3 UR7, -UR7, 0x80, URZ ;  /* 0x0000008007077890 */ /* 0x000fe2000fffe13f */
[----:B------:R-:W-:Y:S01]  /*1160*/  CS2R R136, SRZ ;  /* 0x0000000000887805 */ /* 0x000fe2000001ff00 */
[----:B------:R-:W-:Y:S01]  /*1170*/  UIMAD.WIDE.U32 UR4, UR6, UR4, URZ ;  /* 0x00000004060472a5 */ /* 0x000fe2000f8e003f */
[----:B------:R-:W-:Y:S01]  /*1180*/  CS2R R134, SRZ ;  /* 0x0000000000867805 */ /* 0x000fe2000001ff00 */
[----:B------:R-:W-:Y:S01]  /*1190*/  ULDC UR9, c[0x0][0x2f0] ;  /* 0x0000bc0000097ab9 */ /* 0x000fe20000000800 */
[----:B------:R-:W-:Y:S01]  /*11a0*/  @UP2 ULDC UR11, c[0x0][0x450] ;  /* 0x00011400000b2ab9 */ /* 0x000fe20000000800 */
[----:B------:R-:W-:Y:S01]  /*11b0*/  UIMAD UR7, UR49, UR9, UR7 ;  /* 0x00000009310772a4 */ /* 0x000fe2000f8e0207 */
[----:B------:R-:W-:Y:S01]  /*11c0*/  CS2R R34, SRZ ;  /* 0x0000000000227805 */ /* 0x000fe2000001ff00 */
[----:B------:R-:W-:Y:S01]  /*11d0*/  @UP2 USHF.R.U32.HI UR6, URZ, UR11, UR5 ;  /* 0x0000000b3f062299 */ /* 0x000fe20008011605 */
[----:B------:R-:W-:Y:S01]  /*11e0*/  CS2R R76, SRZ ;  /* 0x00000000004c7805 */ /* 0x000fe2000001ff00 */
[----:B------:R-:W-:Y:S01]  /*11f0*/  UIMAD UR4, UR49, UR9, 0x7f ;  /* 0x0000007f310474a4 */ /* 0x000fe2000f8e0209 */
[----:B------:R-:W-:Y:S01]  /*1200*/  CS2R R128, SRZ ;  /* 0x0000000000807805 */ /* 0x000fe2000001ff00 */
[----:B------:R-:W-:Y:S01]  /*1210*/  UIADD3 UR6, UR7, UR6, URZ ;  /* 0x0000000607067290 */ /* 0x000fe2000fffe03f */
[----:B------:R-:W-:Y:S01]  /*1220*/  CS2R R126, SRZ ;  /* 0x00000000007e7805 */ /* 0x000fe2000001ff00 */
[----:B------:R-:W-:Y:S01]  /*1230*/  USHF.R.S32.HI UR5, URZ, 0x1f, UR4 ;  /* 0x0000001f3f057899 */ /* 0x000fe20008011404 */
[----:B------:R-:W-:Y:S01]  /*1240*/  CS2R R38, SRZ ;  /* 0x0000000000267805 */ /* 0x000fe2000001ff00 */
[----:B------:R-:W-:Y:S01]  /*1250*/  USHF.R.S32.HI UR7, URZ, 0x1f, UR6 ;  /* 0x0000001f3f077899 */ /* 0x000fe20008011406 */
[----:B------:R-:W-:Y:S01]  /*1260*/  CS2R R68, SRZ ;  /* 0x0000000000447805 */ /* 0x000fe2000001ff00 */
[----:B------:R-:W-:Y:S01]  /*1270*/  ULEA.HI UR5, UR5, UR4, URZ, 0x7 ;  /* 0x0000000405057291 */ /* 0x000fe2000f8f383f */
[----:B------:R-:W-:Y:S01]  /*1280*/  CS2R R120, SRZ ;  /* 0x0000000000787805 */ /* 0x000fe2000001ff00 */
[----:B------:R-:W-:Y:S01]  /*1290*/  ULEA.HI UR7, UR7, UR6, URZ, 0x7 ;  /* 0x0000000607077291 */ /* 0x000fe2000f8f383f */
[----:B------:R-:W-:Y:S01]  /*12a0*/  CS2R R118, SRZ ;  /* 0x0000000000767805 */ /* 0x000fe2000001ff00 */
[----:B------:R-:W-:Y:S01]  /*12b0*/  USHF.R.S32.HI UR51, URZ, 0x7, UR5 ;  /* 0x000000073f337899 */ /* 0x000fe20008011405 */
[----:B------:R-:W-:Y:S01]  /*12c0*/  CS2R R42, SRZ ;  /* 0x00000000002a7805 */ /* 0x000fe2000001ff00 */
[----:B------:R-:W-:Y:S01]  /*12d0*/  USHF.R.S32.HI UR7, URZ, 0x7, UR7 ;  /* 0x000000073f077899 */ /* 0x000fe20008011407 */
[----:B------:R-:W-:Y:S01]  /*12e0*/  CS2R R60, SRZ ;  /* 0x00000000003c7805 */ /* 0x000fe2000001ff00 */
[----:B------:R-:W-:Y:S01]  /*12f0*/  ULDC UR37, c[0x0][0xc48] ;  /* 0x0003120000257ab9 */ /* 0x000fe20000000800 */
[----:B------:R-:W-:Y:S01]  /*1300*/  UMOV UR42, UR10 ;  /* 0x0000000a002a7c82 */ /* 0x000fe20008000000 */
[----:B------:R-:W-:Y:S01]  /*1310*/  UISETP.LT.AND UP0, UPT, UR51, UR7, UPT ;  /* 0x000000073300728c */ /* 0x000fe2000bf01270 */
[----:B------:R-:W-:Y:S01]  /*1320*/  CS2R R112, SRZ ;  /* 0x0000000000707805 */ /* 0x000fe2000001ff00 */
[----:B------:R-:W-:Y:S01]  /*1330*/  UISETP.NE.AND UP1, UPT, UR37, 0x1, UPT ;  /* 0x000000012500788c */ /* 0x000fe2000bf25270 */
[----:B------:R-:W-:Y:S01]  /*1340*/  CS2R R110, SRZ ;  /* 0x00000000006e7805 */ /* 0x000fe2000001ff00 */
[----:B------:R-:W-:Y:S01]  /*1350*/  USEL UR51, UR51, UR7, UP0 ;  /* 0x0000000733337287 */ /* 0x000fe20008000000 */
[----:B------:R-:W-:-:S02]  /*1360*/  CS2R R46, SRZ ;  /* 0x00000000002e7805 */ /* 0x000fc4000001ff00 */
[----:B------:R-:W-:Y:S02]  /*1370*/  CS2R R52, SRZ ;  /* 0x0000000000347805 */ /* 0x000fe4000001ff00 */
[----:B------:R-:W-:Y:S01]  /*1380*/  CS2R R104, SRZ ;  /* 0x0000000000687805 */ /* 0x000fe2000001ff00 */
[----:B------:R-:W-:Y:S01]  /*1390*/  UISETP.GE.AND UP0, UPT, UR51, 0x1, UPT ;  /* 0x000000013300788c */ /* 0x000fe2000bf06270 */
[----:B------:R-:W-:Y:S02]  /*13a0*/  CS2R R102, SRZ ;  /* 0x0000000000667805 */ /* 0x000fe4000001ff00 */
[----:B------:R-:W-:Y:S02]  /*13b0*/  CS2R R50, SRZ ;  /* 0x0000000000327805 */ /* 0x000fe4000001ff00 */
[----:B------:R-:W-:Y:S02]  /*13c0*/  CS2R R44, SRZ ;  /* 0x00000000002c7805 */ /* 0x000fe4000001ff00 */
[----:B------:R-:W-:Y:S01]  /*13d0*/  CS2R R96, SRZ ;  /* 0x0000000000607805 */ /* 0x000fe2000001ff00 */
[----:B------:R-:W-:Y:S01]  /*13e0*/  @UP1 ULDC UR8, c[0x0][0xc4c] ;  /* 0x0003130000081ab9 */ /* 0x000fe20000000800 */
[----:B------:R-:W-:Y:S01]  /*13f0*/  PLOP3.LUT P1, PT, PT, PT, UP0, 0x80, 0x0 ;  /* 0x000000000000781c */ /* 0x000fe20003f2f008 */
[----:B------:R-:W-:Y:S01]  /*1400*/  UIMAD.WIDE.U32 UR4, UR10, UR8, URZ ;  /* 0x000000080a0472a5 */ /* 0x000fe2000f8e003f */
[----:B------:R-:W-:Y:S01]  /*1410*/  CS2R R94, SRZ ;  /* 0x00000000005e7805 */ /* 0x000fe2000001ff00 */
[----:B------:R-:W-:Y:S01]  /*1420*/  @UP1 ULDC UR6, c[0x0][0xc50] ;  /* 0x0003140000061ab9 */ /* 0x000fe20000000800 */
[----:B------:R-:W-:Y:S01]  /*1430*/  CS2R R54, SRZ ;  /* 0x0000000000367805 */ /* 0x000fe2000001ff00 */
[----:B------:R-:W-:Y:S01]  /*1440*/  @UP1 USHF.R.U32.HI UR42, URZ, UR6, UR5 ;  /* 0x000000063f2a1299 */ /* 0x000fe20008011605 */
[----:B------:R-:W-:-:S02]  /*1450*/  CS2R R36, SRZ ;  /* 0x0000000000247805 */ /* 0x000fc4000001ff00 */
[----:B------:R-:W-:Y:S02]  /*1460*/  CS2R R88, SRZ ;  /* 0x0000000000587805 */ /* 0x000fe4000001ff00 */
[----:B------:R-:W-:Y:S01]  /*1470*/  CS2R R86, SRZ ;  /* 0x0000000000567805 */ /* 0x000fe2000001ff00 */
[----:B------:R-:W-:Y:S01]  /*1480*/  UIADD3 UR4, -UR42, URZ, URZ ;  /* 0x0000003f2a047290 */ /* 0x000fe2000fffe13f */
[----:B------:R-:W-:Y:S02]  /*1490*/  CS2R R58, SRZ ;  /* 0x00000000003a7805 */ /* 0x000fe4000001ff00 */
[----:B------:R-:W-:Y:S02]  /*14a0*/  CS2R R28, SRZ ;  /* 0x00000000001c7805 */ /* 0x000fe4000001ff00 */
[----:B------:R-:W-:Y:S01]  /*14b0*/  CS2R R80, SRZ ;  /* 0x0000000000507805 */ /* 0x000fe2000001ff00 */
[----:B------:R-:W-:Y:S01]  /*14c0*/  UIMAD UR37, UR37, UR4, UR10 ;  /* 0x00000004252572a4 */ /* 0x000fe2000f8e020a */
[----:B------:R-:W-:-:S02]  /*14d0*/  CS2R R78, SRZ ;  /* 0x00000000004e7805 */ /* 0x000fc4000001ff00 */
[----:B------:R-:W-:Y:S02]  /*14e0*/  CS2R R62, SRZ ;  /* 0x00000000003e7805 */ /* 0x000fe4000001ff00 */
[----:B------:R-:W-:Y:S02]  /*14f0*/  CS2R R20, SRZ ;  /* 0x0000000000147805 */ /* 0x000fe4000001ff00 */
        /* <DEDUP_REMOVED lines=58> */
.L_x_1952:
        /* <DEDUP_REMOVED lines=19> */
[----:B------:R-:W-:Y:S02]  /*19d0*/  @UP1 USHF.R.S32.HI UR19, URZ, 0x1f, UR37 ;  /* 0x0000001f3f131899 */ /* 0x000fe40008011425 */
[----:B------:R-:W-:Y:S02]  /*19e0*/  @UP1 UIMAD.WIDE.U32 UR8, UR42, UR14, URZ ;  /* 0x0000000e2a0812a5 */ /* 0x000fe4000f8e003f */
[----:B------:R-:W-:Y:S02]  /*19f0*/  @UP1 UIMAD UR18, UR42, UR15, UR10 ;  /* 0x0000000f2a1212a4 */ /* 0x000fe4000f8e020a */
[----:B------:R-:W-:Y:S01]  /*1a00*/  @UP0 UIADD3 UR13, UR13, UR17, URZ ;  /* 0x000000110d0d0290 */ /* 0x000fe2000fffe03f */
[----:B------:R-:W-:Y:S01]  /*1a10*/  @UP0 ULDC.64 UR14, c[0x0][0x9b0] ;  /* 0x00026c00000e0ab9 */ /* 0x000fe20000000a00 */
[----:B------:R-:W-:Y:S01]  /*1a20*/  @UP1 ULDC.64 UR10, c[0x0][0x9c0] ;  /* 0x00027000000a1ab9 */ /* 0x000fe20000000a00 */
[----:B------:R-:W-:-:S02]  /*1a30*/  @UP0 UIMAD UR16, UR16, UR14, URZ ;  /* 0x0000000e101002a4 */ /* 0x000fc4000f8e023f */
[----:B------:R-:W-:Y:S02]  /*1a40*/  @UP1 UIMAD UR17, UR19, UR10, URZ ;  /* 0x0000000a131112a4 */ /* 0x000fe4000f8e023f */
[----:B------:R-:W-:Y:S02]  /*1a50*/  @UP1 UIADD3 UR9, UR9, UR18, URZ ;  /* 0x0000001209091290 */ /* 0x000fe4000fffe03f */
[----:B------:R-:W-:Y:S02]  /*1a60*/  @UP0 UIMAD UR16, UR37, UR15, UR16 ;  /* 0x0000000f251002a4 */ /* 0x000fe4000f8e0210 */
[----:B------:R-:W-:Y:S02]  /*1a70*/  @UP1 UIMAD UR17, UR37, UR11, UR17 ;  /* 0x0000000b251112a4 */ /* 0x000fe4000f8e0211 */
[----:B------:R-:W-:Y:S02]  /*1a80*/  @UP0 UIMAD.WIDE.U32 UR14, UR37, UR14, UR12 ;  /* 0x0000000e250e02a5 */ /* 0x000fe4000f8e000c */
        /* <DEDUP_REMOVED lines=25> */
.L_x_2083:
[----:B------:R-:W-:Y:S05]  /*1c20*/  @!P0 BRA `(.L_x_1954) ;  /* 0x0000000000048947 */ /* 0x000fea0003800000 */
[----:B------:R-:W-:Y:S01]  /*1c30*/  BPT.TRAP 0x1 ;  /* 0x000000040000795c */ /* 0x000fe20000300000 */
.L_x_1954:
[----:B------:R-:W-:Y:S02]  /*1c40*/  IMAD.U32 R2, RZ, RZ, UR50 ;  /* 0x00000032ff027e24 */ /* 0x000fe4000f8e00ff */
[----:B0-----:R-:W-:-:S03]  /*1c50*/  IMAD.U32 R3, RZ, RZ, UR43 ;  /* 0x0000002bff037e24 */ /* 0x001fc6000f8e00ff */
[----:B------:R-:W-:Y:S02]  /*1c60*/  LEA R2, R2, UR41, 0x3 ;  /* 0x0000002902027c11 */ /* 0x000fe4000f8e18ff */
[----:B------:R-:W-:-:S04]  /*1c70*/  SHF.L.U32 R3, R3, 0x1f, RZ ;  /* 0x0000001f03037819 */ /* 0x000fc800000006ff */
[----:B------:R0:W1:Y:S01]  /*1c80*/  SYNCS.PHASECHK.TRANS64.TRYWAIT P2, [R2+URZ+0x38830], R3 ;  /* 0x03883003020075a7 */ /* 0x000062000804017f */
[----:B------:R-:W-:Y:S05]  /*1c90*/  @!P0 BRA `(.L_x_1955) ;  /* 0x0000000000048947 */ /* 0x000fea0003800000 */
[----:B------:R-:W-:Y:S01]  /*1ca0*/  BPT.TRAP 0x1 ;  /* 0x000000040000795c */ /* 0x000fe20000300000 */
.L_x_1955:
[----:B------:R-:W2:Y:S02]  /*1cb0*/  S2R R4, SR_TID.X ;  /* 0x0000000000047919 */ /* 0x000ea40000002100 */
[----:B--2---:R-:W-:Y:S01]  /*1cc0*/  LOP3.LUT P1, RZ, R4, 0x7f, RZ, 0xc0, !PT ;  /* 0x0000007f04ff7812 */ /* 0x004fe2000782c0ff */
[----:B-1----:R-:W-:-:S12]  /*1cd0*/  @P2 BRA `(.L_x_1956) ;  /* 0x0000000000082947 */ /* 0x002fd80003800000 */
[----:B------:R-:W1:Y:S02]  /*1ce0*/  SYNCS.PHASECHK.TRANS64.TRYWAIT P2, [R2+URZ+0x38830], R3 ;  /* 0x03883003020075a7 */ /* 0x000e64000804017f */
[----:B-1----:R-:W-:Y:S05]  /*1cf0*/  @!P2 BRA `(.L_x_1957) ;  /* 0x0000011800b4a947 */ /* 0x002fea0003800000 */
.L_x_1956:
[----:B------:R-:W-:Y:S05]  /*1d00*/  WARPSYNC.ALL ;  /* 0x0000000000007948 */ /* 0x000fea0003800000 */
[----:B------:R-:W-:Y:S01]  /*1d10*/  UIADD3 UR4, UR41, 0x28400, URZ ;  /* 0x0002840029047890 */ /* 0x000fe2000fffe03f */
[----:B------:R-:W-:Y:S01]  /*1d20*/  WARPGROUP.ARRIVE ;  /* 0x00000000000079c5 */ /* 0x000fe20000000000 */
[----:B------:R-:W-:Y:S01]  /*1d30*/  ULOP3.LUT UR32, UR52, 0x10000, URZ, 0xfc, !UPT ;  /* 0x0001000034207892 */ /* 0x000fe2000f8efc3f */
[----:B01----:R-:W-:Y:S01]  /*1d40*/  @!P1 VIADD R2, R2, 0x38840 ;  /* 0x0003884002029836 */ /* 0x003fe20000000000 */
[----:B------:R-:W-:Y:S01]  /*1d50*/  USHF.R.U32.HI UR4, URZ, 0x4, UR4 ;  /* 0x000000043f047899 */ /* 0x000fe20008011604 */
[----:B------:R-:W-:Y:S01]  /*1d60*/  CS2R R150, SRZ ;  /* 0x0000000000967805 */ /* 0x000fe2000001ff00 */
[----:B------:R-:W-:Y:S01]  /*1d70*/  UMOV UR33, 0x40000040 ;  /* 0x4000004000217882 */ /* 0x000fe20000000000 */
[----:B------:R-:W-:Y:S01]  /*1d80*/  UMOV UR35, 0x40000040 ;  /* 0x4000004000237882 */ /* 0x000fe20000000000 */
[----:B------:R-:W-:Y:S01]  /*1d90*/  ULOP3.LUT UR4, UR4, 0x3fff, URZ, 0xc0, !UPT ;  /* 0x00003fff04047892 */ /* 0x000fe2000f8ec03f */
[----:B------:R-:W-:Y:S01]  /*1da0*/  @!P1 PRMT R2, RZ, 0x654, R2 ;  /* 0x00000654ff029816 */ /* 0x000fe20000000002 */
[----:B------:R-:W-:Y:S01]  /*1db0*/  UMOV UR5, 0x40000040 ;  /* 0x4000004000057882 */ /* 0x000fe20000000000 */
[----:B------:R-:W-:Y:S01]  /*1dc0*/  UMOV UR7, 0x40000040 ;  /* 0x4000004000077882 */ /* 0x000fe20000000000 */
[----:B------:R-:W-:Y:S01]  /*1dd0*/  ULOP3.LUT UR48, UR4, 0x10000, URZ, 0xfc, !UPT ;  /* 0x0001000004307892 */ /* 0x000fe2000f8efc3f */
[----:B------:R-:W-:Y:S01]  /*1de0*/  CS2R R148, SRZ ;  /* 0x0000000000947805 */ /* 0x000fe2000001ff00 */
[----:B------:R-:W-:Y:S01]  /*1df0*/  UIADD3 UR4, UR32, 0x2, URZ ;  /* 0x0000000220047890 */ /* 0x000fe2000fffe03f */
[----:B------:R-:W-:Y:S01]  /*1e00*/  CS2R R146, SRZ ;  /* 0x0000000000927805 */ /* 0x000fe2000001ff00 */
[----:B------:R-:W-:Y:S01]  /*1e10*/  ULEA UR34, UR50, UR48, 0xb ;  /* 0x0000003032227291 */ /* 0x000fe2000f8e583f */
[----:B------:R-:W-:Y:S01]  /*1e20*/  CS2R R144, SRZ ;  /* 0x0000000000907805 */ /* 0x000fe2000001ff00 */
[----:B------:R-:W-:Y:S01]  /*1e30*/  UIADD3 UR8, UR32, 0x4, URZ ;  /* 0x0000000420087890 */ /* 0x000fe2000fffe03f */
[----:B------:R-:W-:Y:S01]  /*1e40*/  CS2R R142, SRZ ;  /* 0x00000000008e7805 */ /* 0x000fe2000001ff00 */
[----:B------:R-:W-:Y:S01]  /*1e50*/  UIADD3 UR6, UR34, 0x2, URZ ;  /* 0x0000000222067890 */ /* 0x000fe2000fffe03f */
[----:B------:R-:W-:Y:S01]  /*1e60*/  CS2R R140, SRZ ;  /* 0x00000000008c7805 */ /* 0x000fe2000001ff00 */
[----:B------:R-:W-:Y:S01]  /*1e70*/  UIADD3 UR10, UR34, 0x4, URZ ;  /* 0x00000004220a7890 */ /* 0x000fe2000fffe03f */
[----:B------:R-:W-:Y:S01]  /*1e80*/  CS2R R138, SRZ ;  /* 0x00000000008a7805 */ /* 0x000fe2000001ff00 */
[----:B------:R-:W-:Y:S01]  /*1e90*/  UMOV UR9, 0x40000040 ;  /* 0x4000004000097882 */ /* 0x000fe20000000000 */
[----:B------:R-:W-:Y:S01]  /*1ea0*/  QGMMA.64x128x32.F32.E4M3.E4M3 R24, gdesc[UR32], RZ, !UPT, gsb0 ;  /* 0x01e00000201879f3 */ /* 0x000fe2000c0008ff */
[----:B------:R-:W-:Y:S01]  /*1eb0*/  UMOV UR11, 0x40000040 ;  /* 0x40000040000b7882 */ /* 0x000fe20000000000 */
[----:B------:R-:W-:Y:S01]  /*1ec0*/  UIADD3 UR12, UR32, 0x6, URZ ;  /* 0x00000006200c7890 */ /* 0x000fe2000fffe03f */
[----:B------:R-:W-:Y:S01]  /*1ed0*/  CS2R R136, SRZ ;  /* 0x0000000000887805 */ /* 0x000fe2000001ff00 */
[----:B------:R-:W-:Y:S01]  /*1ee0*/  UIADD3 UR14, UR34, 0x6, URZ ;  /* 0x00000006220e7890 */ /* 0x000fe2000fffe03f */
[----:B------:R-:W-:Y:S01]  /*1ef0*/  CS2R R134, SRZ ;  /* 0x0000000000867805 */ /* 0x000fe2000001ff00 */
[----:B------:R-:W-:Y:S01]  /*1f00*/  UMOV UR13, 0x40000040 ;  /* 0x40000040000d7882 */ /* 0x000fe20000000000 */
        /* <DEDUP_REMOVED lines=25> */
[----:B------:R-:W-:Y:S01]  /*20a0*/  UIADD3 UR52, UR51, -0x2, URZ ;  /* 0xfffffffe33347890 */ /* 0x000fe2000fffe03f */
        /* <DEDUP_REMOVED lines=13> */
[----:B------:R-:W-:Y:S01]  /*2180*/  CS2R R90, SRZ ;  /* 0x00000000005a7805 */ /* 0x000fe2000001ff00 */
[----:B------:R-:W-:Y:S02]  /*2190*/  WARPGROUP.DEPBAR.LE gsb0, 0x0 ;  /* 0x00008000000079c5 */ /* 0x000fe40000010000 */
[----:B------:R-:W-:-:S06]  /*21a0*/  WARPGROUP.ARRIVE ;  /* 0x00000000000079c5 */ /* 0x000fcc0000000000 */
[----:B------:R-:W-:Y:S01]  /*21b0*/  QGMMA.64x128x32.F32.E4M3.E4M3 R24, gdesc[UR4], R24, gsb0 ;  /* 0x01e00000041879f3 */ /* 0x000fe20008000818 */
[----:B------:R-:W-:Y:S02]  /*21c0*/  ULDC UR6, c[0x0][0x448] ;  /* 0x0001120000067ab9 */ /* 0x000fe40000000800 */
[----:B------:R-:W-:-:S06]  /*21d0*/  UISETP.NE.AND UP0, UPT, UR6, 0x1, UPT ;  /* 0x000000010600788c */ /* 0x000fcc000bf05270 */
[----:B------:R-:W-:-:S05]  /*21e0*/  PLOP3.LUT P2, PT, PT, PT, UP0, 0x80, 0x0 ;  /* 0x000000000000781c */ /* 0x000fca0003f4f008 */
[----:B------:R-:W-:Y:S01]  /*21f0*/  @UP0 ULDC UR6, c[0x0][0x44c] ;  /* 0x0001130000060ab9 */ /* 0x000fe20000000800 */
[----:B------:R-:W-:Y:S02]  /*2200*/  WARPGROUP.DEPBAR.LE gsb0, 0x0 ;  /* 0x00008000000079c5 */ /* 0x000fe40000010000 */
[----:B------:R-:W-:-:S06]  /*2210*/  WARPGROUP.ARRIVE ;  /* 0x00000000000079c5 */ /* 0x000fcc0000000000 */
[----:B------:R-:W-:Y:S01]  /*2220*/  QGMMA.64x128x32.F32.E4M3.E4M3 R24, gdesc[UR8], R24, gsb0 ;  /* 0x01e00000081879f3 */ /* 0x000fe20008000818 */
[----:B------:R-:W-:Y:S02]  /*2230*/  @UP0 ULDC UR10, c[0x0][0x44c] ;  /* 0x00011300000a0ab9 */ /* 0x000fe40000000800 */
[----:B------:R-:W-:Y:S01]  /*2240*/  UIMAD.WIDE.U32 UR10, UR36, UR10, URZ ;  /* 0x0000000a240a72a5 */ /* 0x000fe2000f8e003f */
[----:B------:R-:W-:Y:S02]  /*2250*/  WARPGROUP.DEPBAR.LE gsb0, 0x0 ;  /* 0x00008000000079c5 */ /* 0x000fe40000010000 */
[----:B------:R-:W-:-:S06]  /*2260*/  WARPGROUP.ARRIVE ;  /* 0x00000000000079c5 */ /* 0x000fcc0000000000 */
[----:B------:R-:W-:Y:S01]  /*2270*/  QGMMA.64x128x32.F32.E4M3.E4M3 R24, gdesc[UR12], R24, gsb0 ;  /* 0x01e000000c1879f3 */ /* 0x000fe20008000818 */
[----:B------:R-:W-:Y:S01]  /*2280*/  ULDC UR14, c[0x0][0x2f0] ;  /* 0x0000bc00000e7ab9 */ /* 0x000fe20000000800 */
[----:B------:R-:W-:Y:S01]  /*2290*/  ULDC UR15, c[0x0][0x288] ;  /* 0x0000a200000f7ab9 */ /* 0x000fe20000000800 */
        /* <DEDUP_REMOVED lines=17> */
[----:B------:R0:W1:Y:S01]  /*23b0*/  MUFU.TANH R32, R26 ;  /* 0x0000001a00207308 */ /* 0x0000620000002400 */
[C---:B------:R-:W-:Y:S01]  /*23c0*/  FMUL.FTZ R14, R0.reuse, R33 ;  /* 0x00000021000e7220 */ /* 0x040fe20000410000 */
[C---:B------:R-:W-:Y:S01]  /*23d0*/  FMUL.FTZ R20, R0.reuse, R24 ;  /* 0x0000001800147220 */ /* 0x040fe20000410000 */
[C---:B------:R-:W-:Y:S01]  /*23e0*/  FMUL.FTZ R24, R0.reuse, R29 ;  /* 0x0000001d00187220 */ /* 0x040fe20000410000 */
[C---:B------:R-:W-:Y:S01]  /*23f0*/  FMUL.FTZ R30, R0.reuse, R30 ;  /* 0x0000001e001e7220 */ /* 0x040fe20000410000 */
[C---:B------:R-:W-:Y:S01]  /*2400*/  FMUL.FTZ R4, R0.reuse, R56 ;  /* 0x0000003800047220 */ /* 0x040fe20000410000 */
[----:B------:R-:W-:Y:S01]  /*2410*/  FMUL.FTZ R7, R0, R52 ;  /* 0x0000003400077220 */ /* 0x000fe20000410000 */
[----:B------:R-:W-:Y:S01]  /*2420*/  IMAD.U32 R52, RZ, RZ, UR14 ;  /* 0x0000000eff347e24 */ /* 0x000fe2000f8e00ff */
[----:B------:R2:W-:Y:S01]  /*2430*/  MUFU.TANH R33, R27 ;  /* 0x0000001b00217308 */ /* 0x0005e20000002400 */
[----:B0-----:R-:W-:-:S02]  /*2440*/  VIADD R26, R18, UR36 ;  /* 0x00000024121a7c36 */ /* 0x001fc40008000000 */
[C---:B------:R-:W-:Y:S01]  /*2450*/  FMUL.FTZ R31, R0.reuse, R31 ;  /* 0x0000001f001f7220 */ /* 0x040fe20000410000 */
[C---:B------:R-:W-:Y:S01]  /*2460*/  FMUL.FTZ R35, R0.reuse, R35 ;  /* 0x0000002300237220 */ /* 0x040fe20000410000 */
[C---:B------:R-:W-:Y:S01]  /*2470*/  FMUL.FTZ R34, R0.reuse, R34 ;  /* 0x0000002200227220 */ /* 0x040fe20000410000 */
[C---:B------:R-:W-:Y:S01]  /*2480*/  FMUL.FTZ R15, R0.reuse, R36 ;  /* 0x00000024000f7220 */ /* 0x040fe20000410000 */
[C---:B------:R-:W-:Y:S01]  /*2490*/  FMUL.FTZ R47, R0.reuse, R47 ;  /* 0x0000002f002f7220 */ /* 0x040fe20000410000 */
[----:B------:R-:W-:Y:S01]  /*24a0*/  FMUL.FTZ R54, R0, R54 ;  /* 0x0000003600367220 */ /* 0x000fe20000410000 */
[----:B------:R0:W3:Y:S01]  /*24b0*/  MUFU.TANH R56, R30 ;  /* 0x0000001e00387308 */ /* 0x0000e20000002400 */
[----:B--2---:R-:W-:Y:S01]  /*24c0*/  @P2 IMAD.HI.U32 R27, R26, UR6, RZ ;  /* 0x000000061a1b2c27 */ /* 0x004fe2000f8e00ff */
[----:B------:R-:W-:-:S03]  /*24d0*/  @UP0 ULDC UR6, c[0x0][0x450] ;  /* 0x0001140000060ab9 */ /* 0x000fc60000000800 */
[C---:B------:R-:W-:Y:S01]  /*24e0*/  FMUL.FTZ R55, R0.reuse, R55 ;  /* 0x0000003700377220 */ /* 0x040fe20000410000 */
[C---:B------:R-:W-:Y:S01]  /*24f0*/  FMUL.FTZ R10, R0.reuse, R44 ;  /* 0x0000002c000a7220 */ /* 0x040fe20000410000 */
[C---:B------:R-:W-:Y:S01]  /*2500*/  FMUL.FTZ R38, R0.reuse, R38 ;  /* 0x0000002600267220 */ /* 0x040fe20000410000 */
[----:B------:R-:W-:Y:S01]  /*2510*/  @P2 SHF.R.U32.HI R26, RZ, UR6, R27 ;  /* 0x00000006ff1a2c19 */ /* 0x000fe2000801161b */
[----:B------:R-:W-:Y:S01]  /*2520*/  UMOV UR6, 0xffffff80 ;  /* 0xffffff8000067882 */ /* 0x000fe20000000000 */
[----:B------:R-:W2:Y:S01]  /*2530*/  MUFU.TANH R31, R31 ;  /* 0x0000001f001f7308 */ /* 0x000ea20000002400 */
[----:B------:R-:W-:Y:S01]  /*2540*/  UIMAD UR6, UR51, UR6, 0x80 ;  /* 0x00000080330674a4 */ /* 0x000fe2000f8e0206 */
[C---:B------:R-:W-:Y:S01]  /*2550*/  FMUL.FTZ R13, R0.reuse, R37 ;  /* 0x00000025000d7220 */ /* 0x040fe20000410000 */
[----:B------:R-:W4:Y:S01]  /*2560*/  SHFL.IDX PT, R29, R26, 0x1, 0x1c1f ;  /* 0x003c1f001a1d7f89 */ /* 0x000f2200000e0000 */
[C---:B------:R-:W-:Y:S01]  /*2570*/  FMUL.FTZ R39, R0.reuse, R39 ;  /* 0x0000002700277220 */ /* 0x040fe20000410000 */
[----:B------:R-:W-:Y:S01]  /*2580*/  UIADD3 UR7, UR6, 0x1, URZ ;  /* 0x0000000106077890 */ /* 0x000fe2000fffe03f */
[C---:B------:R-:W-:Y:S01]  /*2590*/  FMUL.FTZ R42, R0.reuse, R42 ;  /* 0x0000002a002a7220 */ /* 0x040fe20000410000 */
[----:B------:R-:W-:Y:S01]  /*25a0*/  UIMAD UR6, UR49, UR14, UR6 ;  /* 0x0000000e310672a4 */ /* 0x000fe2000f8e0206 */
[----:B------:R5:W-:Y:S01]  /*25b0*/  MUFU.TANH R36, R35 ;  /* 0x0000002300247308 */ /* 0x000be20000002400 */
[C---:B------:R-:W-:Y:S01]  /*25c0*/  FMUL.FTZ R3, R0.reuse, R57 ;  /* 0x0000003900037220 */ /* 0x040fe20000410000 */
[----:B------:R-:W-:Y:S01]  /*25d0*/  FMUL.FTZ R59, R0, R59 ;  /* 0x0000003b003b7220 */ /* 0x000fe20000410000 */
[----:B0-----:R-:W-:-:S02]  /*25e0*/  IMAD.U32 R30, RZ, RZ, UR7 ;  /* 0x00000007ff1e7e24 */ /* 0x001fc4000f8e00ff */
[C---:B------:R-:W-:Y:S01]  /*25f0*/  FMUL.FTZ R43, R0.reuse, R43 ;  /* 0x0000002b002b7220 */ /* 0x040fe20000410000 */
[C---:B------:R-:W-:Y:S01]  /*2600*/  FMUL.FTZ R12, R0.reuse, R40 ;  /* 0x00000028000c7220 */ /* 0x040fe20000410000 */
[C---:B------:R-:W-:Y:S01]  /*2610*/  FMUL.FTZ R62, R0.reuse, R62 ;  /* 0x0000003e003e7220 */ /* 0x040fe20000410000 */
[C---:B------:R-:W-:Y:S01]  /*2620*/  IMAD R27, R17.reuse, -0x2, R30 ;  /* 0xfffffffe111b7824 */ /* 0x040fe200078e021e */
[----:B------:R-:W0:Y:S01]  /*2630*/  MUFU.TANH R34, R34 ;  /* 0x0000002200227308 */ /* 0x000e220000002400 */
[----:B------:R-:W-:Y:S02]  /*2640*/  IMAD.U32 R30, RZ, RZ, UR6 ;  /* 0x00000006ff1e7e24 */ /* 0x000fe4000f8e00ff */
[----:B------:R-:W-:Y:S01]  /*2650*/  FMUL.FTZ R46, R0, R46 ;  /* 0x0000002e002e7220 */ /* 0x000fe20000410000 */
[----:B------:R-:W-:Y:S02]  /*2660*/  IMAD R52, R52, UR49, R27 ;  /* 0x0000003134347c24 */ /* 0x000fe4000f8e021b */
[----:B------:R-:W-:Y:S01]  /*2670*/  FMUL.FTZ R11, R0, R41 ;  /* 0x00000029000b7220 */ /* 0x000fe20000410000 */
[----:B------:R-:W-:-:S02]  /*2680*/  IMAD R27, R17, -0x2, R30 ;  /* 0xfffffffe111b7824 */ /* 0x000fc400078e021e */
[C---:B------:R-:W-:Y:S01]  /*2690*/  FMUL.FTZ R63, R0.reuse, R63 ;  /* 0x0000003f003f7220 */ /* 0x040fe20000410000 */
[C---:B------:R-:W-:Y:S01]  /*26a0*/  FMUL.FTZ R50, R0.reuse, R50 ;  /* 0x0000003200327220 */ /* 0x040fe20000410000 */
[----:B------:R-:W-:Y:S01]  /*26b0*/  MUFU.TANH R44, R47 ;  /* 0x0000002f002c7308 */ /* 0x000fe20000002400 */
[C---:B------:R-:W-:Y:S01]  /*26c0*/  FMUL.FTZ R6, R0.reuse, R49 ;  /* 0x0000003100067220 */ /* 0x040fe20000410000 */
[C---:B------:R-:W-:Y:S01]  /*26d0*/  FMUL.FTZ R51, R0.reuse, R51 ;  /* 0x0000003300337220 */ /* 0x040fe20000410000 */
[----:B----4-:R-:W-:Y:S01]  /*26e0*/  IADD3 R30, R29, -UR15, R52 ;  /* 0x8000000f1d1e7c10 */ /* 0x010fe2000fffe034 */
[C---:B------:R-:W-:Y:S01]  /*26f0*/  FMUL.FTZ R9, R0.reuse, R48 ;  /* 0x0000003000097220 */ /* 0x040fe20000410000 */
[C---:B------:R-:W-:Y:S01]  /*2700*/  FMUL.FTZ R58, R0.reuse, R58 ;  /* 0x0000003a003a7220 */ /* 0x040fe20000410000 */
[C---:B------:R-:W-:Y:S01]  /*2710*/  FMUL.FTZ R8, R0.reuse, R45 ;  /* 0x0000002d00087220 */ /* 0x040fe20000410000 */
[----:B-----5:R-:W-:Y:S01]  /*2720*/  VIMNMX R35, R27, R30, PT ;  /* 0x0000001e1b237248 */ /* 0x020fe20003fe0100 */
[----:B------:R1:W-:Y:S01]  /*2730*/  MUFU.TANH R47, R54 ;  /* 0x00000036002f7308 */ /* 0x0003e20000002400 */
[C---:B------:R-:W-:Y:S01]  /*2740*/  FMUL.FTZ R66, R0.reuse, R66 ;  /* 0x0000004200427220 */ /* 0x040fe20000410000 */
[C---:B------:R-:W-:Y:S01]  /*2750*/  FMUL.FTZ R67, R0.reuse, R67 ;  /* 0x0000004300437220 */ /* 0x040fe20000410000 */
[C---:B------:R-:W-:Y:S01]  /*2760*/  ISETP.GT.AND P3, PT, R35.reuse, RZ, PT ;  /* 0x000000ff2300720c */ /* 0x040fe20003f64270 */
[C---:B------:R-:W-:Y:S01]  /*2770*/  FMUL.FTZ R70, R0.reuse, R70 ;  /* 0x0000004600467220 */ /* 0x040fe20000410000 */
[C---:B------:R-:W-:Y:S01]  /*2780*/  ISETP.GT.AND P4, PT, R35.reuse, 0x1, PT ;  /* 0x000000012300780c */ /* 0x040fe20003f84270 */
[----:B------:R-:W-:Y:S01]  /*2790*/  FMUL.FTZ R71, R0, R71 ;  /* 0x0000004700477220 */ /* 0x000fe20000410000 */
[C---:B------:R-:W-:Y:S01]  /*27a0*/  ISETP.GT.AND P5, PT, R35.reuse, 0x8, PT ;  /* 0x000000082300780c */ /* 0x040fe20003fa4270 */
[----:B------:R4:W-:Y:S01]  /*27b0*/  MUFU.TANH R37, R55 ;  /* 0x0000003700257308 */ /* 0x0009e20000002400 */
[----:B-1----:R-:W-:Y:S01]  /*27c0*/  FSEL R54, R32, -INF , P3 ;  /* 0xff80000020367808 */ /* 0x002fe20001800000 */
[C---:B------:R-:W-:Y:S01]  /*27d0*/  FMUL.FTZ R74, R0.reuse, R74 ;  /* 0x0000004a004a7220 */ /* 0x040fe20000410000 */
[----:B------:R-:W-:Y:S01]  /*27e0*/  ISETP.GT.AND P3, PT, R35, 0x9, PT ;  /* 0x000000092300780c */ /* 0x000fe20003f64270 */
[----:B------:R-:W-:Y:S01]  /*27f0*/  FMUL.FTZ R75, R0, R75 ;  /* 0x0000004b004b7220 */ /* 0x000fe20000410000 */
[----:B---3--:R-:W-:Y:S01]  /*2800*/  FSEL R56, R56, -INF , P5 ;  /* 0xff80000038387808 */ /* 0x008fe20002800000 */
[C---:B------:R-:W-:Y:S01]  /*2810*/  FMUL.FTZ R78, R0.reuse, R78 ;  /* 0x0000004e004e7220 */ /* 0x040fe20000410000 */
[----:B--2---:R-:W-:Y:S01]  /*2820*/  FSEL R57, R31, -INF , P3 ;  /* 0xff8000001f397808 */ /* 0x004fe20001800000 */
[----:B------:R-:W-:Y:S01]  /*2830*/  MUFU.TANH R38, R38 ;  /* 0x0000002600267308 */ /* 0x000fe20000002400 */
[----:B----4-:R-:W-:Y:S01]  /*2840*/  FSEL R55, R33, -INF , P4 ;  /* 0xff80000021377808 */ /* 0x010fe20002000000 */
[C---:B------:R-:W-:Y:S01]  /*2850*/  FMUL.FTZ R79, R0.reuse, R79 ;  /* 0x0000004f004f7220 */ /* 0x040fe20000410000 */
[C---:B------:R-:W-:Y:S01]  /*2860*/  ISETP.GT.AND P4, PT, R35.reuse, 0x10, PT ;  /* 0x000000102300780c */ /* 0x040fe20003f84270 */
[----:B------:R-:W-:Y:S01]  /*2870*/  FMUL.FTZ R82, R0, R82 ;  /* 0x0000005200527220 */ /* 0x000fe20000410000 */
[----:B------:R-:W-:Y:S01]  /*2880*/  FMNMX.FTZ R29, R54, R55, !PT ;  /* 0x00000037361d7209 */ /* 0x000fe20007810000 */
[----:B------:R-:W-:Y:S01]  /*2890*/  FMUL.FTZ R83, R0, R83 ;  /* 0x0000005300537220 */ /* 0x000fe20000410000 */
[----:B------:R-:W-:Y:S01]  /*28a0*/  ISETP.GT.AND P3, PT, R35, 0x11, PT ;  /* 0x000000112300780c */ /* 0x000fe20003f64270 */
[----:B------:R-:W1:Y:S01]  /*28b0*/  MUFU.TANH R39, R39 ;  /* 0x0000002700277308 */ /* 0x000e620000002400 */
[----:B------:R-:W-:Y:S01]  /*28c0*/  FMNMX.FTZ R30, R56, R29, !PT ;  /* 0x0000001d381e7209 */ /* 0x000fe20007810000 */
[C---:B------:R-:W-:Y:S01]  /*28d0*/  FMUL.FTZ R86, R0.reuse, R86 ;  /* 0x0000005600567220 */ /* 0x040fe20000410000 */
[C---:B------:R-:W-:Y:S01]  /*28e0*/  FMUL.FTZ R87, R0.reuse, R87 ;  /* 0x0000005700577220 */ /* 0x040fe20000410000 */
[C---:B------:R-:W-:Y:S01]  /*28f0*/  FMUL.FTZ R5, R0.reuse, R53 ;  /* 0x0000003500057220 */ /* 0x040fe20000410000 */
[----:B------:R-:W-:Y:S01]  /*2900*/  FMNMX.FTZ R30, R57, R30, !PT ;  /* 0x0000001e391e7209 */ /* 0x000fe20007810000 */
[C---:B------:R-:W-:Y:S01]  /*2910*/  FMUL.FTZ R61, R0.reuse, R61 ;  /* 0x0000003d003d7220 */ /* 0x040fe20000410000 */
[----:B------:R-:W-:Y:S01]  /*2920*/  FMUL.FTZ R28, R0, R28 ;  /* 0x0000001c001c7220 */ /* 0x000fe20000410000 */
[----:B------:R-:W2:Y:S01]  /*2930*/  MUFU.TANH R42, R42 ;  /* 0x0000002a002a7308 */ /* 0x000ea20000002400 */
[----:B------:R-:W-:Y:S01]  /*2940*/  ULDC UR6, c[0x0][0x988] ;  /* 0x0002620000067ab9 */ /* 0x000fe20000000800 */
[----:B------:R-:W-:-:S02]  /*2950*/  VIADD R52, R52, -UR15 ;  /* 0x8000000f34347c36 */ /* 0x000fc40008000000 */
        /* <DEDUP_REMOVED lines=14> */
[----:B0-----:R-:W-:Y:S01]  /*2a40*/  FSEL R59, R34, -INF , P4 ;  /* 0xff800000223b7808 */ /* 0x001fe20002000000 */
[----:B------:R-:W-:Y:S01]  /*2a50*/  FMUL.FTZ R85, R0, R85 ;  /* 0x0000005500557220 */ /* 0x000fe20000410000 */
[----:B------:R-:W-:Y:S01]  /*2a60*/  ISETP.GT.AND P4, PT, R35, 0x18, PT ;  /* 0x000000182300780c */ /* 0x000fe20003f84270 */
[----:B------:R0:W-:Y:S01]  /*2a70*/  @!P1 SYNCS.ARRIVE.TRANS64.RED.A1T0 RZ, [R2+URZ], RZ ;  /* 0x000000ff02ff99a7 */ /* 0x0001e2000810043f */
[----:B------:R-:W-:Y:S01]  /*2a80*/  FMNMX.FTZ R29, R59, R30, !PT ;  /* 0x0000001e3b1d7209 */ /* 0x000fe20007810000 */
[----:B------:R-:W-:-:S02]  /*2a90*/  UIMAD UR14, UR49, UR14, -UR15 ;  /* 0x0000000e310e72a4 */ /* 0x000fc4000f8e0a0f */
[----:B------:R3:W-:Y:S01]  /*2aa0*/  MUFU.TANH R41, R62 ;  /* 0x0000003e00297308 */ /* 0x0007e20000002400 */
[----:B------:R-:W-:Y:S01]  /*2ab0*/  @UP0 ULDC UR15, c[0x0][0x450] ;  /* 0x00011400000f0ab9 */ /* 0x000fe20000000800 */
[----:B------:R-:W-:Y:S01]  /*2ac0*/  UMOV UR7, UR36 ;  /* 0x0000002400077c82 */ /* 0x000fe20008000000 */
[----:B------:R-:W-:-:S04]  /*2ad0*/  @UP0 USHF.R.U32.HI UR7, URZ, UR15, UR11 ;  /* 0x0000000f3f070299 */ /* 0x000fc8000801160b */
[----:B------:R-:W-:Y:S01]  /*2ae0*/  UIADD3 UR14, UR14, UR7, URZ ;  /* 0x000000070e0e7290 */ /* 0x000fe2000fffe03f */
[----:B------:R-:W4:Y:S01]  /*2af0*/  MUFU.TANH R46, R46 ;  /* 0x0000002e002e7308 */ /* 0x000f220000002400 */
[----:B---3--:R-:W-:Y:S02]  /*2b00*/  FSEL R62, R36, -INF , P3 ;  /* 0xff800000243e7808 */ /* 0x008fe40001800000 */
[----:B------:R-:W-:Y:S01]  /*2b10*/  ISETP.GT.AND P3, PT, R35, 0x19, PT ;  /* 0x000000192300780c */ /* 0x000fe20003f64270 */
[----:B------:R-:W-:Y:S01]  /*2b20*/  USHF.R.S32.HI UR7, URZ, 0x1f, UR14 ;  /* 0x0000001f3f077899 */ /* 0x000fe2000801140e */
[----:B------:R-:W-:Y:S02]  /*2b30*/  FMNMX.FTZ R30, R62, R29, !PT ;  /* 0x0000001d3e1e7209 */ /* 0x000fe40007810000 */
[----:B-1----:R-:W-:Y:S01]  /*2b40*/  FSEL R88, R39, -INF , P3 ;  /* 0xff80000027587808 */ /* 0x002fe20001800000 */
[----:B------:R1:W-:Y:S01]  /*2b50*/  MUFU.TANH R32, R63 ;  /* 0x0000003f00207308 */ /* 0x0003e20000002400 */
[----:B------:R-:W-:Y:S01]  /*2b60*/  ISETP.GT.AND P3, PT, R35, 0x21, PT ;  /* 0x000000212300780c */ /* 0x000fe20003f64270 */
[----:B------:R-:W-:-:S04]  /*2b70*/  ULEA.HI UR7, UR7, UR14, URZ, 0x7 ;  /* 0x0000000e07077291 */ /* 0x000fc8000f8f383f */
[----:B------:R-:W-:Y:S02]  /*2b80*/  USHF.R.S32.HI UR7, URZ, 0x7, UR7 ;  /* 0x000000073f077899 */ /* 0x000fe40008011407 */
[----:B------:R4:W3:Y:S01]  /*2b90*/  MUFU.TANH R49, R50 ;  /* 0x0000003200317308 */ /* 0x0008e20000002400 */
[----:B-1----:R-:W-:Y:S01]  /*2ba0*/  FSEL R63, R38, -INF , P4 ;  /* 0xff800000263f7808 */ /* 0x002fe20002000000 */
[----:B------:R-:W-:Y:S01]  /*2bb0*/  UISETP.LT.AND UP1, UPT, URZ, UR7, UPT ;  /* 0x000000073f00728c */ /* 0x000fe2000bf21270 */
[----:B------:R-:W-:Y:S02]  /*2bc0*/  ISETP.GT.AND P4, PT, R35, 0x20, PT ;  /* 0x000000202300780c */ /* 0x000fe40003f84270 */
[----:B------:R-:W-:Y:S01]  /*2bd0*/  FMNMX.FTZ R29, R63, R30, !PT ;  /* 0x0000001e3f1d7209 */ /* 0x000fe20007810000 */
[----:B------:R-:W-:Y:S01]  /*2be0*/  USEL UR51, URZ, UR7, !UP1 ;  /* 0x000000073f337287 */ /* 0x000fe2000c800000 */
[----:B--2---:R-:W-:Y:S01]  /*2bf0*/  FSEL R89, R42, -INF , P4 ;  /* 0xff8000002a597808 */ /* 0x004fe20002000000 */
[----:B------:R1:W2:Y:S01]  /*2c00*/  MUFU.TANH R48, R51 ;  /* 0x0000003300307308 */ /* 0x0002a20000002400 */
[----:B------:R-:W-:Y:S01]  /*2c10*/  FMNMX.FTZ R30, R88, R29, !PT ;  /* 0x0000001d581e7209 */ /* 0x000fe20007810000 */
[----:B------:R-:W-:Y:S01]  /*2c20*/  UISETP.GE.AND UP1, UPT, UR52, UR51, UPT ;  /* 0x000000333400728c */ /* 0x000fe2000bf26270 */
[----:B------:R-:W-:-:S02]  /*2c30*/  ISETP.GT.AND P4, PT, R35, 0x28, PT ;  /* 0x000000282300780c */ /* 0x000fc40003f84270 */
[----:B------:R-:W-:Y:S02]  /*2c40*/  FMNMX.FTZ R30, R89, R30, !PT ;  /* 0x0000001e591e7209 */ /* 0x000fe40007810000 */
[----:B----4-:R-:W-:Y:S01]  /*2c50*/  FSEL R50, R46, -INF , P4 ;  /* 0xff8000002e327808 */ /* 0x010fe20002000000 */
[----:B------:R-:W4:Y:S01]  /*2c60*/  MUFU.TANH R45, R58 ;  /* 0x0000003a002d7308 */ /* 0x000f220000002400 */
[----:B-1----:R-:W-:Y:S02]  /*2c70*/  FSEL R51, R43, -INF , P3 ;  /* 0xff8000002b337808 */ /* 0x002fe40001800000 */
[----:B------:R-:W-:Y:S02]  /*2c80*/  ISETP.GT.AND P3, PT, R35, 0x29, PT ;  /* 0x000000292300780c */ /* 0x000fe40003f64270 */
[----:B------:R-:W-:Y:S02]  /*2c90*/  FMNMX.FTZ R29, R51, R30, !PT ;  /* 0x0000001e331d7209 */ /* 0x000fe40007810000 */
[----:B------:R-:W-:Y:S01]  /*2ca0*/  ISETP.GT.AND P4, PT, R35, 0x30, PT ;  /* 0x000000302300780c */ /* 0x000fe20003f84270 */
[----:B------:R-:W1:Y:S01]  /*2cb0*/  MUFU.TANH R66, R66 ;  /* 0x0000004200427308 */ /* 0x000e620000002400 */
[----:B------:R-:W-:-:S02]  /*2cc0*/  FSEL R44, R44, -INF , P3 ;  /* 0xff8000002c2c7808 */ /* 0x000fc40001800000 */
[----:B------:R-:W-:Y:S02]  /*2cd0*/  FMNMX.FTZ R29, R50, R29, !PT ;  /* 0x0000001d321d7209 */ /* 0x000fe40007810000 */
[----:B------:R-:W-:Y:S02]  /*2ce0*/  ISETP.GT.AND P3, PT, R35, 0x31, PT ;  /* 0x000000312300780c */ /* 0x000fe40003f64270 */
[----:B---3--:R-:W-:Y:S01]  /*2cf0*/  FSEL R49, R49, -INF , P4 ;  /* 0xff80000031317808 */ /* 0x008fe20002000000 */
[----:B------:R-:W3:Y:S01]  /*2d00*/  MUFU.TANH R38, R67 ;  /* 0x0000004300267308 */ /* 0x000ee20000002400 */
[----:B------:R-:W-:Y:S02]  /*2d10*/  FMNMX.FTZ R30, R44, R29, !PT ;  /* 0x0000001d2c1e7209 */ /* 0x000fe40007810000 */
[----:B------:R-:W-:Y:S02]  /*2d20*/  ISETP.GT.AND P4, PT, R35, 0x38, PT ;  /* 0x000000382300780c */ /* 0x000fe40003f84270 */
[----:B--2---:R-:W-:-:S02]  /*2d30*/  FSEL R48, R48, -INF , P3 ;  /* 0xff80000030307808 */ /* 0x004fc40001800000 */
[----:B------:R-:W-:Y:S01]  /*2d40*/  FMNMX.FTZ R29, R49, R30, !PT ;  /* 0x0000001e311d7209 */ /* 0x000fe20007810000 */
[----:B------:R-:W2:Y:S01]  /*2d50*/  MUFU.TANH R70, R70 ;  /* 0x0000004600467308 */ /* 0x000ea20000002400 */
[----:B------:R-:W-:Y:S02]  /*2d60*/  ISETP.GT.AND P3, PT, R35, 0x39, PT ;  /* 0x000000392300780c */ /* 0x000fe40003f64270 */
[----:B------:R-:W-:Y:S02]  /*2d70*/  FSEL R47, R47, -INF , P4 ;  /* 0xff8000002f2f7808 */ /* 0x000fe40002000000 */
[----:B------:R-:W-:Y:S02]  /*2d80*/  FMNMX.FTZ R30, R48, R29, !PT ;  /* 0x0000001d301e7209 */ /* 0x000fe40007810000 */
[----:B------:R-:W-:Y:S01]  /*2d90*/  ISETP.GT.AND P4, PT, R35, 0x40, PT ;  /* 0x000000402300780c */ /* 0x000fe20003f84270 */
[----:B------:R-:W5:Y:S01]  /*2da0*/  MUFU.TANH R71, R71 ;  /* 0x0000004700477308 */ /* 0x000f620000002400 */
[----:B------:R-:W-:-:S02]  /*2db0*/  FSEL R46, R37, -INF , P3 ;  /* 0xff800000252e7808 */ /* 0x000fc40001800000 */
[----:B------:R-:W-:Y:S02]  /*2dc0*/  FMNMX.FTZ R29, R47, R30, !PT ;  /* 0x0000001e2f1d7209 */ /* 0x000fe40007810000 */
[----:B------:R-:W-:Y:S02]  /*2dd0*/  ISETP.GT.AND P3, PT, R35, 0x41, PT ;  /* 0x000000412300780c */ /* 0x000fe40003f64270 */
[----:B----4-:R-:W-:Y:S01]  /*2de0*/  FSEL R45, R45, -INF , P4 ;  /* 0xff8000002d2d7808 */ /* 0x010fe20002000000 */
[----:B------:R-:W4:Y:S01]  /*2df0*/  MUFU.TANH R74, R74 ;  /* 0x0000004a004a7308 */ /* 0x000f220000002400 */
[----:B------:R-:W-:Y:S02]  /*2e00*/  FMNMX.FTZ R30, R46, R29, !PT ;  /* 0x0000001d2e1e7209 */ /* 0x000fe40007810000 */
[----:B------:R-:W-:Y:S02]  /*2e10*/  ISETP.GT.AND P4, PT, R35, 0x48, PT ;  /* 0x000000482300780c */ /* 0x000fe40003f84270 */
[----:B------:R-:W-:-:S02]  /*2e20*/  FSEL R43, R40, -INF , P3 ;  /* 0xff800000282b7808 */ /* 0x000fc40001800000 */
[----:B------:R-:W-:Y:S01]  /*2e30*/  FMNMX.FTZ R30, R45, R30, !PT ;  /* 0x0000001e2d1e7209 */ /* 0x000fe20007810000 */
[----:B------:R-:W0:Y:S01]  /*2e40*/  MUFU.TANH R75, R75 ;  /* 0x0000004b004b7308 */ /* 0x000e220000002400 */
[----:B------:R-:W-:Y:S02]  /*2e50*/  ISETP.GT.AND P3, PT, R35, 0x49, PT ;  /* 0x000000492300780c */ /* 0x000fe40003f64270 */
[----:B------:R-:W-:Y:S02]  /*2e60*/  FSEL R42, R41, -INF , P4 ;  /* 0xff800000292a7808 */ /* 0x000fe40002000000 */
[----:B------:R-:W-:Y:S02]  /*2e70*/  FMNMX.FTZ R29, R43, R30, !PT ;  /* 0x0000001e2b1d7209 */ /* 0x000fe40007810000 */
[----:B------:R-:W-:Y:S01]  /*2e80*/  ISETP.GT.AND P4, PT, R35, 0x50, PT ;  /* 0x000000502300780c */ /* 0x000fe20003f84270 */
[----:B------:R-:W0:Y:S01]  /*2e90*/  MUFU.TANH R78, R78 ;  /* 0x0000004e004e7308 */ /* 0x000e220000002400 */
[----:B------:R-:W-:-:S02]  /*2ea0*/  FSEL R39, R32, -INF , P3 ;  /* 0xff80000020277808 */ /* 0x000fc40001800000 */
[----:B------:R-:W-:Y:S02]  /*2eb0*/  FMNMX.FTZ R30, R42, R29, !PT ;  /* 0x0000001d2a1e7209 */ /* 0x000fe40007810000 */
[----:B------:R-:W-:Y:S02]  /*2ec0*/  ISETP.GT.AND P3, PT, R35, 0x51, PT ;  /* 0x000000512300780c */ /* 0x000fe40003f64270 */
[----:B-1----:R-:W-:Y:S01]  /*2ed0*/  FSEL R41, R66, -INF , P4 ;  /* 0xff80000042297808 */ /* 0x002fe20002000000 */
[----:B------:R-:W1:Y:S01]  /*2ee0*/  MUFU.TANH R79, R79 ;  /* 0x0000004f004f7308 */ /* 0x000e620000002400 */
[----:B------:R-:W-:Y:S02]  /*2ef0*/  FMNMX.FTZ R30, R39, R30, !PT ;  /* 0x0000001e271e7209 */ /* 0x000fe40007810000 */
[----:B------:R-:W-:Y:S02]  /*2f00*/  ISETP.GT.AND P4, PT, R35, 0x58, PT ;  /* 0x000000582300780c */ /* 0x000fe40003f84270 */
[----:B---3--:R-:W-:-:S02]  /*2f10*/  FSEL R38, R38, -INF , P3 ;  /* 0xff80000026267808 */ /* 0x008fc40001800000 */
[----:B------:R-:W-:Y:S01]  /*2f20*/  FMNMX.FTZ R29, R41, R30, !PT ;  /* 0x0000001e291d7209 */ /* 0x000fe20007810000 */
[----:B------:R-:W3:Y:S01]  /*2f30*/  MUFU.TANH R82, R82 ;  /* 0x0000005200527308 */ /* 0x000ee20000002400 */
[C---:B------:R-:W-:Y:S02]  /*2f40*/  ISETP.GT.AND P3, PT, R35.reuse, 0x59, PT ;  /* 0x000000592300780c */ /* 0x040fe40003f64270 */
[----:B--2---:R-:W-:Y:S02]  /*2f50*/  FSEL R40, R70, -INF , P4 ;  /* 0xff80000046287808 */ /* 0x004fe40002000000 */
[----:B------:R-:W-:Y:S02]  /*2f60*/  FMNMX.FTZ R29, R38, R29, !PT ;  /* 0x0000001d261d7209 */ /* 0x000fe40007810000 */
[----:B------:R-:W-:Y:S01]  /*2f70*/  ISETP.GT.AND P4, PT, R35, 0x60, PT ;  /* 0x000000602300780c */ /* 0x000fe20003f84270 */
[----:B------:R-:W2:Y:S01]  /*2f80*/  MUFU.TANH R83, R83 ;  /* 0x0000005300537308 */ /* 0x000ea20000002400 */
[----:B-----5:R-:W-:-:S02]  /*2f90*/  FSEL R37, R71, -INF , P3 ;  /* 0xff80000047257808 */ /* 0x020fc40001800000 */
[----:B------:R-:W-:Y:S02]  /*2fa0*/  FMNMX.FTZ R32, R40, R29, !PT ;  /* 0x0000001d28207209 */ /* 0x000fe40007810000 */
[----:B------:R-:W-:Y:S02]  /*2fb0*/  ISETP.GT.AND P3, PT, R35, 0x61, PT ;  /* 0x000000612300780c */ /* 0x000fe40003f64270 */
[----:B----4-:R-:W-:Y:S01]  /*2fc0*/  FSEL R30, R74, -INF , P4 ;  /* 0xff8000004a1e7808 */ /* 0x010fe20002000000 */
[----:B------:R-:W4:Y:S01]  /*2fd0*/  MUFU.TANH R36, R86 ;  /* 0x0000005600247308 */ /* 0x000f220000002400 */
[----:B------:R-:W-:Y:S02]  /*2fe0*/  FMNMX.FTZ R31, R37, R32, !PT ;  /* 0x00000020251f7209 */ /* 0x000fe40007810000 */
[----:B------:R-:W-:Y:S02]  /*2ff0*/  ISETP.GT.AND P4, PT, R35, 0x68, PT ;  /* 0x000000682300780c */ /* 0x000fe40003f84270 */
[----:B0-----:R-:W-:-:S02]  /*3000*/  FSEL R29, R75, -INF , P3 ;  /* 0xff8000004b1d7808 */ /* 0x001fc40001800000 */
[----:B------:R-:W-:Y:S01]  /*3010*/  FMNMX.FTZ R32, R30, R31, !PT ;  /* 0x0000001f1e207209 */ /* 0x000fe20007810000 */
[----:B------:R-:W0:Y:S01]  /*3020*/  MUFU.TANH R87, R87 ;  /* 0x0000005700577308 */ /* 0x000e220000002400 */
[----:B------:R-:W-:Y:S02]  /*3030*/  ISETP.GT.AND P3, PT, R35, 0x69, PT ;  /* 0x000000692300780c */ /* 0x000fe40003f64270 */
[----:B------:R-:W-:Y:S02]  /*3040*/  FSEL R31, R78, -INF , P4 ;  /* 0xff8000004e1f7808 */ /* 0x000fe40002000000 */
[----:B------:R-:W-:Y:S02]  /*3050*/  FMNMX.FTZ R34, R29, R32, !PT ;  /* 0x000000201d227209 */ /* 0x000fe40007810000 */
[----:B------:R-:W-:Y:S01]  /*3060*/  ISETP.GT.AND P4, PT, R35, 0x70, PT ;  /* 0x000000702300780c */ /* 0x000fe20003f84270 */
[----:B------:R5:W-:Y:S01]  /*3070*/  MUFU.TANH R71, R61 ;  /* 0x0000003d00477308 */ /* 0x000be20000002400 */
[----:B-1----:R-:W-:-:S02]  /*3080*/  FSEL R32, R79, -INF , P3 ;  /* 0xff8000004f207808 */ /* 0x002fc40001800000 */
[----:B------:R-:W-:Y:S02]  /*3090*/  FMNMX.FTZ R33, R31, R34, !PT ;  /* 0x000000221f217209 */ /* 0x000fe40007810000 */
[C---:B------:R-:W-:Y:S02]  /*30a0*/  ISETP.GT.AND P3, PT, R35.reuse, 0x71, PT ;  /* 0x000000712300780c */ /* 0x040fe40003f64270 */
[----:B---3--:R-:W-:Y:S01]  /*30b0*/  FSEL R34, R82, -INF , P4 ;  /* 0xff80000052227808 */ /* 0x008fe20002000000 */
[----:B------:R-:W1:Y:S01]  /*30c0*/  MUFU.TANH R20, R20 ;  /* 0x0000001400147308 */ /* 0x000e620000002400 */
[----:B------:R-:W-:Y:S02]  /*30d0*/  FMNMX.FTZ R53, R32, R33, !PT ;  /* 0x0000002120357209 */ /* 0x000fe40007810000 */
[----:B------:R-:W-:Y:S02]  /*30e0*/  ISETP.GT.AND P4, PT, R35, 0x78, PT ;  /* 0x000000782300780c */ /* 0x000fe40003f84270 */
[----:B--2---:R-:W-:-:S02]  /*30f0*/  FSEL R33, R83, -INF , P3 ;  /* 0xff80000053217808 */ /* 0x004fc40001800000 */
[----:B------:R-:W-:Y:S01]  /*3100*/  FMNMX.FTZ R58, R34, R53, !PT ;  /* 0x00000035223a7209 */ /* 0x000fe20007810000 */
[----:B------:R-:W2:Y:S01]  /*3110*/  MUFU.TANH R21, R21 ;  /* 0x0000001500157308 */ /* 0x000ea20000002400 */
[----:B------:R-:W-:Y:S02]  /*3120*/  ISETP.GT.AND P3, PT, R35, 0x79, PT ;  /* 0x000000792300780c */ /* 0x000fe40003f64270 */
[----:B----4-:R-:W-:Y:S02]  /*3130*/  FSEL R36, R36, -INF , P4 ;  /* 0xff80000024247808 */ /* 0x010fe40002000000 */
[----:B------:R-:W-:Y:S02]  /*3140*/  FMNMX.FTZ R53, R33, R58, !PT ;  /* 0x0000003a21357209 */ /* 0x000fe40007810000 */
[----:B0-----:R-:W-:Y:S01]  /*3150*/  FSEL R35, R87, -INF , P3 ;  /* 0xff80000057237808 */ /* 0x001fe20001800000 */
[----:B------:R-:W0:Y:S01]  /*3160*/  MUFU.TANH R28, R28 ;  /* 0x0000001c001c7308 */ /* 0x000e220000002400 */
[----:B------:R-:W-:-:S04]  /*3170*/  FMNMX.FTZ R58, R36, R53, !PT ;  /* 0x00000035243a7209 */ /* 0x000fc80007810000 */
[----:B------:R-:W-:-:S03]  /*3180*/  FMNMX.FTZ R58, R35, R58, !PT ;  /* 0x0000003a233a7209 */ /* 0x000fc60007810000 */
[----:B------:R-:W3:Y:S02]  /*3190*/  MUFU.TANH R24, R24 ;  /* 0x0000001800187308 */ /* 0x000ee40000002400 */
[----:B------:R-:W4:Y:S06]  /*31a0*/  SHFL.BFLY PT, R53, R58, 0x2, 0x1f ;  /* 0x0c401f003a357f89 */ /* 0x000f2c00000e0000 */
[----:B------:R-:W3:Y:S08]  /*31b0*/  MUFU.TANH R25, R25 ;  /* 0x0000001900197308 */ /* 0x000ef00000002400 */
[----:B------:R-:W3:Y:S08]  /*31c0*/  MUFU.TANH R14, R14 ;  /* 0x0000000e000e7308 */ /* 0x000ef00000002400 */
[----:B------:R-:W3:Y:S01]  /*31d0*/  MUFU.TANH R15, R15 ;  /* 0x0000000f000f7308 */ /* 0x000ee20000002400 */
[----:B----4-:R-:W-:-:S02]  /*31e0*/  FMNMX.FTZ R170, R58, R53, !PT ;  /* 0x000000353aaa7209 */ /* 0x010fc40007810000 */
[----:B------:R-:W4:Y:S04]  /*31f0*/  SHFL.IDX PT, R53, R26, RZ, 0x1c1f ;  /* 0x001c1fff1a357589 */ /* 0x000f2800000e0000 */
[----:B-----5:R-:W5:Y:S01]  /*3200*/  SHFL.BFLY PT, R61, R170, 0x1, 0x1f ;  /* 0x0c201f00aa3d7f89 */ /* 0x020f6200000e0000 */
[----:B------:R-:W3:Y:S08]  /*3210*/  MUFU.TANH R13, R13 ;  /* 0x0000000d000d7308 */ /* 0x000ef00000002400 */
[----:B------:R-:W3:Y:S08]  /*3220*/  MUFU.TANH R12, R12 ;  /* 0x0000000c000c7308 */ /* 0x000ef00000002400 */
[----:B------:R-:W3:Y:S01]  /*3230*/  MUFU.TANH R11, R11 ;  /* 0x0000000b000b7308 */ /* 0x000ee20000002400 */
[----:B----4-:R-:W-:-:S02]  /*3240*/  VIADDMNMX R52, R53, R52, R27, PT ;  /* 0x0000003435347246 */ /* 0x010fc4000380011b */
[----:B-----5:R-:W-:Y:S01]  /*3250*/  FMNMX.FTZ R170, R170, R61, !PT ;  /* 0x0000003daaaa7209 */ /* 0x020fe20007810000 */
[----:B------:R-:W-:Y:S01]  /*3260*/  IMAD.U32 R61, RZ, RZ, UR6 ;  /* 0x00000006ff3d7e24 */ /* 0x000fe2000f8e00ff */
[----:B------:R-:W-:-:S03]  /*3270*/  ISETP.GT.AND P4, PT, R52, 0x1, PT ;  /* 0x000000013400780c */ /* 0x000fc60003f84270 */
[----:B------:R-:W4:Y:S01]  /*3280*/  MUFU.TANH R10, R10 ;  /* 0x0000000a000a7308 */ /* 0x000f220000002400 */
[C---:B------:R-:W-:Y:S01]  /*3290*/  FSETP.NEU.FTZ.AND P3, PT, R170.reuse, -INF , PT ;  /* 0xff800000aa00780b */ /* 0x040fe20003f7d000 */
[----:B------:R-:W-:-:S01]  /*32a0*/  FFMA.FTZ R58, R170, R61, -8 ;  /* 0xc1000000aa3a7423 */ /* 0x000fc2000001003d */
[----:B------:R-:W-:-:S04]  /*32b0*/  ISETP.GT.AND P5, PT, R52, 0x8, PT ;  /* 0x000000083400780c */ /* 0x000fc80003fa4270 */
[----:B------:R-:W-:Y:S01]  /*32c0*/  FSEL R78, R58, RZ, P3 ;  /* 0x000000ff3a4e7208 */ /* 0x000fe20001800000 */
[----:B------:R-:W5:Y:S01]  /*32d0*/  MUFU.TANH R8, R8 ;  /* 0x0000000800087308 */ /* 0x000f620000002400 */
[----:B------:R-:W-:-:S03]  /*32e0*/  ISETP.GT.AND P3, PT, R52, RZ, PT ;  /* 0x000000ff3400720c */ /* 0x000fc60003f64270 */
[--C-:B------:R-:W-:Y:S01]  /*32f0*/  FFMA.FTZ R26, R54, UR6, -R78.reuse ;  /* 0x00000006361a7c23 */ /* 0x100fe2000801084e */
[----:B-1----:R-:W-:Y:S01]  /*3300*/  FSEL R53, R20, -INF , P3 ;  /* 0xff80000014357808 */ /* 0x002fe20001800000 */
[--C-:B------:R-:W-:Y:S01]  /*3310*/  FFMA.FTZ R27, R55, UR6, -R78.reuse ;  /* 0x00000006371b7c23 */ /* 0x100fe2000801084e */
[----:B--2---:R-:W-:Y:S01]  /*3320*/  FSEL R54, R21, -INF , P4 ;  /* 0xff80000015367808 */ /* 0x004fe20002000000 */
[--C-:B------:R-:W-:Y:S01]  /*3330*/  FFMA.FTZ R20, R56, UR6, -R78.reuse ;  /* 0x0000000638147c23 */ /* 0x100fe2000801084e */
[----:B0-----:R-:W-:Y:S01]  /*3340*/  FSEL R55, R28, -INF , P5 ;  /* 0xff8000001c377808 */ /* 0x001fe20002800000 */
[--C-:B------:R-:W-:Y:S01]  /*3350*/  FFMA.FTZ R21, R57, UR6, -R78.reuse ;  /* 0x0000000639157c23 */ /* 0x100fe2000801084e */
[C---:B------:R-:W-:Y:S01]  /*3360*/  ISETP.GT.AND P3, PT, R52.reuse, 0x9, PT ;  /* 0x000000093400780c */ /* 0x040fe20003f64270 */
[----:B------:R0:W-:Y:S01]  /*3370*/  MUFU.TANH R70, R60 ;  /* 0x0000003c00467308 */ /* 0x0001e20000002400 */
[----:B------:R-:W-:Y:S01]  /*3380*/  FMNMX.FTZ R28, R53, R54, !PT ;  /* 0x00000036351c7209 */ /* 0x000fe20007810000 */
[--C-:B------:R-:W-:Y:S01]  /*3390*/  FFMA.FTZ R35, R35, UR6, -R78.reuse ;  /* 0x0000000623237c23 */ /* 0x100fe2000801084e */
[----:B------:R-:W-:Y:S01]  /*33a0*/  ISETP.GT.AND P4, PT, R52, 0x10, PT ;  /* 0x000000103400780c */ /* 0x000fe20003f84270 */
[--C-:B------:R-:W-:Y:S01]  /*33b0*/  FFMA.FTZ R88, R88, UR6, -R78.reuse ;  /* 0x0000000658587c23 */ /* 0x100fe2000801084e */
[----:B---3--:R-:W-:Y:S01]  /*33c0*/  FSEL R56, R24, -INF , P3 ;  /* 0xff80000018387808 */ /* 0x008fe20001800000 */
[--C-:B------:R-:W-:Y:S01]  /*33d0*/  FFMA.FTZ R44, R44, UR6, -R78.reuse ;  /* 0x000000062c2c7c23 */ /* 0x100fe2000801084e */
[----:B------:R-:W-:Y:S01]  /*33e0*/  FMNMX.FTZ R61, R55, R28, !PT ;  /* 0x0000001c373d7209 */ /* 0x000fe20007810000 */
[----:B------:R-:W-:Y:S01]  /*33f0*/  MUFU.TANH R9, R9 ;  /* 0x0000000900097308 */ /* 0x000fe20000002400 */
[----:B------:R-:W-:Y:S01]  /*3400*/  ISETP.GT.AND P3, PT, R52, 0x11, PT ;  /* 0x000000113400780c */ /* 0x000fe20003f64270 */
[--C-:B------:R-:W-:Y:S01]  /*3410*/  FFMA.FTZ R28, R32, UR6, -R78.reuse ;  /* 0x00000006201c7c23 */ /* 0x100fe2000801084e */
[----:B------:R-:W-:Y:S01]  /*3420*/  FSEL R57, R25, -INF , P4 ;  /* 0xff80000019397808 */ /* 0x000fe20002000000 */
[--C-:B------:R-:W-:Y:S01]  /*3430*/  FFMA.FTZ R42, R42, UR6, -R78.reuse ;  /* 0x000000062a2a7c23 */ /* 0x100fe2000801084e */
[----:B------:R-:W-:Y:S01]  /*3440*/  FMNMX.FTZ R24, R56, R61, !PT ;  /* 0x0000003d38187209 */ /* 0x000fe20007810000 */
[--C-:B------:R-:W-:Y:S01]  /*3450*/  FFMA.FTZ R39, R39, UR6, -R78.reuse ;  /* 0x0000000627277c23 */ /* 0x100fe2000801084e */
[----:B------:R-:W-:Y:S01]  /*3460*/  ISETP.GT.AND P4, PT, R52, 0x18, PT ;  /* 0x000000183400780c */ /* 0x000fe20003f84270 */
[----:B------:R-:W1:Y:S01]  /*3470*/  MUFU.TANH R6, R6 ;  /* 0x0000000600067308 */ /* 0x000e620000002400 */
[----:B------:R-:W-:Y:S01]  /*3480*/  FSEL R58, R14, -INF , P3 ;  /* 0xff8000000e3a7808 */ /* 0x000fe20001800000 */
[--C-:B------:R-:W-:Y:S01]  /*3490*/  FFMA.FTZ R14, R59, UR6, -R78.reuse ;  /* 0x000000063b0e7c23 */ /* 0x100fe2000801084e */
[----:B------:R-:W-:Y:S01]  /*34a0*/  FMNMX.FTZ R25, R57, R24, !PT ;  /* 0x0000001839197209 */ /* 0x000fe20007810000 */
[--C-:B------:R-:W-:Y:S01]  /*34b0*/  FFMA.FTZ R40, R40, UR6, -R78.reuse ;  /* 0x0000000628287c23 */ /* 0x100fe2000801084e */
[----:B------:R-:W-:Y:S01]  /*34c0*/  ISETP.GT.AND P3, PT, R52, 0x19, PT ;  /* 0x000000193400780c */ /* 0x000fe20003f64270 */
[----:B------:R-:W-:Y:S01]  /*34d0*/  FFMA.FTZ R31, R31, UR6, -R78 ;  /* 0x000000061f1f7c23 */ /* 0x000fe2000801084e */
[----:B------:R-:W-:Y:S01]  /*34e0*/  FSEL R59, R15, -INF , P4 ;  /* 0xff8000000f3b7808 */ /* 0x000fe20002000000 */
[----:B------:R-:W2:Y:S01]  /*34f0*/  MUFU.TANH R7, R7 ;  /* 0x0000000700077308 */ /* 0x000ea20000002400 */
[----:B------:R-:W-:-:S02]  /*3500*/  FMNMX.FTZ R24, R58, R25, !PT ;  /* 0x000000193a187209 */ /* 0x000fc40007810000 */
[----:B------:R-:W-:Y:S02]  /*3510*/  ISETP.GT.AND P4, PT, R52, 0x20, PT ;  /* 0x000000203400780c */ /* 0x000fe40003f84270 */
[----:B0-----:R-:W-:Y:S01]  /*3520*/  FSEL R60, R13, -INF , P3 ;  /* 0xff8000000d3c7808 */ /* 0x001fe20001800000 */
[--C-:B------:R-:W-:Y:S01]  /*3530*/  FFMA.FTZ R13, R62, UR6, -R78.reuse ;  /* 0x000000063e0d7c23 */ /* 0x100fe2000801084e */
[----:B------:R-:W-:Y:S01]  /*3540*/  FMNMX.FTZ R15, R59, R24, !PT ;  /* 0x000000183b0f7209 */ /* 0x000fe20007810000 */
[----:B------:R-:W0:Y:S01]  /*3550*/  MUFU.TANH R5, R5 ;  /* 0x0000000500057308 */ /* 0x000e220000002400 */
[----:B------:R-:W-:Y:S02]  /*3560*/  ISETP.GT.AND P3, PT, R52, 0x21, PT ;  /* 0x000000213400780c */ /* 0x000fe40003f64270 */
[----:B------:R-:W-:Y:S02]  /*3570*/  FSEL R61, R12, -INF , P4 ;  /* 0xff8000000c3d7808 */ /* 0x000fe40002000000 */
[----:B------:R-:W-:Y:S01]  /*3580*/  FMNMX.FTZ R12, R60, R15, !PT ;  /* 0x0000000f3c0c7209 */ /* 0x000fe20007810000 */
[----:B------:R-:W-:Y:S01]  /*3590*/  FFMA.FTZ R15, R63, UR6, -R78 ;  /* 0x000000063f0f7c23 */ /* 0x000fe2000801084e */
[----:B------:R-:W-:Y:S01]  /*35a0*/  FSEL R62, R11, -INF , P3 ;  /* 0xff8000000b3e7808 */ /* 0x000fe20001800000 */
[----:B------:R5:W-:Y:S01]  /*35b0*/  MUFU.TANH R74, R64 ;  /* 0x00000040004a7308 */ /* 0x000be20000002400 */
[----:B------:R-:W-:-:S02]  /*35c0*/  ISETP.GT.AND P4, PT, R52, 0x28, PT ;  /* 0x000000283400780c */ /* 0x000fc40003f84270 */
[----:B------:R-:W-:Y:S02]  /*35d0*/  FMNMX.FTZ R11, R61, R12, !PT ;  /* 0x0000000c3d0b7209 */ /* 0x000fe40007810000 */
[----:B------:R-:W-:Y:S02]  /*35e0*/  ISETP.GT.AND P3, PT, R52, 0x29, PT ;  /* 0x000000293400780c */ /* 0x000fe40003f64270 */
[----:B----4-:R-:W-:Y:S01]  /*35f0*/  FSEL R63, R10, -INF , P4 ;  /* 0xff8000000a3f7808 */ /* 0x010fe20002000000 */
[----:B------:R-:W3:Y:S01]  /*3600*/  MUFU.TANH R4, R4 ;  /* 0x0000000400047308 */ /* 0x000ee20000002400 */
[----:B------:R-:W-:Y:S02]  /*3610*/  FMNMX.FTZ R12, R62, R11, !PT ;  /* 0x0000000b3e0c7209 */ /* 0x000fe40007810000 */
[----:B------:R-:W-:Y:S02]  /*3620*/  ISETP.GT.AND P4, PT, R52, 0x30, PT ;  /* 0x000000303400780c */ /* 0x000fe40003f84270 */
[----:B-----5:R-:W-:-:S02]  /*3630*/  FSEL R64, R8, -INF , P3 ;  /* 0xff80000008407808 */ /* 0x020fc40001800000 */
[----:B------:R-:W-:Y:S01]  /*3640*/  FMNMX.FTZ R11, R63, R12, !PT ;  /* 0x0000000c3f0b7209 */ /* 0x000fe20007810000 */
[----:B------:R4:W-:Y:S01]  /*3650*/  MUFU.TANH R75, R65 ;  /* 0x00000041004b7308 */ /* 0x0009e20000002400 */
[----:B------:R-:W-:Y:S01]  /*3660*/  ISETP.GT.AND P3, PT, R52, 0x31, PT ;  /* 0x000000313400780c */ /* 0x000fe20003f64270 */
[--C-:B------:R-:W-:Y:S01]  /*3670*/  FFMA.FTZ R12, R49, UR6, -R78.reuse ;  /* 0x00000006310c7c23 */ /* 0x100fe2000801084e */
[----:B------:R-:W-:Y:S02]  /*3680*/  FMNMX.FTZ R8, R64, R11, !PT ;  /* 0x0000000b40087209 */ /* 0x000fe40007810000 */
[----:B-1----:R-:W-:Y:S01]  /*3690*/  FSEL R66, R6, -INF , P3 ;  /* 0xff80000006427808 */ /* 0x002fe20001800000 */
[----:B------:R-:W-:-:S01]  /*36a0*/  FFMA.FTZ R6, R89, UR6, -R78 ;  /* 0x0000000659067c23 */ /* 0x000fc2000801084e */
[----:B------:R-:W-:Y:S01]  /*36b0*/  ISETP.GT.AND P3, PT, R52, 0x39, PT ;  /* 0x000000393400780c */ /* 0x000fe20003f64270 */
[----:B------:R-:W1:Y:S01]  /*36c0*/  MUFU.TANH R3, R3 ;  /* 0x0000000300037308 */ /* 0x000e620000002400 */
[----:B----4-:R-:W-:-:S02]  /*36d0*/  FSEL R65, R9, -INF , P4 ;  /* 0xff80000009417808 */ /* 0x010fc40002000000 */
[----:B------:R-:W-:Y:S02]  /*36e0*/  ISETP.GT.AND P4, PT, R52, 0x38, PT ;  /* 0x000000383400780c */ /* 0x000fe40003f84270 */
[----:B------:R-:W-:Y:S02]  /*36f0*/  FMNMX.FTZ R11, R65, R8, !PT ;  /* 0x00000008410b7209 */ /* 0x000fe40007810000 */
[----:B--2---:R-:W-:Y:S01]  /*3700*/  FSEL R67, R7, -INF , P4 ;  /* 0xff80000007437808 */ /* 0x004fe20002000000 */
[----:B------:R0:W2:Y:S01]  /*3710*/  MUFU.TANH R79, R68 ;  /* 0x00000044004f7308 */ /* 0x0000a20000002400 */
[----:B------:R-:W-:Y:S02]  /*3720*/  FMNMX.FTZ R8, R66, R11, !PT ;  /* 0x0000000b42087209 */ /* 0x000fe40007810000 */
[----:B------:R-:W-:Y:S02]  /*3730*/  ISETP.GT.AND P4, PT, R52, 0x40, PT ;  /* 0x000000403400780c */ /* 0x000fe40003f84270 */
[----:B------:R-:W-:-:S03]  /*3740*/  FMNMX.FTZ R7, R67, R8, !PT ;  /* 0x0000000843077209 */ /* 0x000fc60007810000 */
[----:B------:R1:W4:Y:S01]  /*3750*/  MUFU.TANH R82, R69 ;  /* 0x0000004500527308 */ /* 0x0003220000002400 */
[----:B0-----:R-:W-:Y:S01]  /*3760*/  FSEL R68, R5, -INF , P3 ;  /* 0xff80000005447808 */ /* 0x001fe20001800000 */
[--C-:B------:R-:W-:Y:S01]  /*3770*/  FFMA.FTZ R5, R51, UR6, -R78.reuse ;  /* 0x0000000633057c23 */ /* 0x100fe2000801084e */
[----:B---3--:R-:W-:Y:S02]  /*3780*/  FSEL R51, R4, -INF , P4 ;  /* 0xff80000004337808 */ /* 0x008fe40002000000 */
[----:B------:R-:W-:Y:S02]  /*3790*/  ISETP.GT.AND P3, PT, R52, 0x41, PT ;  /* 0x000000413400780c */ /* 0x000fe40003f64270 */
[----:B------:R-:W-:Y:S01]  /*37a0*/  FMNMX.FTZ R4, R68, R7, !PT ;  /* 0x0000000744047209 */ /* 0x000fe20007810000 */
[----:B------:R0:W3:Y:S01]  /*37b0*/  MUFU.TANH R83, R72 ;  /* 0x0000004800537308 */ /* 0x0000e20000002400 */
[----:B------:R-:W-:Y:S02]  /*37c0*/  ISETP.GT.AND P4, PT, R52, 0x48, PT ;  /* 0x000000483400780c */ /* 0x000fe40003f84270 */
[----:B-1----:R-:W-:Y:S01]  /*37d0*/  FSEL R69, R3, -INF , P3 ;  /* 0xff80000003457808 */ /* 0x002fe20001800000 */
[----:B------:R-:W-:-:S01]  /*37e0*/  FFMA.FTZ R3, R50, UR6, -R78 ;  /* 0x0000000632037c23 */ /* 0x000fc2000801084e */
[----:B------:R-:W-:-:S02]  /*37f0*/  FMNMX.FTZ R4, R51, R4, !PT ;  /* 0x0000000433047209 */ /* 0x000fc40007810000 */
[----:B------:R-:W-:Y:S01]  /*3800*/  ISETP.GT.AND P3, PT, R52, 0x49, PT ;  /* 0x000000493400780c */ /* 0x000fe20003f64270 */
[----:B------:R4:W1:Y:S01]  /*3810*/  MUFU.TANH R86, R73 ;  /* 0x0000004900567308 */ /* 0x0008620000002400 */
[----:B------:R-:W-:Y:S02]  /*3820*/  FSEL R50, R70, -INF , P4 ;  /* 0xff80000046327808 */ /* 0x000fe40002000000 */
[----:B------:R-:W-:Y:S02]  /*3830*/  FMNMX.FTZ R7, R69, R4, !PT ;  /* 0x0000000445077209 */ /* 0x000fe40007810000 */
[----:B------:R-:W-:Y:S02]  /*3840*/  ISETP.GT.AND P4, PT, R52, 0x50, PT ;  /* 0x000000503400780c */ /* 0x000fe40003f84270 */
[----:B------:R-:W-:Y:S01]  /*3850*/  FSEL R70, R71, -INF , P3 ;  /* 0xff80000047467808 */ /* 0x000fe20001800000 */
[----:B------:R-:W5:Y:S01]  /*3860*/  MUFU.TANH R76, R76 ;  /* 0x0000004c004c7308 */ /* 0x000f620000002400 */
[----:B------:R-:W-:-:S02]  /*3870*/  FMNMX.FTZ R7, R50, R7, !PT ;  /* 0x0000000732077209 */ /* 0x000fc40007810000 */
[----:B------:R-:W-:Y:S02]  /*3880*/  ISETP.GT.AND P3, PT, R52, 0x51, PT ;  /* 0x000000513400780c */ /* 0x000fe40003f64270 */
[----:B------:R-:W-:Y:S02]  /*3890*/  FSEL R71, R74, -INF , P4 ;  /* 0xff8000004a477808 */ /* 0x000fe40002000000 */
[----:B------:R-:W-:Y:S01]  /*38a0*/  FMNMX.FTZ R4, R70, R7, !PT ;  /* 0x0000000746047209 */ /* 0x000fe20007810000 */
[----:B------:R-:W5:Y:S01]  /*38b0*/  MUFU.TANH R87, R77 ;  /* 0x0000004d00577308 */ /* 0x000f620000002400 */
[----:B------:R-:W-:Y:S02]  /*38c0*/  ISETP.GT.AND P4, PT, R52, 0x58, PT ;  /* 0x000000583400780c */ /* 0x000fe40003f84270 */
[----:B0-----:R-:W-:Y:S02]  /*38d0*/  FSEL R72, R75, -INF , P3 ;  /* 0xff8000004b487808 */ /* 0x001fe40001800000 */
[----:B------:R-:W-:-:S02]  /*38e0*/  FMNMX.FTZ R7, R71, R4, !PT ;  /* 0x0000000447077209 */ /* 0x000fc40007810000 */
[----:B------:R-:W-:Y:S01]  /*38f0*/  ISETP.GT.AND P3, PT, R52, 0x59, PT ;  /* 0x000000593400780c */ /* 0x000fe20003f64270 */
[----:B------:R-:W-:Y:S01]  /*3900*/  MUFU.TANH R80, R80 ;  /* 0x0000005000507308 */ /* 0x000fe20000002400 */
[----:B--2---:R-:W-:Y:S02]  /*3910*/  FSEL R49, R79, -INF , P4 ;  /* 0xff8000004f317808 */ /* 0x004fe40002000000 */
[----:B------:R-:W-:Y:S01]  /*3920*/  FMNMX.FTZ R8, R72, R7, !PT ;  /* 0x0000000748087209 */ /* 0x000fe20007810000 */
[----:B------:R-:W-:-:S01]  /*3930*/  FFMA.FTZ R7, R48, UR6, -R78 ;  /* 0x0000000630077c23 */ /* 0x000fc2000801084e */
[----:B------:R-:W-:Y:S02]  /*3940*/  ISETP.GT.AND P4, PT, R52, 0x60, PT ;  /* 0x000000603400780c */ /* 0x000fe40003f84270 */
[----:B----4-:R-:W-:Y:S01]  /*3950*/  FSEL R73, R82, -INF , P3 ;  /* 0xff80000052497808 */ /* 0x010fe20001800000 */
[----:B------:R-:W0:Y:S01]  /*3960*/  MUFU.TANH R81, R81 ;  /* 0x0000005100517308 */ /* 0x000e220000002400 */
[----:B------:R-:W-:-:S02]  /*3970*/  FMNMX.FTZ R8, R49, R8, !PT ;  /* 0x0000000831087209 */ /* 0x000fc40007810000 */
[C---:B------:R-:W-:Y:S02]  /*3980*/  ISETP.GT.AND P3, PT, R52.reuse, 0x61, PT ;  /* 0x000000613400780c */ /* 0x040fe40003f64270 */
[----:B---3--:R-:W-:Y:S02]  /*3990*/  FSEL R48, R83, -INF , P4 ;  /* 0xff80000053307808 */ /* 0x008fe40002000000 */
[----:B------:R-:W-:Y:S02]  /*39a0*/  CS2R R82, SRZ ;  /* 0x0000000000527805 */ /* 0x000fe4000001ff00 */
[----:B------:R-:W-:Y:S01]  /*39b0*/  FMNMX.FTZ R11, R73, R8, !PT ;  /* 0x00000008490b7209 */ /* 0x000fe20007810000 */
[----:B------:R2:W-:Y:S01]  /*39c0*/  MUFU.EX2 R4, R12 ;  /* 0x0000000c00047308 */ /* 0x0005e20000000800 */
[----:B------:R-:W-:Y:S02]  /*39d0*/  ISETP.GT.AND P4, PT, R52, 0x68, PT ;  /* 0x000000683400780c */ /* 0x000fe40003f84270 */
[----:B-1----:R-:W-:-:S02]  /*39e0*/  FSEL R74, R86, -INF , P3 ;  /* 0xff800000564a7808 */ /* 0x002fc40001800000 */
[----:B------:R-:W-:Y:S02]  /*39f0*/  FMNMX.FTZ R11, R48, R11, !PT ;  /* 0x0000000b300b7209 */ /* 0x000fe40007810000 */
[----:B------:R-:W-:Y:S01]  /*3a00*/  ISETP.GT.AND P3, PT, R52, 0x69, PT ;  /* 0x000000693400780c */ /* 0x000fe20003f64270 */
[----:B------:R-:W1:Y:S01]  /*3a10*/  MUFU.TANH R84, R84 ;  /* 0x0000005400547308 */ /* 0x000e620000002400 */
[----:B--2---:R-:W-:-:S01]  /*3a20*/  FFMA.FTZ R12, R47, UR6, -R78 ;  /* 0x000000062f0c7c23 */ /* 0x004fc2000801084e */
[----:B-----5:R-:W-:Y:S02]  /*3a30*/  FSEL R47, R76, -INF , P4 ;  /* 0xff8000004c2f7808 */ /* 0x020fe40002000000 */
[----:B------:R-:W-:Y:S02]  /*3a40*/  FMNMX.FTZ R8, R74, R11, !PT ;  /* 0x0000000b4a087209 */ /* 0x000fe40007810000 */
[----:B------:R-:W-:Y:S02]  /*3a50*/  ISETP.GT.AND P4, PT, R52, 0x70, PT ;  /* 0x000000703400780c */ /* 0x000fe40003f84270 */
[----:B------:R-:W2:Y:S01]  /*3a60*/  MUFU.TANH R85, R85 ;  /* 0x0000005500557308 */ /* 0x000ea20000002400 */
[----:B------:R-:W-:-:S02]  /*3a70*/  FSEL R75, R87, -INF , P3 ;  /* 0xff800000574b7808 */ /* 0x000fc40001800000 */
[----:B------:R-:W-:Y:S02]  /*3a80*/  CS2R R86, SRZ ;  /* 0x0000000000567805 */ /* 0x000fe4000001ff00 */
[----:B------:R-:W-:Y:S02]  /*3a90*/  FMNMX.FTZ R8, R47, R8, !PT ;  /* 0x000000082f087209 */ /* 0x000fe40007810000 */
[C---:B------:R-:W-:Y:S02]  /*3aa0*/  ISETP.GT.AND P3, PT, R52.reuse, 0x71, PT ;  /* 0x000000713400780c */ /* 0x040fe40003f64270 */
[----:B------:R-:W-:Y:S01]  /*3ab0*/  FMNMX.FTZ R11, R75, R8, !PT ;  /* 0x000000084b0b7209 */ /* 0x000fe20007810000 */
[----:B------:R3:W-:Y:S01]  /*3ac0*/  MUFU.EX2 R10, R15 ;  /* 0x0000000f000a7308 */ /* 0x0007e20000000800 */
[----:B0-----:R-:W-:Y:S01]  /*3ad0*/  FSEL R76, R81, -INF , P3 ;  /* 0xff800000514c7808 */ /* 0x001fe20001800000 */
[----:B------:R-:W-:Y:S01]  /*3ae0*/  FFMA.FTZ R8, R45, UR6, -R78 ;  /* 0x000000062d087c23 */ /* 0x000fe2000801084e */
[----:B------:R-:W-:-:S05]  /*3af0*/  ISETP.GT.AND P3, PT, R52, 0x79, PT ;  /* 0x000000793400780c */ /* 0x000fca0003f64270 */
[----:B------:R0:W-:Y:S01]  /*3b00*/  MUFU.EX2 R77, R12 ;  /* 0x0000000c004d7308 */ /* 0x0001e20000000800 */
[----:B---3--:R-:W-:-:S01]  /*3b10*/  FFMA.FTZ R15, R46, UR6, -R78 ;  /* 0x000000062e0f7c23 */ /* 0x008fc2000801084e */
[----:B------:R-:W-:Y:S02]  /*3b20*/  FSEL R46, R80, -INF , P4 ;  /* 0xff800000502e7808 */ /* 0x000fe40002000000 */
[----:B------:R-:W-:Y:S02]  /*3b30*/  ISETP.GT.AND P4, PT, R52, 0x78, PT ;  /* 0x000000783400780c */ /* 0x000fe40003f84270 */
[----:B------:R-:W-:Y:S02]  /*3b40*/  FMNMX.FTZ R11, R46, R11, !PT ;  /* 0x0000000b2e0b7209 */ /* 0x000fe40007810000 */
[----:B-1----:R-:W-:Y:S01]  /*3b50*/  FSEL R45, R84, -INF , P4 ;  /* 0xff800000542d7808 */ /* 0x002fe20002000000 */
[----:B------:R1:W3:Y:S01]  /*3b60*/  MUFU.EX2 R80, R15 ;  /* 0x0000000f00507308 */ /* 0x0002e20000000800 */
[----:B0-----:R-:W-:Y:S01]  /*3b70*/  FMNMX.FTZ R12, R76, R11, !PT ;  /* 0x0000000b4c0c7209 */ /* 0x001fe20007810000 */
[----:B------:R-:W-:Y:S01]  /*3b80*/  FFMA.FTZ R11, R43, UR6, -R78 ;  /* 0x000000062b0b7c23 */ /* 0x000fe2000801084e */
[----:B--2---:R-:W-:-:S02]  /*3b90*/  FSEL R52, R85, -INF , P3 ;  /* 0xff80000055347808 */ /* 0x004fc40001800000 */
[----:B------:R-:W-:-:S03]  /*3ba0*/  CS2R R84, SRZ ;  /* 0x0000000000547805 */ /* 0x000fc6000001ff00 */
[----:B------:R-:W-:Y:S01]  /*3bb0*/  MUFU.EX2 R26, R26 ;  /* 0x0000001a001a7308 */ /* 0x000fe20000000800 */
[----:B-1----:R-:W-:Y:S01]  /*3bc0*/  FMNMX.FTZ R15, R45, R12, !PT ;  /* 0x0000000c2d0f7209 */ /* 0x002fe20007810000 */
[--C-:B------:R-:W-:Y:S01]  /*3bd0*/  FFMA.FTZ R12, R41, UR6, -R78.reuse ;  /* 0x00000006290c7c23 */ /* 0x100fe2000801084e */
[----:B------:R-:W-:-:S01]  /*3be0*/  FFMA.FTZ R41, R37, UR6, -R78 ;  /* 0x0000000625297c23 */ /* 0x000fc2000801084e */
[--C-:B------:R-:W-:Y:S01]  /*3bf0*/  FFMA.FTZ R37, R30, UR6, -R78.reuse ;  /* 0x000000061e257c23 */ /* 0x100fe2000801084e */
[----:B------:R-:W-:Y:S01]  /*3c00*/  FMNMX.FTZ R24, R52, R15, !PT ;  /* 0x0000000f34187209 */ /* 0x000fe20007810000 */
[--C-:B------:R-:W-:Y:S01]  /*3c10*/  FFMA.FTZ R15, R38, UR6, -R78.reuse ;  /* 0x00000006260f7c23 */ /* 0x100fe2000801084e */
[----:B------:R-:W-:-:S01]  /*3c20*/  FFMA.FTZ R38, R29, UR6, -R78 ;  /* 0x000000061d267c23 */ /* 0x000fc2000801084e */
[----:B------:R-:W-:Y:S01]  /*3c30*/  MUFU.EX2 R27, R27 ;  /* 0x0000001b001b7308 */ /* 0x000fe20000000800 */
[----:B------:R-:W-:-:S01]  /*3c40*/  FFMA.FTZ R29, R33, UR6, -R78 ;  /* 0x00000006211d7c23 */ /* 0x000fc2000801084e */
[----:B------:R-:W0:Y:S01]  /*3c50*/  SHFL.BFLY PT, R25, R24, 0x2, 0x1f ;  /* 0x0c401f0018197f89 */ /* 0x000e2200000e0000 */
[----:B---3--:R-:W-:-:S05]  /*3c60*/  F2FP.SATFINITE.E4M3.F32.PACK_AB_MERGE_C R227, R80, R77, RZ ;  /* 0x0000004d50e3723e */ /* 0x008fca00048070ff */
[----:B------:R-:W-:Y:S08]  /*3c70*/  MUFU.EX2 R20, R20 ;  /* 0x0000001400147308 */ /* 0x000ff00000000800 */
[----:B------:R-:W1:Y:S08]  /*3c80*/  MUFU.EX2 R21, R21 ;  /* 0x0000001500157308 */ /* 0x000e700000000800 */
[----:B------:R-:W-:Y:S01]  /*3c90*/  MUFU.EX2 R14, R14 ;  /* 0x0000000e000e7308 */ /* 0x000fe20000000800 */
[----:B0-----:R-:W-:Y:S01]  /*3ca0*/  FMNMX.FTZ R25, R24, R25, !PT ;  /* 0x0000001918197209 */ /* 0x001fe20007810000 */
[----:B------:R-:W-:-:S04]  /*3cb0*/  FFMA.FTZ R24, R34, UR6, -R78 ;  /* 0x0000000622187c23 */ /* 0x000fc8000801084e */
[----:B------:R-:W0:Y:S02]  /*3cc0*/  SHFL.BFLY PT, R30, R25, 0x1, 0x1f ;  /* 0x0c201f00191e7f89 */ /* 0x000e2400000e0000 */
[----:B------:R-:W-:Y:S01]  /*3cd0*/  MUFU.EX2 R13, R13 ;  /* 0x0000000d000d7308 */ /* 0x000fe20000000800 */
[----:B-1----:R-:W-:-:S04]  /*3ce0*/  F2FP.SATFINITE.E4M3.F32.PACK_AB_MERGE_C R229, R21, R20, RZ ;  /* 0x0000001415e5723e */ /* 0x002fc800048070ff */
[----:B------:R-:W-:-:S03]  /*3cf0*/  F2FP.SATFINITE.E4M3.F32.PACK_AB_MERGE_C R229, R27, R26, R229 ;  /* 0x0000001a1be5723e */ /* 0x000fc600048070e5 */
[----:B------:R1:W2:Y:S08]  /*3d00*/  MUFU.EX2 R9, R88 ;  /* 0x0000005800097308 */ /* 0x0002b00000000800 */
[----:B------:R-:W-:Y:S01]  /*3d10*/  MUFU.EX2 R6, R6 ;  /* 0x0000000600067308 */ /* 0x000fe20000000800 */
[----:B-1----:R-:W-:Y:S02]  /*3d20*/  CS2R R88, SRZ ;  /* 0x0000000000587805 */ /* 0x002fe4000001ff00 */
[----:B0-----:R-:W-:Y:S01]  /*3d30*/  FMNMX.FTZ R161, R25, R30, !PT ;  /* 0x0000001e19a17209 */ /* 0x001fe20007810000 */
[----:B------:R-:W-:-:S02]  /*3d40*/  IMAD.U32 R30, RZ, RZ, UR6 ;  /* 0x00000006ff1e7e24 */ /* 0x000fc4000f8e00ff */
[----:B------:R-:W-:Y:S02]  /*3d50*/  FFMA.FTZ R25, R36, UR6, -R78 ;  /* 0x0000000624197c23 */ /* 0x000fe4000801084e */
[----:B------:R-:W-:Y:S01]  /*3d60*/  MUFU.EX2 R5, R5 ;  /* 0x0000000500057308 */ /* 0x000fe20000000800 */
[C---:B------:R-:W-:Y:S01]  /*3d70*/  FSETP.NEU.FTZ.AND P3, PT, R161.reuse, -INF , PT ;  /* 0xff800000a100780b */ /* 0x040fe20003f7d000 */
[----:B------:R-:W-:Y:S01]  /*3d80*/  FFMA.FTZ R30, R161, R30, -8 ;  /* 0xc1000000a11e7423 */ /* 0x000fe2000001001e */
[----:B--2---:R-:W-:-:S04]  /*3d90*/  F2FP.SATFINITE.E4M3.F32.PACK_AB_MERGE_C R231, R9, R10, RZ ;  /* 0x0000000a09e7723e */ /* 0x004fc800048070ff */
[----:B------:R-:W-:Y:S01]  /*3da0*/  FSEL R32, R30, RZ, P3 ;  /* 0x000000ff1e207208 */ /* 0x000fe20001800000 */
[----:B------:R-:W-:Y:S01]  /*3db0*/  MUFU.EX2 R3, R3 ;  /* 0x0000000300037308 */ /* 0x000fe20000000800 */
[----:B------:R-:W-:Y:S02]  /*3dc0*/  PLOP3.LUT P3, PT, PT, PT, UP1, 0x80, 0x0 ;  /* 0x000000000000781c */ /* 0x000fe40003f6f018 */
        /* <DEDUP_REMOVED lines=32> */
[----:B0-----:R-:W-:-:S01]  /*3fd0*/  FADD.FTZ R36, R53, R54 ;  /* 0x0000003635247221 */ /* 0x001fc20000010000 */
[--C-:B------:R-:W-:Y:S01]  /*3fe0*/  FFMA.FTZ R75, R75, UR6, -R32.reuse ;  /* 0x000000064b4b7c23 */ /* 0x100fe20008010820 */
[----:B------:R-:W-:-:S01]  /*3ff0*/  FFMA.FTZ R46, R46, UR6, -R32 ;  /* 0x000000062e2e7c23 */ /* 0x000fc20008010820 */
[--C-:B------:R-:W-:Y:S01]  /*4000*/  FFMA.FTZ R76, R76, UR6, -R32.reuse ;  /* 0x000000064c4c7c23 */ /* 0x100fe20008010820 */
[----:B------:R-:W-:-:S01]  /*4010*/  FFMA.FTZ R45, R45, UR6, -R32 ;  /* 0x000000062d2d7c23 */ /* 0x000fc20008010820 */
[----:B------:R-:W-:-:S02]  /*4020*/  FFMA.FTZ R32, R52, UR6, -R32 ;  /* 0x0000000634207c23 */ /* 0x000fc40008010820 */
[----:B------:R-:W0:Y:S08]  /*4030*/  MUFU.EX2 R57, R57 ;  /* 0x0000003900397308 */ /* 0x000e300000000800 */
[----:B------:R3:W-:Y:S08]  /*4040*/  MUFU.EX2 R30, R35 ;  /* 0x00000023001e7308 */ /* 0x0007f00000000800 */
[----:B------:R-:W4:Y:S01]  /*4050*/  MUFU.EX2 R58, R58 ;  /* 0x0000003a003a7308 */ /* 0x000f220000000800 */
[----:B---3--:R-:W-:-:S04]  /*4060*/  FADD.FTZ R35, R26, R27 ;  /* 0x0000001b1a237221 */ /* 0x008fc80000010000 */
[----:B------:R-:W-:Y:S01]  /*4070*/  FADD.FTZ R78, R20, R35 ;  /* 0x00000023144e7221 */ /* 0x000fe20000010000 */
[----:B-1----:R-:W-:-:S01]  /*4080*/  FADD.FTZ R35, R55, R36 ;  /* 0x0000002437237221 */ /* 0x002fc20000010000 */
[----:B--2---:R-:W-:Y:S01]  /*4090*/  F2FP.SATFINITE.E4M3.F32.PACK_AB_MERGE_C R55, R56, R55, RZ ;  /* 0x000000373837723e */ /* 0x004fe200048070ff */
[----:B------:R-:W1:Y:S01]  /*40a0*/  MUFU.EX2 R59, R59 ;  /* 0x0000003b003b7308 */ /* 0x000e620000000800 */
[----:B------:R-:W-:-:S01]  /*40b0*/  FADD.FTZ R43, R21, R78 ;  /* 0x0000004e152b7221 */ /* 0x000fc20000010000 */
[----:B------:R-:W-:Y:S01]  /*40c0*/  FADD.FTZ R36, R56, R35 ;  /* 0x0000002338247221 */ /* 0x000fe20000010000 */
[----:B------:R-:W-:Y:S02]  /*40d0*/  F2FP.SATFINITE.E4M3.F32.PACK_AB_MERGE_C R228, R54, R53, R55 ;  /* 0x0000003536e4723e */ /* 0x000fe40004807037 */
[----:B------:R-:W-:Y:S01]  /*40e0*/  CS2R R54, SRZ ;  /* 0x0000000000367805 */ /* 0x000fe2000001ff00 */
[----:B------:R-:W-:-:S01]  /*40f0*/  FADD.FTZ R78, R14, R43 ;  /* 0x0000002b0e4e7221 */ /* 0x000fc20000010000 */
[----:B0-----:R-:W-:Y:S01]  /*4100*/  FADD.FTZ R35, R57, R36 ;  /* 0x0000002439237221 */ /* 0x001fe20000010000 */
[----:B------:R-:W-:Y:S01]  /*4110*/  CS2R R52, SRZ ;  /* 0x0000000000347805 */ /* 0x000fe2000001ff00 */
[----:B------:R-:W0:Y:S01]  /*4120*/  MUFU.EX2 R60, R60 ;  /* 0x0000003c003c7308 */ /* 0x000e220000000800 */
[----:B------:R-:W-:-:S01]  /*4130*/  FADD.FTZ R43, R13, R78 ;  /* 0x0000004e0d2b7221 */ /* 0x000fc20000010000 */
[----:B----4-:R-:W-:Y:S01]  /*4140*/  FADD.FTZ R2, R58, R35 ;  /* 0x000000233a027221 */ /* 0x010fe20000010000 */
[----:B------:R-:W-:-:S02]  /*4150*/  CS2R R78, SRZ ;  /* 0x00000000004e7805 */ /* 0x000fc4000001ff00 */
[----:B------:R-:W-:-:S03]  /*4160*/  FADD.FTZ R36, R10, R43 ;  /* 0x0000002b0a247221 */ /* 0x000fc60000010000 */
[----:B------:R-:W2:Y:S01]  /*4170*/  MUFU.EX2 R61, R61 ;  /* 0x0000003d003d7308 */ /* 0x000ea20000000800 */
[----:B-1----:R-:W-:-:S01]  /*4180*/  FADD.FTZ R35, R59, R2 ;  /* 0x000000023b237221 */ /* 0x002fc20000010000 */
[----:B------:R-:W-:-:S04]  /*4190*/  FADD.FTZ R43, R9, R36 ;  /* 0x00000024092b7221 */ /* 0x000fc80000010000 */
[----:B------:R-:W-:Y:S02]  /*41a0*/  FADD.FTZ R36, R6, R43 ;  /* 0x0000002b06247221 */ /* 0x000fe40000010000 */
[----:B------:R-:W-:Y:S01]  /*41b0*/  MUFU.EX2 R62, R62 ;  /* 0x0000003e003e7308 */ /* 0x000fe20000000800 */
[----:B0-----:R-:W-:-:S01]  /*41c0*/  FADD.FTZ R2, R60, R35 ;  /* 0x000000233c027221 */ /* 0x001fc20000010000 */
[----:B------:R-:W-:-:S04]  /*41d0*/  F2FP.SATFINITE.E4M3.F32.PACK_AB_MERGE_C R59, R60, R59, RZ ;  /* 0x0000003b3c3b723e */ /* 0x000fc800048070ff */
[----:B------:R-:W-:Y:S02]  /*41e0*/  F2FP.SATFINITE.E4M3.F32.PACK_AB_MERGE_C R230, R58, R57, R59 ;  /* 0x000000393ae6723e */ /* 0x000fe4000480703b */
[----:B------:R-:W-:Y:S01]  /*41f0*/  CS2R R58, SRZ ;  /* 0x00000000003a7805 */ /* 0x000fe2000001ff00 */
[----:B------:R-:W-:Y:S01]  /*4200*/  MUFU.EX2 R63, R63 ;  /* 0x0000003f003f7308 */ /* 0x000fe20000000800 */
[----:B--2---:R-:W-:-:S01]  /*4210*/  FADD.FTZ R35, R61, R2 ;  /* 0x000000023d237221 */ /* 0x004fc20000010000 */
[----:B------:R-:W-:-:S06]  /*4220*/  CS2R R56, SRZ ;  /* 0x0000000000387805 */ /* 0x000fcc000001ff00 */
[----:B------:R-:W0:Y:S08]  /*4230*/  MUFU.EX2 R44, R44 ;  /* 0x0000002c002c7308 */ /* 0x000e300000000800 */
[----:B------:R-:W-:Y:S08]  /*4240*/  MUFU.EX2 R64, R64 ;  /* 0x0000004000407308 */ /* 0x000ff00000000800 */
[----:B------:R-:W-:Y:S01]  /*4250*/  MUFU.EX2 R65, R65 ;  /* 0x0000004100417308 */ /* 0x000fe20000000800 */
[----:B0-----:R-:W-:-:S04]  /*4260*/  F2FP.SATFINITE.E4M3.F32.PACK_AB_MERGE_C R225, R44, R3, RZ ;  /* 0x000000032ce1723e */ /* 0x001fc800048070ff */
[----:B------:R-:W-:-:S03]  /*4270*/  F2FP.SATFINITE.E4M3.F32.PACK_AB_MERGE_C R225, R5, R6, R225 ;  /* 0x0000000605e1723e */ /* 0x000fc600048070e1 */
[----:B------:R-:W0:Y:S08]  /*4280*/  MUFU.EX2 R7, R7 ;  /* 0x0000000700077308 */ /* 0x000e300000000800 */
[----:B------:R1:W-:Y:S08]  /*4290*/  MUFU.EX2 R33, R70 ;  /* 0x0000004600217308 */ /* 0x0003f00000000800 */
[----:B------:R-:W2:Y:S01]  /*42a0*/  MUFU.EX2 R66, R66 ;  /* 0x0000004200427308 */ /* 0x000ea20000000800 */
[----:B-1----:R-:W-:-:S01]  /*42b0*/  FADD.FTZ R70, R5, R36 ;  /* 0x0000002405467221 */ /* 0x002fc20000010000 */
[----:B------:R-:W-:Y:S01]  /*42c0*/  FADD.FTZ R36, R62, R35 ;  /* 0x000000233e247221 */ /* 0x000fe20000010000 */
[----:B0-----:R-:W-:-:S02]  /*42d0*/  F2FP.SATFINITE.E4M3.F32.PACK_AB_MERGE_C R227, R7, R4, R227 ;  /* 0x0000000407e3723e */ /* 0x001fc400048070e3 */
[----:B------:R-:W-:Y:S01]  /*42e0*/  FADD.FTZ R43, R3, R70 ;  /* 0x00000046032b7221 */ /* 0x000fe20000010000 */
[----:B------:R-:W-:-:S01]  /*42f0*/  FADD.FTZ R35, R63, R36 ;  /* 0x000000243f237221 */ /* 0x000fc20000010000 */
[----:B------:R-:W-:Y:S01]  /*4300*/  F2FP.SATFINITE.E4M3.F32.PACK_AB_MERGE_C R63, R64, R63, RZ ;  /* 0x0000003f403f723e */ /* 0x000fe200048070ff */
[----:B------:R-:W0:Y:S01]  /*4310*/  MUFU.EX2 R67, R67 ;  /* 0x0000004300437308 */ /* 0x000e220000000800 */
[----:B------:R-:W-:-:S01]  /*4320*/  FADD.FTZ R43, R44, R43 ;  /* 0x0000002b2c2b7221 */ /* 0x000fc20000010000 */
[----:B------:R-:W-:Y:S01]  /*4330*/  FADD.FTZ R36, R64, R35 ;  /* 0x0000002340247221 */ /* 0x000fe20000010000 */
[----:B------:R-:W-:Y:S02]  /*4340*/  F2FP.SATFINITE.E4M3.F32.PACK_AB_MERGE_C R224, R62, R61, R63 ;  /* 0x0000003d3ee0723e */ /* 0x000fe4000480703f */
[----:B------:R-:W-:Y:S01]  /*4350*/  CS2R R62, SRZ ;  /* 0x00000000003e7805 */ /* 0x000fe2000001ff00 */
[----:B------:R-:W-:-:S01]  /*4360*/  FADD.FTZ R70, R4, R43 ;  /* 0x0000002b04467221 */ /* 0x000fc20000010000 */
[----:B------:R-:W-:Y:S01]  /*4370*/  FADD.FTZ R35, R65, R36 ;  /* 0x0000002441237221 */ /* 0x000fe20000010000 */
[----:B------:R-:W-:Y:S01]  /*4380*/  CS2R R60, SRZ ;  /* 0x00000000003c7805 */ /* 0x000fe2000001ff00 */
[----:B------:R-:W1:Y:S01]  /*4390*/  MUFU.EX2 R68, R68 ;  /* 0x0000004400447308 */ /* 0x000e620000000800 */
[----:B------:R-:W-:-:S01]  /*43a0*/  FADD.FTZ R70, R7, R70 ;  /* 0x0000004607467221 */ /* 0x000fc20000010000 */
[----:B--2---:R-:W-:-:S03]  /*43b0*/  FADD.FTZ R10, R66, R35 ;  /* 0x00000023420a7221 */ /* 0x004fc60000010000 */
[----:B------:R-:W-:-:S03]  /*43c0*/  FADD.FTZ R21, R77, R70 ;  /* 0x000000464d157221 */ /* 0x000fc60000010000 */
[----:B------:R-:W2:Y:S01]  /*43d0*/  MUFU.EX2 R8, R8 ;  /* 0x0000000800087308 */ /* 0x000ea20000000800 */
[----:B0-----:R-:W-:-:S01]  /*43e0*/  FADD.FTZ R3, R67, R10 ;  /* 0x0000000a43037221 */ /* 0x001fc20000010000 */
[----:B------:R-:W-:Y:S01]  /*43f0*/  FADD.FTZ R21, R80, R21 ;  /* 0x0000001550157221 */ /* 0x000fe20000010000 */
[----:B------:R-:W-:-:S05]  /*4400*/  CS2R R80, SRZ ;  /* 0x0000000000507805 */ /* 0x000fca000001ff00 */
[----:B------:R-:W0:Y:S01]  /*4410*/  MUFU.EX2 R51, R51 ;  /* 0x0000003300337308 */ /* 0x000e220000000800 */
[----:B-1----:R-:W-:-:S01]  /*4420*/  FADD.FTZ R10, R68, R3 ;  /* 0x00000003440a7221 */ /* 0x002fc20000010000 */
[----:B------:R-:W-:-:S04]  /*4430*/  F2FP.SATFINITE.E4M3.F32.PACK_AB_MERGE_C R67, R68, R67, RZ ;  /* 0x000000434443723e */ /* 0x000fc800048070ff */
[----:B------:R-:W-:Y:S02]  /*4440*/  F2FP.SATFINITE.E4M3.F32.PACK_AB_MERGE_C R226, R66, R65, R67 ;  /* 0x0000004142e2723e */ /* 0x000fe40004807043 */
[----:B------:R-:W-:Y:S01]  /*4450*/  CS2R R66, SRZ ;  /* 0x0000000000427805 */ /* 0x000fe2000001ff00 */
[----:B------:R-:W1:Y:S01]  /*4460*/  MUFU.EX2 R11, R11 ;  /* 0x0000000b000b7308 */ /* 0x000e620000000800 */
[----:B--2---:R-:W-:-:S01]  /*4470*/  FADD.FTZ R20, R8, R21 ;  /* 0x0000001508147221 */ /* 0x004fc20000010000 */
[----:B------:R-:W-:-:S06]  /*4480*/  CS2R R64, SRZ ;  /* 0x0000000000407805 */ /* 0x000fcc000001ff00 */
[----:B------:R2:W3:Y:S01]  /*4490*/  MUFU.EX2 R34, R69 ;  /* 0x0000004500227308 */ /* 0x0004e20000000800 */
[----:B0-----:R-:W-:-:S07]  /*44a0*/  FADD.FTZ R3, R51, R10 ;  /* 0x0000000a33037221 */ /* 0x001fce0000010000 */
[----:B------:R-:W0:Y:S01]  /*44b0*/  MUFU.EX2 R42, R42 ;  /* 0x0000002a002a7308 */ /* 0x000e220000000800 */
[----:B-1----:R-:W-:-:S01]  /*44c0*/  FADD.FTZ R21, R11, R20 ;  /* 0x000000140b157221 */ /* 0x002fc20000010000 */
[----:B--2---:R-:W-:-:S06]  /*44d0*/  CS2R R68, SRZ ;  /* 0x0000000000447805 */ /* 0x004fcc000001ff00 */
[----:B------:R-:W1:Y:S01]  /*44e0*/  MUFU.EX2 R50, R50 ;  /* 0x0000003200327308 */ /* 0x000e620000000800 */
[----:B---3--:R-:W-:-:S07]  /*44f0*/  FADD.FTZ R3, R34, R3 ;  /* 0x0000000322037221 */ /* 0x008fce0000010000 */
[----:B------:R-:W2:Y:S01]  /*4500*/  MUFU.EX2 R39, R39 ;  /* 0x0000002700277308 */ /* 0x000ea20000000800 */
[----:B0-----:R-:W-:-:S07]  /*4510*/  FADD.FTZ R36, R42, R21 ;  /* 0x000000152a247221 */ /* 0x001fce0000010000 */
[----:B------:R-:W0:Y:S01]  /*4520*/  MUFU.EX2 R12, R12 ;  /* 0x0000000c000c7308 */ /* 0x000e220000000800 */
[----:B-1----:R-:W-:-:S01]  /*4530*/  FADD.FTZ R20, R50, R3 ;  /* 0x0000000332147221 */ /* 0x002fc20000010000 */
[----:B------:R-:W-:-:S03]  /*4540*/  F2FP.SATFINITE.E4M3.F32.PACK_AB_MERGE_C R50, R33, R50, RZ ;  /* 0x000000322132723e */ /* 0x000fc600048070ff */
[----:B------:R-:W-:Y:S01]  /*4550*/  FADD.FTZ R20, R33, R20 ;  /* 0x0000001421147221 */ /* 0x000fe20000010000 */
[----:B------:R-:W-:Y:S02]  /*4560*/  F2FP.SATFINITE.E4M3.F32.PACK_AB_MERGE_C R220, R34, R51, R50 ;  /* 0x0000003322dc723e */ /* 0x000fe40004807032 */
[----:B------:R-:W-:Y:S01]  /*4570*/  CS2R R50, SRZ ;  /* 0x0000000000327805 */ /* 0x000fe2000001ff00 */
[----:B------:R-:W1:Y:S01]  /*4580*/  MUFU.EX2 R71, R71 ;  /* 0x0000004700477308 */ /* 0x000e620000000800 */
[C---:B--2---:R-:W-:Y:S01]  /*4590*/  F2FP.SATFINITE.E4M3.F32.PACK_AB_MERGE_C R221, R39.reuse, R42, RZ ;  /* 0x0000002a27dd723e */ /* 0x044fe200048070ff */
[----:B------:R-:W-:Y:S01]  /*45a0*/  FADD.FTZ R39, R39, R36 ;  /* 0x0000002427277221 */ /* 0x000fe20000010000 */
[----:B------:R-:W-:Y:S02]  /*45b0*/  CS2R R42, SRZ ;  /* 0x00000000002a7805 */ /* 0x000fe4000001ff00 */
[----:B------:R-:W-:Y:S02]  /*45c0*/  CS2R R34, SRZ ;  /* 0x0000000000227805 */ /* 0x000fe4000001ff00 */
[----:B------:R-:W-:Y:S01]  /*45d0*/  F2FP.SATFINITE.E4M3.F32.PACK_AB_MERGE_C R221, R11, R8, R221 ;  /* 0x000000080bdd723e */ /* 0x000fe200048070dd */
[----:B------:R-:W2:Y:S01]  /*45e0*/  MUFU.EX2 R15, R15 ;  /* 0x0000000f000f7308 */ /* 0x000ea20000000800 */
[----:B0-----:R-:W-:-:S07]  /*45f0*/  FADD.FTZ R26, R12, R39 ;  /* 0x000000270c1a7221 */ /* 0x001fce0000010000 */
[----:B------:R-:W0:Y:S01]  /*4600*/  MUFU.EX2 R72, R72 ;  /* 0x0000004800487308 */ /* 0x000e220000000800 */
[----:B-1----:R-:W-:-:S07]  /*4610*/  FADD.FTZ R3, R71, R20 ;  /* 0x0000001447037221 */ /* 0x002fce0000010000 */
[----:B------:R-:W1:Y:S01]  /*4620*/  MUFU.EX2 R40, R40 ;  /* 0x0000002800287308 */ /* 0x000e620000000800 */
[----:B--2---:R-:W-:-:S01]  /*4630*/  FADD.FTZ R5, R15, R26 ;  /* 0x0000001a0f057221 */ /* 0x004fc20000010000 */
[----:B------:R-:W-:-:S06]  /*4640*/  CS2R R26, SRZ ;  /* 0x00000000001a7805 */ /* 0x000fcc000001ff00 */
[----:B------:R-:W2:Y:S01]  /*4650*/  MUFU.EX2 R49, R49 ;  /* 0x0000003100317308 */ /* 0x000ea20000000800 */
[----:B0-----:R-:W-:-:S07]  /*4660*/  FADD.FTZ R4, R72, R3 ;  /* 0x0000000348047221 */ /* 0x001fce0000010000 */
[----:B------:R-:W0:Y:S01]  /*4670*/  MUFU.EX2 R41, R41 ;  /* 0x0000002900297308 */ /* 0x000e220000000800 */
[----:B-1----:R-:W-:-:S07]  /*4680*/  FADD.FTZ R6, R40, R5 ;  /* 0x0000000528067221 */ /* 0x002fce0000010000 */
[----:B------:R-:W1:Y:S01]  /*4690*/  MUFU.EX2 R2, R73 ;  /* 0x0000004900027308 */ /* 0x000e620000000800 */
[----:B--2---:R-:W-:-:S07]  /*46a0*/  FADD.FTZ R5, R49, R4 ;  /* 0x0000000431057221 */ /* 0x004fce0000010000 */
[----:B------:R-:W-:Y:S01]  /*46b0*/  MUFU.EX2 R31, R31 ;  /* 0x0000001f001f7308 */ /* 0x000fe20000000800 */
[----:B0-----:R-:W-:-:S01]  /*46c0*/  FADD.FTZ R6, R41, R6 ;  /* 0x0000000629067221 */ /* 0x001fc20000010000 */
[----:B------:R-:W-:-:S04]  /*46d0*/  F2FP.SATFINITE.E4M3.F32.PACK_AB_MERGE_C R40, R41, R40, RZ ;  /* 0x000000282928723e */ /* 0x000fc800048070ff */
[----:B------:R-:W-:Y:S02]  /*46e0*/  F2FP.SATFINITE.E4M3.F32.PACK_AB_MERGE_C R223, R15, R12, R40 ;  /* 0x0000000c0fdf723e */ /* 0x000fe40004807028 */
[----:B------:R-:W-:Y:S01]  /*46f0*/  CS2R R40, SRZ ;  /* 0x0000000000287805 */ /* 0x000fe2000001ff00 */
[----:B------:R-:W0:Y:S01]  /*4700*/  MUFU.EX2 R28, R28 ;  /* 0x0000001c001c7308 */ /* 0x000e220000000800 */
[----:B-1----:R-:W-:-:S01]  /*4710*/  FADD.FTZ R5, R2, R5 ;  /* 0x0000000502057221 */ /* 0x002fc20000010000 */
[----:B------:R-:W-:-:S04]  /*4720*/  F2FP.SATFINITE.E4M3.F32.PACK_AB_MERGE_C R49, R2, R49, RZ ;  /* 0x000000310231723e */ /* 0x000fc800048070ff */
[----:B------:R-:W-:Y:S02]  /*4730*/  F2FP.SATFINITE.E4M3.F32.PACK_AB_MERGE_C R222, R72, R71, R49 ;  /* 0x0000004748de723e */ /* 0x000fe40004807031 */
[----:B------:R-:W-:Y:S01]  /*4740*/  CS2R R72, SRZ ;  /* 0x0000000000487805 */ /* 0x000fe2000001ff00 */
[----:B------:R-:W1:Y:S01]  /*4750*/  MUFU.EX2 R37, R37 ;  /* 0x0000002500257308 */ /* 0x000e620000000800 */
[----:B------:R-:W-:-:S07]  /*4760*/  CS2R R70, SRZ ;  /* 0x0000000000467805 */ /* 0x000fce000001ff00 */
[----:B------:R-:W2:Y:S01]  /*4770*/  MUFU.EX2 R48, R48 ;  /* 0x0000003000307308 */ /* 0x000ea20000000800 */
[----:B0-----:R-:W-:-:S07]  /*4780*/  F2FP.SATFINITE.E4M3.F32.PACK_AB_MERGE_C R4, R28, R31, RZ ;  /* 0x0000001f1c04723e */ /* 0x001fce00048070ff */
[----:B------:R-:W0:Y:S01]  /*4790*/  MUFU.EX2 R38, R38 ;  /* 0x0000002600267308 */ /* 0x000e220000000800 */
[----:B-1----:R-:W-:-:S07]  /*47a0*/  FADD.FTZ R7, R37, R6 ;  /* 0x0000000625077221 */ /* 0x002fce0000010000 */
[----:B------:R-:W1:Y:S01]  /*47b0*/  MUFU.EX2 R9, R74 ;  /* 0x0000004a00097308 */ /* 0x000e620000000800 */
[----:B--2---:R-:W-:-:S07]  /*47c0*/  FADD.FTZ R2, R48, R5 ;  /* 0x0000000530027221 */ /* 0x004fce0000010000 */
[----:B------:R-:W2:Y:S01]  /*47d0*/  MUFU.EX2 R47, R47 ;  /* 0x0000002f002f7308 */ /* 0x000ea20000000800 */
[C---:B0-----:R-:W-:Y:S01]  /*47e0*/  F2FP.SATFINITE.E4M3.F32.PACK_AB_MERGE_C R217, R38.reuse, R37, R4 ;  /* 0x0000002526d9723e */ /* 0x041fe20004807004 */
[----:B------:R-:W-:Y:S01]  /*47f0*/  FADD.FTZ R38, R38, R7 ;  /* 0x0000000726267221 */ /* 0x000fe20000010000 */
[----:B------:R-:W-:-:S03]  /*4800*/  CS2R R36, SRZ ;  /* 0x0000000000247805 */ /* 0x000fc6000001ff00 */
[----:B------:R-:W-:Y:S01]  /*4810*/  FADD.FTZ R31, R31, R38 ;  /* 0x000000261f1f7221 */ /* 0x000fe20000010000 */
[----:B------:R-:W-:Y:S01]  /*4820*/  CS2R R38, SRZ ;  /* 0x0000000000267805 */ /* 0x000fe2000001ff00 */
[----:B------:R0:W3:Y:S01]  /*4830*/  MUFU.EX2 R10, R75 ;  /* 0x0000004b000a7308 */ /* 0x0000e20000000800 */
[----:B-1----:R-:W-:-:S01]  /*4840*/  FADD.FTZ R2, R9, R2 ;  /* 0x0000000209027221 */ /* 0x002fc20000010000 */
[----:B------:R-:W-:-:S06]  /*4850*/  FADD.FTZ R31, R28, R31 ;  /* 0x0000001f1c1f7221 */ /* 0x000fcc0000010000 */
[----:B------:R-:W1:Y:S01]  /*4860*/  MUFU.EX2 R24, R24 ;  /* 0x0000001800187308 */ /* 0x000e620000000800 */
[----:B--2---:R-:W-:-:S01]  /*4870*/  FADD.FTZ R5, R47, R2 ;  /* 0x000000022f057221 */ /* 0x004fc20000010000 */
[----:B0-----:R-:W-:-:S06]  /*4880*/  CS2R R74, SRZ ;  /* 0x00000000004a7805 */ /* 0x001fcc000001ff00 */
[----:B------:R-:W0:Y:S01]  /*4890*/  MUFU.EX2 R46, R46 ;  /* 0x0000002e002e7308 */ /* 0x000e220000000800 */
[----:B---3--:R-:W-:-:S01]  /*48a0*/  FADD.FTZ R5, R10, R5 ;  /* 0x000000050a057221 */ /* 0x008fc20000010000 */
[----:B------:R-:W-:-:S04]  /*48b0*/  F2FP.SATFINITE.E4M3.F32.PACK_AB_MERGE_C R47, R10, R47, RZ ;  /* 0x0000002f0a2f723e */ /* 0x000fc800048070ff */
[----:B------:R-:W-:Y:S02]  /*48c0*/  F2FP.SATFINITE.E4M3.F32.PACK_AB_MERGE_C R216, R9, R48, R47 ;  /* 0x0000003009d8723e */ /* 0x000fe4000480702f */
[----:B------:R-:W-:Y:S01]  /*48d0*/  CS2R R48, SRZ ;  /* 0x0000000000307805 */ /* 0x000fe2000001ff00 */
[----:B------:R-:W2:Y:S01]  /*48e0*/  MUFU.EX2 R29, R29 ;  /* 0x0000001d001d7308 */ /* 0x000ea20000000800 */
[----:B-1----:R-:W-:-:S07]  /*48f0*/  FADD.FTZ R4, R24, R31 ;  /* 0x0000001f18047221 */ /* 0x002fce0000010000 */
[----:B------:R1:W3:Y:S01]  /*4900*/  MUFU.EX2 R3, R76 ;  /* 0x0000004c00037308 */ /* 0x0002e20000000800 */
[----:B0-----:R-:W-:-:S07]  /*4910*/  FADD.FTZ R2, R46, R5 ;  /* 0x000000052e027221 */ /* 0x001fce0000010000 */
[----:B------:R-:W0:Y:S01]  /*4920*/  MUFU.EX2 R25, R25 ;  /* 0x0000001900197308 */ /* 0x000e220000000800 */
[----:B--2---:R-:W-:-:S01]  /*4930*/  FADD.FTZ R4, R29, R4 ;  /* 0x000000041d047221 */ /* 0x004fc20000010000 */
[----:B-1----:R-:W-:-:S06]  /*4940*/  CS2R R76, SRZ ;  /* 0x00000000004c7805 */ /* 0x002fcc000001ff00 */
[----:B------:R-:W-:Y:S01]  /*4950*/  MUFU.EX2 R45, R45 ;  /* 0x0000002d002d7308 */ /* 0x000fe20000000800 */
[----:B---3--:R-:W-:-:S07]  /*4960*/  FADD.FTZ R2, R3, R2 ;  /* 0x0000000203027221 */ /* 0x008fce0000010000 */
[----:B------:R-:W1:Y:S01]  /*4970*/  MUFU.EX2 R32, R32 ;  /* 0x0000002000207308 */ /* 0x000e620000000800 */
[----:B0-----:R-:W-:Y:S01]  /*4980*/  F2FP.SATFINITE.E4M3.F32.PACK_AB_MERGE_C R6, R30, R25, RZ ;  /* 0x000000191e06723e */ /* 0x001fe200048070ff */
[----:B------:R-:W-:-:S03]  /*4990*/  FADD.FTZ R25, R25, R4 ;  /* 0x0000000419197221 */ /* 0x000fc60000010000 */
[----:B------:R-:W-:Y:S02]  /*49a0*/  F2FP.SATFINITE.E4M3.F32.PACK_AB_MERGE_C R219, R29, R24, R6 ;  /* 0x000000181ddb723e */ /* 0x000fe40004807006 */
[----:B------:R-:W-:Y:S02]  /*49b0*/  CS2R R28, SRZ ;  /* 0x00000000001c7805 */ /* 0x000fe4000001ff00 */
[----:B-1----:R-:W-:Y:S01]  /*49c0*/  F2FP.SATFINITE.E4M3.F32.PACK_AB_MERGE_C R5, R32, R45, RZ ;  /* 0x0000002d2005723e */ /* 0x002fe200048070ff */
[----:B------:R-:W-:-:S01]  /*49d0*/  FADD.FTZ R45, R45, R2 ;  /* 0x000000022d2d7221 */ /* 0x000fc20000010000 */
[----:B------:R-:W-:Y:S01]  /*49e0*/  FADD.FTZ R2, R30, R25 ;  /* 0x000000191e027221 */ /* 0x000fe20000010000 */
[----:B------:R-:W-:Y:S02]  /*49f0*/  CS2R R30, SRZ ;  /* 0x00000000001e7805 */ /* 0x000fe4000001ff00 */
[----:B------:R-:W-:Y:S01]  /*4a00*/  F2FP.SATFINITE.E4M3.F32.PACK_AB_MERGE_C R218, R3, R46, R5 ;  /* 0x0000002e03da723e */ /* 0x000fe20004807005 */
[----:B------:R-:W-:-:S01]  /*4a10*/  FADD.FTZ R3, R32, R45 ;  /* 0x0000002d20037221 */ /* 0x000fc20000010000 */
[----:B------:R-:W-:-:S02]  /*4a20*/  CS2R R46, SRZ ;  /* 0x00000000002e7805 */ /* 0x000fc4000001ff00 */
[----:B------:R-:W-:Y:S02]  /*4a30*/  CS2R R44, SRZ ;  /* 0x00000000002c7805 */ /* 0x000fe4000001ff00 */
[----:B------:R-:W-:Y:S02]  /*4a40*/  CS2R R32, SRZ ;  /* 0x0000000000207805 */ /* 0x000fe4000001ff00 */
[----:B------:R-:W-:Y:S01]  /*4a50*/  CS2R R24, SRZ ;  /* 0x0000000000187805 */ /* 0x000fe2000001ff00 */
[----:B------:R-:W-:Y:S06]  /*4a60*/  @!P3 BRA `(.L_x_1958) ;  /* 0x00000034003cb947 */ /* 0x000fec0003800000 */
[----:B------:R-:W-:Y:S01]  /*4a70*/  IMAD.MOV.U32 R5, RZ, RZ, R170 ;  /* 0x000000ffff057224 */ /* 0x000fe200078e00aa */
[----:B------:R-:W-:Y:S01]  /*4a80*/  UMOV UR55, UR50 ;  /* 0x0000003200377c82 */ /* 0x000fe20008000000 */
[----:B------:R-:W-:Y:S01]  /*4a90*/  IMAD.MOV.U32 R4, RZ, RZ, R161 ;  /* 0x000000ffff047224 */ /* 0x000fe200078e00a1 */
[----:B------:R-:W-:Y:S01]  /*4aa0*/  UMOV UR56, UR43 ;  /* 0x0000002b00387c82 */ /* 0x000fe20008000000 */
[----:B------:R-:W-:Y:S01]  /*4ab0*/  IMAD.MOV.U32 R151, RZ, RZ, RZ ;  /* 0x000000ffff977224 */ /* 0x000fe200078e00ff */
[----:B------:R-:W-:Y:S01]  /*4ac0*/  ULDC UR53, c[0x0][0x288] ;  /* 0x0000a20000357ab9 */ /* 0x000fe20000000800 */
[----:B------:R-:W-:-:S05]  /*4ad0*/  ULDC UR50, c[0x0][0x988] ;  /* 0x0002620000327ab9 */ /* 0x000fca0000000800 */
.L_x_1968:
[----:B------:R-:W-:Y:S01]  /*4ae0*/  ISETP.NE.AND P4, PT, RZ, UR40, PT ;  /* 0x00000028ff007c0c */ /* 0x000fe2000bf85270 */
[----:B------:R-:W-:-:S04]  /*4af0*/  UISETP.NE.AND UP1, UPT, UR55, 0x1, UPT ;  /* 0x000000013700788c */ /* 0x000fc8000bf25270 */
[----:B------:R-:W-:-:S04]  /*4b00*/  USEL UR43, URZ, 0x1, UP1 ;  /* 0x000000013f2b7887 */ /* 0x000fc80008800000 */
[----:B------:R-:W-:-:S04]  /*4b10*/  ULOP3.LUT UR43, UR56, UR43, URZ, 0x3c, !UPT ;  /* 0x0000002b382b7292 */ /* 0x000fc8000f8e3c3f */
[----:B------:R-:W-:Y:S08]  /*4b20*/  @P4 BRA `(.L_x_1959) ;  /* 0x0000000000384947 */ /* 0x000ff00003800000 */
[----:B------:R-:W-:Y:S05]  /*4b30*/  @!P0 BRA `(.L_x_1960) ;  /* 0x0000000000048947 */ /* 0x000fea0003800000 */
[----:B------:R-:W-:Y:S01]  /*4b40*/  BPT.TRAP 0x1 ;  /* 0x000000040000795c */ /* 0x000fe20000300000 */
.L_x_1960:
        /* <DEDUP_REMOVED lines=9> */
.L_x_1961:
[----:B-1----:R-:W-:Y:S05]  /*4be0*/  @P3 BRA `(.L_x_1959) ;  /* 0x0000000000083947 */ /* 0x002fea0003800000 */
[----:B------:R-:W1:Y:S02]  /*4bf0*/  SYNCS.PHASECHK.TRANS64.TRYWAIT P3, [UR6+0x38830], R6 ;  /* 0x03883006ff0075a7 */ /* 0x000e640008060146 */
[----:B-1----:R-:W-:Y:S05]  /*4c00*/  @!P3 BRA `(.L_x_1962) ;  /* 0x000000ec0004b947 */ /* 0x002fea0003800000 */
.L_x_1959:
        /* <DEDUP_REMOVED lines=50> */
.L_x_1964:
[----:B------:R-:W-:Y:S01]  /*4f30*/  ULEA UR6, UR55, UR41, 0x3 ;  /* 0x0000002937067291 */ /* 0x000fe2000f8e183f */
[----:B------:R-:W-:-:S05]  /*4f40*/  IMAD.U32 R6, RZ, RZ, UR56 ;  /* 0x00000038ff067e24 */ /* 0x000fca000f8e00ff */
[----:B------:R-:W-:-:S04]  /*4f50*/  SHF.L.U32 R6, R6, 0x1f, RZ ;  /* 0x0000001f06067819 */ /* 0x000fc800000006ff */
[----:B------:R0:W1:Y:S01]  /*4f60*/  SYNCS.PHASECHK.TRANS64.TRYWAIT P3, [UR6+0x38850], R6 ;  /* 0x03885006ff0075a7 */ /* 0x0000620008060146 */
[----:B------:R-:W-:Y:S05]  /*4f70*/  @!P0 BRA `(.L_x_1965) ;  /* 0x0000000000048947 */ /* 0x000fea0003800000 */
[----:B------:R-:W-:Y:S01]  /*4f80*/  BPT.TRAP 0x1 ;  /* 0x000000040000795c */ /* 0x000fe20000300000 */
.L_x_1965:
[----:B-1----:R-:W-:Y:S05]  /*4f90*/  @P3 BRA `(.L_x_1963) ;  /* 0x0000000000083947 */ /* 0x002fea0003800000 */
[----:B------:R-:W1:Y:S02]  /*4fa0*/  SYNCS.PHASECHK.TRANS64.TRYWAIT P3, [UR6+0x38850], R6 ;  /* 0x03885006ff0075a7 */ /* 0x000e640008060146 */
[----:B-1----:R-:W-:Y:S05]  /*4fb0*/  @!P3 BRA `(.L_x_1966) ;  /* 0x000000e80030b947 */ /* 0x002fea0003800000 */
.L_x_1963:
[----:B------:R-:W-:Y:S01]  /*4fc0*/  UIADD3 UR6, UR41, 0x400, URZ ;  /* 0x0000040029067890 */ /* 0x000fe2000fffe03f */
[----:B------:R-:W-:Y:S01]  /*4fd0*/  WARPGROUP.ARRIVE ;  /* 0x00000000000079c5 */ /* 0x000fe20000000000 */
[----:B------:R-:W-:Y:S01]  /*4fe0*/  UMOV UR7, 0x40000040 ;  /* 0x4000004000077882 */ /* 0x000fe20000000000 */
[C---:B------:R-:W-:Y:S01]  /*4ff0*/  FMUL.FTZ R21, R0.reuse, R163 ;  /* 0x000000a300157220 */ /* 0x040fe20000410000 */
[----:B------:R-:W-:Y:S01]  /*5000*/  USHF.R.U32.HI UR6, URZ, 0x4, UR6 ;  /* 0x000000043f067899 */ /* 0x000fe20008011606 */
[----:B------:R-:W-:Y:S01]  /*5010*/  FMUL.FTZ R163, R0, R175 ;  /* 0x000000af00a37220 */ /* 0x000fe20000410000 */
[----:B------:R-:W-:Y:S02]  /*5020*/  VIADD R175, R18, UR36 ;  /* 0x0000002412af7c36 */ /* 0x000fe40008000000 */
[C---:B------:R-:W-:Y:S01]  /*5030*/  FMUL.FTZ R15, R0.reuse, R161 ;  /* 0x000000a1000f7220 */ /* 0x040fe20000410000 */
[----:B------:R-:W-:Y:S01]  /*5040*/  ULOP3.LUT UR6, UR6, 0x3fff, URZ, 0xc0, !UPT ;  /* 0x00003fff06067892 */ /* 0x000fe2000f8ec03f */
[C---:B------:R-:W-:Y:S01]  /*5050*/  FMUL.FTZ R161, R0.reuse, R173 ;  /* 0x000000ad00a17220 */ /* 0x040fe20000410000 */
[C---:B------:R-:W-:Y:S01]  /*5060*/  FMUL.FTZ R10, R0.reuse, R156 ;  /* 0x0000009c000a7220 */ /* 0x040fe20000410000 */
[C---:B------:R-:W-:Y:S01]  /*5070*/  FMUL.FTZ R156, R0.reuse, R168 ;  /* 0x000000a8009c7220 */ /* 0x040fe20000410000 */
[----:B------:R-:W-:Y:S01]  /*5080*/  ULOP3.LUT UR6, UR6, 0x10000, URZ, 0xfc, !UPT ;  /* 0x0001000006067892 */ /* 0x000fe2000f8efc3f */
[C---:B------:R-:W-:Y:S01]  /*5090*/  FMUL.FTZ R168, R0.reuse, R180 ;  /* 0x000000b400a87220 */ /* 0x040fe20000410000 */
[C---:B------:R-:W-:Y:S01]  /*50a0*/  FMUL.FTZ R12, R0.reuse, R158 ;  /* 0x0000009e000c7220 */ /* 0x040fe20000410000 */
[----:B------:R-:W2:Y:S01]  /*50b0*/  LDC R180, c[0x0][0x2f0] ;  /* 0x0000bc00ffb47b82 */ /* 0x000ea20000000800 */
[----:B------:R-:W-:Y:S01]  /*50c0*/  ULEA UR10, UR55, UR6, 0xb ;  /* 0x00000006370a7291 */ /* 0x000fe2000f8e583f */
[C---:B------:R-:W-:Y:S01]  /*50d0*/  FMUL.FTZ R158, R0.reuse, R170 ;  /* 0x000000aa009e7220 */ /* 0x040fe20000410000 */
[C---:B------:R-:W-:Y:S01]  /*50e0*/  FMUL.FTZ R170, R0.reuse, R182 ;  /* 0x000000b600aa7220 */ /* 0x040fe20000410000 */
[C---:B------:R-:W-:Y:S01]  /*50f0*/  FMUL.FTZ R14, R0.reuse, R160 ;  /* 0x000000a0000e7220 */ /* 0x040fe20000410000 */
[C---:B01----:R-:W-:Y:S01]  /*5100*/  FMUL.FTZ R6, R0.reuse, R152 ;  /* 0x0000009800067220 */ /* 0x043fe20000410000 */
[C---:B------:R-:W-:Y:S01]  /*5110*/  FMUL.FTZ R160, R0.reuse, R172 ;  /* 0x000000ac00a07220 */ /* 0x040fe20000410000 */
[C---:B------:R-:W-:Y:S01]  /*5120*/  FMUL.FTZ R172, R0.reuse, R184 ;  /* 0x000000b800ac7220 */ /* 0x040fe20000410000 */
[----:B------:R-:W-:Y:S01]  /*5130*/  UMOV UR6, UR10 ;  /* 0x0000000a00067c82 */ /* 0x000fe20008000000 */
[----:B------:R-:W-:Y:S01]  /*5140*/  IMAD.MOV.U32 R184, RZ, RZ, -0x2 ;  /* 0xfffffffeffb87424 */ /* 0x000fe200078e00ff */
[----:B------:R-:W-:Y:S01]  /*5150*/  QGMMA.64x256x32.F32.E4M3.E4M3 R24, R228, gdesc[UR4], R24, gsb0 ;  /* 0x03e00004e4187df3 */ /* 0x000fe20008000818 */
[----:B------:R-:W-:Y:S01]  /*5160*/  UIADD3 UR6, UR10, 0x2, URZ ;  /* 0x000000020a067890 */ /* 0x000fe2000fffe03f */
[C---:B------:R-:W-:Y:S01]  /*5170*/  FMUL.FTZ R7, R0.reuse, R153 ;  /* 0x0000009900077220 */ /* 0x040fe20000410000 */
[----:B------:R-:W-:Y:S01]  /*5180*/  UMOV UR7, 0x40000040 ;  /* 0x4000004000077882 */ /* 0x000fe20000000000 */
        /* <DEDUP_REMOVED lines=18> */
[----:B------:R-:W3:Y:S01]  /*52b0*/  MUFU.TANH R10, R10 ;  /* 0x0000000a000a7308 */ /* 0x000ee20000002400 */
[C---:B------:R-:W-:Y:S01]  /*52c0*/  FMUL.FTZ R20, R0.reuse, R162 ;  /* 0x000000a200147220 */ /* 0x040fe20000410000 */
[C---:B------:R-:W-:Y:S01]  /*52d0*/  FMUL.FTZ R162, R0.reuse, R174 ;  /* 0x000000ae00a27220 */ /* 0x040fe20000410000 */
[C---:B------:R-:W-:Y:S01]  /*52e0*/  FMUL.FTZ R174, R0.reuse, R185 ;  /* 0x000000b900ae7220 */ /* 0x040fe20000410000 */
[C---:B------:R-:W-:Y:S01]  /*52f0*/  FMUL.FTZ R8, R0.reuse, R154 ;  /* 0x0000009a00087220 */ /* 0x040fe20000410000 */
[C---:B------:R-:W-:Y:S01]  /*5300*/  FMUL.FTZ R154, R0.reuse, R166 ;  /* 0x000000a6009a7220 */ /* 0x040fe20000410000 */
[C---:B------:R-:W-:Y:S01]  /*5310*/  FMUL.FTZ R166, R0.reuse, R178 ;  /* 0x000000b200a67220 */ /* 0x040fe20000410000 */
[C---:B------:R-:W-:Y:S01]  /*5320*/  FMUL.FTZ R178, R0.reuse, R188 ;  /* 0x000000bc00b27220 */ /* 0x040fe20000410000 */
[----:B------:R-:W4:Y:S01]  /*5330*/  MUFU.TANH R11, R11 ;  /* 0x0000000b000b7308 */ /* 0x000f220000002400 */
[C---:B------:R-:W-:Y:S01]  /*5340*/  FMUL.FTZ R185, R0.reuse, R196 ;  /* 0x000000c400b97220 */ /* 0x040fe20000410000 */
[C---:B------:R-:W-:Y:S01]  /*5350*/  FMUL.FTZ R188, R0.reuse, R201 ;  /* 0x000000c900bc7220 */ /* 0x040fe20000410000 */
[C---:B------:R-:W-:Y:S01]  /*5360*/  FMUL.FTZ R205, R0.reuse, R205 ;  /* 0x000000cd00cd7220 */ /* 0x040fe20000410000 */
[C---:B------:R-:W-:Y:S01]  /*5370*/  FMUL.FTZ R212, R0.reuse, R212 ;  /* 0x000000d400d47220 */ /* 0x040fe20000410000 */
[C---:B------:R-:W-:Y:S01]  /*5380*/  FMUL.FTZ R213, R0.reuse, R213 ;  /* 0x000000d500d57220 */ /* 0x040fe20000410000 */
[C---:B------:R-:W-:Y:S01]  /*5390*/  FMUL.FTZ R201, R0.reuse, R206 ;  /* 0x000000ce00c97220 */ /* 0x040fe20000410000 */
[C---:B------:R-:W-:Y:S01]  /*53a0*/  FMUL.FTZ R190, R0.reuse, R190 ;  /* 0x000000be00be7220 */ /* 0x040fe20000410000 */
[----:B------:R-:W5:Y:S01]  /*53b0*/  MUFU.TANH R14, R14 ;  /* 0x0000000e000e7308 */ /* 0x000f620000002400 */
[C---:B------:R-:W-:Y:S01]  /*53c0*/  FMUL.FTZ R194, R0.reuse, R194 ;  /* 0x000000c200c27220 */ /* 0x040fe20000410000 */
[----:B------:R-:W-:-:S06]  /*53d0*/  FMUL.FTZ R195, R0, R195 ;  /* 0x000000c300c37220 */ /* 0x000fcc0000410000 */
[----:B------:R-:W5:Y:S08]  /*53e0*/  MUFU.TANH R15, R15 ;  /* 0x0000000f000f7308 */ /* 0x000f700000002400 */
        /* <DEDUP_REMOVED lines=28> */
[----:B------:R-:W-:-:S05]  /*55b0*/  WARPGROUP.ARRIVE ;  /* 0x00000000000079c5 */ /* 0x000fca0000000000 */
[----:B------:R-:W-:Y:S01]  /*55c0*/  MUFU.TANH R162, R162 ;  /* 0x000000a200a27308 */ /* 0x000fe20000002400 */
[----:B------:R-:W0:Y:S01]  /*55d0*/  S2R R231, SR_TID.X ;  /* 0x0000000000e77919 */ /* 0x000e220000002100 */
[----:B------:R-:W-:Y:S01]  /*55e0*/  QGMMA.64x256x32.F32.E4M3.E4M3 R24, R224, gdesc[UR4], R24, gsb0 ;  /* 0x03e00004e0187df3 */ /* 0x000fe20008000818 */
[----:B------:R-:W-:Y:S01]  /*55f0*/  UIADD3 UR6, UR10, 0x4, URZ ;  /* 0x000000040a067890 */ /* 0x000fe2000fffe03f */
[----:B------:R-:W-:-:S04]  /*5600*/  UMOV UR7, 0x40000040 ;  /* 0x4000004000077882 */ /* 0x000fc80000000000 */
[----:B------:R-:W-:Y:S08]  /*5610*/  MUFU.TANH R163, R163 ;  /* 0x000000a300a37308 */ /* 0x000ff00000002400 */
[----:B------:R-:W-:Y:S08]  /*5620*/  MUFU.TANH R166, R166 ;  /* 0x000000a600a67308 */ /* 0x000ff00000002400 */
[----:B------:R-:W-:Y:S08]  /*5630*/  MUFU.TANH R167, R167 ;  /* 0x000000a700a77308 */ /* 0x000ff00000002400 */
[----:B------:R-:W-:Y:S01]  /*5640*/  MUFU.TANH R170, R170 ;  /* 0x000000aa00aa7308 */ /* 0x000fe20000002400 */
[----:B0-----:R-:W-:-:S07]  /*5650*/  SHF.R.U32.HI R231, RZ, 0x7, R231 ;  /* 0x00000007ffe77819 */ /* 0x001fce00000116e7 */
        /* <DEDUP_REMOVED lines=15> */
[----:B------:R-:W-:Y:S02]  /*5750*/  @UP0 ULDC UR6, c[0x0][0x44c] ;  /* 0x0001130000060ab9 */ /* 0x000fe40000000800 */
[----:B------:R-:W-:Y:S01]  /*5760*/  @P2 IMAD.HI.U32 R173, R175, UR6, RZ ;  /* 0x00000006afad2c27 */ /* 0x000fe2000f8e00ff */
[----:B------:R-:W-:-:S04]  /*5770*/  @UP0 ULDC UR6, c[0x0][0x450] ;  /* 0x0001140000060ab9 */ /* 0x000fc80000000800 */
[----:B------:R-:W-:Y:S01]  /*5780*/  @P2 SHF.R.U32.HI R175, RZ, UR6, R173 ;  /* 0x00000006ffaf2c19 */ /* 0x000fe200080116ad */
[----:B------:R-:W-:Y:S01]  /*5790*/  UMOV UR6, 0xffffff80 ;  /* 0xffffff8000067882 */ /* 0x000fe20000000000 */
[C---:B------:R-:W-:Y:S01]  /*57a0*/  FMUL.FTZ R173, R0.reuse, R186 ;  /* 0x000000ba00ad7220 */ /* 0x040fe20000410000 */
[----:B------:R-:W-:Y:S01]  /*57b0*/  UIMAD UR6, UR52, UR6, 0x1 ;  /* 0x00000001340674a4 */ /* 0x000fe2000f8e0206 */
[----:B------:R-:W-:Y:S01]  /*57c0*/  FMUL.FTZ R186, R0, R197 ;  /* 0x000000c500ba7220 */ /* 0x000fe20000410000 */
[----:B------:R-:W0:Y:S03]  /*57d0*/  SHFL.IDX PT, R182, R175, RZ, 0x1c1f ;  /* 0x001c1fffafb67589 */ /* 0x000e2600000e0000 */
[----:B------:R-:W-:Y:S01]  /*57e0*/  MUFU.TANH R173, R173 ;  /* 0x000000ad00ad7308 */ /* 0x000fe20000002400 */
[----:B------:R-:W-:Y:S01]  /*57f0*/  IMAD R177, R17, R184, UR6 ;  /* 0x0000000611b17e24 */ /* 0x000fe2000f8e02b8 */
[----:B------:R-:W-:-:S02]  /*5800*/  UMOV UR6, UR50 ;  /* 0x0000003200067c82 */ /* 0x000fc40008000000 */
[----:B------:R-:W-:Y:S02]  /*5810*/  IMAD.U32 R206, RZ, RZ, UR6 ;  /* 0x00000006ffce7e24 */ /* 0x000fe4000f8e00ff */
[----:B--2---:R-:W-:Y:S02]  /*5820*/  IMAD R177, R180, UR49, R177 ;  /* 0x00000031b4b17c24 */ /* 0x004fe4000f8e02b1 */
[C---:B------:R-:W-:Y:S01]  /*5830*/  FMUL.FTZ R180, R0.reuse, R192 ;  /* 0x000000c000b47220 */ /* 0x040fe20000410000 */
[----:B------:R-:W-:Y:S01]  /*5840*/  MUFU.TANH R186, R186 ;  /* 0x000000ba00ba7308 */ /* 0x000fe20000002400 */
[----:B------:R-:W-:-:S07]  /*5850*/  FMUL.FTZ R192, R0, R208 ;  /* 0x000000d000c07220 */ /* 0x000fce0000410000 */
[----:B------:R-:W2:Y:S01]  /*5860*/  MUFU.TANH R180, R180 ;  /* 0x000000b400b47308 */ /* 0x000ea20000002400 */
[----:B0-----:R-:W-:-:S07]  /*5870*/  IADD3 R181, R182, -UR53, R177 ;  /* 0x80000035b6b57c10 */ /* 0x001fce000fffe0b1 */
[----:B------:R-:W-:Y:S01]  /*5880*/  MUFU.TANH R192, R192 ;  /* 0x000000c000c07308 */ /* 0x000fe20000002400 */
[C---:B------:R-:W-:Y:S02]  /*5890*/  ISETP.GT.AND P3, PT, R181.reuse, RZ, PT ;  /* 0x000000ffb500720c */ /* 0x040fe40003f64270 */
[C---:B------:R-:W-:Y:S02]  /*58a0*/  ISETP.GT.AND P4, PT, R181.reuse, 0x1, PT ;  /* 0x00000001b500780c */ /* 0x040fe40003f84270 */
[----:B------:R-:W-:Y:S02]  /*58b0*/  FSEL R183, R6, -INF , P3 ;  /* 0xff80000006b77808 */ /* 0x000fe40001800000 */
[----:B------:R-:W-:Y:S01]  /*58c0*/  ISETP.GT.AND P3, PT, R181, 0x8, PT ;  /* 0x00000008b500780c */ /* 0x000fe20003f64270 */
[----:B------:R0:W2:Y:S01]  /*58d0*/  MUFU.TANH R6, R193 ;  /* 0x000000c100067308 */ /* 0x0000a20000002400 */
[----:B-1----:R-:W-:Y:S02]  /*58e0*/  FSEL R7, R7, -INF , P4 ;  /* 0xff80000007077808 */ /* 0x002fe40002000000 */
[----:B------:R-:W-:-:S02]  /*58f0*/  FMNMX.FTZ R182, R183, R4, !PT ;  /* 0x00000004b7b67209 */ /* 0x000fc40007810000 */
[----:B------:R-:W-:Y:S02]  /*5900*/  ISETP.GT.AND P4, PT, R181, 0x9, PT ;  /* 0x00000009b500780c */ /* 0x000fe40003f84270 */
[----:B---3--:R-:W-:Y:S02]  /*5910*/  FSEL R10, R10, -INF , P3 ;  /* 0xff8000000a0a7808 */ /* 0x008fe40001800000 */
[----:B------:R-:W-:Y:S02]  /*5920*/  FMNMX.FTZ R187, R7, R182, !PT ;  /* 0x000000b607bb7209 */ /* 0x000fe40007810000 */
[----:B------:R-:W-:Y:S02]  /*5930*/  ISETP.GT.AND P3, PT, R181, 0x10, PT ;  /* 0x00000010b500780c */ /* 0x000fe40003f64270 */
[----:B----4-:R-:W-:Y:S02]  /*5940*/  FSEL R11, R11, -INF , P4 ;  /* 0xff8000000b0b7808 */ /* 0x010fe40002000000 */
[----:B------:R-:W-:Y:S01]  /*5950*/  FMNMX.FTZ R182, R10, R187, !PT ;  /* 0x000000bb0ab67209 */ /* 0x000fe20007810000 */
[----:B------:R-:W-:Y:S01]  /*5960*/  FMUL.FTZ R187, R0, R200 ;  /* 0x000000c800bb7220 */ /* 0x000fe20000410000 */
[----:B------:R-:W-:-:S02]  /*5970*/  ISETP.GT.AND P4, PT, R181, 0x11, PT ;  /* 0x00000011b500780c */ /* 0x000fc40003f84270 */
[----:B-----5:R-:W-:Y:S02]  /*5980*/  FSEL R14, R14, -INF , P3 ;  /* 0xff8000000e0e7808 */ /* 0x020fe40001800000 */
[----:B------:R-:W-:Y:S01]  /*5990*/  FMNMX.FTZ R189, R11, R182, !PT ;  /* 0x000000b60bbd7209 */ /* 0x000fe20007810000 */
[----:B------:R-:W1:Y:S01]  /*59a0*/  MUFU.TANH R187, R187 ;  /* 0x000000bb00bb7308 */ /* 0x000e620000002400 */
[----:B------:R-:W-:Y:S02]  /*59b0*/  ISETP.GT.AND P3, PT, R181, 0x18, PT ;  /* 0x00000018b500780c */ /* 0x000fe40003f64270 */
[----:B------:R-:W-:Y:S02]  /*59c0*/  FSEL R15, R15, -INF , P4 ;  /* 0xff8000000f0f7808 */ /* 0x000fe40002000000 */
[----:B------:R-:W-:Y:S02]  /*59d0*/  FMNMX.FTZ R182, R14, R189, !PT ;  /* 0x000000bd0eb67209 */ /* 0x000fe40007810000 */
[----:B------:R-:W-:-:S02]  /*59e0*/  ISETP.GT.AND P4, PT, R181, 0x19, PT ;  /* 0x00000019b500780c */ /* 0x000fc40003f84270 */
[----:B------:R-:W-:Y:S02]  /*59f0*/  FSEL R152, R152, -INF , P3 ;  /* 0xff80000098987808 */ /* 0x000fe40001800000 */
[----:B------:R-:W-:Y:S02]  /*5a00*/  FMNMX.FTZ R189, R15, R182, !PT ;  /* 0x000000b60fbd7209 */ /* 0x000fe40007810000 */
[----:B------:R-:W-:Y:S02]  /*5a10*/  ISETP.GT.AND P3, PT, R181, 0x20, PT ;  /* 0x00000020b500780c */ /* 0x000fe40003f64270 */
[----:B------:R-:W-:Y:S02]  /*5a20*/  FSEL R153, R153, -INF , P4 ;  /* 0xff80000099997808 */ /* 0x000fe40002000000 */
[----:B------:R-:W-:Y:S01]  /*5a30*/  FMNMX.FTZ R182, R152, R189, !PT ;  /* 0x000000bd98b67209 */ /* 0x000fe20007810000 */
[C---:B------:R-:W-:Y:S01]  /*5a40*/  FMUL.FTZ R189, R0.reuse, R204 ;  /* 0x000000cc00bd7220 */ /* 0x040fe20000410000 */
[----:B------:R-:W-:Y:S01]  /*5a50*/  ISETP.GT.AND P4, PT, R181, 0x21, PT ;  /* 0x00000021b500780c */ /* 0x000fe20003f84270 */
[----:B------:R-:W-:Y:S01]  /*5a60*/  FMUL.FTZ R204, R0, R211 ;  /* 0x000000d300cc7220 */ /* 0x000fe20000410000 */
[----:B------:R-:W-:-:S02]  /*5a70*/  FSEL R156, R156, -INF , P3 ;  /* 0xff8000009c9c7808 */ /* 0x000fc40001800000 */
[----:B0-----:R-:W-:Y:S01]  /*5a80*/  FMNMX.FTZ R193, R153, R182, !PT ;  /* 0x000000b699c17209 */ /* 0x001fe20007810000 */
[----:B------:R-:W0:Y:S01]  /*5a90*/  MUFU.TANH R189, R189 ;  /* 0x000000bd00bd7308 */ /* 0x000e220000002400 */
[----:B------:R-:W-:Y:S02]  /*5aa0*/  ISETP.GT.AND P3, PT, R181, 0x28, PT ;  /* 0x00000028b500780c */ /* 0x000fe40003f64270 */
[----:B------:R-:W-:Y:S02]  /*5ab0*/  FSEL R157, R157, -INF , P4 ;  /* 0xff8000009d9d7808 */ /* 0x000fe40002000000 */
[----:B------:R-:W-:Y:S02]  /*5ac0*/  FMNMX.FTZ R182, R156, R193, !PT ;  /* 0x000000c19cb67209 */ /* 0x000fe40007810000 */
[----:B------:R-:W-:Y:S01]  /*5ad0*/  ISETP.GT.AND P4, PT, R181, 0x29, PT ;  /* 0x00000029b500780c */ /* 0x000fe20003f84270 */
[----:B------:R-:W-:Y:S01]  /*5ae0*/  MUFU.TANH R204, R204 ;  /* 0x000000cc00cc7308 */ /* 0x000fe20000002400 */
[----:B------:R-:W-:-:S02]  /*5af0*/  FSEL R160, R160, -INF , P3 ;  /* 0xff800000a0a07808 */ /* 0x000fc40001800000 */
[----:B------:R-:W-:Y:S02]  /*5b00*/  FMNMX.FTZ R193, R157, R182, !PT ;  /* 0x000000b69dc17209 */ /* 0x000fe40007810000 */
[----:B------:R-:W-:Y:S02]  /*5b10*/  ISETP.GT.AND P3, PT, R181, 0x30, PT ;  /* 0x00000030b500780c */ /* 0x000fe40003f64270 */
[----:B------:R-:W-:Y:S02]  /*5b20*/  FSEL R182, R161, -INF , P4 ;  /* 0xff800000a1b67808 */ /* 0x000fe40002000000 */
[----:B------:R-:W-:Y:S01]  /*5b30*/  FMNMX.FTZ R193, R160, R193, !PT ;  /* 0x000000c1a0c17209 */ /* 0x000fe20007810000 */
[----:B------:R-:W3:Y:S01]  /*5b40*/  MUFU.TANH R161, R205 ;  /* 0x000000cd00a17308 */ /* 0x000ee20000002400 */
[----:B------:R-:W-:Y:S02]  /*5b50*/  ISETP.GT.AND P4, PT, R181, 0x31, PT ;  /* 0x00000031b500780c */ /* 0x000fe40003f84270 */
[----:B------:R-:W-:-:S02]  /*5b60*/  FSEL R164, R164, -INF , P3 ;  /* 0xff800000a4a47808 */ /* 0x000fc40001800000 */
[----:B------:R-:W-:Y:S02]  /*5b70*/  FMNMX.FTZ R193, R182, R193, !PT ;  /* 0x000000c1b6c17209 */ /* 0x000fe40007810000 */
[----:B------:R-:W-:Y:S02]  /*5b80*/  ISETP.GT.AND P3, PT, R181, 0x38, PT ;  /* 0x00000038b500780c */ /* 0x000fe40003f64270 */
[----:B------:R-:W-:Y:S02]  /*5b90*/  FSEL R165, R165, -INF , P4 ;  /* 0xff800000a5a57808 */ /* 0x000fe40002000000 */
[----:B------:R-:W-:Y:S01]  /*5ba0*/  FMNMX.FTZ R184, R164, R193, !PT ;  /* 0x000000c1a4b87209 */ /* 0x000fe20007810000 */
[----:B------:R-:W-:Y:S01]  /*5bb0*/  FMUL.FTZ R193, R0, R209 ;  /* 0x000000d100c17220 */ /* 0x000fe20000410000 */
[----:B------:R-:W-:Y:S02]  /*5bc0*/  ISETP.GT.AND P4, PT, R181, 0x39, PT ;  /* 0x00000039b500780c */ /* 0x000fe40003f84270 */
[----:B------:R-:W-:-:S02]  /*5bd0*/  FSEL R168, R168, -INF , P3 ;  /* 0xff800000a8a87808 */ /* 0x000fc40001800000 */
[----:B------:R-:W-:Y:S01]  /*5be0*/  FMNMX.FTZ R197, R165, R184, !PT ;  /* 0x000000b8a5c57209 */ /* 0x000fe20007810000 */
[----:B------:R-:W4:Y:S01]  /*5bf0*/  MUFU.TANH R193, R193 ;  /* 0x000000c100c17308 */ /* 0x000f220000002400 */
[----:B------:R-:W-:Y:S02]  /*5c00*/  ISETP.GT.AND P3, PT, R181, 0x40, PT ;  /* 0x00000040b500780c */ /* 0x000fe40003f64270 */
[----:B------:R-:W-:Y:S02]  /*5c10*/  FSEL R169, R169, -INF , P4 ;  /* 0xff800000a9a97808 */ /* 0x000fe40002000000 */
[----:B------:R-:W-:Y:S02]  /*5c20*/  FMNMX.FTZ R184, R168, R197, !PT ;  /* 0x000000c5a8b87209 */ /* 0x000fe40007810000 */
[----:B------:R-:W-:Y:S02]  /*5c30*/  ISETP.GT.AND P4, PT, R181, 0x41, PT ;  /* 0x00000041b500780c */ /* 0x000fe40003f84270 */
[----:B------:R-:W-:-:S02]  /*5c40*/  FSEL R172, R172, -INF , P3 ;  /* 0xff800000acac7808 */ /* 0x000fc40001800000 */
[----:B------:R-:W-:Y:S02]  /*5c50*/  FMNMX.FTZ R197, R169, R184, !PT ;  /* 0x000000b8a9c57209 */ /* 0x000fe40007810000 */
[C---:B------:R-:W-:Y:S02]  /*5c60*/  ISETP.GT.AND P5, PT, R181.reuse, 0x48, PT ;  /* 0x00000048b500780c */ /* 0x040fe40003fa4270 */
[----:B------:R-:W-:Y:S02]  /*5c70*/  FSEL R174, R174, -INF , P4 ;  /* 0xff800000aeae7808 */ /* 0x000fe40002000000 */
[----:B------:R-:W-:Y:S02]  /*5c80*/  FMNMX.FTZ R197, R172, R197, !PT ;  /* 0x000000c5acc57209 */ /* 0x000fe40007810000 */
[----:B------:R-:W-:Y:S02]  /*5c90*/  ISETP.GT.AND P3, PT, R181, 0x49, PT ;  /* 0x00000049b500780c */ /* 0x000fe40003f64270 */
[----:B------:R-:W-:-:S02]  /*5ca0*/  FSEL R178, R178, -INF , P5 ;  /* 0xff800000b2b27808 */ /* 0x000fc40002800000 */
[----:B------:R-:W-:Y:S02]  /*5cb0*/  FMNMX.FTZ R197, R174, R197, !PT ;  /* 0x000000c5aec57209 */ /* 0x000fe40007810000 */
[----:B------:R-:W-:Y:S02]  /*5cc0*/  ISETP.GT.AND P4, PT, R181, 0x50, PT ;  /* 0x00000050b500780c */ /* 0x000fe40003f84270 */
[----:B------:R-:W-:Y:S02]  /*5cd0*/  FSEL R179, R179, -INF , P3 ;  /* 0xff800000b3b37808 */ /* 0x000fe40001800000 */
[----:B------:R-:W-:Y:S02]  /*5ce0*/  FMNMX.FTZ R184, R178, R197, !PT ;  /* 0x000000c5b2b87209 */ /* 0x000fe40007810000 */
[----:B------:R-:W-:Y:S02]  /*5cf0*/  ISETP.GT.AND P5, PT, R181, 0x51, PT ;  /* 0x00000051b500780c */ /* 0x000fe40003fa4270 */
[----:B--2---:R-:W-:-:S02]  /*5d00*/  FSEL R180, R180, -INF , P4 ;  /* 0xff800000b4b47808 */ /* 0x004fc40002000000 */
        /* <DEDUP_REMOVED lines=10> */
[C---:B------:R-:W-:Y:S02]  /*5db0*/  ISETP.GT.AND P5, PT, R181.reuse, 0x61, PT ;  /* 0x00000061b500780c */ /* 0x040fe40003fa4270 */
[----:B------:R-:W-:-:S02]  /*5dc0*/  ISETP.GT.AND P6, PT, R181, 0x68, PT ;  /* 0x00000068b500780c */ /* 0x000fc40003fc4270 */
[----:B------:R-:W-:Y:S02]  /*5dd0*/  ISETP.GT.AND P3, PT, R181, 0x69, PT ;  /* 0x00000069b500780c */ /* 0x000fe40003f64270 */
[----:B-1----:R-:W-:Y:S02]  /*5de0*/  FSEL R187, R187, -INF , P4 ;  /* 0xff800000bbbb7808 */ /* 0x002fe40002000000 */
[----:B------:R-:W-:Y:S01]  /*5df0*/  FMNMX.FTZ R196, R186, R197, !PT ;  /* 0x000000c5bac47209 */ /* 0x000fe20007810000 */
[----:B------:R-:W-:Y:S01]  /*5e00*/  FMUL.FTZ R197, R0, R198 ;  /* 0x000000c600c57220 */ /* 0x000fe20000410000 */
[----:B------:R-:W-:Y:S01]  /*5e10*/  FSEL R6, R188, -INF , P5 ;  /* 0xff800000bc067808 */ /* 0x000fe20002800000 */
[C---:B------:R-:W-:Y:S01]  /*5e20*/  FMUL.FTZ R198, R0.reuse, R199 ;  /* 0x000000c700c67220 */ /* 0x040fe20000410000 */
[----:B0-----:R-:W-:Y:S01]  /*5e30*/  FSEL R188, R189, -INF , P6 ;  /* 0xff800000bdbc7808 */ /* 0x001fe20003000000 */
[C---:B------:R-:W-:Y:S01]  /*5e40*/  FMUL.FTZ R199, R0.reuse, R202 ;  /* 0x000000ca00c77220 */ /* 0x040fe20000410000 */
[----:B---3--:R-:W-:Y:S01]  /*5e50*/  FSEL R189, R161, -INF , P3 ;  /* 0xff800000a1bd7808 */ /* 0x008fe20001800000 */
[----:B------:R-:W-:Y:S01]  /*5e60*/  FMUL.FTZ R202, R0, R207 ;  /* 0x000000cf00ca7220 */ /* 0x000fe20000410000 */
[----:B------:R-:W-:Y:S01]  /*5e70*/  FMNMX.FTZ R161, R187, R196, !PT ;  /* 0x000000c4bba17209 */ /* 0x000fe20007810000 */
[----:B------:R-:W-:Y:S01]  /*5e80*/  MUFU.TANH R197, R197 ;  /* 0x000000c500c57308 */ /* 0x000fe20000002400 */
[----:B------:R-:W-:-:S02]  /*5e90*/  ISETP.GT.AND P4, PT, R181, 0x70, PT ;  /* 0x00000070b500780c */ /* 0x000fc40003f84270 */
[C---:B------:R-:W-:Y:S02]  /*5ea0*/  ISETP.GT.AND P5, PT, R181.reuse, 0x71, PT ;  /* 0x00000071b500780c */ /* 0x040fe40003fa4270 */
[C---:B------:R-:W-:Y:S02]  /*5eb0*/  ISETP.GT.AND P6, PT, R181.reuse, 0x78, PT ;  /* 0x00000078b500780c */ /* 0x040fe40003fc4270 */
[----:B------:R-:W-:Y:S01]  /*5ec0*/  ISETP.GT.AND P3, PT, R181, 0x79, PT ;  /* 0x00000079b500780c */ /* 0x000fe20003f64270 */
[----:B------:R-:W-:Y:S01]  /*5ed0*/  MUFU.TANH R198, R198 ;  /* 0x000000c600c67308 */ /* 0x000fe20000002400 */
[----:B------:R-:W-:Y:S02]  /*5ee0*/  FMNMX.FTZ R161, R6, R161, !PT ;  /* 0x000000a106a17209 */ /* 0x000fe40007810000 */
[----:B------:R-:W-:Y:S02]  /*5ef0*/  FSEL R192, R192, -INF , P4 ;  /* 0xff800000c0c07808 */ /* 0x000fe40002000000 */
[----:B------:R-:W-:-:S02]  /*5f00*/  FMNMX.FTZ R196, R188, R161, !PT ;  /* 0x000000a1bcc47209 */ /* 0x000fc40007810000 */
[----:B----4-:R-:W-:Y:S01]  /*5f10*/  FSEL R193, R193, -INF , P5 ;  /* 0xff800000c1c17808 */ /* 0x010fe20002800000 */
[----:B------:R-:W0:Y:S01]  /*5f20*/  MUFU.TANH R181, R212 ;  /* 0x000000d400b57308 */ /* 0x000e220000002400 */
[----:B------:R-:W-:Y:S01]  /*5f30*/  FMNMX.FTZ R161, R189, R196, !PT ;  /* 0x000000c4bda17209 */ /* 0x000fe20007810000 */
[----:B------:R-:W-:Y:S01]  /*5f40*/  FMUL.FTZ R196, R0, R191 ;  /* 0x000000bf00c47220 */ /* 0x000fe20000410000 */
[----:B------:R-:W-:Y:S02]  /*5f50*/  FSEL R191, R213, -INF , P3 ;  /* 0xff800000d5bf7808 */ /* 0x000fe40001800000 */
[----:B------:R-:W-:-:S03]  /*5f60*/  FMNMX.FTZ R200, R192, R161, !PT ;  /* 0x000000a1c0c87209 */ /* 0x000fc60007810000 */
[----:B------:R-:W1:Y:S01]  /*5f70*/  MUFU.TANH R196, R196 ;  /* 0x000000c400c47308 */ /* 0x000e620000002400 */
[----:B------:R-:W-:-:S07]  /*5f80*/  FMNMX.FTZ R200, R193, R200, !PT ;  /* 0x000000c8c1c87209 */ /* 0x000fce0007810000 */
[----:B------:R-:W2:Y:S01]  /*5f90*/  MUFU.TANH R199, R199 ;  /* 0x000000c700c77308 */ /* 0x000ea20000002400 */
[----:B0-----:R-:W-:-:S04]  /*5fa0*/  FSEL R181, R181, -INF , P6 ;  /* 0xff800000b5b57808 */ /* 0x001fc80003000000 */
[----:B------:R-:W-:-:S03]  /*5fb0*/  FMNMX.FTZ R200, R181, R200, !PT ;  /* 0x000000c8b5c87209 */ /* 0x000fc60007810000 */
[----:B------:R-:W-:Y:S01]  /*5fc0*/  MUFU.TANH R202, R202 ;  /* 0x000000ca00ca7308 */ /* 0x000fe20000002400 */
[----:B------:R-:W-:-:S05]  /*5fd0*/  FMNMX.FTZ R161, R191, R200, !PT ;  /* 0x000000c8bfa17209 */ /* 0x000fca0007810000 */
[----:B------:R-:W0:Y:S01]  /*5fe0*/  SHFL.BFLY PT, R200, R161, 0x2, 0x1f ;  /* 0x0c401f00a1c87f89 */ /* 0x000e2200000e0000 */
[----:B------:R-:W-:Y:S02]  /*5ff0*/  WARPGROUP.DEPBAR.LE gsb0, 0x0 ;  /* 0x00008000000079c5 */ /* 0x000fe40000010000 */
[----:B0-----:R-:W-:Y:S01]  /*6000*/  FMNMX.FTZ R205, R161, R200, !PT ;  /* 0x000000c8a1cd7209 */ /* 0x001fe20007810000 */
[C---:B------:R-:W-:Y:S01]  /*6010*/  FMUL.FTZ R200, R0.reuse, R203 ;  /* 0x000000cb00c87220 */ /* 0x040fe20000410000 */
[----:B------:R-:W-:Y:S02]  /*6020*/  FMUL.FTZ R203, R0, R210 ;  /* 0x000000d200cb7220 */ /* 0x000fe40000410000 */
[----:B------:R-:W0:Y:S03]  /*6030*/  SHFL.IDX PT, R210, R175, 0x1, 0x1c1f ;  /* 0x003c1f00afd27f89 */ /* 0x000e2600000e0000 */
[----:B------:R-:W3:Y:S01]  /*6040*/  MUFU.TANH R200, R200 ;  /* 0x000000c800c87308 */ /* 0x000ee20000002400 */
[----:B------:R-:W4:Y:S07]  /*6050*/  SHFL.BFLY PT, R208, R205, 0x1, 0x1f ;  /* 0x0c201f00cdd07f89 */ /* 0x000f2e00000e0000 */
[----:B------:R-:W5:Y:S01]  /*6060*/  MUFU.TANH R203, R203 ;  /* 0x000000cb00cb7308 */ /* 0x000f620000002400 */
[----:B0-----:R-:W-:-:S02]  /*6070*/  IADD3 R177, R210, -UR53, R177 ;  /* 0x80000035d2b17c10 */ /* 0x001fc4000fffe0b1 */
[----:B----4-:R-:W-:Y:S01]  /*6080*/  FMNMX.FTZ R161, R205, R208, !PT ;  /* 0x000000d0cda17209 */ /* 0x010fe20007810000 */
[C---:B------:R-:W-:Y:S01]  /*6090*/  FMUL.FTZ R205, R0.reuse, R214 ;  /* 0x000000d600cd7220 */ /* 0x040fe20000410000 */
[----:B------:R-:W-:Y:S01]  /*60a0*/  ISETP.GT.AND P5, PT, R177, RZ, PT ;  /* 0x000000ffb100720c */ /* 0x000fe20003fa4270 */
[----:B------:R-:W-:Y:S01]  /*60b0*/  FMUL.FTZ R208, R0, R215 ;  /* 0x000000d700d07220 */ /* 0x000fe20000410000 */
[C---:B------:R-:W-:Y:S01]  /*60c0*/  FSETP.NEU.FTZ.AND P3, PT, R161.reuse, -INF , PT ;  /* 0xff800000a100780b */ /* 0x040fe20003f7d000 */
[----:B------:R-:W-:-:S01]  /*60d0*/  FFMA.FTZ R207, R161, R206, -8 ;  /* 0xc1000000a1cf7423 */ /* 0x000fc200000100ce */
[C---:B------:R-:W-:Y:S01]  /*60e0*/  ISETP.GT.AND P4, PT, R177.reuse, 0x1, PT ;  /* 0x00000001b100780c */ /* 0x040fe20003f84270 */
[----:B------:R-:W0:Y:S01]  /*60f0*/  MUFU.TANH R205, R205 ;  /* 0x000000cd00cd7308 */ /* 0x000e220000002400 */
[----:B------:R-:W-:Y:S02]  /*6100*/  ISETP.GT.AND P6, PT, R177, 0x8, PT ;  /* 0x00000008b100780c */ /* 0x000fe40003fc4270 */
[----:B------:R-:W-:-:S02]  /*6110*/  FSEL R207, R207, RZ, P3 ;  /* 0x000000ffcfcf7208 */ /* 0x000fc40001800000 */
[----:B------:R-:W-:Y:S02]  /*6120*/  FSEL R9, R9, -INF , P4 ;  /* 0xff80000009097808 */ /* 0x000fe40002000000 */
[----:B------:R-:W-:Y:S01]  /*6130*/  FSEL R12, R12, -INF , P6 ;  /* 0xff8000000c0c7808 */ /* 0x000fe20003000000 */
[----:B------:R-:W-:-:S01]  /*6140*/  FFMA.FTZ R206, R183, UR6, -R207 ;  /* 0x00000006b7ce7c23 */ /* 0x000fc200080108cf */
[--C-:B------:R-:W-:Y:S01]  /*6150*/  FFMA.FTZ R183, R10, UR6, -R207.reuse ;  /* 0x000000060ab77c23 */ /* 0x100fe200080108cf */
[----:B------:R-:W-:Y:S01]  /*6160*/  FSEL R10, R8, -INF , P5 ;  /* 0xff800000080a7808 */ /* 0x000fe20002800000 */
[----:B------:R-:W4:Y:S01]  /*6170*/  MUFU.TANH R208, R208 ;  /* 0x000000d000d07308 */ /* 0x000f220000002400 */
[----:B------:R-:W-:Y:S01]  /*6180*/  ISETP.GT.AND P5, PT, R177, 0x9, PT ;  /* 0x00000009b100780c */ /* 0x000fe20003fa4270 */
[--C-:B------:R-:W-:Y:S01]  /*6190*/  FFMA.FTZ R7, R7, UR6, -R207.reuse ;  /* 0x0000000607077c23 */ /* 0x100fe200080108cf */
[----:B------:R-:W-:Y:S01]  /*61a0*/  FMNMX.FTZ R210, R10, R5, !PT ;  /* 0x000000050ad27209 */ /* 0x000fe20007810000 */
[--C-:B------:R-:W-:Y:S01]  /*61b0*/  FFMA.FTZ R11, R11, UR6, -R207.reuse ;  /* 0x000000060b0b7c23 */ /* 0x100fe200080108cf */
[----:B------:R-:W-:Y:S01]  /*61c0*/  ISETP.GT.AND P4, PT, R177, 0x10, PT ;  /* 0x00000010b100780c */ /* 0x000fe20003f84270 */
[--C-:B------:R-:W-:Y:S01]  /*61d0*/  FFMA.FTZ R14, R14, UR6, -R207.reuse ;  /* 0x000000060e0e7c23 */ /* 0x100fe200080108cf */
[----:B------:R-:W-:Y:S01]  /*61e0*/  FMNMX.FTZ R175, R9, R210, !PT ;  /* 0x000000d209af7209 */ /* 0x000fe20007810000 */
[----:B------:R1:W-:Y:S01]  /*61f0*/  MUFU.EX2 R8, R183 ;  /* 0x000000b700087308 */ /* 0x0003e20000000800 */
[----:B------:R-:W-:Y:S01]  /*6200*/  FSEL R13, R13, -INF , P5 ;  /* 0xff8000000d0d7808 */ /* 0x000fe20002800000 */
[--C-:B------:R-:W-:Y:S01]  /*6210*/  FFMA.FTZ R15, R15, UR6, -R207.reuse ;  /* 0x000000060f0f7c23 */ /* 0x100fe200080108cf */
[----:B------:R-:W-:Y:S01]  /*6220*/  FMNMX.FTZ R210, R12, R175, !PT ;  /* 0x000000af0cd27209 */ /* 0x000fe20007810000 */
[--C-:B------:R-:W-:Y:S01]  /*6230*/  FFMA.FTZ R152, R152, UR6, -R207.reuse ;  /* 0x0000000698987c23 */ /* 0x100fe200080108cf */
[----:B------:R-:W-:Y:S01]  /*6240*/  ISETP.GT.AND P6, PT, R177, 0x11, PT ;  /* 0x00000011b100780c */ /* 0x000fe20003fc4270 */
[--C-:B------:R-:W-:Y:S01]  /*6250*/  FFMA.FTZ R153, R153, UR6, -R207.reuse ;  /* 0x0000000699997c23 */ /* 0x100fe200080108cf */
[----:B------:R-:W-:Y:S01]  /*6260*/  FSEL R20, R20, -INF , P4 ;  /* 0xff80000014147808 */ /* 0x000fe20002000000 */
[--C-:B------:R-:W-:Y:S01]  /*6270*/  FFMA.FTZ R156, R156, UR6, -R207.reuse ;  /* 0x000000069c9c7c23 */ /* 0x100fe200080108cf */
[----:B------:R-:W-:Y:S01]  /*6280*/  FMNMX.FTZ R175, R13, R210, !PT ;  /* 0x000000d20daf7209 */ /* 0x000fe20007810000 */
[--C-:B-1----:R-:W-:Y:S01]  /*6290*/  FFMA.FTZ R183, R182, UR6, -R207.reuse ;  /* 0x00000006b6b77c23 */ /* 0x102fe200080108cf */
[----:B------:R-:W-:Y:S01]  /*62a0*/  ISETP.GT.AND P5, PT, R177, 0x18, PT ;  /* 0x00000018b100780c */ /* 0x000fe20003fa4270 */
[--C-:B------:R-:W-:Y:S01]  /*62b0*/  FFMA.FTZ R182, R187, UR6, -R207.reuse ;  /* 0x00000006bbb67c23 */ /* 0x100fe200080108cf */
        /* <DEDUP_REMOVED lines=25> */
[----:B------:R-:W-:Y:S01]  /*6450*/  FFMA.FTZ R181, R181, UR6, -R207 ;  /* 0x00000006b5b57c23 */ /* 0x000fe200080108cf */
[----:B------:R-:W-:Y:S01]  /*6460*/  FMNMX.FTZ R210, R158, R175, !PT ;  /* 0x000000af9ed27209 */ /* 0x000fe20007810000 */
[----:B------:R-:W-:Y:S01]  /*6470*/  MUFU.EX2 R206, R206 ;  /* 0x000000ce00ce7308 */ /* 0x000fe20000000800 */
[----:B------:R-:W-:-:S02]  /*6480*/  ISETP.GT.AND P6, PT, R177, 0x29, PT ;  /* 0x00000029b100780c */ /* 0x000fc40003fc4270 */
[----:B------:R-:W-:Y:S02]  /*6490*/  FSEL R162, R162, -INF , P4 ;  /* 0xff800000a2a27808 */ /* 0x000fe40002000000 */
[----:B------:R-:W-:Y:S02]  /*64a0*/  FMNMX.FTZ R175, R159, R210, !PT ;  /* 0x000000d29faf7209 */ /* 0x000fe40007810000 */
[----:B------:R-:W-:Y:S01]  /*64b0*/  ISETP.GT.AND P5, PT, R177, 0x30, PT ;  /* 0x00000030b100780c */ /* 0x000fe20003fa4270 */
[----:B------:R-:W-:Y:S01]  /*64c0*/  MUFU.EX2 R7, R7 ;  /* 0x0000000700077308 */ /* 0x000fe20000000800 */
[----:B------:R-:W-:Y:S02]  /*64d0*/  FSEL R163, R163, -INF , P6 ;  /* 0xff800000a3a37808 */ /* 0x000fe40003000000 */
[----:B------:R-:W-:Y:S02]  /*64e0*/  FMNMX.FTZ R210, R162, R175, !PT ;  /* 0x000000afa2d27209 */ /* 0x000fe40007810000 */
[----:B------:R-:W-:-:S02]  /*64f0*/  ISETP.GT.AND P4, PT, R177, 0x31, PT ;  /* 0x00000031b100780c */ /* 0x000fc40003f84270 */
[----:B------:R-:W-:Y:S01]  /*6500*/  FSEL R166, R166, -INF , P5 ;  /* 0xff800000a6a67808 */ /* 0x000fe20002800000 */
[----:B------:R-:W-:Y:S01]  /*6510*/  MUFU.EX2 R11, R11 ;  /* 0x0000000b000b7308 */ /* 0x000fe20000000800 */
[----:B------:R-:W-:Y:S02]  /*6520*/  FMNMX.FTZ R175, R163, R210, !PT ;  /* 0x000000d2a3af7209 */ /* 0x000fe40007810000 */
[----:B------:R-:W-:Y:S02]  /*6530*/  ISETP.GT.AND P6, PT, R177, 0x38, PT ;  /* 0x00000038b100780c */ /* 0x000fe40003fc4270 */
[----:B------:R-:W-:Y:S02]  /*6540*/  FSEL R167, R167, -INF , P4 ;  /* 0xff800000a7a77808 */ /* 0x000fe40002000000 */
        /* <DEDUP_REMOVED lines=20> */
[C---:B------:R-:W-:Y:S01]  /*6690*/  ISETP.GT.AND P6, PT, R177.reuse, 0x50, PT ;  /* 0x00000050b100780c */ /* 0x040fe20003fc4270 */
        /* <DEDUP_REMOVED lines=19> */
[----:B--2---:R-:W-:Y:S01]  /*67d0*/  FSEL R199, R199, -INF , P5 ;  /* 0xff800000c7c77808 */ /* 0x004fe20002800000 */
[----:B------:R-:W-:Y:S01]  /*67e0*/  MUFU.EX2 R164, R164 ;  /* 0x000000a400a47308 */ /* 0x000fe20000000800 */
[----:B------:R-:W-:Y:S02]  /*67f0*/  FMNMX.FTZ R170, R198, R209, !PT ;  /* 0x000000d1c6aa7209 */ /* 0x000fe40007810000 */
[----:B------:R-:W-:Y:S02]  /*6800*/  ISETP.GT.AND P6, PT, R177, 0x68, PT ;  /* 0x00000068b100780c */ /* 0x000fe40003fc4270 */
[----:B---3--:R-:W-:Y:S02]  /*6810*/  FSEL R200, R200, -INF , P4 ;  /* 0xff800000c8c87808 */ /* 0x008fe40002000000 */
        /* <DEDUP_REMOVED lines=10> */
[----:B-----5:R-:W-:Y:S01]  /*68c0*/  FSEL R203, R203, -INF , P4 ;  /* 0xff800000cbcb7808 */ /* 0x020fe20002000000 */
[----:B------:R-:W-:Y:S01]  /*68d0*/  MUFU.EX2 R169, R169 ;  /* 0x000000a900a97308 */ /* 0x000fe20000000800 */
[----:B------:R-:W-:Y:S02]  /*68e0*/  FMNMX.FTZ R170, R202, R209, !PT ;  /* 0x000000d1caaa7209 */ /* 0x000fe40007810000 */
[----:B------:R-:W-:Y:S02]  /*68f0*/  ISETP.GT.AND P5, PT, R177, 0x78, PT ;  /* 0x00000078b100780c */ /* 0x000fe40003fa4270 */
[----:B------:R-:W-:Y:S02]  /*6900*/  FSEL R204, R204, -INF , P6 ;  /* 0xff800000cccc7808 */ /* 0x000fe40003000000 */
[----:B------:R-:W-:Y:S01]  /*6910*/  FMNMX.FTZ R209, R203, R170, !PT ;  /* 0x000000aacbd17209 */ /* 0x000fe20007810000 */
[----:B------:R-:W-:Y:S01]  /*6920*/  MUFU.EX2 R172, R172 ;  /* 0x000000ac00ac7308 */ /* 0x000fe20000000800 */
[----:B------:R-:W-:Y:S01]  /*6930*/  ISETP.GT.AND P4, PT, R177, 0x79, PT ;  /* 0x00000079b100780c */ /* 0x000fe20003f84270 */
[--C-:B------:R-:W-:Y:S01]  /*6940*/  FFMA.FTZ R177, R174, UR6, -R207.reuse ;  /* 0x00000006aeb17c23 */ /* 0x100fe200080108cf */
[----:B0-----:R-:W-:Y:S01]  /*6950*/  FSEL R205, R205, -INF , P5 ;  /* 0xff800000cdcd7808 */ /* 0x001fe20002800000 */
[--C-:B------:R-:W-:Y:S01]  /*6960*/  FFMA.FTZ R174, R178, UR6, -R207.reuse ;  /* 0x00000006b2ae7c23 */ /* 0x100fe200080108cf */
[----:B------:R-:W-:Y:S01]  /*6970*/  FMNMX.FTZ R170, R204, R209, !PT ;  /* 0x000000d1ccaa7209 */ /* 0x000fe20007810000 */
[--C-:B------:R-:W-:Y:S01]  /*6980*/  FFMA.FTZ R178, R180, UR6, -R207.reuse ;  /* 0x00000006b4b27c23 */ /* 0x100fe200080108cf */
[----:B----4-:R-:W-:Y:S01]  /*6990*/  FSEL R208, R208, -INF , P4 ;  /* 0xff800000d0d07808 */ /* 0x010fe20002000000 */
[--C-:B------:R-:W-:Y:S01]  /*69a0*/  FFMA.FTZ R180, R185, UR6, -R207.reuse ;  /* 0x00000006b9b47c23 */ /* 0x100fe200080108cf */
[----:B------:R-:W-:Y:S01]  /*69b0*/  FMNMX.FTZ R209, R205, R170, !PT ;  /* 0x000000aacdd17209 */ /* 0x000fe20007810000 */
[--C-:B------:R-:W-:Y:S01]  /*69c0*/  FFMA.FTZ R185, R186, UR6, -R207.reuse ;  /* 0x00000006bab97c23 */ /* 0x100fe200080108cf */
[----:B------:R-:W-:-:S01]  /*69d0*/  FFMA.FTZ R186, R191, UR6, -R207 ;  /* 0x00000006bfba7c23 */ /* 0x000fc200080108cf */
[----:B------:R-:W-:Y:S01]  /*69e0*/  MUFU.EX2 R177, R177 ;  /* 0x000000b100b17308 */ /* 0x000fe20000000800 */
[----:B------:R-:W-:Y:S01]  /*69f0*/  FMNMX.FTZ R170, R208, R209, !PT ;  /* 0x000000d1d0aa7209 */ /* 0x000fe20007810000 */
[--C-:B------:R-:W-:Y:S01]  /*6a00*/  FFMA.FTZ R209, R184, UR6, -R207.reuse ;  /* 0x00000006b8d17c23 */ /* 0x100fe200080108cf */
[----:B------:R-:W-:-:S03]  /*6a10*/  FFMA.FTZ R184, R192, UR6, -R207 ;  /* 0x00000006c0b87c23 */ /* 0x000fc600080108cf */
        /* <DEDUP_REMOVED lines=11> */
[----:B------:R-:W-:-:S03]  /*6ad0*/  IMAD.U32 R211, RZ, RZ, UR6 ;  /* 0x00000006ffd37e24 */ /* 0x000fc6000f8e00ff */
[C---:B------:R-:W-:Y:S01]  /*6ae0*/  FSETP.NEU.FTZ.AND P4, PT, R170.reuse, -INF , PT ;  /* 0xff800000aa00780b */ /* 0x040fe20003f9d000 */
[----:B------:R-:W-:-:S02]  /*6af0*/  FFMA.FTZ R188, R170, R211, -8 ;  /* 0xc1000000aabc7423 */ /* 0x000fc400000100d3 */
[----:B------:R-:W-:Y:S01]  /*6b00*/  MUFU.EX2 R187, R187 ;  /* 0x000000bb00bb7308 */ /* 0x000fe20000000800 */
[----:B------:R-:W-:Y:S02]  /*6b10*/  FSEL R192, R170, RZ, P4 ;  /* 0x000000ffaac07208 */ /* 0x000fe40002000000 */
[----:B------:R-:W-:-:S03]  /*6b20*/  FSEL R188, R188, RZ, P4 ;  /* 0x000000ffbcbc7208 */ /* 0x000fc60002000000 */
[----:B------:R-:W-:Y:S02]  /*6b30*/  FADD.FTZ R192, -R192, R5 ;  /* 0x00000005c0c07221 */ /* 0x000fe40000010100 */
        /* <DEDUP_REMOVED lines=15> */
[----:B------:R-:W-:Y:S01]  /*6c30*/  FSEL R167, R161, RZ, P3 ;  /* 0x000000ffa1a77208 */ /* 0x000fe20001800000 */
[--C-:B------:R-:W-:Y:S01]  /*6c40*/  FFMA.FTZ R207, R175, UR6, -R188.reuse ;  /* 0x00000006afcf7c23 */ /* 0x100fe200080108bc */
[----:B------:R-:W-:Y:S01]  /*6c50*/  FMUL.FTZ R192, R192, UR6 ;  /* 0x00000006c0c07c20 */ /* 0x000fe20008410000 */
[----:B------:R-:W-:Y:S01]  /*6c60*/  MUFU.EX2 R191, R191 ;  /* 0x000000bf00bf7308 */ /* 0x000fe20000000800 */
[----:B------:R-:W-:-:S01]  /*6c70*/  FFMA.FTZ R176, R176, UR6, -R188 ;  /* 0x00000006b0b07c23 */ /* 0x000fc200080108bc */
[----:B------:R-:W-:-:S04]  /*6c80*/  FADD.FTZ R167, -R167, R4 ;  /* 0x00000004a7a77221 */ /* 0x000fc80000010100 */
[----:B------:R-:W-:Y:S01]  /*6c90*/  FMUL.FTZ R175, R167, UR6 ;  /* 0x00000006a7af7c20 */ /* 0x000fe20008410000 */
[----:B------:R-:W-:-:S01]  /*6ca0*/  FFMA.FTZ R167, R171, UR6, -R188 ;  /* 0x00000006aba77c23 */ /* 0x000fc200080108bc */
[----:B------:R-:W-:Y:S01]  /*6cb0*/  MUFU.EX2 R192, R192 ;  /* 0x000000c000c07308 */ /* 0x000fe20000000800 */
[----:B------:R-:W-:-:S01]  /*6cc0*/  FFMA.FTZ R171, R173, UR6, -R188 ;  /* 0x00000006adab7c23 */ /* 0x000fc200080108bc */
[----:B------:R-:W-:-:S06]  /*6cd0*/  FFMA.FTZ R173, R190, UR6, -R188 ;  /* 0x00000006bead7c23 */ /* 0x000fcc00080108bc */
[----:B------:R-:W0:Y:S08]  /*6ce0*/  MUFU.EX2 R5, R175 ;  /* 0x000000af00057308 */ /* 0x000e300000000800 */
[----:B------:R-:W1:Y:S08]  /*6cf0*/  MUFU.EX2 R10, R10 ;  /* 0x0000000a000a7308 */ /* 0x000e700000000800 */
[----:B------:R-:W2:Y:S01]  /*6d00*/  MUFU.EX2 R9, R9 ;  /* 0x0000000900097308 */ /* 0x000ea20000000800 */
[----:B0-----:R-:W-:-:S01]  /*6d10*/  FFMA.FTZ R190, R5, R3, R206 ;  /* 0x0000000305be7223 */ /* 0x001fc200000100ce */
[----:B------:R-:W-:-:S03]  /*6d20*/  FFMA.FTZ R3, R192, R2, R191 ;  /* 0x00000002c0037223 */ /* 0x000fc600000100bf */
[----:B------:R-:W-:Y:S01]  /*6d30*/  FADD.FTZ R175, R7, R190 ;  /* 0x000000be07af7221 */ /* 0x000fe20000010000 */
[----:B------:R-:W-:-:S02]  /*6d40*/  FFMA.FTZ R190, R196, UR6, -R188 ;  /* 0x00000006c4be7c23 */ /* 0x000fc400080108bc */
[----:B------:R-:W0:Y:S01]  /*6d50*/  MUFU.EX2 R12, R12 ;  /* 0x0000000c000c7308 */ /* 0x000e220000000800 */
[----:B-1----:R-:W-:-:S01]  /*6d60*/  FADD.FTZ R2, R10, R3 ;  /* 0x000000030a027221 */ /* 0x002fc20000010000 */
[----:B------:R-:W-:Y:S01]  /*6d70*/  FADD.FTZ R196, R8, R175 ;  /* 0x000000af08c47221 */ /* 0x000fe20000010000 */
[----:B------:R-:W-:-:S05]  /*6d80*/  FFMA.FTZ R175, R194, UR6, -R188 ;  /* 0x00000006c2af7c23 */ /* 0x000fca00080108bc */
[----:B------:R-:W1:Y:S01]  /*6d90*/  MUFU.EX2 R13, R13 ;  /* 0x0000000d000d7308 */ /* 0x000e620000000800 */
[----:B--2---:R-:W-:-:S07]  /*6da0*/  FADD.FTZ R3, R9, R2 ;  /* 0x0000000209037221 */ /* 0x004fce0000010000 */
[----:B------:R-:W2:Y:S01]  /*6db0*/  MUFU.EX2 R20, R20 ;  /* 0x0000001400147308 */ /* 0x000ea20000000800 */
[----:B0-----:R-:W-:-:S07]  /*6dc0*/  FADD.FTZ R2, R12, R3 ;  /* 0x000000030c027221 */ /* 0x001fce0000010000 */
[----:B------:R-:W0:Y:S01]  /*6dd0*/  MUFU.EX2 R21, R21 ;  /* 0x0000001500157308 */ /* 0x000e220000000800 */
[----:B-1----:R-:W-:-:S07]  /*6de0*/  FADD.FTZ R3, R13, R2 ;  /* 0x000000020d037221 */ /* 0x002fce0000010000 */
[----:B------:R1:W-:Y:S01]  /*6df0*/  MUFU.EX2 R4, R207 ;  /* 0x000000cf00047308 */ /* 0x0003e20000000800 */
[----:B--2---:R-:W-:-:S07]  /*6e00*/  FADD.FTZ R2, R20, R3 ;  /* 0x0000000314027221 */ /* 0x004fce0000010000 */
[----:B------:R-:W2:Y:S01]  /*6e10*/  MUFU.EX2 R154, R154 ;  /* 0x0000009a009a7308 */ /* 0x000ea20000000800 */
[----:B-1----:R-:W-:-:S01]  /*6e20*/  FADD.FTZ R207, R11, R196 ;  /* 0x000000c40bcf7221 */ /* 0x002fc20000010000 */
[----:B0-----:R-:W-:-:S03]  /*6e30*/  FADD.FTZ R3, R21, R2 ;  /* 0x0000000215037221 */ /* 0x001fc60000010000 */
[----:B------:R-:W-:-:S03]  /*6e40*/  FADD.FTZ R194, R14, R207 ;  /* 0x000000cf0ec27221 */ /* 0x000fc60000010000 */
[----:B------:R-:W0:Y:S01]  /*6e50*/  MUFU.EX2 R155, R155 ;  /* 0x0000009b009b7308 */ /* 0x000e220000000800 */
[----:B------:R-:W-:-:S01]  /*6e60*/  FADD.FTZ R207, R15, R194 ;  /* 0x000000c20fcf7221 */ /* 0x000fc20000010000 */
[--C-:B------:R-:W-:Y:S01]  /*6e70*/  FFMA.FTZ R194, R195, UR6, -R188.reuse ;  /* 0x00000006c3c27c23 */ /* 0x100fe200080108bc */
[----:B------:R-:W-:-:S02]  /*6e80*/  FFMA.FTZ R195, R197, UR6, -R188 ;  /* 0x00000006c5c37c23 */ /* 0x000fc400080108bc */
[----:B------:R-:W-:-:S03]  /*6e90*/  FADD.FTZ R196, R152, R207 ;  /* 0x000000cf98c47221 */ /* 0x000fc60000010000 */
[----:B------:R-:W1:Y:S01]  /*6ea0*/  MUFU.EX2 R158, R158 ;  /* 0x0000009e009e7308 */ /* 0x000e620000000800 */
[----:B------:R-:W-:-:S01]  /*6eb0*/  FADD.FTZ R207, R153, R196 ;  /* 0x000000c499cf7221 */ /* 0x000fc20000010000 */
[----:B--2---:R-:W-:-:S03]  /*6ec0*/  FADD.FTZ R2, R154, R3 ;  /* 0x000000039a027221 */ /* 0x004fc60000010000 */
[----:B------:R-:W-:-:S03]  /*6ed0*/  FADD.FTZ R196, R156, R207 ;  /* 0x000000cf9cc47221 */ /* 0x000fc60000010000 */
[----:B------:R-:W2:Y:S01]  /*6ee0*/  MUFU.EX2 R159, R159 ;  /* 0x0000009f009f7308 */ /* 0x000ea20000000800 */
[----:B0-----:R-:W-:-:S01]  /*6ef0*/  FADD.FTZ R3, R155, R2 ;  /* 0x000000029b037221 */ /* 0x001fc20000010000 */
[----:B------:R-:W-:Y:S01]  /*6f00*/  FADD.FTZ R197, R157, R196 ;  /* 0x000000c49dc57221 */ /* 0x000fe20000010000 */
[----:B------:R-:W-:-:S03]  /*6f10*/  FFMA.FTZ R196, R198, UR6, -R188 ;  /* 0x00000006c6c47c23 */ /* 0x000fc600080108bc */
[----:B------:R-:W-:Y:S01]  /*6f20*/  FADD.FTZ R198, R160, R197 ;  /* 0x000000c5a0c67221 */ /* 0x000fe20000010000 */
[----:B------:R-:W-:-:S01]  /*6f30*/  FFMA.FTZ R197, R199, UR6, -R188 ;  /* 0x00000006c7c57c23 */ /* 0x000fc200080108bc */
[----:B------:R-:W0:Y:S01]  /*6f40*/  MUFU.EX2 R162, R162 ;  /* 0x000000a200a27308 */ /* 0x000e220000000800 */
[----:B-1----:R-:W-:-:S01]  /*6f50*/  FADD.FTZ R2, R158, R3 ;  /* 0x000000039e027221 */ /* 0x002fc20000010000 */
[----:B------:R-:W-:-:S04]  /*6f60*/  FADD.FTZ R207, R183, R198 ;  /* 0x000000c6b7cf7221 */ /* 0x000fc80000010000 */
[----:B------:R-:W-:Y:S02]  /*6f70*/  FADD.FTZ R198, R164, R207 ;  /* 0x000000cfa4c67221 */ /* 0x000fe40000010000 */
[----:B------:R-:W1:Y:S01]  /*6f80*/  MUFU.EX2 R163, R163 ;  /* 0x000000a300a37308 */ /* 0x000e620000000800 */
[----:B--2---:R-:W-:-:S01]  /*6f90*/  FADD.FTZ R3, R159, R2 ;  /* 0x000000029f037221 */ /* 0x004fc20000010000 */
[----:B------:R-:W-:Y:S01]  /*6fa0*/  FADD.FTZ R199, R165, R198 ;  /* 0x000000c6a5c77221 */ /* 0x000fe20000010000 */
[----:B------:R-:W-:-:S05]  /*6fb0*/  FFMA.FTZ R198, R200, UR6, -R188 ;  /* 0x00000006c8c67c23 */ /* 0x000fca00080108bc */
[----:B------:R-:W2:Y:S01]  /*6fc0*/  MUFU.EX2 R166, R166 ;  /* 0x000000a600a67308 */ /* 0x000ea20000000800 */
[----:B0-----:R-:W-:-:S07]  /*6fd0*/  FADD.FTZ R2, R162, R3 ;  /* 0x00000003a2027221 */ /* 0x001fce0000010000 */
[----:B------:R-:W0:Y:S01]  /*6fe0*/  MUFU.EX2 R167, R167 ;  /* 0x000000a700a77308 */ /* 0x000e220000000800 */
[----:B-1----:R-:W-:-:S01]  /*6ff0*/  FADD.FTZ R3, R163, R2 ;  /* 0x00000002a3037221 */ /* 0x002fc20000010000 */
[----:B------:R-:W-:Y:S01]  /*7000*/  FADD.FTZ R2, R168, R199 ;  /* 0x000000c7a8027221 */ /* 0x000fe20000010000 */
[----:B------:R-:W-:-:S05]  /*7010*/  FFMA.FTZ R199, R201, UR6, -R188 ;  /* 0x00000006c9c77c23 */ /* 0x000fca00080108bc */
[----:B------:R-:W1:Y:S01]  /*7020*/  MUFU.EX2 R171, R171 ;  /* 0x000000ab00ab7308 */ /* 0x000e620000000800 */
[----:B--2---:R-:W-:-:S04]  /*7030*/  FADD.FTZ R3, R166, R3 ;  /* 0x00000003a6037221 */ /* 0x004fc80000010000 */
[----:B------:R-:W-:Y:S01]  /*7040*/  FADD.FTZ R200, R4, R3 ;  /* 0x0000000304c87221 */ /* 0x000fe20000010000 */
[----:B------:R-:W-:-:S02]  /*7050*/  FADD.FTZ R3, R169, R2 ;  /* 0x00000002a9037221 */ /* 0x000fc40000010000 */
[----:B------:R-:W2:Y:S01]  /*7060*/  MUFU.EX2 R176, R176 ;  /* 0x000000b000b07308 */ /* 0x000ea20000000800 */
[----:B0-----:R-:W-:-:S01]  /*7070*/  FADD.FTZ R200, R167, R200 ;  /* 0x000000c8a7c87221 */ /* 0x001fc20000010000 */
[----:B------:R-:W-:-:S04]  /*7080*/  FADD.FTZ R2, R172, R3 ;  /* 0x00000003ac027221 */ /* 0x000fc80000010000 */
[----:B------:R-:W-:Y:S02]  /*7090*/  FADD.FTZ R201, R177, R2 ;  /* 0x00000002b1c97221 */ /* 0x000fe40000010000 */
[----:B------:R-:W0:Y:S01]  /*70a0*/  MUFU.EX2 R173, R173 ;  /* 0x000000ad00ad7308 */ /* 0x000e220000000800 */
[----:B-1----:R-:W-:-:S01]  /*70b0*/  FADD.FTZ R3, R171, R200 ;  /* 0x000000c8ab037221 */ /* 0x002fc20000010000 */
[----:B------:R-:W-:Y:S01]  /*70c0*/  FFMA.FTZ R200, R202, UR6, -R188 ;  /* 0x00000006cac87c23 */ /* 0x000fe200080108bc */
[----:B------:R-:W-:-:S05]  /*70d0*/  FADD.FTZ R202, R174, R201 ;  /* 0x000000c9aeca7221 */ /* 0x000fca0000010000 */
[----:B------:R-:W1:Y:S01]  /*70e0*/  MUFU.EX2 R190, R190 ;  /* 0x000000be00be7308 */ /* 0x000e620000000800 */
[----:B--2---:R-:W-:-:S01]  /*70f0*/  FADD.FTZ R2, R176, R3 ;  /* 0x00000003b0027221 */ /* 0x004fc20000010000 */
[----:B------:R-:W-:Y:S01]  /*7100*/  FFMA.FTZ R3, R203, UR6, -R188 ;  /* 0x00000006cb037c23 */ /* 0x000fe200080108bc */
[----:B------:R-:W-:-:S01]  /*7110*/  FADD.FTZ R203, R179, R202 ;  /* 0x000000cab3cb7221 */ /* 0x000fc20000010000 */
[----:B------:R-:W-:-:S04]  /*7120*/  FFMA.FTZ R202, R205, UR6, -R188 ;  /* 0x00000006cdca7c23 */ /* 0x000fc800080108bc */
[----:B------:R-:W2:Y:S01]  /*7130*/  MUFU.EX2 R175, R175 ;  /* 0x000000af00af7308 */ /* 0x000ea20000000800 */
[----:B0-----:R-:W-:-:S07]  /*7140*/  FADD.FTZ R201, R173, R2 ;  /* 0x00000002adc97221 */ /* 0x001fce0000010000 */
[----:B------:R-:W0:Y:S01]  /*7150*/  MUFU.EX2 R194, R194 ;  /* 0x000000c200c27308 */ /* 0x000e220000000800 */
[----:B-1----:R-:W-:-:S01]  /*7160*/  FADD.FTZ R2, R190, R201 ;  /* 0x000000c9be027221 */ /* 0x002fc20000010000 */
[----:B------:R-:W-:Y:S01]  /*7170*/  FFMA.FTZ R201, R204, UR6, -R188 ;  /* 0x00000006ccc97c23 */ /* 0x000fe200080108bc */
[----:B------:R-:W-:-:S01]  /*7180*/  FADD.FTZ R204, R178, R203 ;  /* 0x000000cbb2cc7221 */ /* 0x000fc20000010000 */
[----:B------:R-:W-:Y:S01]  /*7190*/  FFMA.FTZ R203, R208, UR6, -R188 ;  /* 0x00000006d0cb7c23 */ /* 0x000fe200080108bc */
[----:B------:R-:W-:Y:S02]  /*71a0*/  IMAD.U32 R208, RZ, RZ, UR54 ;  /* 0x00000036ffd07e24 */ /* 0x000fe4000f8e00ff */
[----:B------:R-:W-:Y:S01]  /*71b0*/  FADD.FTZ R207, R209, R204 ;  /* 0x000000ccd1cf7221 */ /* 0x000fe20000010000 */
[----:B------:R-:W1:Y:S01]  /*71c0*/  MUFU.EX2 R195, R195 ;  /* 0x000000c300c37308 */ /* 0x000e620000000800 */
[----:B--2---:R-:W-:-:S02]  /*71d0*/  FADD.FTZ R205, R175, R2 ;  /* 0x00000002afcd7221 */ /* 0x004fc40000010000 */
[----:B------:R-:W-:-:S04]  /*71e0*/  FADD.FTZ R204, R180, R207 ;  /* 0x000000cfb4cc7221 */ /* 0x000fc80000010000 */
[----:B------:R-:W-:Y:S01]  /*71f0*/  FADD.FTZ R207, R185, R204 ;  /* 0x000000ccb9cf7221 */ /* 0x000fe20000010000 */
[----:B------:R-:W2:Y:S01]  /*7200*/  MUFU.EX2 R196, R196 ;  /* 0x000000c400c47308 */ /* 0x000ea20000000800 */
[----:B0-----:R-:W-:-:S07]  /*7210*/  FADD.FTZ R2, R194, R205 ;  /* 0x000000cdc2027221 */ /* 0x001fce0000010000 */
[----:B------:R-:W0:Y:S01]  /*7220*/  MUFU.EX2 R197, R197 ;  /* 0x000000c500c57308 */ /* 0x000e220000000800 */
[----:B-1----:R-:W-:-:S01]  /*7230*/  FADD.FTZ R205, R195, R2 ;  /* 0x00000002c3cd7221 */ /* 0x002fc20000010000 */
[----:B------:R-:W-:Y:S01]  /*7240*/  @!P1 LEA R2, R208, UR41, 0x3 ;  /* 0x00000029d0029c11 */ /* 0x000fe2000f8e18ff */
[----:B------:R-:W-:-:S04]  /*7250*/  FADD.FTZ R208, R182, R207 ;  /* 0x000000cfb6d07221 */ /* 0x000fc80000010000 */
[----:B------:R-:W-:Y:S01]  /*7260*/  @!P1 VIADD R2, R2, 0x38840 ;  /* 0x0003884002029836 */ /* 0x000fe20000000000 */
[----:B------:R-:W1:Y:S01]  /*7270*/  MUFU.EX2 R198, R198 ;  /* 0x000000c600c67308 */ /* 0x000e620000000800 */
[----:B--2---:R-:W-:-:S01]  /*7280*/  FADD.FTZ R204, R196, R205 ;  /* 0x000000cdc4cc7221 */ /* 0x004fc20000010000 */
[----:B------:R-:W-:-:S04]  /*7290*/  FADD.FTZ R207, R187, R208 ;  /* 0x000000d0bbcf7221 */ /* 0x000fc80000010000 */
[----:B------:R-:W-:Y:S02]  /*72a0*/  FADD.FTZ R208, R6, R207 ;  /* 0x000000cf06d07221 */ /* 0x000fe40000010000 */
[----:B------:R-:W2:Y:S01]  /*72b0*/  MUFU.EX2 R199, R199 ;  /* 0x000000c700c77308 */ /* 0x000ea20000000800 */
[----:B0-----:R-:W-:-:S07]  /*72c0*/  FADD.FTZ R205, R197, R204 ;  /* 0x000000ccc5cd7221 */ /* 0x001fce0000010000 */
[----:B------:R-:W-:Y:S01]  /*72d0*/  MUFU.EX2 R189, R189 ;  /* 0x000000bd00bd7308 */ /* 0x000fe20000000800 */
[----:B-1----:R-:W-:-:S07]  /*72e0*/  FADD.FTZ R204, R198, R205 ;  /* 0x000000cdc6cc7221 */ /* 0x002fce0000010000 */
[----:B------:R-:W0:Y:S01]  /*72f0*/  MUFU.EX2 R200, R200 ;  /* 0x000000c800c87308 */ /* 0x000e220000000800 */
[----:B--2---:R-:W-:-:S07]  /*7300*/  FADD.FTZ R205, R199, R204 ;  /* 0x000000ccc7cd7221 */ /* 0x004fce0000010000 */
[----:B------:R-:W-:Y:S08]  /*7310*/  MUFU.EX2 R184, R184 ;  /* 0x000000b800b87308 */ /* 0x000ff00000000800 */
[----:B------:R1:W2:Y:S01]  /*7320*/  MUFU.EX2 R188, R3 ;  /* 0x0000000300bc7308 */ /* 0x0002a20000000800 */
[----:B0-----:R-:W-:-:S07]  /*7330*/  FADD.FTZ R205, R200, R205 ;  /* 0x000000cdc8cd7221 */ /* 0x001fce0000010000 */
[----:B------:R-:W-:Y:S01]  /*7340*/  MUFU.EX2 R193, R193 ;  /* 0x000000c100c17308 */ /* 0x000fe20000000800 */
[----:B-1----:R-:W-:Y:S02]  /*7350*/  @!P1 PRMT R3, RZ, 0x654, R2 ;  /* 0x00000654ff039816 */ /* 0x002fe40000000002 */
[----:B------:R-:W-:-:S05]  /*7360*/  IADD3 R2, -R231, 0xb, RZ ;  /* 0x0000000be7027810 */ /* 0x000fca0007ffe1ff */
[----:B------:R-:W0:Y:S01]  /*7370*/  MUFU.EX2 R201, R201 ;  /* 0x000000c900c97308 */ /* 0x000e220000000800 */
[----:B------:R1:W-:Y:S06]  /*7380*/  BAR.ARV R2, 0x100 ;  /* 0x000400020000751d */ /* 0x0003ec0000002000 */
[----:B------:R3:W-:Y:S01]  /*7390*/  @!P1 SYNCS.ARRIVE.TRANS64.RED.A1T0 RZ, [R3+URZ], RZ ;  /* 0x000000ff03ff99a7 */ /* 0x0007e2000810043f */
[----:B------:R-:W4:Y:S01]  /*73a0*/  MUFU.EX2 R181, R181 ;  /* 0x000000b500b57308 */ /* 0x000f220000000800 */
[----:B---3--:R-:W-:-:S07]  /*73b0*/  FADD.FTZ R3, R189, R208 ;  /* 0x000000d0bd037221 */ /* 0x008fce0000010000 */
[----:B------:R-:W1:Y:S01]  /*73c0*/  MUFU.EX2 R202, R202 ;  /* 0x000000ca00ca7308 */ /* 0x000e620000000800 */
[----:B--2---:R-:W-:-:S01]  /*73d0*/  FADD.FTZ R208, R188, R205 ;  /* 0x000000cdbcd07221 */ /* 0x004fc20000010000 */
[----:B------:R-:W-:-:S03]  /*73e0*/  FADD.FTZ R204, R184, R3 ;  /* 0x00000003b8cc7221 */ /* 0x000fc60000010000 */
[----:B0-----:R-:W-:Y:S01]  /*73f0*/  FADD.FTZ R3, R201, R208 ;  /* 0x000000d0c9037221 */ /* 0x001fe20000010000 */
[----:B------:R-:W-:-:S02]  /*7400*/  FADD.FTZ R204, R193, R204 ;  /* 0x000000ccc1cc7221 */ /* 0x000fc40000010000 */
[----:B------:R-:W0:Y:S02]  /*7410*/  MUFU.EX2 R186, R186 ;  /* 0x000000ba00ba7308 */ /* 0x000e240000000800 */
[----:B----4-:R-:W-:-:S06]  /*7420*/  FADD.FTZ R205, R181, R204 ;  /* 0x000000ccb5cd7221 */ /* 0x010fcc0000010000 */
[----:B------:R-:W2:Y:S01]  /*7430*/  MUFU.EX2 R203, R203 ;  /* 0x000000cb00cb7308 */ /* 0x000ea20000000800 */
[----:B-1----:R-:W-:-:S01]  /*7440*/  FADD.FTZ R2, R202, R3 ;  /* 0x00000003ca027221 */ /* 0x002fc20000010000 */
[----:B0-----:R-:W-:-:S03]  /*7450*/  FADD.FTZ R3, R186, R205 ;  /* 0x000000cdba037221 */ /* 0x001fc60000010000 */
[----:B--2---:R-:W-:Y:S01]  /*7460*/  FADD.FTZ R2, R203, R2 ;  /* 0x00000002cb027221 */ /* 0x004fe20000010000 */
[----:B------:R-:W-:Y:S06]  /*7470*/  @!P0 BRA `(.L_x_1967) ;  /* 0x0000000000048947 */ /* 0x000fec0003800000 */
[----:B------:R-:W-:Y:S01]  /*7480*/  BPT.TRAP 0x1 ;  /* 0x000000040000795c */ /* 0x000fe20000300000 */
.L_x_1967:
[----:B------:R-:W-:Y:S01]  /*7490*/  UISETP.GT.AND UP1, UPT, UR52, UR51, UPT ;  /* 0x000000333400728c */ /* 0x000fe2000bf24270 */
[----:B------:R-:W-:Y:S01]  /*74a0*/  F2FP.SATFINITE.E4M3.F32.PACK_AB_MERGE_C R4, R167, R4, RZ ;  /* 0x00000004a704723e */ /* 0x000fe200048070ff */
[----:B------:R-:W-:Y:S01]  /*74b0*/  ULEA UR7, UR55, UR41, 0x3 ;  /* 0x0000002937077291 */ /* 0x000fe2000f8e183f */
[----:B------:R-:W-:Y:S01]  /*74c0*/  F2FP.SATFINITE.E4M3.F32.PACK_AB_MERGE_C R8, R11, R8, RZ ;  /* 0x000000080b08723e */ /* 0x000fe200048070ff */
[----:B------:R-:W-:Y:S01]  /*74d0*/  UIADD3 UR52, UR52, -0x1, URZ ;  /* 0xffffffff34347890 */ /* 0x000fe2000fffe03f */
[----:B------:R-:W-:Y:S01]  /*74e0*/  F2FP.SATFINITE.E4M3.F32.PACK_AB_MERGE_C R9, R12, R9, RZ ;  /* 0x000000090c09723e */ /* 0x000fe200048070ff */
[----:B------:R-:W-:Y:S01]  /*74f0*/  UIADD3 UR7, UR7, 0x38860, URZ ;  /* 0x0003886007077890 */ /* 0x000fe2000fffe03f */
[----:B------:R-:W-:Y:S01]  /*7500*/  PLOP3.LUT P3, PT, PT, PT, UP1, 0x80, 0x0 ;  /* 0x000000000000781c */ /* 0x000fe20003f6f018 */
[----:B------:R-:W-:Y:S01]  /*7510*/  UMOV UR56, UR43 ;  /* 0x0000002b00387c82 */ /* 0x000fe20008000000 */
[----:B------:R-:W-:Y:S01]  /*7520*/  F2FP.SATFINITE.E4M3.F32.PACK_AB_MERGE_C R152, R153, R152, RZ ;  /* 0x000000989998723e */ /* 0x000fe200048070ff */
[----:B------:R-:W-:Y:S01]  /*7530*/  UPRMT UR7, UR39, 0x654, UR7 ;  /* 0x0000065427077896 */ /* 0x000fe20008000007 */
[----:B------:R-:W-:Y:S01]  /*7540*/  F2FP.SATFINITE.E4M3.F32.PACK_AB_MERGE_C R21, R154, R21, RZ ;  /* 0x000000159a15723e */ /* 0x000fe200048070ff */
[----:B------:R-:W-:Y:S01]  /*7550*/  UMOV UR55, UR54 ;  /* 0x0000003600377c82 */ /* 0x000fe20008000000 */
        /* <DEDUP_REMOVED lines=160> */
.L_x_1958:
[----:B------:R-:W-:-:S13]  /*7f60*/  ISETP.LE.AND P2, PT, RZ, UR52, PT ;  /* 0x00000034ff007c0c */ /* 0x000fda000bf43270 */
[----:B------:R-:W-:Y:S05]  /*7f70*/  @!P2 BRA `(.L_x_1969) ;  /* 0x0000002800c8a947 */ /* 0x000fea0003800000 */
[----:B------:R-:W-:Y:S01]  /*7f80*/  IMAD.MOV.U32 R5, RZ, RZ, R170 ;  /* 0x000000ffff057224 */ /* 0x000fe200078e00aa */
[----:B------:R-:W-:Y:S01]  /*7f90*/  UMOV UR53, UR43 ;  /* 0x0000002b00357c82 */ /* 0x000fe20008000000 */
[----:B------:R-:W-:Y:S01]  /*7fa0*/  IMAD.MOV.U32 R4, RZ, RZ, R161 ;  /* 0x000000ffff047224 */ /* 0x000fe200078e00a1 */
[----:B------:R-:W-:Y:S01]  /*7fb0*/  UMOV UR51, UR50 ;  /* 0x0000003200337c82 */ /* 0x000fe20008000000 */
[----:B------:R-:W-:-:S05]  /*7fc0*/  ULDC UR49, c[0x0][0x988] ;  /* 0x0002620000317ab9 */ /* 0x000fca0000000800 */
.L_x_1979:
        /* <DEDUP_REMOVED lines=9> */
.L_x_1971:
[----:B------:R-:W-:Y:S01]  /*8060*/  ULEA UR6, UR50, UR41, 0x3 ;  /* 0x0000002932067291 */ /* 0x000fe2000f8e183f */
[----:B------:R-:W-:-:S05]  /*8070*/  IMAD.U32 R6, RZ, RZ, UR43 ;  /* 0x0000002bff067e24 */ /* 0x000fca000f8e00ff */
[----:B------:R-:W-:-:S04]  /*8080*/  SHF.L.U32 R6, R6, 0x1f, RZ ;  /* 0x0000001f06067819 */ /* 0x000fc800000006ff */
[----:B------:R0:W1:Y:S01]  /*8090*/  SYNCS.PHASECHK.TRANS64.TRYWAIT P2, [UR6+0x38830], R6 ;  /* 0x03883006ff0075a7 */ /* 0x0000620008040146 */
[----:B------:R-:W-:Y:S05]  /*80a0*/  @!P0 BRA `(.L_x_1972) ;  /* 0x0000000000048947 */ /* 0x000fea0003800000 */
[----:B------:R-:W-:Y:S01]  /*80b0*/  BPT.TRAP 0x1 ;  /* 0x000000040000795c */ /* 0x000fe20000300000 */
.L_x_1972:
[----:B-1----:R-:W-:Y:S05]  /*80c0*/  @P2 BRA `(.L_x_1970) ;  /* 0x0000000000082947 */ /* 0x002fea0003800000 */
[----:B------:R-:W1:Y:S02]  /*80d0*/  SYNCS.PHASECHK.TRANS64.TRYWAIT P2, [UR6+0x38830], R6 ;  /* 0x03883006ff0075a7 */ /* 0x000e640008040146 */
[----:B-1----:R-:W-:Y:S05]  /*80e0*/  @!P2 BRA `(.L_x_1973) ;  /* 0x000000b400fca947 */ /* 0x002fea0003800000 */
.L_x_1970:
        /* <DEDUP_REMOVED lines=47> */
.L_x_1975:
[----:B------:R-:W-:Y:S01]  /*83e0*/  ULEA UR6, UR51, UR41, 0x3 ;  /* 0x0000002933067291 */ /* 0x000fe2000f8e183f */
[----:B------:R-:W-:-:S05]  /*83f0*/  IMAD.U32 R6, RZ, RZ, UR53 ;  /* 0x00000035ff067e24 */ /* 0x000fca000f8e00ff */
[----:B------:R-:W-:-:S04]  /*8400*/  SHF.L.U32 R6, R6, 0x1f, RZ ;  /* 0x0000001f06067819 */ /* 0x000fc800000006ff */
[----:B------:R0:W1:Y:S01]  /*8410*/  SYNCS.PHASECHK.TRANS64.TRYWAIT P2, [UR6+0x38850], R6 ;  /* 0x03885006ff0075a7 */ /* 0x0000620008040146 */
[----:B------:R-:W-:Y:S05]  /*8420*/  @!P0 BRA `(.L_x_1976) ;  /* 0x0000000000048947 */ /* 0x000fea0003800000 */
[----:B------:R-:W-:Y:S01]  /*8430*/  BPT.TRAP 0x1 ;  /* 0x000000040000795c */ /* 0x000fe20000300000 */
.L_x_1976:
[----:B-1----:R-:W-:Y:S05]  /*8440*/  @P2 BRA `(.L_x_1974) ;  /* 0x0000000000082947 */ /* 0x002fea0003800000 */
[----:B------:R-:W1:Y:S02]  /*8450*/  SYNCS.PHASECHK.TRANS64.TRYWAIT P2, [UR6+0x38850], R6 ;  /* 0x03885006ff0075a7 */ /* 0x000e640008040146 */
[----:B-1----:R-:W-:Y:S05]  /*8460*/  @!P2 BRA `(.L_x_1977) ;  /* 0x000000b40034a947 */ /* 0x002fea0003800000 */
.L_x_1974:
        /* <DEDUP_REMOVED lines=29> */
[----:B0-----:R-:W-:Y:S01]  /*8640*/  FMNMX.FTZ R161, R7, R4, !PT ;  /* 0x0000000407a17209 */ /* 0x001fe20007810000 */
[C---:B------:R-:W-:Y:S01]  /*8650*/  FMUL.FTZ R164, R0.reuse, R175 ;  /* 0x000000af00a47220 */ /* 0x040fe20000410000 */
[C---:B------:R-:W-:Y:S01]  /*8660*/  FMUL.FTZ R153, R0.reuse, R165 ;  /* 0x000000a500997220 */ /* 0x040fe20000410000 */
[C---:B------:R-:W-:Y:S01]  /*8670*/  FMUL.FTZ R175, R0.reuse, R185 ;  /* 0x000000b900af7220 */ /* 0x040fe20000410000 */
[----:B------:R-:W-:Y:S01]  /*8680*/  FMUL.FTZ R185, R0, R195 ;  /* 0x000000c300b97220 */ /* 0x000fe20000410000 */
        /* <DEDUP_REMOVED lines=12> */
[C---:B------:R-:W-:Y:S01]  /*8750*/  FMUL.FTZ R160, R0.reuse, R172 ;  /* 0x000000ac00a07220 */ /* 0x040fe20000410000 */
        /* <DEDUP_REMOVED lines=11> */
[----:B------:R-:W-:Y:S01]  /*8810*/  FMUL.FTZ R178, R0, R188 ;  /* 0x000000bc00b27220 */ /* 0x000fe20000410000 */
        /* <DEDUP_REMOVED lines=96> */
[----:B0-----:R-:W-:-:S05]  /*8e20*/  SHF.R.U32.HI R231, RZ, 0x7, R231 ;  /* 0x00000007ffe77819 */ /* 0x001fca00000116e7 */
[----:B------:R-:W0:Y:S01]  /*8e30*/  MUFU.TANH R182, R182 ;  /* 0x000000b600b67308 */ /* 0x000e220000002400 */
[----:B--2---:R-:W-:Y:S02]  /*8e40*/  FMNMX.FTZ R161, R179, R170, !PT ;  /* 0x000000aab3a17209 */ /* 0x004fe40007810000 */
[----:B------:R-:W-:-:S05]  /*8e50*/  IADD3 R210, -R231, 0xb, RZ ;  /* 0x0000000be7d27810 */ /* 0x000fca0007ffe1ff */
        /* <DEDUP_REMOVED lines=63> */
[----:B0-----:R-:W-:Y:S01]  /*9250*/  FMNMX.FTZ R161, R208, R161, !PT ;  /* 0x000000a1d0a17209 */ /* 0x001fe20007810000 */
[----:B------:R-:W-:Y:S01]  /*9260*/  IMAD.U32 R208, RZ, RZ, UR50 ;  /* 0x00000032ffd07e24 */ /* 0x000fe2000f8e00ff */
[----:B-1----:R-:W-:-:S03]  /*9270*/  FMNMX.FTZ R170, R209, R170, !PT ;  /* 0x000000aad1aa7209 */ /* 0x002fc60007810000 */
[----:B------:R-:W-:Y:S01]  /*9280*/  FADD.FTZ R4, -R161, R4 ;  /* 0x00000004a1047221 */ /* 0x000fe20000010100 */
[----:B------:R-:W-:Y:S01]  /*9290*/  @!P1 LEA R208, R208, UR41, 0x3 ;  /* 0x00000029d0d09c11 */ /* 0x000fe2000f8e18ff */
[----:B------:R-:W-:Y:S01]  /*92a0*/  FADD.FTZ R5, -R170, R5 ;  /* 0x00000005aa057221 */ /* 0x000fe20000010100 */
[----:B------:R-:W-:Y:S02]  /*92b0*/  WARPGROUP.DEPBAR.LE gsb0, 0x0 ;  /* 0x00008000000079c5 */ /* 0x000fe40000010000 */
[----:B------:R-:W-:-:S15]  /*92c0*/  WARPGROUP.ARRIVE ;  /* 0x00000000000079c5 */ /* 0x000fde0000000000 */
[----:B------:R-:W-:Y:S01]  /*92d0*/  QGMMA.64x256x32.F32.E4M3.E4M3 R24, R216, gdesc[UR4], R24, gsb0 ;  /* 0x03e00004d8187df3 */ /* 0x000fe20008000818 */
[----:B------:R-:W-:Y:S02]  /*92e0*/  UMOV UR6, UR49 ;  /* 0x0000003100067c82 */ /* 0x000fe40008000000 */
[----:B------:R-:W-:Y:S02]  /*92f0*/  IMAD.U32 R206, RZ, RZ, UR6 ;  /* 0x00000006ffce7e24 */ /* 0x000fe4000f8e00ff */
[----:B------:R-:W-:Y:S01]  /*9300*/  FMUL.FTZ R4, R4, UR6 ;  /* 0x0000000604047c20 */ /* 0x000fe20008410000 */
[----:B------:R-:W-:Y:S02]  /*9310*/  IMAD.U32 R209, RZ, RZ, UR6 ;  /* 0x00000006ffd17e24 */ /* 0x000fe4000f8e00ff */
[----:B------:R-:W-:Y:S01]  /*9320*/  FMUL.FTZ R5, R5, UR6 ;  /* 0x0000000605057c20 */ /* 0x000fe20008410000 */
[----:B------:R-:W-:Y:S02]  /*9330*/  FFMA.FTZ R206, R161, R206, -8 ;  /* 0xc1000000a1ce7423 */ /* 0x000fe400000100ce */
[----:B------:R-:W-:Y:S02]  /*9340*/  MUFU.EX2 R4, R4 ;  /* 0x0000000400047308 */ /* 0x000fe40000000800 */
        /* <DEDUP_REMOVED lines=21> */
[----:B------:R-:W-:Y:S01]  /*94a0*/  FFMA.FTZ R203, R170, R209, -8 ;  /* 0xc1000000aacb7423 */ /* 0x000fe200000100d1 */
[----:B------:R-:W-:-:S01]  /*94b0*/  FFMA.FTZ R7, R7, UR6, -R206 ;  /* 0x0000000607077c23 */ /* 0x000fc200080108ce */
[----:B------:R-:W-:Y:S01]  /*94c0*/  FFMA.FTZ R6, R6, UR6, -R206 ;  /* 0x0000000606067c23 */ /* 0x000fe200080108ce */
[----:B------:R-:W-:Y:S01]  /*94d0*/  MUFU.EX2 R5, R5 ;  /* 0x0000000500057308 */ /* 0x000fe20000000800 */
[----:B------:R-:W-:-:S01]  /*94e0*/  FFMA.FTZ R8, R8, UR6, -R203 ;  /* 0x0000000608087c23 */ /* 0x000fc200080108cb */
[----:B------:R-:W-:Y:S01]  /*94f0*/  FFMA.FTZ R9, R9, UR6, -R203 ;  /* 0x0000000609097c23 */ /* 0x000fe200080108cb */
[----:B------:R-:W-:-:S01]  /*9500*/  FFMA.FTZ R10, R10, UR6, -R206 ;  /* 0x000000060a0a7c23 */ /* 0x000fc200080108ce */
[----:B------:R-:W-:Y:S01]  /*9510*/  FFMA.FTZ R12, R12, UR6, -R203 ;  /* 0x000000060c0c7c23 */ /* 0x000fe200080108cb */
[----:B------:R-:W-:-:S01]  /*9520*/  FFMA.FTZ R11, R11, UR6, -R206 ;  /* 0x000000060b0b7c23 */ /* 0x000fc200080108ce */
[----:B------:R-:W-:Y:S01]  /*9530*/  FFMA.FTZ R13, R13, UR6, -R203 ;  /* 0x000000060d0d7c23 */ /* 0x000fe200080108cb */
[----:B------:R-:W-:-:S01]  /*9540*/  FFMA.FTZ R14, R14, UR6, -R206 ;  /* 0x000000060e0e7c23 */ /* 0x000fc200080108ce */
[----:B------:R-:W0:Y:S01]  /*9550*/  MUFU.EX2 R7, R7 ;  /* 0x0000000700077308 */ /* 0x000e220000000800 */
[----:B------:R-:W-:-:S01]  /*9560*/  FFMA.FTZ R20, R20, UR6, -R203 ;  /* 0x0000000614147c23 */ /* 0x000fc200080108cb */
[----:B------:R-:W-:Y:S01]  /*9570*/  FFMA.FTZ R15, R15, UR6, -R206 ;  /* 0x000000060f0f7c23 */ /* 0x000fe200080108ce */
[----:B------:R-:W-:-:S01]  /*9580*/  FFMA.FTZ R21, R21, UR6, -R203 ;  /* 0x0000000615157c23 */ /* 0x000fc200080108cb */
[----:B------:R-:W-:Y:S01]  /*9590*/  FFMA.FTZ R152, R152, UR6, -R206 ;  /* 0x0000000698987c23 */ /* 0x000fe200080108ce */
[----:B------:R-:W-:-:S01]  /*95a0*/  FFMA.FTZ R154, R154, UR6, -R203 ;  /* 0x000000069a9a7c23 */ /* 0x000fc200080108cb */
[----:B------:R-:W-:Y:S01]  /*95b0*/  FFMA.FTZ R153, R153, UR6, -R206 ;  /* 0x0000000699997c23 */ /* 0x000fe200080108ce */
        /* <DEDUP_REMOVED lines=27> */
[--C-:B------:R-:W-:Y:S01]  /*9770*/  FFMA.FTZ R192, R192, UR6, -R203.reuse ;  /* 0x00000006c0c07c23 */ /* 0x100fe200080108cb */
[----:B------:R-:W-:-:S01]  /*9780*/  FFMA.FTZ R193, R193, UR6, -R203 ;  /* 0x00000006c1c17c23 */ /* 0x000fc200080108cb */
[--C-:B------:R-:W-:Y:S01]  /*9790*/  FFMA.FTZ R196, R196, UR6, -R203.reuse ;  /* 0x00000006c4c47c23 */ /* 0x100fe200080108cb */
[----:B------:R-:W-:-:S01]  /*97a0*/  FFMA.FTZ R197, R197, UR6, -R203 ;  /* 0x00000006c5c57c23 */ /* 0x000fc200080108cb */
[--C-:B------:R-:W-:Y:S01]  /*97b0*/  FFMA.FTZ R200, R200, UR6, -R203.reuse ;  /* 0x00000006c8c87c23 */ /* 0x100fe200080108cb */
[----:B------:R-:W-:-:S01]  /*97c0*/  FFMA.FTZ R201, R201, UR6, -R203 ;  /* 0x00000006c9c97c23 */ /* 0x000fc200080108cb */
        /* <DEDUP_REMOVED lines=48> */
[----:B------:R-:W-:-:S06]  /*9ad0*/  WARPGROUP.DEPBAR.LE gsb0, 0x0 ;  /* 0x00008000000079c5 */ /* 0x000fcc0000010000 */
        /* <DEDUP_REMOVED lines=22> */
[--C-:B------:R-:W-:Y:S01]  /*9c40*/  FFMA.FTZ R3, R204, UR6, -R203.reuse ;  /* 0x00000006cc037c23 */ /* 0x100fe200080108cb */
[----:B------:R-:W-:-:S05]  /*9c50*/  FFMA.FTZ R204, R205, UR6, -R203 ;  /* 0x00000006cdcc7c23 */ /* 0x000fca00080108cb */
        /* <DEDUP_REMOVED lines=20> */
[----:B------:R-:W-:-:S05]  /*9da0*/  @!P1 VIADD R2, R208, 0x38840 ;  /* 0x00038840d0029836 */ /* 0x000fca0000000000 */
[----:B------:R-:W-:Y:S01]  /*9db0*/  @!P1 PRMT R2, RZ, 0x654, R2 ;  /* 0x00000654ff029816 */ /* 0x000fe20000000002 */
[----:B------:R-:W2:Y:S01]  /*9dc0*/  MUFU.EX2 R190, R190 ;  /* 0x000000be00be7308 */ /* 0x000ea20000000800 */
[----:B0-----:R-:W-:-:S01]  /*9dd0*/  FADD.FTZ R205, R187, R206 ;  /* 0x000000cebbcd7221 */ /* 0x001fc20000010000 */
[----:B------:R0:W-:Y:S06]  /*9de0*/  BAR.ARV R210, 0x100 ;  /* 0x000400d20000751d */ /* 0x0001ec0000002000 */
[----:B------:R-:W3:Y:S01]  /*9df0*/  MUFU.EX2 R193, R193 ;  /* 0x000000c100c17308 */ /* 0x000ee20000000800 */
[----:B-1----:R-:W-:-:S01]  /*9e00*/  FADD.FTZ R206, R192, R203 ;  /* 0x000000cbc0ce7221 */ /* 0x002fc20000010000 */
[----:B------:R1:W-:Y:S06]  /*9e10*/  @!P1 SYNCS.ARRIVE.TRANS64.RED.A1T0 RZ, [R2+URZ], RZ ;  /* 0x000000ff02ff99a7 */ /* 0x0003ec000810043f */
[----:B------:R-:W4:Y:S01]  /*9e20*/  MUFU.EX2 R191, R191 ;  /* 0x000000bf00bf7308 */ /* 0x000f220000000800 */
[----:B--2---:R-:W-:-:S07]  /*9e30*/  FADD.FTZ R208, R190, R205 ;  /* 0x000000cdbed07221 */ /* 0x004fce0000010000 */
[----:B------:R-:W2:Y:S01]  /*9e40*/  MUFU.EX2 R196, R196 ;  /* 0x000000c400c47308 */ /* 0x000ea20000000800 */
[----:B---3--:R-:W-:-:S07]  /*9e50*/  FADD.FTZ R205, R193, R206 ;  /* 0x000000cec1cd7221 */ /* 0x008fce0000010000 */
[----:B------:R-:W1:Y:S01]  /*9e60*/  MUFU.EX2 R194, R194 ;  /* 0x000000c200c27308 */ /* 0x000e620000000800 */
[----:B----4-:R-:W-:-:S07]  /*9e70*/  FADD.FTZ R209, R191, R208 ;  /* 0x000000d0bfd17221 */ /* 0x010fce0000010000 */
[----:B------:R-:W3:Y:S01]  /*9e80*/  MUFU.EX2 R197, R197 ;  /* 0x000000c500c57308 */ /* 0x000ee20000000800 */
[----:B--2---:R-:W-:-:S07]  /*9e90*/  FADD.FTZ R206, R196, R205 ;  /* 0x000000cdc4ce7221 */ /* 0x004fce0000010000 */
[----:B------:R-:W2:Y:S01]  /*9ea0*/  MUFU.EX2 R195, R195 ;  /* 0x000000c300c37308 */ /* 0x000ea20000000800 */
[----:B-1----:R-:W-:-:S07]  /*9eb0*/  FADD.FTZ R2, R194, R209 ;  /* 0x000000d1c2027221 */ /* 0x002fce0000010000 */
[----:B------:R-:W1:Y:S01]  /*9ec0*/  MUFU.EX2 R200, R200 ;  /* 0x000000c800c87308 */ /* 0x000e620000000800 */
[----:B---3--:R-:W-:-:S07]  /*9ed0*/  FADD.FTZ R205, R197, R206 ;  /* 0x000000cec5cd7221 */ /* 0x008fce0000010000 */
[----:B------:R-:W3:Y:S08]  /*9ee0*/  MUFU.EX2 R198, R198 ;  /* 0x000000c600c67308 */ /* 0x000ef00000000800 */
[----:B------:R-:W4:Y:S08]  /*9ef0*/  MUFU.EX2 R201, R201 ;  /* 0x000000c900c97308 */ /* 0x000f300000000800 */
[----:B------:R-:W5:Y:S08]  /*9f00*/  MUFU.EX2 R199, R199 ;  /* 0x000000c700c77308 */ /* 0x000f700000000800 */
[----:B------:R2:W0:Y:S08]  /*9f10*/  MUFU.EX2 R203, R3 ;  /* 0x0000000300cb7308 */ /* 0x0004300000000800 */
[----:B------:R-:W0:Y:S01]  /*9f20*/  MUFU.EX2 R202, R202 ;  /* 0x000000ca00ca7308 */ /* 0x000e220000000800 */
[----:B--2---:R-:W-:-:S01]  /*9f30*/  FADD.FTZ R3, R195, R2 ;  /* 0x00000002c3037221 */ /* 0x004fc20000010000 */
[----:B-1----:R-:W-:-:S03]  /*9f40*/  FADD.FTZ R2, R200, R205 ;  /* 0x000000cdc8027221 */ /* 0x002fc60000010000 */
[----:B---3--:R-:W-:Y:S01]  /*9f50*/  FADD.FTZ R206, R198, R3 ;  /* 0x00000003c6ce7221 */ /* 0x008fe20000010000 */
[----:B----4-:R-:W-:-:S02]  /*9f60*/  FADD.FTZ R2, R201, R2 ;  /* 0x00000002c9027221 */ /* 0x010fc40000010000 */
[----:B------:R-:W1:Y:S01]  /*9f70*/  MUFU.EX2 R204, R204 ;  /* 0x000000cc00cc7308 */ /* 0x000e620000000800 */
[----:B-----5:R-:W-:-:S01]  /*9f80*/  FADD.FTZ R3, R199, R206 ;  /* 0x000000cec7037221 */ /* 0x020fc20000010000 */
[----:B0-----:R-:W-:-:S03]  /*9f90*/  FADD.FTZ R205, R203, R2 ;  /* 0x00000002cbcd7221 */ /* 0x001fc60000010000 */
[----:B------:R-:W-:Y:S01]  /*9fa0*/  FADD.FTZ R3, R202, R3 ;  /* 0x00000003ca037221 */ /* 0x000fe20000010000 */
[----:B-1----:R-:W-:-:S01]  /*9fb0*/  FADD.FTZ R2, R204, R205 ;  /* 0x000000cdcc027221 */ /* 0x002fc20000010000 */
[----:B------:R-:W-:Y:S06]  /*9fc0*/  @!P0 BRA `(.L_x_1978) ;  /* 0x0000000000048947 */ /* 0x000fec0003800000 */
[----:B------:R-:W-:Y:S01]  /*9fd0*/  BPT.TRAP 0x1 ;  /* 0x000000040000795c */ /* 0x000fe20000300000 */
.L_x_1978:
        /* <DEDUP_REMOVED lines=14> */
[----:B------:R-:W-:Y:S01]  /*a0c0*/  FMUL.FTZ R24, R24, R4 ;  /* 0x0000000418187220 */ /* 0x000fe20000410000 */
        /* <DEDUP_REMOVED lines=17> */
[-C--:B------:R-:W-:Y:S01]  /*a1e0*/  FMUL.FTZ R40, R40, R4.reuse ;  /* 0x0000000428287220 */ /* 0x080fe20000410000 */
        /* <DEDUP_REMOVED lines=139> */
.L_x_1969:
[----:B------:R-:W-:Y:S06]  /*aaa0*/  BAR.ARV 0x8, 0x180 ;  /* 0x0206000000007b1d */ /* 0x000fec0000002000 */
[----:B------:R-:W-:Y:S05]  /*aab0*/  @!P0 BRA `(.L_x_1980) ;  /* 0x0000000000048947 */ /* 0x000fea0003800000 */
[----:B------:R-:W-:Y:S01]  /*aac0*/  BPT.TRAP 0x1 ;  /* 0x000000040000795c */ /* 0x000fe20000300000 */
.L_x_1980:
[----:B------:R-:W-:Y:S01]  /*aad0*/  ULEA UR11, UR50, UR41, 0x3 ;  /* 0x00000029320b7291 */ /* 0x000fe2000f8e183f */
[----:B------:R-:W-:-:S05]  /*aae0*/  IMAD.U32 R0, RZ, RZ, UR43 ;  /* 0x0000002bff007e24 */ /* 0x000fca000f8e00ff */
[----:B------:R-:W-:-:S04]  /*aaf0*/  SHF.L.U32 R0, R0, 0x1f, RZ ;  /* 0x0000001f00007819 */ /* 0x000fc800000006ff */
[----:B------:R0:W1:Y:S01]  /*ab00*/  SYNCS.PHASECHK.TRANS64.TRYWAIT P1, [UR11+0x38850], R0 ;  /* 0x03885000ff0075a7 */ /* 0x000062000802014b */
[----:B------:R-:W-:Y:S05]  /*ab10*/  @!P0 BRA `(.L_x_1981) ;  /* 0x0000000000048947 */ /* 0x000fea0003800000 */
[----:B------:R-:W-:Y:S01]  /*ab20*/  BPT.TRAP 0x1 ;  /* 0x000000040000795c */ /* 0x000fe20000300000 */
.L_x_1981:
[----:B-1----:R-:W-:Y:S05]  /*ab30*/  @P1 BRA `(.L_x_1982) ;  /* 0x0000000000081947 */ /* 0x002fea0003800000 */
[----:B------:R-:W1:Y:S02]  /*ab40*/  SYNCS.PHASECHK.TRANS64.TRYWAIT P1, [UR11+0x38850], R0 ;  /* 0x03885000ff0075a7 */ /* 0x000e64000802014b */
[----:B-1----:R-:W-:Y:S05]  /*ab50*/  @!P1 BRA `(.L_x_1983) ;  /* 0x0000008c00909947 */ /* 0x002fea0003800000 */
.L_x_1982:
[----:B------:R-:W-:Y:S01]  /*ab60*/  UIADD3 UR41, UR41, 0x400, URZ ;  /* 0x0000040029297890 */ /* 0x000fe2000fffe03f */
[----:B------:R-:W-:Y:S01]  /*ab70*/  WARPGROUP.ARRIVE ;  /* 0x00000000000079c5 */ /* 0x000fe20000000000 */
[----:B------:R-:W-:Y:S01]  /*ab80*/  UMOV UR15, 0x40000040 ;  /* 0x40000040000f7882 */ /* 0x000fe20000000000 */
[----:B------:R-:W-:Y:S01]  /*ab90*/  ULDC.64 UR12, c[0x0][0x9a0] ;  /* 0x00026800000c7ab9 */ /* 0x000fe20000000a00 */
[----:B------:R-:W-:Y:S01]  /*aba0*/  USHF.R.U32.HI UR41, URZ, 0x4, UR41 ;  /* 0x000000043f297899 */ /* 0x000fe20008011629 */
[----:B------:R-:W-:Y:S01]  /*abb0*/  IMAD.MOV.U32 R6, RZ, RZ, 0x3f800000 ;  /* 0x3f800000ff067424 */ /* 0x000fe200078e00ff */
[----:B------:R-:W-:Y:S02]  /*abc0*/  UISETP.NE.U32.AND UP0, UPT, UR12, URZ, UPT ;  /* 0x0000003f0c00728c */ /* 0x000fe4000bf05070 */
[----:B------:R-:W-:Y:S02]  /*abd0*/  ULOP3.LUT UR41, UR41, 0x3fff, URZ, 0xc0, !UPT ;  /* 0x00003fff29297892 */ /* 0x000fe4000f8ec03f */
[----:B------:R-:W-:-:S02]  /*abe0*/  UISETP.NE.AND.EX UP0, UPT, UR13, URZ, UPT, UP0 ;  /* 0x0000003f0d00728c */ /* 0x000fc4000bf05300 */
[----:B------:R-:W-:-:S04]  /*abf0*/  ULOP3.LUT UR10, UR41, 0x10000, URZ, 0xfc, !UPT ;  /* 0x00010000290a7892 */ /* 0x000fc8000f8efc3f */
[----:B------:R-:W-:Y:S01]  /*ac00*/  ULEA UR10, UR50, UR10, 0xb ;  /* 0x0000000a320a7291 */ /* 0x000fe2000f8e583f */
[----:B------:R-:W-:-:S03]  /*ac10*/  PLOP3.LUT P1, PT, PT, PT, UP0, 0x80, 0x0 ;  /* 0x000000000000781c */ /* 0x000fc60003f2f008 */
[----:B------:R-:W-:Y:S02]  /*ac20*/  UIADD3 UR4, UR10, 0x2, URZ ;  /* 0x000000020a047890 */ /* 0x000fe4000fffe03f */
[----:B------:R-:W-:Y:S01]  /*ac30*/  @UP0 USHF.R.S32.HI UR7, URZ, 0x1f, UR42 ;  /* 0x0000001f3f070899 */ /* 0x000fe2000801142a */
[----:B------:R-:W-:Y:S01]  /*ac40*/  UMOV UR14, UR10 ;  /* 0x0000000a000e7c82 */ /* 0x000fe20008000000 */
[----:B------:R-:W-:Y:S01]  /*ac50*/  @UP0 ULDC.64 UR8, c[0x0][0x9c8] ;  /* 0x0002720000080ab9 */ /* 0x000fe20000000a00 */
[----:B------:R-:W-:Y:S02]  /*ac60*/  QGMMA.64x256x32.F32.E4M3.E4M3 R24, R228, gdesc[UR12], R24, gsb0 ;  /* 0x03e0000ce4187df3 */ /* 0x000fe40008000818 */
[----:B------:R-:W-:Y:S01]  /*ac70*/  UMOV UR14, UR4 ;  /* 0x00000004000e7c82 */ /* 0x000fe20008000000 */
[----:B------:R-:W-:Y:S01]  /*ac80*/  UMOV UR15, 0x40000040 ;  /* 0x40000040000f7882 */ /* 0x000fe20000000000 */
[----:B------:R-:W-:Y:S02]  /*ac90*/  @UP0 UIMAD UR7, UR7, UR8, URZ ;  /* 0x00000008070702a4 */ /* 0x000fe4000f8e023f */
[----:B------:R-:W-:-:S02]  /*aca0*/  @UP0 UIMAD.WIDE.U32 UR4, UR42, UR8, URZ ;  /* 0x000000082a0402a5 */ /* 0x000fc4000f8e003f */
[----:B------:R-:W-:Y:S02]  /*acb0*/  @UP0 UIMAD UR7, UR42, UR9, UR7 ;  /* 0x000000092a0702a4 */ /* 0x000fe4000f8e0207 */
[----:B------:R-:W-:Y:S02]  /*acc0*/  @UP0 USHF.R.S32.HI UR8, URZ, 0x1f, UR37 ;  /* 0x0000001f3f080899 */ /* 0x000fe40008011425 */
[----:B------:R-:W-:Y:S01]  /*acd0*/  @UP0 UIADD3 UR5, UR5, UR7, URZ ;  /* 0x0000000705050290 */ /* 0x000fe2000fffe03f */
[----:B------:R-:W-:Y:S02]  /*ace0*/  WARPGROUP.DEPBAR.LE gsb0, 0x0 ;  /* 0x00008000000079c5 */ /* 0x000fe40000010000 */
[----:B------:R-:W-:-:S13]  /*acf0*/  WARPGROUP.ARRIVE ;  /* 0x00000000000079c5 */ /* 0x000fda0000000000 */
[----:B------:R-:W-:Y:S01]  /*ad00*/  QGMMA.64x256x32.F32.E4M3.E4M3 R24, R224, gdesc[UR12], R24, gsb0 ;  /* 0x03e0000ce0187df3 */ /* 0x000fe20008000818 */
[----:B------:R-:W-:Y:S02]  /*ad10*/  @UP0 ULDC.64 UR14, c[0x0][0x9d0] ;  /* 0x00027400000e0ab9 */ /* 0x000fe40000000a00 */
[----:B------:R-:W-:Y:S02]  /*ad20*/  @UP0 UIMAD UR7, UR8, UR14, URZ ;  /* 0x0000000e080702a4 */ /* 0x000fe4000f8e023f */
[----:B------:R-:W-:Y:S02]  /*ad30*/  UIADD3 UR8, UR10, 0x4, URZ ;  /* 0x000000040a087890 */ /* 0x000fe4000fffe03f */
[----:B------:R-:W-:Y:S02]  /*ad40*/  @UP0 UIMAD UR7, UR37, UR15, UR7 ;  /* 0x0000000f250702a4 */ /* 0x000fe4000f8e0207 */
[----:B------:R-:W-:Y:S01]  /*ad50*/  @UP0 UIMAD.WIDE.U32 UR4, UR37, UR14, UR4 ;  /* 0x0000000e250402a5 */ /* 0x000fe2000f8e0004 */
[----:B------:R-:W-:-:S02]  /*ad60*/  UMOV UR15, 0x40000040 ;  /* 0x40000040000f7882 */ /* 0x000fc40000000000 */
[----:B------:R-:W-:Y:S01]  /*ad70*/  UMOV UR14, UR8 ;  /* 0x00000008000e7c82 */ /* 0x000fe20008000000 */
[----:B------:R-:W-:Y:S02]  /*ad80*/  @UP0 UIADD3 UR5, UR5, UR7, URZ ;  /* 0x0000000705050290 */ /* 0x000fe4000fffe03f */
[----:B------:R-:W-:-:S04]  /*ad90*/  @UP0 ULEA UR8, UP1, UR4, UR12, 0x2 ;  /* 0x0000000c04080291 */ /* 0x000fc8000f82103f */
[----:B------:R-:W-:Y:S02]  /*ada0*/  @UP0 ULEA.HI.X UR9, UR4, UR13, UR5, 0x2, UP1 ;  /* 0x0000000d04090291 */ /* 0x000fe400088f1405 */
[----:B------:R-:W-:-:S04]  /*adb0*/  IMAD.U32 R4, RZ, RZ, UR8 ;  /* 0x00000008ff047e24 */ /* 0x000fc8000f8e00ff */
[----:B-1----:R-:W-:-:S05]  /*adc0*/  IMAD.U32 R5, RZ, RZ, UR9 ;  /* 0x00000009ff057e24 */ /* 0x002fca000f8e00ff */
[----:B------:R1:W2:Y:S01]  /*add0*/  @P1 LDG.E R6, desc[UR46][R4.64] ;  /* 0x0000002e04061981 */ /* 0x0002a2000c1e1900 */
[----:B------:R-:W-:Y:S01]  /*ade0*/  UIADD3 UR10, UR10, 0x6, URZ ;  /* 0x000000060a0a7890 */ /* 0x000fe2000fffe03f */
[----:B------:R-:W-:Y:S02]  /*adf0*/  WARPGROUP.DEPBAR.LE gsb0, 0x0 ;  /* 0x00008000000079c5 */ /* 0x000fe40000010000 */
[----:B------:R-:W-:-:S06]  /*ae00*/  WARPGROUP.ARRIVE ;  /* 0x00000000000079c5 */ /* 0x000fcc0000000000 */
[----:B------:R-:W-:Y:S01]  /*ae10*/  QGMMA.64x256x32.F32.E4M3.E4M3 R24, R220, gdesc[UR12], R24, gsb0 ;  /* 0x03e0000cdc187df3 */ /* 0x000fe20008000818 */
[----:B------:R-:W-:Y:S01]  /*ae20*/  UMOV UR14, UR10 ;  /* 0x0000000a000e7c82 */ /* 0x000fe20008000000 */
[----:B------:R-:W-:Y:S01]  /*ae30*/  UMOV UR15, 0x40000040 ;  /* 0x40000040000f7882 */ /* 0x000fe20000000000 */
[----:B0-----:R-:W0:Y:S04]  /*ae40*/  SHFL.BFLY PT, R0, R3, 0x2, 0x1f ;  /* 0x0c401f0003007f89 */ /* 0x001e2800000e0000 */
[----:B------:R-:W3:Y:S01]  /*ae50*/  SHFL.BFLY PT, R9, R2, 0x2, 0x1f ;  /* 0x0c401f0002097f89 */ /* 0x000ee200000e0000 */
[----:B0-----:R-:W-:-:S01]  /*ae60*/  FADD.FTZ R0, R0, R3 ;  /* 0x0000000300007221 */ /* 0x001fc20000010000 */
[----:B---3--:R-:W-:-:S04]  /*ae70*/  FADD.FTZ R9, R9, R2 ;  /* 0x0000000209097221 */ /* 0x008fc80000010000 */
[----:B------:R-:W0:Y:S04]  /*ae80*/  SHFL.BFLY PT, R7, R0, 0x1, 0x1f ;  /* 0x0c201f0000077f89 */ /* 0x000e2800000e0000 */
[----:B------:R-:W3:Y:S01]  /*ae90*/  SHFL.BFLY PT, R8, R9, 0x1, 0x1f ;  /* 0x0c201f0009087f89 */ /* 0x000ee200000e0000 */
[----:B------:R-:W-:Y:S02]  /*aea0*/  IMAD.MOV.U32 R3, RZ, RZ, RZ ;  /* 0x000000ffff037224 */ /* 0x000fe400078e00ff */
[----:B0-----:R-:W-:Y:S01]  /*aeb0*/  FADD.FTZ R10, R0, R7 ;  /* 0x00000007000a7221 */ /* 0x001fe20000010000 */
[----:B---3--:R-:W-:-:S04]  /*aec0*/  FADD.FTZ R11, R9, R8 ;  /* 0x00000008090b7221 */ /* 0x008fc80000010000 */
[C---:B------:R-:W-:Y:S01]  /*aed0*/  FSETP.NE.FTZ.AND P1, PT, R10.reuse, RZ, PT ;  /* 0x000000ff0a00720b */ /* 0x040fe20003f35000 */
[----:B-1----:R-:W-:Y:S01]  /*aee0*/  FMUL.FTZ R5, R10, 0.00390625 ;  /* 0x3b8000000a057820 */ /* 0x002fe20000410000 */
        /* <DEDUP_REMOVED lines=9> */
[----:B------:R-:W-:-:S02]  /*af80*/  IMAD.U32 R9, RZ, RZ, UR6 ;  /* 0x00000006ff097e24 */ /* 0x000fc4000f8e00ff */
[----:B------:R-:W-:Y:S02]  /*af90*/  IMAD.U32 R4, RZ, RZ, UR6 ;  /* 0x00000006ff047e24 */ /* 0x000fe4000f8e00ff */
[----:B0-----:R-:W-:Y:S01]  /*afa0*/  @P2 FMUL.FTZ R5, R5, 0.69314718246459960938 ;  /* 0x3f31721805052820 */ /* 0x001fe20000410000 */
[----:B------:R-:W-:Y:S01]  /*afb0*/  @P3 FMUL.FTZ R10, R9, 0.69314718246459960938 ;  /* 0x3f317218090a3820 */ /* 0x000fe20000410000 */
[----:B------:R-:W-:Y:S02]  /*afc0*/  WARPGROUP.DEPBAR.LE gsb0, 0x0 ;  /* 0x00008000000079c5 */ /* 0x000fe40000010000 */
[----:B------:R-:W-:-:S06]  /*afd0*/  WARPGROUP.ARRIVE ;  /* 0x00000000000079c5 */ /* 0x000fcc0000000000 */
[----:B------:R-:W-:Y:S01]  /*afe0*/  QGMMA.64x256x32.F32.E4M3.E4M3 R24, R216, gdesc[UR12], R24, gsb0 ;  /* 0x03e0000cd8187df3 */ /* 0x000fe20008000818 */
[----:B------:R-:W-:Y:S01]  /*aff0*/  @P2 FMUL.FTZ R4, R4, 0.69314718246459960938 ;  /* 0x3f31721804042820 */ /* 0x000fe20000410000 */
[----:B-1----:R-:W-:Y:S01]  /*b000*/  @P3 FMUL.FTZ R9, R8, 0.69314718246459960938 ;  /* 0x3f31721808093820 */ /* 0x002fe20000410000 */
[----:B------:R-:W-:Y:S02]  /*b010*/  IMAD.MOV.U32 R2, RZ, RZ, -0x800000 ;  /* 0xff800000ff027424 */ /* 0x000fe400078e00ff */
[----:B--2---:R-:W-:Y:S01]  /*b020*/  FMUL.FTZ R152, R3, R6 ;  /* 0x0000000603987220 */ /* 0x004fe20000410000 */
[----:B------:R-:W-:Y:S02]  /*b030*/  IMAD.MOV.U32 R0, RZ, RZ, -0x800000 ;  /* 0xff800000ff007424 */ /* 0x000fe400078e00ff */
[----:B------:R-:W-:Y:S01]  /*b040*/  @P2 FFMA.FTZ R2, R4, R161, R5 ;  /* 0x000000a104022223 */ /* 0x000fe20000010005 */
[----:B------:R-:W-:-:S01]  /*b050*/  @P3 FFMA.FTZ R0, R10, R170, R9 ;  /* 0x000000aa0a003223 */ /* 0x000fc20000010009 */
[----:B---3--:R-:W-:Y:S01]  /*b060*/  FMUL.FTZ R3, R7, R6 ;  /* 0x0000000607037220 */ /* 0x008fe20000410000 */
[----:B------:R-:W-:-:S02]  /*b070*/  WARPGROUP.DEPBAR.LE gsb0, 0x0 ;  /* 0x00008000000079c5 */ /* 0x000fc40000010000 */
[----:B------:R-:W-:Y:S05]  /*b080*/  @!P0 BRA `(.L_x_1984) ;  /* 0x0000000000048947 */ /* 0x000fea0003800000 */
[----:B------:R-:W-:Y:S01]  /*b090*/  BPT.TRAP 0x1 ;  /* 0x000000040000795c */ /* 0x000fe20000300000 */
.L_x_1984:
        /* <DEDUP_REMOVED lines=138> */
.L_x_1951:
        /* <DEDUP_REMOVED lines=70> */
[----:B------:R-:W-:Y:S01]  /*bda0*/  USHF.R.S32.HI UR10, URZ, 0x1f, UR37 ;  /* 0x0000001f3f0a7899 */ /* 0x000fe20008011425 */
[----:B------:R-:W-:Y:S01]  /*bdb0*/  LOP3.LUT R40, R40, 0xc, RZ, 0xc0, !PT ;  /* 0x0000000c28287812 */ /* 0x000fe200078ec0ff */
[----:B------:R-:W-:Y:S01]  /*bdc0*/  ULDC.64 UR8, c[0x0][0xb90] ;  /* 0x0002e40000087ab9 */ /* 0x000fe20000000a00 */
[----:B------:R-:W-:-:S02]  /*bdd0*/  F2FP.BF16.F32.PACK_AB R6, R148, R153 ;  /* 0x000000999406723e */ /* 0x000fc400000010ff */
[----:B------:R-:W-:Y:S02]  /*bde0*/  IADD3 R74, P0, R40, UR6, RZ ;  /* 0x00000006284a7c10 */ /* 0x000fe4000ff1e0ff */
[----:B------:R-:W-:Y:S02]  /*bdf0*/  F2FP.BF16.F32.PACK_AB R5, R156, R159 ;  /* 0x0000009f9c05723e */ /* 0x000fe400000010ff */
[----:B------:R-:W-:Y:S01]  /*be00*/  F2FP.BF16.F32.PACK_AB R4, R154, R157 ;  /* 0x0000009d9a04723e */ /* 0x000fe200000010ff */
[----:B------:R-:W-:Y:S01]  /*be10*/  IMAD.X R75, RZ, RZ, UR7, P0 ;  /* 0x00000007ff4b7e24 */ /* 0x000fe200080e06ff */
[----:B------:R-:W-:-:S04]  /*be20*/  F2FP.BF16.F32.PACK_AB R7, R152, R155 ;  /* 0x0000009b9807723e */ /* 0x000fc800000010ff */
[----:B------:R0:W2:Y:S01]  /*be30*/  LDG.E.CONSTANT R74, desc[UR46][R74.64] ;  /* 0x0000002e4a4a7981 */ /* 0x0000a2000c1e9900 */
[----:B------:R-:W-:Y:S01]  /*be40*/  LOP3.LUT P0, R40, R82, 0x3, RZ, 0xc0, !PT ;  /* 0x0000000352287812 */ /* 0x000fe2000780c0ff */
[----:B------:R-:W-:Y:S01]  /*be50*/  UIMAD UR5, UR10, UR8, URZ ;  /* 0x000000080a0572a4 */ /* 0x000fe2000f8e023f */
[----:B------:R-:W-:Y:S01]  /*be60*/  F2FP.BF16.F32.PACK_AB R49, R76, R129 ;  /* 0x000000814c31723e */ /* 0x000fe200000010ff */
[----:B------:R-:W-:Y:S01]  /*be70*/  UIMAD.WIDE.U32 UR6, UR37, UR8, URZ ;  /* 0x00000008250672a5 */ /* 0x000fe2000f8e003f */
[----:B------:R-:W-:Y:S01]  /*be80*/  ISETP.EQ.OR P0, PT, R40, 0x3, !P0 ;  /* 0x000000032800780c */ /* 0x000fe20004702670 */
[----:B------:R-:W-:Y:S01]  /*be90*/  UIMAD UR5, UR37, UR9, UR5 ;  /* 0x00000009250572a4 */ /* 0x000fe2000f8e0205 */
[----:B------:R-:W-:Y:S01]  /*bea0*/  F2FP.BF16.F32.PACK_AB R89, R84, R137 ;  /* 0x000000895459723e */ /* 0x000fe200000010ff */
[----:B------:R-:W-:Y:S01]  /*beb0*/  USHF.R.S32.HI UR12, URZ, 0x1f, UR42 ;  /* 0x0000001f3f0c7899 */ /* 0x000fe2000801142a */
[----:B------:R-:W-:Y:S01]  /*bec0*/  SEL R115, R9, R8, P0 ;  /* 0x0000000809737207 */ /* 0x000fe20000000000 */
[----:B------:R-:W-:Y:S01]  /*bed0*/  ULDC.64 UR8, c[0x0][0xb98] ;  /* 0x0002e60000087ab9 */ /* 0x000fe20000000a00 */
[----:B------:R-:W-:Y:S01]  /*bee0*/  SEL R77, R8, R9, P0 ;  /* 0x00000009084d7207 */ /* 0x000fe20000000000 */
[----:B------:R-:W-:Y:S01]  /*bef0*/  UIADD3 UR7, UR7, UR5, URZ ;  /* 0x0000000507077290 */ /* 0x000fe2000fffe03f */
[----:B------:R-:W1:Y:S01]  /*bf00*/  S2R R8, SR_SWINHI ;  /* 0x0000000000087919 */ /* 0x000e620000002f00 */
[----:B------:R-:W-:Y:S01]  /*bf10*/  SEL R141, R93, R92, P0 ;  /* 0x0000005c5d8d7207 */ /* 0x000fe20000000000 */
[----:B------:R-:W-:Y:S01]  /*bf20*/  UIMAD UR5, UR12, UR8, URZ ;  /* 0x000000080c0572a4 */ /* 0x000fe2000f8e023f */
[----:B------:R-:W-:Y:S01]  /*bf30*/  SEL R90, R92, R93, P0 ;  /* 0x0000005d5c5a7207 */ /* 0x000fe20000000000 */
[----:B------:R-:W-:Y:S01]  /*bf40*/  UIMAD.WIDE.U32 UR6, UR42, UR8, UR6 ;  /* 0x000000082a0672a5 */ /* 0x000fe2000f8e0006 */
[----:B------:R-:W-:Y:S01]  /*bf50*/  SEL R149, R124, R41, P0 ;  /* 0x000000297c957207 */ /* 0x000fe20000000000 */
[----:B------:R-:W-:Y:S01]  /*bf60*/  UIMAD UR5, UR42, UR9, UR5 ;  /* 0x000000092a0572a4 */ /* 0x000fe2000f8e0205 */
[----:B------:R-:W-:-:S02]  /*bf70*/  SEL R93, R41, R124, P0 ;  /* 0x0000007c295d7207 */ /* 0x000fc40000000000 */
[----:B------:R-:W-:Y:S01]  /*bf80*/  SEL R153, R70, R71, P0 ;  /* 0x0000004746997207 */ /* 0x000fe20000000000 */
[----:B------:R-:W-:Y:S01]  /*bf90*/  ULDC.64 UR8, c[0x0][0xae8] ;  /* 0x0002ba0000087ab9 */ /* 0x000fe20000000a00 */
[----:B------:R-:W-:Y:S02]  /*bfa0*/  SEL R95, R71, R70, P0 ;  /* 0x00000046475f7207 */ /* 0x000fe40000000000 */
[----:B------:R-:W-:Y:S02]  /*bfb0*/  SEL R125, R29, R28, P0 ;  /* 0x0000001c1d7d7207 */ /* 0x000fe40000000000 */
[----:B------:R-:W-:Y:S02]  /*bfc0*/  SEL R82, R28, R29, P0 ;  /* 0x0000001d1c527207 */ /* 0x000fe40000000000 */
[----:B------:R-:W-:Y:S02]  /*bfd0*/  SEL R143, R5, R4, P0 ;  /* 0x00000004058f7207 */ /* 0x000fe40000000000 */
[----:B------:R-:W-:Y:S01]  /*bfe0*/  SEL R96, R4, R5, P0 ;  /* 0x0000000504607207 */ /* 0x000fe20000000000 */
[----:B------:R-:W-:Y:S01]  /*bff0*/  IMAD R5, R233, 0x40, R16 ;  /* 0x00000040e9057824 */ /* 0x000fe200078e0210 */
[----:B------:R-:W-:-:S02]  /*c000*/  SEL R173, R27, R26, P0 ;  /* 0x0000001a1bad7207 */ /* 0x000fc40000000000 */
[----:B------:R-:W-:Y:S02]  /*c010*/  SEL R113, R26, R27, P0 ;  /* 0x0000001b1a717207 */ /* 0x000fe40000000000 */
[----:B------:R-:W-:Y:S02]  /*c020*/  SEL R135, R69, R68, P0 ;  /* 0x0000004445877207 */ /* 0x000fe40000000000 */
[----:B------:R-:W-:Y:S02]  /*c030*/  SEL R87, R68, R69, P0 ;  /* 0x0000004544577207 */ /* 0x000fe40000000000 */
[----:B------:R-:W-:Y:S02]  /*c040*/  SEL R107, R24, R25, P0 ;  /* 0x00000019186b7207 */ /* 0x000fe40000000000 */
[----:B0-----:R-:W-:Y:S02]  /*c050*/  SEL R75, R25, R24, P0 ;  /* 0x00000018194b7207 */ /* 0x001fe40000000000 */
[----:B------:R-:W-:-:S02]  /*c060*/  MOV R40, R3 ;  /* 0x0000000300287202 */ /* 0x000fc40000000f00 */
[----:B-1----:R-:W-:Y:S02]  /*c070*/  MOV R41, R8 ;  /* 0x0000000800297202 */ /* 0x002fe40000000f00 */
[----:B------:R-:W-:Y:S02]  /*c080*/  SEL R119, R13, R12, P0 ;  /* 0x0000000c0d777207 */ /* 0x000fe40000000000 */
[----:B------:R-:W-:Y:S01]  /*c090*/  SEL R79, R12, R13, P0 ;  /* 0x0000000d0c4f7207 */ /* 0x000fe20000000000 */
[--C-:B------:R-:W-:Y:S01]  /*c0a0*/  IMAD.WIDE R72, R237, 0x2, R40.reuse ;  /* 0x00000002ed487825 */ /* 0x100fe200078e0228 */
[----:B------:R-:W-:Y:S02]  /*c0b0*/  SEL R121, R15, R14, P0 ;  /* 0x0000000e0f797207 */ /* 0x000fe40000000000 */
[----:B------:R-:W-:Y:S01]  /*c0c0*/  SEL R80, R14, R15, P0 ;  /* 0x0000000f0e507207 */ /* 0x000fe20000000000 */
[----:B------:R-:W-:Y:S01]  /*c0d0*/  IMAD.WIDE R40, R5, 0x2, R40 ;  /* 0x0000000205287825 */ /* 0x000fe200078e0228 */
[----:B------:R-:W-:-:S02]  /*c0e0*/  IADD3 R71, P4, R72, 0xc060, RZ ;  /* 0x0000c06048477810 */ /* 0x000fc40007f9e0ff */
[C---:B------:R-:W-:Y:S02]  /*c0f0*/  IADD3 R29, P3, R72.reuse, 0xc040, RZ ;  /* 0x0000c040481d7810 */ /* 0x040fe40007f7e0ff */
[----:B------:R-:W-:Y:S02]  /*c100*/  LOP3.LUT R70, R71, 0x380, RZ, 0xc0, !PT ;  /* 0x0000038047467812 */ /* 0x000fe400078ec0ff */
[----:B------:R-:W-:Y:S01]  /*c110*/  IADD3 R27, P2, R72, 0xc020, RZ ;  /* 0x0000c020481b7810 */ /* 0x000fe20007f5e0ff */
[--C-:B------:R-:W-:Y:S01]  /*c120*/  IMAD.X R69, RZ, RZ, R73.reuse, P3 ;  /* 0x000000ffff457224 */ /* 0x100fe200018e0649 */
[----:B------:R-:W-:Y:S02]  /*c130*/  SHF.R.U64 R70, R70, 0x3, RZ ;  /* 0x0000000346467819 */ /* 0x000fe400000012ff */
[----:B------:R-:W-:Y:S01]  /*c140*/  SEL R123, R21, R20, P0 ;  /* 0x00000014157b7207 */ /* 0x000fe20000000000 */
[--C-:B------:R-:W-:Y:S01]  /*c150*/  IMAD.X R67, RZ, RZ, R73.reuse, P2 ;  /* 0x000000ffff437224 */ /* 0x100fe200010e0649 */
[----:B------:R-:W-:Y:S01]  /*c160*/  LOP3.LUT R70, R70, R71, RZ, 0x3c, !PT ;  /* 0x0000004746467212 */ /* 0x000fe200078e3cff */
[----:B------:R-:W-:Y:S01]  /*c170*/  IMAD.X R71, RZ, RZ, R73, P4 ;  /* 0x000000ffff477224 */ /* 0x000fe200020e0649 */
[----:B------:R-:W-:-:S02]  /*c180*/  SEL R81, R20, R21, P0 ;  /* 0x0000001514517207 */ /* 0x000fc40000000000 */
[----:B------:R-:W-:Y:S02]  /*c190*/  SEL R145, R7, R6, P0 ;  /* 0x0000000607917207 */ /* 0x000fe40000000000 */
[----:B------:R-:W-:Y:S02]  /*c1a0*/  SEL R92, R6, R7, P0 ;  /* 0x00000007065c7207 */ /* 0x000fe40000000000 */
[C---:B------:R-:W-:Y:S02]  /*c1b0*/  LOP3.LUT R5, R72.reuse, 0x380, RZ, 0xc0, !PT ;  /* 0x0000038048057812 */ /* 0x040fe400078ec0ff */
[C---:B------:R-:W-:Y:S02]  /*c1c0*/  IADD3 R14, P1, R72.reuse, 0xc000, RZ ;  /* 0x0000c000480e7810 */ /* 0x040fe40007f3e0ff */
[C---:B------:R-:W-:Y:S02]  /*c1d0*/  IADD3 R25, P6, R72.reuse, 0x8060, RZ ;  /* 0x0000806048197810 */ /* 0x040fe40007fde0ff */
[C---:B------:R-:W-:Y:S01]  /*c1e0*/  IADD3 R7, P5, R72.reuse, 0x20, RZ ;  /* 0x0000002048077810 */ /* 0x040fe20007fbe0ff */
[----:B------:R-:W-:Y:S01]  /*c1f0*/  IMAD.X R65, RZ, RZ, R73, P1 ;  /* 0x000000ffff417224 */ /* 0x000fe200008e0649 */
[----:B------:R-:W-:-:S02]  /*c200*/  IADD3 R21, P4, R72, 0x8040, RZ ;  /* 0x0000804048157810 */ /* 0x000fc40007f9e0ff */
[C---:B------:R-:W-:Y:S02]  /*c210*/  IADD3 R15, P3, R72.reuse, 0x8020, RZ ;  /* 0x00008020480f7810 */ /* 0x040fe40007f7e0ff */
[----:B------:R-:W-:Y:S02]  /*c220*/  IADD3 R12, P2, R72, 0x8000, RZ ;  /* 0x00008000480c7810 */ /* 0x000fe40007f5e0ff */
[----:B------:R-:W-:Y:S01]  /*c230*/  SHF.R.U64 R5, R5, 0x3, RZ ;  /* 0x0000000305057819 */ /* 0x000fe200000012ff */
[--C-:B------:R-:W-:Y:S01]  /*c240*/  IMAD.X R57, RZ, RZ, R73.reuse, P3 ;  /* 0x000000ffff397224 */ /* 0x100fe200018e0649 */
        /* <DEDUP_REMOVED lines=13> */
[----:B------:R-:W-:Y:S02]  /*c320*/  SEL R78, R10, R11, P0 ;  /* 0x0000000b0a4e7207 */ /* 0x000fe40000000000 */
[C---:B------:R-:W-:Y:S02]  /*c330*/  IADD3 R13, P1, R72.reuse, 0x4060, RZ ;  /* 0x00004060480d7810 */ /* 0x040fe40007f3e0ff */
[C---:B------:R-:W-:Y:S02]  /*c340*/  IADD3 R9, P6, R72.reuse, 0x40, RZ ;  /* 0x0000004048097810 */ /* 0x040fe40007fde0ff */
[C---:B------:R-:W-:Y:S02]  /*c350*/  IADD3 R10, P5, R72.reuse, 0x4040, RZ ;  /* 0x00004040480a7810 */ /* 0x040fe40007fbe0ff */
[C---:B------:R-:W-:Y:S02]  /*c360*/  IADD3 R8, P4, R72.reuse, 0x4020, RZ ;  /* 0x0000402048087810 */ /* 0x040fe40007f9e0ff */
[----:B------:R-:W-:-:S02]  /*c370*/  IADD3 R6, P3, R72, 0x4000, RZ ;  /* 0x0000400048067810 */ /* 0x000fc40007f7e0ff */
[----:B------:R-:W-:Y:S02]  /*c380*/  IADD3 R11, P2, R72, 0x60, RZ ;  /* 0x00000060480b7810 */ /* 0x000fe40007f5e0ff */
[----:B------:R-:W-:Y:S02]  /*c390*/  LOP3.LUT R72, R5, R72, RZ, 0x3c, !PT ;  /* 0x0000004805487212 */ /* 0x000fe400078e3cff */
[----:B------:R-:W-:Y:S02]  /*c3a0*/  LOP3.LUT R5, R14, 0x380, RZ, 0xc0, !PT ;  /* 0x000003800e057812 */ /* 0x000fe400078ec0ff */
[----:B------:R-:W-:Y:S02]  /*c3b0*/  SEL R165, R43, R42, P0 ;  /* 0x0000002a2ba57207 */ /* 0x000fe40000000000 */
[----:B------:R-:W-:Y:S02]  /*c3c0*/  SHF.R.U64 R5, R5, 0x3, RZ ;  /* 0x0000000305057819 */ /* 0x000fe400000012ff */
[----:B------:R-:W-:Y:S01]  /*c3d0*/  SEL R104, R42, R43, P0 ;  /* 0x0000002b2a687207 */ /* 0x000fe20000000000 */
[----:B------:R-:W-:Y:S01]  /*c3e0*/  IMAD.X R43, RZ, RZ, R73, P3 ;  /* 0x000000ffff2b7224 */ /* 0x000fe200018e0649 */
[----:B------:R-:W-:-:S02]  /*c3f0*/  LOP3.LUT R64, R5, R14, RZ, 0x3c, !PT ;  /* 0x0000000e05407212 */ /* 0x000fc400078e3cff */
[----:B------:R-:W-:Y:S02]  /*c400*/  LOP3.LUT R5, R12, 0x380, RZ, 0xc0, !PT ;  /* 0x000003800c057812 */ /* 0x000fe400078ec0ff */
[----:B------:R-:W-:Y:S02]  /*c410*/  SEL R127, R37, R36, P0 ;  /* 0x00000024257f7207 */ /* 0x000fe40000000000 */
[----:B------:R-:W-:Y:S02]  /*c420*/  SHF.R.U64 R5, R5, 0x3, RZ ;  /* 0x0000000305057819 */ /* 0x000fe400000012ff */
[----:B------:R-:W-:Y:S02]  /*c430*/  SEL R83, R36, R37, P0 ;  /* 0x0000002524537207 */ /* 0x000fe40000000000 */
[----:B------:R-:W-:Y:S02]  /*c440*/  LOP3.LUT R54, R5, R12, RZ, 0x3c, !PT ;  /* 0x0000000c05367212 */ /* 0x000fe400078e3cff */
[----:B------:R-:W-:-:S02]  /*c450*/  LOP3.LUT R5, R8, 0x380, RZ, 0xc0, !PT ;  /* 0x0000038008057812 */ /* 0x000fc400078ec0ff */
[----:B------:R-:W-:Y:S02]  /*c460*/  LOP3.LUT R20, R27, 0x380, RZ, 0xc0, !PT ;  /* 0x000003801b147812 */ /* 0x000fe400078ec0ff */
[----:B------:R-:W-:Y:S02]  /*c470*/  SHF.R.U64 R5, R5, 0x3, RZ ;  /* 0x0000000305057819 */ /* 0x000fe400000012ff */
[----:B------:R-:W-:Y:S02]  /*c480*/  IADD3 R37, P3, R40, 0x2000, RZ ;  /* 0x0000200028257810 */ /* 0x000fe40007f7e0ff */
[----:B------:R-:W-:Y:S02]  /*c490*/  LOP3.LUT R4, R25, 0x380, RZ, 0xc0, !PT ;  /* 0x0000038019047812 */ /* 0x000fe400078ec0ff */
[----:B------:R-:W-:Y:S02]  /*c4a0*/  SEL R129, R45, R44, P0 ;  /* 0x0000002c2d817207 */ /* 0x000fe40000000000 */
[----:B------:R-:W-:Y:S01]  /*c4b0*/  SEL R84, R44, R45, P0 ;  /* 0x0000002d2c547207 */ /* 0x000fe20000000000 */
[----:B------:R-:W-:Y:S01]  /*c4c0*/  IMAD.X R45, RZ, RZ, R73, P2 ;  /* 0x000000ffff2d7224 */ /* 0x000fe200010e0649 */
[----:B------:R-:W-:-:S02]  /*c4d0*/  SEL R151, R108, R109, P0 ;  /* 0x0000006d6c977207 */ /* 0x000fc40000000000 */
[----:B------:R-:W-:Y:S02]  /*c4e0*/  SEL R94, R109, R108, P0 ;  /* 0x0000006c6d5e7207 */ /* 0x000fe40000000000 */
[----:B------:R-:W-:Y:S02]  /*c4f0*/  SEL R163, R47, R46, P0 ;  /* 0x0000002e2fa37207 */ /* 0x000fe40000000000 */
[----:B------:R-:W-:Y:S01]  /*c500*/  SEL R102, R46, R47, P0 ;  /* 0x0000002f2e667207 */ /* 0x000fe20000000000 */
[----:B------:R-:W-:Y:S01]  /*c510*/  IMAD.X R47, RZ, RZ, R73, P4 ;  /* 0x000000ffff2f7224 */ /* 0x000fe200020e0649 */
[----:B------:R-:W-:Y:S02]  /*c520*/  SEL R169, R35, R34, P0 ;  /* 0x0000002223a97207 */ /* 0x000fe40000000000 */
[----:B------:R-:W-:Y:S02]  /*c530*/  SEL R109, R34, R35, P0 ;  /* 0x00000023226d7207 */ /* 0x000fe40000000000 */
[----:B------:R-:W-:-:S02]  /*c540*/  LOP3.LUT R46, R5, R8, RZ, 0x3c, !PT ;  /* 0x00000008052e7212 */ /* 0x000fc400078e3cff */
[----:B------:R-:W-:Y:S02]  /*c550*/  SHF.R.U64 R20, R20, 0x3, RZ ;  /* 0x0000000314147819 */ /* 0x000fe400000012ff */
[----:B------:R-:W-:Y:S02]  /*c560*/  LOP3.LUT R5, R6, 0x380, RZ, 0xc0, !PT ;  /* 0x0000038006057812 */ /* 0x000fe400078ec0ff */
[----:B------:R-:W-:Y:S02]  /*c570*/  LOP3.LUT R36, R37, 0x380, RZ, 0xc0, !PT ;  /* 0x0000038025247812 */ /* 0x000fe400078ec0ff */
[----:B------:R-:W-:Y:S02]  /*c580*/  IADD3 R35, P2, R40, 0x3000, RZ ;  /* 0x0000300028237810 */ /* 0x000fe40007f5e0ff */
[----:B------:R-:W-:Y:S02]  /*c590*/  SHF.R.U64 R4, R4, 0x3, RZ ;  /* 0x0000000304047819 */ /* 0x000fe400000012ff */
[----:B------:R-:W-:-:S02]  /*c5a0*/  LOP3.LUT R14, R15, 0x380, RZ, 0xc0, !PT ;  /* 0x000003800f0e7812 */ /* 0x000fc400078ec0ff */
[----:B------:R-:W-:Y:S02]  /*c5b0*/  LOP3.LUT R66, R20, R27, RZ, 0x3c, !PT ;  /* 0x0000001b14427212 */ /* 0x000fe400078e3cff */
[----:B------:R-:W-:Y:S02]  /*c5c0*/  SHF.R.U64 R5, R5, 0x3, RZ ;  /* 0x0000000305057819 */ /* 0x000fe400000012ff */
[----:B------:R-:W-:Y:S02]  /*c5d0*/  SHF.R.U64 R36, R36, 0x3, RZ ;  /* 0x0000000324247819 */ /* 0x000fe400000012ff */
[----:B------:R-:W-:Y:S02]  /*c5e0*/  LOP3.LUT R34, R35, 0x380, RZ, 0xc0, !PT ;  /* 0x0000038023227812 */ /* 0x000fe400078ec0ff */
[----:B------:R-:W-:Y:S02]  /*c5f0*/  LOP3.LUT R62, R4, R25, RZ, 0x3c, !PT ;  /* 0x00000019043e7212 */ /* 0x000fe400078e3cff */
[----:B------:R-:W-:-:S02]  /*c600*/  LOP3.LUT R20, R21, 0x380, RZ, 0xc0, !PT ;  /* 0x0000038015147812 */ /* 0x000fc400078ec0ff */
[----:B------:R-:W-:Y:S02]  /*c610*/  SHF.R.U64 R14, R14, 0x3, RZ ;  /* 0x000000030e0e7819 */ /* 0x000fe400000012ff */
[----:B------:R-:W-:Y:S02]  /*c620*/  LOP3.LUT R4, R7, 0x380, RZ, 0xc0, !PT ;  /* 0x0000038007047812 */ /* 0x000fe400078ec0ff */
[----:B------:R-:W-:Y:S02]  /*c630*/  LOP3.LUT R12, R13, 0x380, RZ, 0xc0, !PT ;  /* 0x000003800d0c7812 */ /* 0x000fe400078ec0ff */
[----:B------:R-:W-:Y:S02]  /*c640*/  LOP3.LUT R42, R5, R6, RZ, 0x3c, !PT ;  /* 0x00000006052a7212 */ /* 0x000fe400078e3cff */
[----:B------:R-:W-:Y:S01]  /*c650*/  LOP3.LUT R36, R36, R37, RZ, 0x3c, !PT ;  /* 0x0000002524247212 */ /* 0x000fe200078e3cff */
[----:B------:R-:W-:Y:S01]  /*c660*/  IMAD.X R37, RZ, RZ, R41, P3 ;  /* 0x000000ffff257224 */ /* 0x000fe200018e0629 */
[----:B------:R-:W-:-:S02]  /*c670*/  SHF.R.U64 R34, R34, 0x3, RZ ;  /* 0x0000000322227819 */ /* 0x000fc400000012ff */
[----:B------:R-:W-:Y:S02]  /*c680*/  SHF.R.U64 R20, R20, 0x3, RZ ;  /* 0x0000000314147819 */ /* 0x000fe400000012ff */
[----:B------:R-:W-:Y:S02]  /*c690*/  LOP3.LUT R56, R14, R15, RZ, 0x3c, !PT ;  /* 0x0000000f0e387212 */ /* 0x000fe400078e3cff */
[----:B------:R-:W-:Y:S02]  /*c6a0*/  SHF.R.U64 R4, R4, 0x3, RZ ;  /* 0x0000000304047819 */ /* 0x000fe400000012ff */
[----:B------:R-:W-:Y:S02]  /*c6b0*/  IADD3 R15, P3, R40, 0x8000, RZ ;  /* 0x00008000280f7810 */ /* 0x000fe40007f7e0ff */
[----:B------:R-:W-:Y:S02]  /*c6c0*/  SEL R147, R91, R132, P0 ;  /* 0x000000845b937207 */ /* 0x000fe40000000000 */
[----:B------:R-:W-:-:S02]  /*c6d0*/  SHF.R.U64 R12, R12, 0x3, RZ ;  /* 0x000000030c0c7819 */ /* 0x000fc400000012ff */
[----:B------:R-:W-:Y:S02]  /*c6e0*/  SEL R91, R132, R91, P0 ;  /* 0x0000005b845b7207 */ /* 0x000fe40000000000 */
[----:B------:R-:W-:Y:S01]  /*c6f0*/  LOP3.LUT R34, R34, R35, RZ, 0x3c, !PT ;  /* 0x0000002322227212 */ /* 0x000fe200078e3cff */
[----:B------:R-:W-:Y:S01]  /*c700*/  IMAD.X R35, RZ, RZ, R41, P2 ;  /* 0x000000ffff237224 */ /* 0x000fe200010e0629 */
[----:B------:R-:W-:Y:S02]  /*c710*/  SEL R131, R53, R52, P0 ;  /* 0x0000003435837207 */ /* 0x000fe40000000000 */
[----:B------:R-:W-:Y:S01]  /*c720*/  SEL R85, R52, R53, P0 ;  /* 0x0000003534557207 */ /* 0x000fe20000000000 */
[----:B------:R-:W-:Y:S01]  /*c730*/  IMAD.X R53, RZ, RZ, R73, P1 ;  /* 0x000000ffff357224 */ /* 0x000fe200008e0649 */
[----:B------:R-:W-:Y:S02]  /*c740*/  LOP3.LUT R60, R20, R21, RZ, 0x3c, !PT ;  /* 0x00000015143c7212 */ /* 0x000fe400078e3cff */
[----:B------:R-:W-:-:S02]  /*c750*/  MOV R132, R42 ;  /* 0x0000002a00847202 */ /* 0x000fc40000000f00 */
[----:B------:R-:W-:Y:S01]  /*c760*/  LOP3.LUT R58, R4, R7, RZ, 0x3c, !PT ;  /* 0x00000007043a7212 */ /* 0x000fe200078e3cff */
[----:B------:R-:W0:Y:S01]  /*c770*/  LDC R42, c[0x0][0xbe8] ;  /* 0x0002fa00ff2a7b82 */ /* 0x000e220000000800 */
[----:B------:R-:W-:Y:S02]  /*c780*/  IADD3 R21, P2, R40, 0x9000, RZ ;  /* 0x0000900028157810 */ /* 0x000fe40007f5e0ff */
[----:B------:R-:W-:Y:S02]  /*c790*/  LOP3.LUT R14, R15, 0x380, RZ, 0xc0, !PT ;  /* 0x000003800f0e7812 */ /* 0x000fe400078ec0ff */
[----:B------:R-:W-:Y:S02]  /*c7a0*/  LOP3.LUT R24, R29, 0x380, RZ, 0xc0, !PT ;  /* 0x000003801d187812 */ /* 0x000fe400078ec0ff */
[----:B------:R-:W-:Y:S02]  /*c7b0*/  LOP3.LUT R4, R9, 0x380, RZ, 0xc0, !PT ;  /* 0x0000038009047812 */ /* 0x000fe400078ec0ff */
[----:B------:R-:W-:-:S02]  /*c7c0*/  LOP3.LUT R52, R12, R13, RZ, 0x3c, !PT ;  /* 0x0000000d0c347212 */ /* 0x000fc400078e3cff */
[----:B------:R-:W-:Y:S02]  /*c7d0*/  LOP3.LUT R20, R21, 0x380, RZ, 0xc0, !PT ;  /* 0x0000038015147812 */ /* 0x000fe400078ec0ff */
[----:B------:R-:W-:Y:S02]  /*c7e0*/  SHF.R.U64 R14, R14, 0x3, RZ ;  /* 0x000000030e0e7819 */ /* 0x000fe400000012ff */
[----:B------:R-:W-:Y:S02]  /*c7f0*/  SHF.R.U64 R24, R24, 0x3, RZ ;  /* 0x0000000318187819 */ /* 0x000fe400000012ff */
[----:B------:R-:W-:Y:S02]  /*c800*/  SHF.R.U64 R4, R4, 0x3, RZ ;  /* 0x0000000304047819 */ /* 0x000fe400000012ff */
[----:B------:R-:W-:Y:S02]  /*c810*/  MOV R105, R52 ;  /* 0x0000003400697202 */ /* 0x000fe40000000f00 */
[----:B------:R-:W-:-:S02]  /*c820*/  SHF.R.U64 R20, R20, 0x3, RZ ;  /* 0x0000000314147819 */ /* 0x000fc400000012ff */
[----:B------:R-:W-:Y:S01]  /*c830*/  LOP3.LUT R14, R14, R15, RZ, 0x3c, !PT ;  /* 0x0000000f0e0e7212 */ /* 0x000fe200078e3cff */
[----:B------:R-:W-:Y:S01]  /*c840*/  IMAD.X R15, RZ, RZ, R41, P3 ;  /* 0x000000ffff0f7224 */ /* 0x000fe200018e0629 */
[----:B------:R-:W-:Y:S02]  /*c850*/  LOP3.LUT R68, R24, R29, RZ, 0x3c, !PT ;  /* 0x0000001d18447212 */ /* 0x000fe400078e3cff */
[----:B------:R-:W-:Y:S02]  /*c860*/  LOP3.LUT R7, R10, 0x380, RZ, 0xc0, !PT ;  /* 0x000003800a077812 */ /* 0x000fe400078ec0ff */
[----:B------:R-:W-:Y:S02]  /*c870*/  LOP3.LUT R48, R4, R9, RZ, 0x3c, !PT ;  /* 0x0000000904307212 */ /* 0x000fe400078e3cff */
[----:B------:R-:W-:Y:S02]  /*c880*/  IADD3 R9, P3, R40, 0xe000, RZ ;  /* 0x0000e00028097810 */ /* 0x000fe40007f7e0ff */
[----:B------:R-:W-:-:S02]  /*c890*/  MOV R114, R46 ;  /* 0x0000002e00727202 */ /* 0x000fc40000000f00 */
[----:B------:R-:W-:Y:S01]  /*c8a0*/  LOP3.LUT R20, R20, R21, RZ, 0x3c, !PT ;  /* 0x0000001514147212 */ /* 0x000fe200078e3cff */
[----:B------:R-:W-:Y:S01]  /*c8b0*/  IMAD.X R21, RZ, RZ, R41, P2 ;  /* 0x000000ffff157224 */ /* 0x000fe200010e0629 */
[----:B------:R-:W-:Y:S02]  /*c8c0*/  SHF.R.U64 R7, R7, 0x3, RZ ;  /* 0x0000000307077819 */ /* 0x000fe400000012ff */
[----:B------:R-:W-:Y:S02]  /*c8d0*/  MOV R68, R68 ;  /* 0x0000004400447202 */ /* 0x000fe40000000f00 */
[----:B------:R-:W-:Y:S02]  /*c8e0*/  LOP3.LUT R8, R9, 0x380, RZ, 0xc0, !PT ;  /* 0x0000038009087812 */ /* 0x000fe400078ec0ff */
[----:B------:R-:W-:Y:S02]  /*c8f0*/  IADD3 R103, P2, R40, 0xf000, RZ ;  /* 0x0000f00028677810 */ /* 0x000fe40007f5e0ff */
[----:B------:R-:W-:-:S02]  /*c900*/  MOV R69, R66 ;  /* 0x0000004200457202 */ /* 0x000fc40000000f00 */
[----:B------:R-:W-:Y:S02]  /*c910*/  MOV R66, R54 ;  /* 0x0000003600427202 */ /* 0x000fe40000000f00 */
[----:B------:R-:W-:Y:S02]  /*c920*/  SEL R161, R51, R50, P0 ;  /* 0x0000003233a17207 */ /* 0x000fe40000000000 */
[----:B------:R-:W-:Y:S01]  /*c930*/  SEL R101, R50, R51, P0 ;  /* 0x0000003332657207 */ /* 0x000fe20000000000 */
[----:B------:R-:W-:Y:S01]  /*c940*/  IMAD.X R51, RZ, RZ, R73, P5 ;  /* 0x000000ffff337224 */ /* 0x000fe200028e0649 */
[----:B------:R-:W-:Y:S02]  /*c950*/  LOP3.LUT R50, R7, R10, RZ, 0x3c, !PT ;  /* 0x0000000a07327212 */ /* 0x000fe400078e3cff */
[----:B------:R-:W-:Y:S02]  /*c960*/  SHF.R.U64 R8, R8, 0x3, RZ ;  /* 0x0000000308087819 */ /* 0x000fe400000012ff */
[----:B------:R-:W-:-:S02]  /*c970*/  LOP3.LUT R10, R103, 0x380, RZ, 0xc0, !PT ;  /* 0x00000380670a7812 */ /* 0x000fc400078ec0ff */
[----:B------:R-:W-:Y:S02]  /*c980*/  LOP3.LUT R4, R11, 0x380, RZ, 0xc0, !PT ;  /* 0x000003800b047812 */ /* 0x000fe400078ec0ff */
[----:B------:R-:W-:Y:S01]  /*c990*/  LOP3.LUT R8, R8, R9, RZ, 0x3c, !PT ;  /* 0x0000000908087212 */ /* 0x000fe200078e3cff */
[----:B------:R-:W-:Y:S01]  /*c9a0*/  IMAD.X R9, RZ, RZ, R41, P3 ;  /* 0x000000ffff097224 */ /* 0x000fe200018e0629 */
[----:B------:R-:W-:Y:S02]  /*c9b0*/  SHF.R.U64 R10, R10, 0x3, RZ ;  /* 0x000000030a0a7819 */ /* 0x000fe400000012ff */
[----:B--2---:R-:W-:Y:S01]  /*c9c0*/  LOP3.LUT R53, R74, 0x2, RZ, 0x3c, !PT ;  /* 0x000000024a357812 */ /* 0x004fe200078e3cff */
[----:B------:R-:W-:Y:S01]  /*c9d0*/  SHFL.IDX PT, R46, R107, R74, 0x1c1f ;  /* 0x001c1f4a6b2e7589 */ /* 0x000fe200000e0000 */
[----:B0-----:R-:W-:Y:S02]  /*c9e0*/  ISETP.NE.AND P3, PT, R42, 0x1, PT ;  /* 0x000000012a00780c */ /* 0x001fe40003f65270 */
[----:B------:R-:W-:Y:S01]  /*c9f0*/  SHF.R.U64 R4, R4, 0x3, RZ ;  /* 0x0000000304047819 */ /* 0x000fe200000012ff */
[----:B------:R-:W0:Y:S01]  /*ca00*/  SHFL.IDX PT, R75, R75, R53, 0x1c1f ;  /* 0x001c1f354b4b7589 */ /* 0x000e2200000e0000 */
[----:B------:R-:W-:-:S02]  /*ca10*/  LOP3.LUT R10, R10, R103, RZ, 0x3c, !PT ;  /* 0x000000670a0a7212 */ /* 0x000fc400078e3cff */
[----:B------:R-:W-:Y:S01]  /*ca20*/  MOV R103, R72 ;  /* 0x0000004800677202 */ /* 0x000fe20000000f00 */
[----:B------:R-:W-:Y:S01]  /*ca30*/  SHFL.IDX PT, R54, R115, R74, 0x1c1f ;  /* 0x001c1f4a73367589 */ /* 0x000fe200000e0000 */
[----:B------:R-:W-:Y:S02]  /*ca40*/  MOV R72, R70 ;  /* 0x0000004600487202 */ /* 0x000fe40000000f00 */
[----:B------:R-:W-:Y:S01]  /*ca50*/  SEL R137, R128, R49, P0 ;  /* 0x0000003180897207 */ /* 0x000fe20000000000 */
[----:B------:R-:W1:Y:S01]  /*ca60*/  SHFL.IDX PT, R77, R77, R53, 0x1c1f ;  /* 0x001c1f354d4d7589 */ /* 0x000e6200000e0000 */
[----:B------:R-:W-:Y:S01]  /*ca70*/  SEL R88, R49, R128, P0 ;  /* 0x0000008031587207 */ /* 0x000fe20000000000 */
[----:B------:R-:W-:Y:S01]  /*ca80*/  IMAD.X R49, RZ, RZ, R73, P6 ;  /* 0x000000ffff317224 */ /* 0x000fe200030e0649 */
[----:B------:R-:W-:Y:S01]  /*ca90*/  MOV R70, R64 ;  /* 0x0000004000467202 */ /* 0x000fe20000000f00 */
[----:B------:R-:W-:Y:S01]  /*caa0*/  SHFL.IDX PT, R143, R143, R74, 0x1c1f ;  /* 0x001c1f4a8f8f7589 */ /* 0x000fe200000e0000 */
[----:B------:R-:W-:Y:S01]  /*cab0*/  LOP3.LUT R44, R4, R11, RZ, 0x3c, !PT ;  /* 0x0000000b042c7212 */ /* 0x000fe200078e3cff */
[----:B------:R-:W-:Y:S01]  /*cac0*/  IMAD.X R11, RZ, RZ, R41, P2 ;  /* 0x000000ffff0b7224 */ /* 0x000fe200010e0629 */
[----:B------:R-:W-:Y:S01]  /*cad0*/  MOV R65, R56 ;  /* 0x0000003800417202 */ /* 0x000fe20000000f00 */
[----:B------:R-:W-:Y:S01]  /*cae0*/  SHFL.IDX PT, R147, R147, R74, 0x1c1f ;  /* 0x001c1f4a93937589 */ /* 0x000fe200000e0000 */
[----:B------:R-:W-:-:S02]  /*caf0*/  SEL R111, R32, R33, P0 ;  /* 0x00000021206f7207 */ /* 0x000fc40000000000 */
[----:B------:R-:W-:Y:S01]  /*cb00*/  SEL R76, R33, R32, P0 ;  /* 0x00000020214c7207 */ /* 0x000fe20000000000 */
[----:B------:R-:W2:Y:S01]  /*cb10*/  SHFL.IDX PT, R96, R96, R53, 0x1c1f ;  /* 0x001c1f3560607589 */ /* 0x000ea200000e0000 */
[----:B------:R-:W-:Y:S02]  /*cb20*/  SEL R139, R136, R89, P0 ;  /* 0x00000059888b7207 */ /* 0x000fe40000000000 */
[----:B------:R-:W-:Y:S01]  /*cb30*/  SEL R89, R89, R136, P0 ;  /* 0x0000008859597207 */ /* 0x000fe20000000000 */
[----:B------:R-:W3:Y:S01]  /*cb40*/  SHFL.IDX PT, R56, R91, R53, 0x1c1f ;  /* 0x001c1f355b387589 */ /* 0x000ee200000e0000 */
[----:B------:R-:W-:Y:S02]  /*cb50*/  MOV R134, R44 ;  /* 0x0000002c00867202 */ /* 0x000fe40000000f00 */
[----:B------:R-:W-:Y:S01]  /*cb60*/  MOV R136, R48 ;  /* 0x0000003000887202 */ /* 0x000fe20000000f00 */
[----:B------:R-:W-:Y:S01]  /*cb70*/  SHFL.IDX PT, R117, R117, R74, 0x1c1f ;  /* 0x001c1f4a75757589 */ /* 0x000fe200000e0000 */
[----:B------:R-:W-:-:S02]  /*cb80*/  MOV R110, R50 ;  /* 0x00000032006e7202 */ /* 0x000fc40000000f00 */
[----:B0-----:R-:W-:Y:S01]  /*cb90*/  SEL R44, R46, R75, P0 ;  /* 0x0000004b2e2c7207 */ /* 0x001fe20000000000 */
[----:B------:R-:W0:Y:S01]  /*cba0*/  SHFL.IDX PT, R78, R78, R53, 0x1c1f ;  /* 0x001c1f354e4e7589 */ /* 0x000e2200000e0000 */
[----:B------:R-:W-:Y:S02]  /*cbb0*/  SEL R46, R75, R46, P0 ;  /* 0x0000002e4b2e7207 */ /* 0x000fe40000000000 */
[----:B------:R-:W4:Y:S01]  /*cbc0*/  @P3 LDC R75, c[0x0][0xbec] ;  /* 0x0002fb00ff4b3b82 */ /* 0x000f220000000800 */
[----:B------:R-:W-:Y:S01]  /*cbd0*/  SHFL.IDX PT, R50, R111, R74, 0x1c1f ;  /* 0x001c1f4a6f327589 */ /* 0x000fe200000e0000 */
[----:B------:R-:W-:Y:S02]  /*cbe0*/  MOV R64, R60 ;  /* 0x0000003c00407202 */ /* 0x000fe40000000f00 */
[----:B------:R-:W-:Y:S01]  /*cbf0*/  SEL R167, R39, R38, P0 ;  /* 0x0000002627a77207 */ /* 0x000fe20000000000 */
[----:B------:R-:W0:Y:S01]  /*cc00*/  SHFL.IDX PT, R49, R76, R53, 0x1c1f ;  /* 0x001c1f354c317589 */ /* 0x000e2200000e0000 */
[----:B------:R-:W-:-:S02]  /*cc10*/  SEL R171, R31, R30, P0 ;  /* 0x0000001e1fab7207 */ /* 0x000fc40000000000 */
[----:B------:R-:W-:Y:S01]  /*cc20*/  MOV R71, R62 ;  /* 0x0000003e00477202 */ /* 0x000fe20000000f00 */
[----:B------:R-:W-:Y:S01]  /*cc30*/  SHFL.IDX PT, R145, R145, R74, 0x1c1f ;  /* 0x001c1f4a91917589 */ /* 0x000fe200000e0000 */
[----:B-1----:R-:W-:Y:S02]  /*cc40*/  SEL R52, R54, R77, P0 ;  /* 0x0000004d36347207 */ /* 0x002fe40000000000 */
[----:B------:R-:W-:Y:S01]  /*cc50*/  SEL R54, R77, R54, P0 ;  /* 0x000000364d367207 */ /* 0x000fe20000000000 */
[----:B------:R-:W1:Y:S01]  /*cc60*/  SHFL.IDX PT, R92, R92, R53, 0x1c1f ;  /* 0x001c1f355c5c7589 */ /* 0x000e6200000e0000 */
[----:B------:R-:W-:Y:S01]  /*cc70*/  SEL R108, R38, R39, P0 ;  /* 0x00000027266c7207 */ /* 0x000fe20000000000 */
[----:B------:R-:W4:Y:S01]  /*cc80*/  @P3 LDC R77, c[0x0][0xbf0] ;  /* 0x0002fc00ff4d3b82 */ /* 0x000f220000000800 */
[----:B------:R-:W-:Y:S01]  /*cc90*/  IADD3 R39, P4, R40, 0x1000, RZ ;  /* 0x0000100028277810 */ /* 0x000fe20007f9e0ff */
[----:B------:R-:W-:Y:S01]  /*cca0*/  SHFL.IDX PT, R149, R149, R74, 0x1c1f ;  /* 0x001c1f4a95957589 */ /* 0x000fe200000e0000 */
[----:B------:R-:W-:-:S02]  /*ccb0*/  SEL R112, R30, R31, P0 ;  /* 0x0000001f1e707207 */ /* 0x000fc40000000000 */
[----:B------:R-:W-:Y:S01]  /*ccc0*/  LOP3.LUT R38, R39, 0x380, RZ, 0xc0, !PT ;  /* 0x0000038027267812 */ /* 0x000fe200078ec0ff */
[----:B------:R-:W1:Y:S01]  /*ccd0*/  SHFL.IDX PT, R60, R93, R53, 0x1c1f ;  /* 0x001c1f355d3c7589 */ /* 0x000e6200000e0000 */
[----:B------:R-:W-:Y:S02]  /*cce0*/  IADD3 R31, P1, R40, 0x4000, RZ ;  /* 0x00004000281f7810 */ /* 0x000fe40007f3e0ff */
[----:B------:R-:W-:Y:S01]  /*ccf0*/  SHF.R.U64 R38, R38, 0x3, RZ ;  /* 0x0000000326267819 */ /* 0x000fe200000012ff */
[----:B------:R-:W-:Y:S01]  /*cd00*/  SHFL.IDX PT, R119, R119, R74, 0x1c1f ;  /* 0x001c1f4a77777589 */ /* 0x000fe200000e0000 */
[----:B------:R-:W-:Y:S02]  /*cd10*/  LOP3.LUT R30, R31, 0x380, RZ, 0xc0, !PT ;  /* 0x000003801f1e7812 */ /* 0x000fe400078ec0ff */
[----:B------:R-:W-:Y:S01]  /*cd20*/  LOP3.LUT R38, R38, R39, RZ, 0x3c, !PT ;  /* 0x0000002726267212 */ /* 0x000fe200078e3cff */
[----:B------:R-:W1:Y:S01]  /*cd30*/  SHFL.IDX PT, R62, R79, R53, 0x1c1f ;  /* 0x001c1f354f3e7589 */ /* 0x000e6200000e0000 */
[----:B------:R-:W-:Y:S01]  /*cd40*/  MOV R138, R58 ;  /* 0x0000003a008a7202 */ /* 0x000fe20000000f00 */
[----:B------:R-:W-:Y:S01]  /*cd50*/  IMAD.X R39, RZ, RZ, R41, P4 ;  /* 0x000000ffff277224 */ /* 0x000fe200020e0629 */
[----:B--2---:R-:W-:Y:S01]  /*cd60*/  SEL R45, R143, R96, P0 ;  /* 0x000000608f2d7207 */ /* 0x004fe20000000000 */
[----:B------:R-:W-:Y:S01]  /*cd70*/  SHFL.IDX PT, R151, R151, R74, 0x1c1f ;  /* 0x001c1f4a97977589 */ /* 0x000fe200000e0000 */
[----:B------:R-:W-:-:S02]  /*cd80*/  SEL R47, R96, R143, P0 ;  /* 0x0000008f602f7207 */ /* 0x000fc40000000000 */
[----:B---3--:R-:W-:Y:S01]  /*cd90*/  SEL R55, R56, R147, P0 ;  /* 0x0000009338377207 */ /* 0x008fe20000000000 */
[----:B------:R-:W-:Y:S01]  /*cda0*/  BAR.SYNC.DEFER_BLOCKING 0x1, 0x100 ;  /* 0x0044000000007b1d */ /* 0x000fe20000010000 */
[----:B0-----:R-:W-:Y:S02]  /*cdb0*/  SEL R58, R78, R117, P0 ;  /* 0x000000754e3a7207 */ /* 0x001fe40000000000 */
[----:B------:R-:W-:Y:S02]  /*cdc0*/  IADD3 R27, P4, R40, 0x7000, RZ ;  /* 0x00007000281b7810 */ /* 0x000fe40007f9e0ff */
[----:B------:R-:W-:Y:S02]  /*cdd0*/  SHF.R.U64 R30, R30, 0x3, RZ ;  /* 0x000000031e1e7819 */ /* 0x000fe400000012ff */
[----:B------:R-:W-:Y:S01]  /*cde0*/  SEL R48, R50, R49, P0 ;  /* 0x0000003132307207 */ /* 0x000fe20000000000 */
[----:B------:R-:W0:Y:S01]  /*cdf0*/  SHFL.IDX PT, R94, R94, R53, 0x1c1f ;  /* 0x001c1f355e5e7589 */ /* 0x000e2200000e0000 */
[----:B------:R-:W-:-:S02]  /*ce00*/  LOP3.LUT R26, R27, 0x380, RZ, 0xc0, !PT ;  /* 0x000003801b1a7812 */ /* 0x000fc400078ec0ff */
[----:B------:R-:W-:Y:S01]  /*ce10*/  SEL R50, R49, R50, P0 ;  /* 0x0000003231327207 */ /* 0x000fe20000000000 */
[----:B------:R-:W-:Y:S01]  /*ce20*/  SHFL.IDX PT, R121, R121, R74, 0x1c1f ;  /* 0x001c1f4a79797589 */ /* 0x000fe200000e0000 */
[----:B------:R-:W-:Y:S01]  /*ce30*/  LOP3.LUT R30, R30, R31, RZ, 0x3c, !PT ;  /* 0x0000001f1e1e7212 */ /* 0x000fe200078e3cff */
[----:B------:R-:W-:Y:S01]  /*ce40*/  IMAD.X R31, RZ, RZ, R41, P1 ;  /* 0x000000ffff1f7224 */ /* 0x000fe200008e0629 */
[----:B-1----:R-:W-:Y:S01]  /*ce50*/  SEL R49, R145, R92, P0 ;  /* 0x0000005c91317207 */ /* 0x002fe20000000000 */
[----:B------:R-:W-:Y:S01]  /*ce60*/  SHFL.IDX PT, R123, R123, R74, 0x1c1f ;  /* 0x001c1f4a7b7b7589 */ /* 0x000fe200000e0000 */
[----:B------:R-:W-:Y:S02]  /*ce70*/  SEL R51, R92, R145, P0 ;  /* 0x000000915c337207 */ /* 0x000fe40000000000 */
[----:B------:R-:W-:Y:S01]  /*ce80*/  SEL R57, R149, R60, P0 ;  /* 0x0000003c95397207 */ /* 0x000fe20000000000 */
[----:B------:R-:W-:Y:S01]  /*ce90*/  SHFL.IDX PT, R125, R125, R74, 0x1c1f ;  /* 0x001c1f4a7d7d7589 */ /* 0x000fe200000e0000 */
[----:B------:R-:W-:-:S02]  /*cea0*/  SEL R59, R60, R149, P0 ;  /* 0x000000953c3b7207 */ /* 0x000fc40000000000 */
[----:B------:R-:W-:Y:S01]  /*ceb0*/  IADD3 R25, P1, R40, 0xa000, RZ ;  /* 0x0000a00028197810 */ /* 0x000fe20007f3e0ff */
[----:B------:R-:W-:Y:S01]  /*cec0*/  SHFL.IDX PT, R127, R127, R74, 0x1c1f ;  /* 0x001c1f4a7f7f7589 */ /* 0x000fe200000e0000 */
[----:B------:R-:W-:Y:S02]  /*ced0*/  SEL R60, R119, R62, P0 ;  /* 0x0000003e773c7207 */ /* 0x000fe40000000000 */
[----:B------:R-:W-:Y:S01]  /*cee0*/  SHF.R.U64 R26, R26, 0x3, RZ ;  /* 0x000000031a1a7819 */ /* 0x000fe200000012ff */
[----:B------:R-:W-:Y:S01]  /*cef0*/  SHFL.IDX PT, R129, R129, R74, 0x1c1f ;  /* 0x001c1f4a81817589 */ /* 0x000fe200000e0000 */
[----:B------:R-:W-:Y:S02]  /*cf00*/  SEL R62, R62, R119, P0 ;  /* 0x000000773e3e7207 */ /* 0x000fe40000000000 */
[----:B------:R-:W-:Y:S01]  /*cf10*/  LOP3.LUT R24, R25, 0x380, RZ, 0xc0, !PT ;  /* 0x0000038019187812 */ /* 0x000fe200078ec0ff */
[----:B------:R-:W-:Y:S01]  /*cf20*/  SHFL.IDX PT, R116, R131, R74, 0x1c1f ;  /* 0x001c1f4a83747589 */ /* 0x000fe200000e0000 */
[----:B0-----:R-:W-:-:S02]  /*cf30*/  SEL R61, R151, R94, P0 ;  /* 0x0000005e973d7207 */ /* 0x001fc40000000000 */
[----:B------:R-:W-:Y:S01]  /*cf40*/  SEL R63, R94, R151, P0 ;  /* 0x000000975e3f7207 */ /* 0x000fe20000000000 */
[----:B------:R-:W-:Y:S01]  /*cf50*/  SHFL.IDX PT, R106, R133, R74, 0x1c1f ;  /* 0x001c1f4a856a7589 */ /* 0x000fe200000e0000 */
[----:B------:R-:W-:Y:S01]  /*cf60*/  LOP3.LUT R26, R26, R27, RZ, 0x3c, !PT ;  /* 0x0000001b1a1a7212 */ /* 0x000fe200078e3cff */
[--C-:B------:R-:W-:Y:S01]  /*cf70*/  IMAD.X R27, RZ, RZ, R41.reuse, P4 ;  /* 0x000000ffff1b7224 */ /* 0x100fe200020e0629 */
[----:B------:R-:W-:Y:S01]  /*cf80*/  IADD3 R7, P4, R40, 0xd000, RZ ;  /* 0x0000d00028077810 */ /* 0x000fe20007f9e0ff */
[----:B------:R-:W-:Y:S01]  /*cf90*/  SHFL.IDX PT, R67, R135, R74, 0x1c1f ;  /* 0x001c1f4a87437589 */ /* 0x000fe200000e0000 */
[----:B------:R-:W-:Y:S02]  /*cfa0*/  SHF.R.U64 R24, R24, 0x3, RZ ;  /* 0x0000000318187819 */ /* 0x000fe400000012ff */
[----:B------:R-:W-:Y:S01]  /*cfb0*/  LOP3.LUT R6, R7, 0x380, RZ, 0xc0, !PT ;  /* 0x0000038007067812 */ /* 0x000fe200078ec0ff */
[----:B------:R-:W-:Y:S01]  /*cfc0*/  SHFL.IDX PT, R100, R137, R74, 0x1c1f ;  /* 0x001c1f4a89647589 */ /* 0x000fe200000e0000 */
[----:B------:R-:W-:Y:S01]  /*cfd0*/  LOP3.LUT R24, R24, R25, RZ, 0x3c, !PT ;  /* 0x0000001918187212 */ /* 0x000fe200078e3cff */
[----:B------:R-:W-:Y:S01]  /*cfe0*/  IMAD.X R25, RZ, RZ, R41, P1 ;  /* 0x000000ffff197224 */ /* 0x000fe200008e0629 */
[C---:B------:R-:W-:Y:S01]  /*cff0*/  IADD3 R33, P6, R40.reuse, 0x5000, RZ ;  /* 0x0000500028217810 */ /* 0x040fe20007fde0ff */
[----:B------:R-:W-:Y:S01]  /*d000*/  SHFL.IDX PT, R73, R139, R74, 0x1c1f ;  /* 0x001c1f4a8b497589 */ /* 0x000fe200000e0000 */
[----:B------:R-:W-:-:S02]  /*d010*/  IADD3 R29, P5, R40, 0x6000, RZ ;  /* 0x00006000281d7810 */ /* 0x000fc40007fbe0ff */
[----:B------:R-:W-:Y:S01]  /*d020*/  SHF.R.U64 R6, R6, 0x3, RZ ;  /* 0x0000000306067819 */ /* 0x000fe200000012ff */
[----:B------:R-:W-:Y:S01]  /*d030*/  SHFL.IDX PT, R43, R141, R74, 0x1c1f ;  /* 0x001c1f4a8d2b7589 */ /* 0x000fe200000e0000 */
[----:B------:R-:W-:Y:S02]  /*d040*/  LOP3.LUT R32, R33, 0x380, RZ, 0xc0, !PT ;  /* 0x0000038021207812 */ /* 0x000fe400078ec0ff */
[----:B------:R-:W-:Y:S01]  /*d050*/  LOP3.LUT R28, R29, 0x380, RZ, 0xc0, !PT ;  /* 0x000003801d1c7812 */ /* 0x000fe200078ec0ff */
[----:B------:R-:W-:Y:S01]  /*d060*/  SHFL.IDX PT, R153, R153, R74, 0x1c1f ;  /* 0x001c1f4a99997589 */ /* 0x000fe200000e0000 */
[----:B------:R-:W-:Y:S02]  /*d070*/  LOP3.LUT R6, R6, R7, RZ, 0x3c, !PT ;  /* 0x0000000706067212 */ /* 0x000fe400078e3cff */
[----:B------:R-:W-:Y:S01]  /*d080*/  LOP3.LUT R7, R40, 0x380, RZ, 0xc0, !PT ;  /* 0x0000038028077812 */ /* 0x000fe200078ec0ff */
[----:B------:R-:W-:Y:S01]  /*d090*/  SHFL.IDX PT, R155, R155, R74, 0x1c1f ;  /* 0x001c1f4a9b9b7589 */ /* 0x000fe200000e0000 */
[----:B------:R-:W-:-:S02]  /*d0a0*/  SHF.R.U64 R32, R32, 0x3, RZ ;  /* 0x0000000320207819 */ /* 0x000fc400000012ff */
[----:B------:R-:W-:Y:S01]  /*d0b0*/  SHF.R.U64 R28, R28, 0x3, RZ ;  /* 0x000000031c1c7819 */ /* 0x000fe200000012ff */
[----:B------:R-:W-:Y:S01]  /*d0c0*/  SHFL.IDX PT, R157, R157, R74, 0x1c1f ;  /* 0x001c1f4a9d9d7589 */ /* 0x000fe200000e0000 */
[----:B------:R-:W-:Y:S02]  /*d0d0*/  SHF.R.U64 R7, R7, 0x3, RZ ;  /* 0x0000000307077819 */ /* 0x000fe400000012ff */
[----:B------:R-:W-:Y:S01]  /*d0e0*/  LOP3.LUT R32, R32, R33, RZ, 0x3c, !PT ;  /* 0x0000002120207212 */ /* 0x000fe200078e3cff */
[----:B------:R-:W-:Y:S01]  /*d0f0*/  SHFL.IDX PT, R159, R159, R74, 0x1c1f ;  /* 0x001c1f4a9f9f7589 */ /* 0x000fe200000e0000 */
[----:B------:R-:W-:Y:S01]  /*d100*/  LOP3.LUT R28, R28, R29, RZ, 0x3c, !PT ;  /* 0x0000001d1c1c7212 */ /* 0x000fe200078e3cff */
[--C-:B------:R-:W-:Y:S01]  /*d110*/  IMAD.X R33, RZ, RZ, R41.reuse, P6 ;  /* 0x000000ffff217224 */ /* 0x100fe200030e0629 */
[C---:B------:R-:W-:Y:S01]  /*d120*/  IADD3 R13, P6, R40.reuse, 0xb000, RZ ;  /* 0x0000b000280d7810 */ /* 0x040fe20007fde0ff */
[----:B------:R-:W-:Y:S01]  /*d130*/  SHFL.IDX PT, R161, R161, R74, 0x1c1f ;  /* 0x001c1f4aa1a17589 */ /* 0x000fe200000e0000 */
[----:B------:R-:W-:Y:S01]  /*d140*/  IMAD.X R29, RZ, RZ, R41, P5 ;  /* 0x000000ffff1d7224 */ /* 0x000fe200028e0629 */
[----:B------:R-:W-:-:S02]  /*d150*/  IADD3 R5, P5, R40, 0xc000, RZ ;  /* 0x0000c00028057810 */ /* 0x000fc40007fbe0ff */
[----:B------:R-:W-:Y:S01]  /*d160*/  SHFL.IDX PT, R163, R163, R74, 0x1c1f ;  /* 0x001c1f4aa3a37589 */ /* 0x000fe200000e0000 */
[----:B------:R-:W-:Y:S01]  /*d170*/  LOP3.LUT R40, R7, R40, RZ, 0x3c, !PT ;  /* 0x0000002807287212 */ /* 0x000fe200078e3cff */
[--C-:B------:R-:W-:Y:S01]  /*d180*/  IMAD.X R7, RZ, RZ, R41.reuse, P4 ;  /* 0x000000ffff077224 */ /* 0x100fe200020e0629 */
[----:B------:R-:W-:Y:S01]  /*d190*/  LOP3.LUT R4, R5, 0x380, RZ, 0xc0, !PT ;  /* 0x0000038005047812 */ /* 0x000fe200078ec0ff */
[----:B------:R-:W-:Y:S01]  /*d1a0*/  SHFL.IDX PT, R165, R165, R74, 0x1c1f ;  /* 0x001c1f4aa5a57589 */ /* 0x000fe200000e0000 */
[----:B------:R-:W-:Y:S02]  /*d1b0*/  LOP3.LUT R12, R13, 0x380, RZ, 0xc0, !PT ;  /* 0x000003800d0c7812 */ /* 0x000fe400078ec0ff */
[----:B------:R-:W-:Y:S01]  /*d1c0*/  SHF.R.U64 R4, R4, 0x3, RZ ;  /* 0x0000000304047819 */ /* 0x000fe200000012ff */
[----:B------:R-:W-:Y:S01]  /*d1d0*/  SHFL.IDX PT, R115, R167, R74, 0x1c1f ;  /* 0x001c1f4aa7737589 */ /* 0x000fe200000e0000 */
[----:B------:R-:W-:Y:S02]  /*d1e0*/  SHF.R.U64 R12, R12, 0x3, RZ ;  /* 0x000000030c0c7819 */ /* 0x000fe400000012ff */
[----:B------:R-:W-:Y:S01]  /*d1f0*/  LOP3.LUT R4, R4, R5, RZ, 0x3c, !PT ;  /* 0x0000000504047212 */ /* 0x000fe200078e3cff */
[----:B------:R-:W-:Y:S01]  /*d200*/  SHFL.IDX PT, R111, R169, R74, 0x1c1f ;  /* 0x001c1f4aa96f7589 */ /* 0x000fe200000e0000 */
[--C-:B------:R-:W-:Y:S01]  /*d210*/  IMAD.X R5, RZ, RZ, R41.reuse, P5 ;  /* 0x000000ffff057224 */ /* 0x100fe200028e0629 */
[----:B------:R-:W-:Y:S01]  /*d220*/  LOP3.LUT R12, R12, R13, RZ, 0x3c, !PT ;  /* 0x0000000d0c0c7212 */ /* 0x000fe200078e3cff */
[----:B------:R-:W-:Y:S01]  /*d230*/  IMAD.X R13, RZ, RZ, R41, P6 ;  /* 0x000000ffff0d7224 */ /* 0x000fe200030e0629 */
        /* <DEDUP_REMOVED lines=22> */
[----:B------:R-:W1:Y:S04]  /*d3a0*/  SHFL.IDX PT, R112, R112, R53, 0x1c1f ;  /* 0x001c1f3570707589 */ /* 0x000e6800000e0000 */
[----:B------:R2:W3:Y:S04]  /*d3b0*/  SHFL.IDX PT, R130, R113, R53, 0x1c1f ;  /* 0x001c1f3571827589 */ /* 0x0004e800000e0000 */
[----:B------:R4:W-:Y:S04]  /*d3c0*/  STSM.16.M88.4 [R103], R44 ;  /* 0x0000002c67007844 */ /* 0x0009e80000000200 */
[----:B------:R1:W-:Y:S01]  /*d3d0*/  STSM.16.M88.4 [R138], R48 ;  /* 0x000000308a007844 */ /* 0x0003e20000000200 */
[----:B--2---:R-:W-:-:S02]  /*d3e0*/  SEL R53, R147, R56, P0 ;  /* 0x0000003893357207 */ /* 0x004fc40000000000 */
[----:B------:R-:W-:Y:S01]  /*d3f0*/  SEL R56, R117, R78, P0 ;  /* 0x0000004e75387207 */ /* 0x000fe20000000000 */
[----:B------:R-:W-:Y:S02]  /*d400*/  VIADD R78, R18, UR36 ;  /* 0x00000024124e7c36 */ /* 0x000fe40008000000 */
[----:B------:R2:W-:Y:S01]  /*d410*/  STSM.16.M88.4 [R136], R52 ;  /* 0x0000003488007844 */ /* 0x0005e20000000200 */
[----:B0-----:R-:W-:-:S03]  /*d420*/  SEL R79, R128, R111, P0 ;  /* 0x0000006f804f7207 */ /* 0x001fc60000000000 */
[----:B------:R-:W-:Y:S01]  /*d430*/  STSM.16.M88.4 [R134], R56 ;  /* 0x0000003886007844 */ /* 0x000fe20000000200 */
[----:B----4-:R-:W-:Y:S01]  /*d440*/  @P3 IMAD.HI.U32 R44, R78, R75, RZ ;  /* 0x0000004b4e2c3227 */ /* 0x010fe200078e00ff */
[----:B------:R-:W-:Y:S02]  /*d450*/  SEL R46, R80, R121, P0 ;  /* 0x00000079502e7207 */ /* 0x000fe40000000000 */
[----:B------:R-:W-:Y:S01]  /*d460*/  SEL R45, R153, R74, P0 ;  /* 0x0000004a992d7207 */ /* 0x000fe20000000000 */
[----:B------:R-:W-:Y:S01]  /*d470*/  IMAD.MOV.U32 R75, RZ, RZ, R78 ;  /* 0x000000ffff4b7224 */ /* 0x000fe200078e004e */
[----:B------:R-:W-:Y:S01]  /*d480*/  @P3 SHF.R.U32.HI R75, RZ, R77, R44 ;  /* 0x0000004dff4b3219 */ /* 0x000fe2000001162c */
[----:B------:R0:W-:Y:S01]  /*d490*/  STSM.16.M88.4 [R132], R60 ;  /* 0x0000003c84007844 */ /* 0x0001e20000000200 */
[----:B------:R-:W-:Y:S02]  /*d4a0*/  SEL R44, R121, R80, P0 ;  /* 0x00000050792c7207 */ /* 0x000fe40000000000 */
[----:B------:R-:W-:-:S02]  /*d4b0*/  SEL R47, R74, R153, P0 ;  /* 0x000000994a2f7207 */ /* 0x000fc40000000000 */
[----:B-1----:R-:W-:Y:S02]  /*d4c0*/  SEL R48, R123, R118, P0 ;  /* 0x000000767b307207 */ /* 0x002fe40000000000 */
[----:B------:R-:W-:Y:S01]  /*d4d0*/  SEL R50, R118, R123, P0 ;  /* 0x0000007b76327207 */ /* 0x000fe20000000000 */
[----:B------:R1:W-:Y:S01]  /*d4e0*/  STSM.16.M88.4 [R114], R44 ;  /* 0x0000002c72007844 */ /* 0x0003e20000000200 */
[----:B------:R-:W-:Y:S02]  /*d4f0*/  SEL R49, R155, R124, P0 ;  /* 0x0000007c9b317207 */ /* 0x000fe40000000000 */
[----:B------:R-:W-:Y:S02]  /*d500*/  SEL R51, R124, R155, P0 ;  /* 0x0000009b7c337207 */ /* 0x000fe40000000000 */
[----:B--2---:R-:W-:Y:S02]  /*d510*/  SEL R52, R125, R82, P0 ;  /* 0x000000527d347207 */ /* 0x004fe40000000000 */
[----:B------:R-:W-:Y:S01]  /*d520*/  SEL R54, R82, R125, P0 ;  /* 0x0000007d52367207 */ /* 0x000fe20000000000 */
[----:B0-----:R-:W-:Y:S01]  /*d530*/  IMAD.MOV R61, RZ, RZ, -R75 ;  /* 0x000000ffff3d7224 */ /* 0x001fe200078e0a4b */
[----:B------:R-:W-:Y:S01]  /*d540*/  SEL R53, R157, R98, P0 ;  /* 0x000000629d357207 */ /* 0x000fe20000000000 */
[----:B------:R0:W-:Y:S01]  /*d550*/  STSM.16.M88.4 [R110], R48 ;  /* 0x000000306e007844 */ /* 0x0001e20000000200 */
[----:B------:R-:W-:Y:S01]  /*d560*/  SEL R55, R98, R157, P0 ;  /* 0x0000009d62377207 */ /* 0x000fe20000000000 */
[----:B------:R-:W-:Y:S01]  /*d570*/  IMAD R61, R42, R61, R78 ;  /* 0x0000003d2a3d7224 */ /* 0x000fe200078e024e */
[----:B------:R-:W-:-:S02]  /*d580*/  SEL R56, R127, R120, P0 ;  /* 0x000000787f387207 */ /* 0x000fc40000000000 */
[----:B------:R-:W-:Y:S01]  /*d590*/  SEL R58, R120, R127, P0 ;  /* 0x0000007f783a7207 */ /* 0x000fe20000000000 */
[----:B------:R2:W-:Y:S01]  /*d5a0*/  STSM.16.M88.4 [R105], R52 ;  /* 0x0000003469007844 */ /* 0x0005e20000000200 */
[----:B------:R-:W-:Y:S02]  /*d5b0*/  SEL R57, R159, R86, P0 ;  /* 0x000000569f397207 */ /* 0x000fe40000000000 */
[----:B------:R-:W-:Y:S02]  /*d5c0*/  SEL R59, R86, R159, P0 ;  /* 0x0000009f563b7207 */ /* 0x000fe40000000000 */
[----:B-1----:R-:W-:Y:S02]  /*d5d0*/  SEL R44, R129, R84, P0 ;  /* 0x00000054812c7207 */ /* 0x002fe40000000000 */
[----:B------:R-:W-:Y:S01]  /*d5e0*/  SEL R46, R84, R129, P0 ;  /* 0x00000081542e7207 */ /* 0x000fe20000000000 */
[----:B------:R1:W-:Y:S01]  /*d5f0*/  STSM.16.M88.4 [R66], R56 ;  /* 0x0000003842007844 */ /* 0x0003e20000000200 */
[----:B------:R-:W-:Y:S01]  /*d600*/  SEL R45, R161, R88, P0 ;  /* 0x00000058a12d7207 */ /* 0x000fe20000000000 */
[----:B0-----:R-:W-:Y:S01]  /*d610*/  VIADD R51, R236, UR36 ;  /* 0x00000024ec337c36 */ /* 0x001fe20008000000 */
[----:B------:R-:W-:-:S02]  /*d620*/  SHF.R.S32.HI R49, RZ, 0x1f, R75 ;  /* 0x0000001fff317819 */ /* 0x000fc4000001144b */
[----:B------:R-:W-:Y:S02]  /*d630*/  IADD3 R48, P1, R75, UR6, RZ ;  /* 0x000000064b307c10 */ /* 0x000fe4000ff3e0ff */
[----:B------:R-:W-:Y:S01]  /*d640*/  SHF.R.S32.HI R50, RZ, 0x1f, R61 ;  /* 0x0000001fff327819 */ /* 0x000fe2000001143d */
[----:B--2---:R-:W-:Y:S01]  /*d650*/  IMAD.U32 R52, RZ, RZ, UR5 ;  /* 0x00000005ff347e24 */ /* 0x004fe2000f8e00ff */
[----:B------:R-:W-:Y:S01]  /*d660*/  SEL R47, R88, R161, P0 ;  /* 0x000000a1582f7207 */ /* 0x000fe20000000000 */
[----:B------:R-:W-:Y:S01]  /*d670*/  ULDC UR5, c[0x0][0xa88] ;  /* 0x0002a20000057ab9 */ /* 0x000fe20000000800 */
[----:B------:R-:W-:Y:S01]  /*d680*/  SEL R54, R85, R116, P0 ;  /* 0x0000007455367207 */ /* 0x000fe20000000000 */
[----:B------:R-:W-:Y:S01]  /*d690*/  IMAD R104, R42, UR5, RZ ;  /* 0x000000052a687c24 */ /* 0x000fe2000f8e02ff */
[----:B------:R-:W-:Y:S01]  /*d6a0*/  IADD3.X R49, R49, UR7, R52, P1, !PT ;  /* 0x0000000731317c10 */ /* 0x000fe20008ffe434 */
[----:B------:R-:W-:Y:S01]  /*d6b0*/  ULDC.64 UR6, c[0x0][0xb88] ;  /* 0x0002e20000067ab9 */ /* 0x000fe20000000a00 */
[----:B------:R0:W-:Y:S01]  /*d6c0*/  STSM.16.M88.4 [R65], R44 ;  /* 0x0000002c41007844 */ /* 0x0001e20000000200 */
[----:B------:R-:W-:Y:S01]  /*d6d0*/  IMAD R50, R50, UR6, RZ ;  /* 0x0000000632327c24 */ /* 0x000fe2000f8e02ff */
[----:B------:R-:W-:Y:S01]  /*d6e0*/  SEL R52, R116, R85, P0 ;  /* 0x0000005574347207 */ /* 0x000fe20000000000 */
[----:B------:R-:W-:Y:S01]  /*d6f0*/  IMAD.WIDE.U32 R48, R61, UR6, R48 ;  /* 0x000000063d307c25 */ /* 0x000fe2000f8e0030 */
[----:B------:R-:W-:-:S02]  /*d700*/  SEL R53, R163, R102, P0 ;  /* 0x00000066a3357207 */ /* 0x000fc40000000000 */
[----:B------:R-:W-:Y:S01]  /*d710*/  SEL R55, R102, R163, P0 ;  /* 0x000000a366377207 */ /* 0x000fe20000000000 */
[----:B------:R-:W-:Y:S01]  /*d720*/  IMAD R61, R61, UR7, R50 ;  /* 0x000000073d3d7c24 */ /* 0x000fe2000f8e0232 */
[----:B------:R-:W-:Y:S01]  /*d730*/  ULDC.64 UR6, c[0x0][0xb50] ;  /* 0x0002d40000067ab9 */ /* 0x000fe20000000a00 */
[----:B------:R-:W-:Y:S02]  /*d740*/  LOP3.LUT P1, RZ, R234, 0x3, RZ, 0xc0, !PT ;  /* 0x00000003eaff7812 */ /* 0x000fe4000782c0ff */
[----:B------:R-:W-:Y:S01]  /*d750*/  LEA R50, P4, R48, UR6, 0x2 ;  /* 0x0000000630327c11 */ /* 0x000fe2000f8810ff */
[----:B------:R2:W-:Y:S01]  /*d760*/  STSM.16.M88.4 [R64], R52 ;  /* 0x0000003440007844 */ /* 0x0005e20000000200 */
[----:B------:R-:W-:Y:S02]  /*d770*/  ISETP.GE.OR P2, PT, R51, R104, P1 ;  /* 0x000000683300720c */ /* 0x000fe40000f46670 */
[----:B-1----:R-:W-:Y:S01]  /*d780*/  SEL R66, R76, R67, P0 ;  /* 0x000000434c427207 */ /* 0x002fe20000000000 */
[----:B0-----:R-:W-:Y:S01]  /*d790*/  IMAD.IADD R47, R49, 0x1, R61 ;  /* 0x00000001312f7824 */ /* 0x001fe200078e023d */
[----:B------:R-:W-:Y:S01]  /*d7a0*/  SEL R44, R106, R131, P0 ;  /* 0x000000836a2c7207 */ /* 0x000fe20000000000 */
[----:B------:R-:W-:Y:S01]  /*d7b0*/  VIADD R45, R51, 0x8 ;  /* 0x00000008332d7836 */ /* 0x000fe20000000000 */
[----:B------:R-:W-:Y:S01]  /*d7c0*/  SEL R46, R131, R106, P0 ;  /* 0x0000006a832e7207 */ /* 0x000fe20000000000 */
[----:B------:R-:W-:Y:S01]  /*d7d0*/  SHFL.IDX PT, R74, R50, RZ, 0x1c1f ;  /* 0x001c1fff324a7589 */ /* 0x000fe200000e0000 */
[----:B------:R-:W-:-:S02]  /*d7e0*/  LEA.HI.X R48, R48, UR7, R47, 0x2, P4 ;  /* 0x0000000730307c11 */ /* 0x000fc4000a0f142f */
[----:B------:R-:W-:Y:S01]  /*d7f0*/  ISETP.GE.OR P1, PT, R45, R104, P1 ;  /* 0x000000682d00720c */ /* 0x000fe20000f26670 */
[----:B------:R-:W-:Y:S01]  /*d800*/  SHFL.IDX PT, R88, R50, 0x1, 0x1c1f ;  /* 0x003c1f0032587f89 */ /* 0x000fe200000e0000 */
[----:B------:R-:W-:Y:S02]  /*d810*/  SEL R45, R165, R126, P0 ;  /* 0x0000007ea52d7207 */ /* 0x000fe40000000000 */
[----:B------:R-:W-:Y:S01]  /*d820*/  SEL R47, R126, R165, P0 ;  /* 0x000000a57e2f7207 */ /* 0x000fe20000000000 */
[----:B------:R-:W0:Y:S01]  /*d830*/  SHFL.IDX PT, R75, R48, RZ, 0x1c1f ;  /* 0x001c1fff304b7589 */ /* 0x000e2200000e0000 */
[----:B--2---:R-:W-:Y:S02]  /*d840*/  SEL R64, R67, R76, P0 ;  /* 0x0000004c43407207 */ /* 0x004fe40000000000 */
[----:B------:R-:W-:Y:S01]  /*d850*/  SEL R65, R115, R108, P0 ;  /* 0x0000006c73417207 */ /* 0x000fe20000000000 */
[----:B------:R1:W2:Y:S01]  /*d860*/  SHFL.IDX PT, R89, R48, 0x1, 0x1c1f ;  /* 0x003c1f0030597f89 */ /* 0x0002a200000e0000 */
[----:B------:R-:W-:-:S02]  /*d870*/  SEL R67, R108, R115, P0 ;  /* 0x000000736c437207 */ /* 0x000fc40000000000 */
[----:B------:R-:W-:Y:S01]  /*d880*/  SEL R76, R100, R133, P0 ;  /* 0x00000085644c7207 */ /* 0x000fe20000000000 */
[----:B------:R-:W-:Y:S01]  /*d890*/  STSM.16.M88.4 [R71], R44 ;  /* 0x0000002c47007844 */ /* 0x000fe20000000200 */
[----:B------:R-:W-:Y:S02]  /*d8a0*/  SEL R78, R133, R100, P0 ;  /* 0x00000064854e7207 */ /* 0x000fe40000000000 */
[----:B------:R-:W-:Y:S01]  /*d8b0*/  SEL R77, R111, R128, P0 ;  /* 0x000000806f4d7207 */ /* 0x000fe20000000000 */
[----:B------:R-:W-:Y:S01]  /*d8c0*/  STSM.16.M88.4 [R70], R64 ;  /* 0x0000004046007844 */ /* 0x000fe20000000200 */
[----:B------:R-:W-:Y:S02]  /*d8d0*/  SEL R120, R73, R122, P0 ;  /* 0x0000007a49787207 */ /* 0x000fe40000000000 */
[----:B------:R-:W-:Y:S01]  /*d8e0*/  SEL R122, R122, R73, P0 ;  /* 0x000000497a7a7207 */ /* 0x000fe20000000000 */
[----:B------:R-:W-:Y:S01]  /*d8f0*/  STSM.16.M88.4 [R69], R76 ;  /* 0x0000004c45007844 */ /* 0x000fe20000000200 */
[----:B------:R-:W-:-:S02]  /*d900*/  SEL R121, R107, R112, P0 ;  /* 0x000000706b797207 */ /* 0x000fc40000000000 */
[----:B------:R-:W-:Y:S02]  /*d910*/  SEL R123, R112, R107, P0 ;  /* 0x0000006b707b7207 */ /* 0x000fe40000000000 */
[----:B---3--:R-:W-:Y:S02]  /*d920*/  SEL R49, R173, R130, P0 ;  /* 0x00000082ad317207 */ /* 0x008fe40000000000 */
[----:B------:R-:W-:Y:S01]  /*d930*/  SEL R51, R130, R173, P0 ;  /* 0x000000ad82337207 */ /* 0x000fe20000000000 */
[----:B------:R3:W-:Y:S01]  /*d940*/  STSM.16.M88.4 [R68], R120 ;  /* 0x0000007844007844 */ /* 0x0007e20000000200 */
[----:B-1----:R-:W-:Y:S02]  /*d950*/  SEL R48, R43, R90, P0 ;  /* 0x0000005a2b307207 */ /* 0x002fe40000000000 */
[----:B------:R-:W-:-:S05]  /*d960*/  SEL R50, R90, R43, P0 ;  /* 0x0000002b5a327207 */ /* 0x000fca0000000000 */
[----:B------:R-:W-:Y:S01]  /*d970*/  STSM.16.M88.4 [R72], R48 ;  /* 0x0000003048007844 */ /* 0x000fe20000000200 */
[----:B------:R-:W-:Y:S01]  /*d980*/  BAR.SYNC.DEFER_BLOCKING 0x1, 0x100 ;  /* 0x0044000000007b1d */ /* 0x000fe20000010000 */
[----:B------:R-:W-:-:S05]  /*d990*/  UIMAD UR5, UR10, UR8, URZ ;  /* 0x000000080a0572a4 */ /* 0x000fca000f8e023f */
[----:B0-----:R-:W-:Y:S01]  /*d9a0*/  @!P2 ST.E desc[UR46][R74.64], R2 ;  /* 0x000000024a00a985 */ /* 0x001fe2000c10192e */
[----:B------:R-:W-:Y:S01]  /*d9b0*/  UIMAD.WIDE.U32 UR6, UR37, UR8, URZ ;  /* 0x00000008250672a5 */ /* 0x000fe2000f8e003f */
[----:B------:R-:W-:Y:S02]  /*d9c0*/  ULDC.64 UR10, c[0x0][0xaf0] ;  /* 0x0002bc00000a7ab9 */ /* 0x000fe40000000a00 */
[----:B--2---:R0:W-:Y:S04]  /*d9d0*/  @!P1 ST.E desc[UR46][R88.64], R0 ;  /* 0x0000000058009985 */ /* 0x0041e8000c10192e */
[----:B------:R1:W5:Y:S04]  /*d9e0*/  LD.E.128 R80, desc[UR46][R30.64] ;  /* 0x0000002e1e507980 */ /* 0x000368000c101d00 */
[----:B---3--:R2:W5:Y:S01]  /*d9f0*/  LD.E.128 R68, desc[UR46][R28.64] ;  /* 0x0000002e1c447980 */ /* 0x008562000c101d00 */
[----:B0-----:R-:W-:Y:S01]  /*da00*/  IMAD R0, R232, 0x20, R233 ;  /* 0x00000020e8007824 */ /* 0x001fe200078e02e9 */
[----:B------:R-:W-:Y:S01]  /*da10*/  UIMAD UR5, UR37, UR9, UR5 ;  /* 0x00000009250572a4 */ /* 0x000fe2000f8e0205 */
[----:B-1----:R-:W0:Y:S01]  /*da20*/  @P3 LDC R31, c[0x0][0xbec] ;  /* 0x0002fb00ff1f3b82 */ /* 0x002e220000000800 */
[----:B------:R-:W-:Y:S01]  /*da30*/  UIMAD UR8, UR12, UR10, URZ ;  /* 0x0000000a0c0872a4 */ /* 0x000fe2000f8e023f */
[----:B------:R1:W5:Y:S04]  /*da40*/  LD.E.128 R96, desc[UR46][R6.64] ;  /* 0x0000002e06607980 */ /* 0x000368000c101d00 */
[----:B------:R-:W5:Y:S02]  /*da50*/  LD.E.128 R88, desc[UR46][R8.64] ;  /* 0x0000002e08587980 */ /* 0x000f64000c101d00 */
[----:B--2---:R-:W2:Y:S01]  /*da60*/  @P3 LDC R29, c[0x0][0xbf0] ;  /* 0x0002fc00ff1d3b82 */ /* 0x004ea20000000800 */
[----:B------:R-:W-:Y:S01]  /*da70*/  VIADD R2, R0, UR36 ;  /* 0x0000002400027c36 */ /* 0x000fe20008000000 */
[----:B------:R-:W-:Y:S01]  /*da80*/  UIADD3 UR7, UR7, UR5, URZ ;  /* 0x0000000507077290 */ /* 0x000fe2000fffe03f */
[----:B------:R3:W5:Y:S02]  /*da90*/  LD.E.128 R100, desc[UR46][R4.64] ;  /* 0x0000002e04647980 */ /* 0x000764000c101d00 */
[----:B-1----:R-:W-:Y:S01]  /*daa0*/  IMAD.MOV.U32 R7, RZ, RZ, R2 ;  /* 0x000000ffff077224 */ /* 0x002fe200078e0002 */
[----:B------:R-:W-:Y:S01]  /*dab0*/  UIMAD UR5, UR42, UR11, UR8 ;  /* 0x0000000b2a0572a4 */ /* 0x000fe2000f8e0208 */
[----:B------:R-:W5:Y:S01]  /*dac0*/  LD.E.128 R56, desc[UR46][R38.64] ;  /* 0x0000002e26387980 */ /* 0x000f62000c101d00 */
[----:B------:R-:W-:Y:S01]  /*dad0*/  UIMAD.WIDE.U32 UR6, UR42, UR10, UR6 ;  /* 0x0000000a2a0672a5 */ /* 0x000fe2000f8e0006 */
[----:B------:R-:W-:-:S02]  /*dae0*/  ULDC.64 UR8, c[0x0][0xae0] ;  /* 0x0002b80000087ab9 */ /* 0x000fc40000000a00 */
[----:B------:R-:W5:Y:S04]  /*daf0*/  LD.E.128 R60, desc[UR46][R36.64] ;  /* 0x0000002e243c7980 */ /* 0x000f68000c101d00 */
[----:B------:R-:W5:Y:S01]  /*db00*/  LD.E.128 R52, desc[UR46][R40.64] ;  /* 0x0000002e28347980 */ /* 0x000f62000c101d00 */
[----:B0-----:R-:W-:Y:S01]  /*db10*/  @P3 IMAD.HI.U32 R0, R2, R31, RZ ;  /* 0x0000001f02003227 */ /* 0x001fe200078e00ff */
[----:B------:R-:W-:Y:S02]  /*db20*/  UIADD3 UR5, UR7, UR5, URZ ;  /* 0x0000000507057290 */ /* 0x000fe4000fffe03f */
[----:B------:R-:W5:Y:S01]  /*db30*/  LD.E.128 R44, desc[UR46][R34.64] ;  /* 0x0000002e222c7980 */ /* 0x000f62000c101d00 */
[----:B---3--:R-:W-:Y:S02]  /*db40*/  IMAD.U32 R5, RZ, RZ, UR7 ;  /* 0x00000007ff057e24 */ /* 0x008fe4000f8e00ff */
[----:B------:R-:W-:Y:S01]  /*db50*/  IMAD.U32 R4, RZ, RZ, UR6 ;  /* 0x00000006ff047e24 */ /* 0x000fe2000f8e00ff */
[----:B------:R-:W5:Y:S01]  /*db60*/  LD.E.128 R64, desc[UR46][R32.64] ;  /* 0x0000002e20407980 */ /* 0x000f62000c101d00 */
[----:B--2---:R-:W-:Y:S01]  /*db70*/  @P3 SHF.R.U32.HI R7, RZ, R29, R0 ;  /* 0x0000001dff073219 */ /* 0x004fe20000011600 */
[----:B------:R-:W-:Y:S01]  /*db80*/  IMAD.U32 R5, RZ, RZ, UR5 ;  /* 0x00000005ff057e24 */ /* 0x000fe2000f8e00ff */
[----:B------:R-:W-:Y:S01]  /*db90*/  ULDC.64 UR6, c[0x0][0xad8] ;  /* 0x0002b60000067ab9 */ /* 0x000fe20000000a00 */
[----:B------:R-:W5:Y:S01]  /*dba0*/  LD.E.128 R48, desc[UR46][R26.64] ;  /* 0x0000002e1a307980 */ /* 0x000f62000c101d00 */
[--C-:B------:R-:W-:Y:S01]  /*dbb0*/  SHF.R.S32.HI R0, RZ, 0x1f, R7.reuse ;  /* 0x0000001fff007819 */ /* 0x100fe20000011407 */
[----:B------:R-:W-:-:S02]  /*dbc0*/  IMAD.MOV R9, RZ, RZ, -R7 ;  /* 0x000000ffff097224 */ /* 0x000fc400078e0a07 */
[----:B------:R-:W5:Y:S02]  /*dbd0*/  LD.E.128 R92, desc[UR46][R14.64] ;  /* 0x0000002e0e5c7980 */ /* 0x000f64000c101d00 */
[----:B------:R-:W-:Y:S02]  /*dbe0*/  IMAD R0, R0, UR8, RZ ;  /* 0x0000000800007c24 */ /* 0x000fe4000f8e02ff */
[----:B------:R-:W-:Y:S01]  /*dbf0*/  IMAD R9, R42, R9, R2 ;  /* 0x000000092a097224 */ /* 0x000fe200078e0202 */
[----:B------:R-:W5:Y:S01]  /*dc00*/  LD.E.128 R84, desc[UR46][R20.64] ;  /* 0x0000002e14547980 */ /* 0x000f62000c101d00 */
[----:B------:R-:W-:-:S03]  /*dc10*/  IMAD.WIDE.U32 R4, R7, UR8, R4 ;  /* 0x0000000807047c25 */ /* 0x000fc6000f8e0004 */
[----:B------:R-:W5:Y:S04]  /*dc20*/  LD.E.128 R72, desc[UR46][R24.64] ;  /* 0x0000002e18487980 */ /* 0x000f68000c101d00 */
        /* <DEDUP_REMOVED lines=8> */
[----:B0-----:R-:W-:Y:S01]  /*dcb0*/  IMAD R11, R7, UR9, R0 ;  /* 0x00000009070b7c24 */ /* 0x001fe2000f8e0200 */
[----:B------:R-:W-:Y:S01]  /*dcc0*/  SHF.R.S32.HI R0, RZ, 0x1f, R9 ;  /* 0x0000001fff007819 */ /* 0x000fe20000011409 */
[----:B------:R-:W-:-:S02]  /*dcd0*/  VIADD R13, R233, UR36 ;  /* 0x00000024e90d7c36 */ /* 0x000fc40008000000 */
[----:B------:R-:W-:Y:S02]  /*dce0*/  IMAD.IADD R5, R5, 0x1, R11 ;  /* 0x0000000105057824 */ /* 0x000fe400078e020b */
[----:B------:R-:W-:Y:S02]  /*dcf0*/  IMAD R0, R0, UR6, RZ ;  /* 0x0000000600007c24 */ /* 0x000fe4000f8e02ff */
[----:B------:R-:W-:Y:S01]  /*dd00*/  IMAD.WIDE.U32 R4, R9, UR6, R4 ;  /* 0x0000000609047c25 */ /* 0x000fe2000f8e0004 */
[----:B------:R-:W-:-:S03]  /*dd10*/  ISETP.GE.AND P2, PT, R13, R104, PT ;  /* 0x000000680d00720c */ /* 0x000fc60003f46270 */
[----:B------:R-:W-:Y:S01]  /*dd20*/  IMAD R11, R9, UR7, R0 ;  /* 0x00000007090b7c24 */ /* 0x000fe2000f8e0200 */
[----:B------:R-:W-:Y:S01]  /*dd30*/  ULDC.64 UR6, c[0x0][0xa80] ;  /* 0x0002a00000067ab9 */ /* 0x000fe20000000a00 */
[----:B------:R-:W-:Y:S01]  /*dd40*/  VIADD R3, R3, 0x38820 ;  /* 0x0003882003037836 */ /* 0x000fe20000000000 */
[C---:B------:R-:W-:Y:S01]  /*dd50*/  LEA R0, P3, R4.reuse, UR6, 0x1 ;  /* 0x0000000604007c11 */ /* 0x040fe2000f8608ff */
[----:B------:R-:W-:Y:S02]  /*dd60*/  IMAD.IADD R5, R5, 0x1, R11 ;  /* 0x0000000105057824 */ /* 0x000fe400078e020b */
[----:B------:R-:W-:Y:S01]  /*dd70*/  VIADD R7, R13, 0x20 ;  /* 0x000000200d077836 */ /* 0x000fe20000000000 */
[----:B------:R-:W-:Y:S02]  /*dd80*/  PRMT R3, RZ, 0x654, R3 ;  /* 0x00000654ff037816 */ /* 0x000fe40000000003 */
[----:B------:R-:W-:Y:S02]  /*dd90*/  LEA.HI.X R10, R4, UR7, R5, 0x1, P3 ;  /* 0x00000007040a7c11 */ /* 0x000fe400098f0c05 */
[-C--:B------:R-:W-:Y:S01]  /*dda0*/  ISETP.GE.AND P1, PT, R7, R104.reuse, PT ;  /* 0x000000680700720c */ /* 0x080fe20003f26270 */
[----:B------:R-:W-:Y:S01]  /*ddb0*/  VIADD R7, R13, 0x40 ;  /* 0x000000400d077836 */ /* 0x000fe20000000000 */
[----:B-1----:R0:W-:Y:S01]  /*ddc0*/  SYNCS.ARRIVE.TRANS64.RED.A1T0 RZ, [R3+URZ], RZ ;  /* 0x000000ff03ff79a7 */ /* 0x0021e2000810043f */
[----:B------:R0:W1:Y:S01]  /*ddd0*/  SHFL.IDX PT, R8, R0, RZ, 0x181f ;  /* 0x00181fff00087589 */ /* 0x00006200000e0000 */
[----:B------:R-:W-:Y:S03]  /*dde0*/  BSSY B1, `(.L_x_1987) ;  /* 0x0000019000017945 */ /* 0x000fe60003800000 */
[----:B------:R0:W2:Y:S01]  /*ddf0*/  SHFL.IDX PT, R9, R10, RZ, 0x181f ;  /* 0x00181fff0a097589 */ /* 0x0000a200000e0000 */
[----:B------:R-:W-:-:S02]  /*de00*/  ISETP.GE.AND P0, PT, R7, R104, PT ;  /* 0x000000680700720c */ /* 0x000fc40003f06270 */
[----:B------:R-:W-:Y:S02]  /*de10*/  SHF.R.S32.HI R140, RZ, 0x1f, R23 ;  /* 0x0000001fff8c7819 */ /* 0x000fe40000011417 */
        /* <DEDUP_REMOVED lines=21> */
.L_x_1988:
[----:B------:R-:W-:Y:S05]  /*df70*/  BSYNC B1 ;  /* 0x0000000000017941 */ /* 0x000fea0003800000 */
.L_x_1987:
[----:B0-2---:R0:W2:Y:S01]  /*df80*/  SHFL.IDX PT, R9, R10, 0x1, 0x181f ;  /* 0x00381f000a097f89 */ /* 0x0050a200000e0000 */
        /* <DEDUP_REMOVED lines=10> */
[-C--:B--2---:R-:W-:Y:S02]  /*e030*/  @!P4 LEA.HI.X R3, R16, R9.reuse, R148, 0x1, P6 ;  /* 0x000000091003c211 */ /* 0x084fe400030f0c94 */
[-C--:B------:R-:W-:Y:S02]  /*e040*/  @!P2 LEA R6, P6, R19, R8.reuse, 0x1 ;  /* 0x000000081306a211 */ /* 0x080fe400078c08ff */
        /* <DEDUP_REMOVED lines=8> */
.L_x_1990:
[----:B------:R-:W-:Y:S05]  /*e0d0*/  BSYNC B1 ;  /* 0x0000000000017941 */ /* 0x000fea0003800000 */
.L_x_1989:
        /* <DEDUP_REMOVED lines=11> */
[-C--:B------:R-:W-:Y:S02]  /*e190*/  @!P1 LEA R6, P4, R19, R8.reuse, 0x1 ;  /* 0x0000000813069211 */ /* 0x080fe400078808ff */
[-C--:B---3--:R-:W-:Y:S02]  /*e1a0*/  @!P3 LEA.HI.X R3, R16, R9.reuse, R148, 0x1, P6 ;  /* 0x000000091003b211 */ /* 0x088fe400030f0c94 */
        /* <DEDUP_REMOVED lines=8> */
.L_x_1992:
[----:B------:R-:W-:Y:S05]  /*e230*/  BSYNC B1 ;  /* 0x0000000000017941 */ /* 0x000fea0003800000 */
.L_x_1991:
[----:B----4-:R-:W-:Y:S01]  /*e240*/  VIADD R3, R13, 0x60 ;  /* 0x000000600d037836 */ /* 0x010fe20000000000 */
[----:B0-2---:R-:W0:Y:S04]  /*e250*/  SHFL.IDX PT, R10, R10, 0x3, 0x181f ;  /* 0x00781f000a0a7f89 */ /* 0x005e2800000e0000 */
[----:B------:R-:W-:Y:S01]  /*e260*/  ISETP.GE.AND P0, PT, R3, R104, PT ;  /* 0x000000680300720c */ /* 0x000fe20003f06270 */
[----:B------:R-:W2:-:S12]  /*e270*/  SHFL.IDX PT, R0, R0, 0x3, 0x181f ;  /* 0x00781f0000007f89 */ /* 0x000e9800000e0000 */
[----:B------:R-:W-:Y:S05]  /*e280*/  @P0 BRA `(.L_x_1993) ;  /* 0x0000000c00380947 */ /* 0x000fea0003800000 */
[----:B------:R-:W-:Y:S02]  /*e290*/  ULDC UR5, c[0x0][0xac8] ;  /* 0x0002b20000057ab9 */ /* 0x000fe40000000800 */
[----:B------:R-:W-:Y:S02]  /*e2a0*/  ISETP.GE.AND P3, PT, R16, UR5, PT ;  /* 0x0000000510007c0c */ /* 0x000fe4000bf66270 */
[----:B------:R-:W-:Y:S02]  /*e2b0*/  ISETP.GE.AND P4, PT, R22, UR5, PT ;  /* 0x0000000516007c0c */ /* 0x000fe4000bf86270 */
[----:B------:R-:W-:-:S09]  /*e2c0*/  ISETP.GE.AND P5, PT, R19, UR5, PT ;  /* 0x0000000513007c0c */ /* 0x000fd2000bfa6270 */
[-C--:B--2---:R-:W-:Y:S02]  /*e2d0*/  @!P3 LEA R2, P0, R16, R0.reuse, 0x1 ;  /* 0x000000001002b211 */ /* 0x084fe400078008ff */
[-C--:B------:R-:W-:Y:S02]  /*e2e0*/  @!P4 LEA R4, P1, R22, R0.reuse, 0x1 ;  /* 0x000000001604c211 */ /* 0x080fe400078208ff */
[C---:B------:R-:W-:Y:S02]  /*e2f0*/  @!P5 LEA R6, P2, R19.reuse, R0, 0x1 ;  /* 0x000000001306d211 */ /* 0x040fe400078408ff */
[-C--:B0-----:R-:W-:Y:S02]  /*e300*/  @!P3 LEA.HI.X R3, R16, R10.reuse, R148, 0x1, P0 ;  /* 0x0000000a1003b211 */ /* 0x081fe400000f0c94 */
[-C--:B------:R-:W-:Y:S02]  /*e310*/  @!P4 LEA.HI.X R5, R22, R10.reuse, R146, 0x1, P1 ;  /* 0x0000000a1605c211 */ /* 0x080fe400008f0c92 */
[----:B------:R-:W-:Y:S01]  /*e320*/  @!P5 LEA.HI.X R7, R19, R10, R142, 0x1, P2 ;  /* 0x0000000a1307d211 */ /* 0x000fe200010f0c8e */
[----:B-----5:R4:W-:Y:S01]  /*e330*/  @!P3 ST.E.128 desc[UR46][R2.64], R44 ;  /* 0x0000002c0200b985 */ /* 0x0209e2000c101d2e */
        /* <DEDUP_REMOVED lines=8> */
.L_x_1986:
[----:B------:R-:W0:Y:S01]  /*e3c0*/  LDC R8, c[0x0][0xbe8] ;  /* 0x0002fa00ff087b82 */ /* 0x000e220000000800 */
[----:B------:R-:W1:Y:S01]  /*e3d0*/  S2R R0, SR_TID.X ;  /* 0x0000000000007919 */ /* 0x000e620000002100 */
[----:B------:R-:W-:Y:S01]  /*e3e0*/  USHF.R.S32.HI UR8, URZ, 0x1f, UR37 ;  /* 0x0000001f3f087899 */ /* 0x000fe20008011425 */
[----:B------:R-:W-:Y:S01]  /*e3f0*/  BSSY B1, `(.L_x_1994) ;  /* 0x0000031000017945 */ /* 0x000fe20003800000 */
[----:B------:R-:W-:Y:S01]  /*e400*/  USHF.R.S32.HI UR9, URZ, 0x1f, UR42 ;  /* 0x0000001f3f097899 */ /* 0x000fe2000801142a */
[----:B------:R-:W-:Y:S01]  /*e410*/  IMAD R6, R232, 0x20, R233 ;  /* 0x00000020e8067824 */ /* 0x000fe200078e02e9 */
[----:B0-----:R-:W-:Y:S01]  /*e420*/  ISETP.NE.AND P1, PT, R8, 0x1, PT ;  /* 0x000000010800780c */ /* 0x001fe20003f25270 */
[----:B-1----:R-:W-:-:S12]  /*e430*/  VIADD R0, R0, 0xffffff80 ;  /* 0xffffff8000007836 */ /* 0x002fd80000000000 */
[----:B------:R-:W0:Y:S01]  /*e440*/  @P1 LDC R9, c[0x0][0xbec] ;  /* 0x0002fb00ff091b82 */ /* 0x000e220000000800 */
[----:B------:R-:W-:-:S07]  /*e450*/  ISETP.GE.AND P0, PT, R0, 0x80, PT ;  /* 0x000000800000780c */ /* 0x000fce0003f06270 */
[----:B------:R-:W1:Y:S06]  /*e460*/  @P1 LDC R11, c[0x0][0xbf0] ;  /* 0x0002fc00ff0b1b82 */ /* 0x000e6c0000000800 */
        /* <DEDUP_REMOVED lines=41> */
.L_x_1995:
[----:B------:R-:W-:Y:S05]  /*e700*/  BSYNC B1 ;  /* 0x0000000000017941 */ /* 0x000fea0003800000 */
.L_x_1994:
[----:B------:R-:W-:Y:S01]  /*e710*/  ULDC.64 UR10, c[0x0][0xae8] ;  /* 0x0002ba00000a7ab9 */ /* 0x000fe20000000a00 */
[----:B------:R-:W-:Y:S01]  /*e720*/  VIADD R6, R6, UR36 ;  /* 0x0000002406067c36 */ /* 0x000fe20008000000 */
[----:B------:R-:W-:Y:S01]  /*e730*/  UIMAD UR5, UR8, UR10, URZ ;  /* 0x0000000a080572a4 */ /* 0x000fe2000f8e023f */
[----:B------:R-:W-:Y:S01]  /*e740*/  BSSY B1, `(.L_x_1996) ;  /* 0x0000040000017945 */ /* 0x000fe20003800000 */
[----:B------:R-:W-:Y:S01]  /*e750*/  UIMAD.WIDE.U32 UR6, UR37, UR10, URZ ;  /* 0x0000000a250672a5 */ /* 0x000fe2000f8e003f */
[----:B0-----:R-:W-:Y:S01]  /*e760*/  @P1 IMAD.HI.U32 R0, R6, R9, RZ ;  /* 0x0000000906001227 */ /* 0x001fe200078e00ff */
[----:B------:R-:W-:Y:S01]  /*e770*/  UIMAD UR5, UR37, UR11, UR5 ;  /* 0x0000000b250572a4 */ /* 0x000fe2000f8e0205 */
[----:B------:R-:W-:Y:S02]  /*e780*/  SHF.R.S32.HI R20, RZ, 0x1f, R23 ;  /* 0x0000001fff147819 */ /* 0x000fe40000011417 */
[----:B------:R-:W-:Y:S01]  /*e790*/  ULDC.64 UR10, c[0x0][0xaf0] ;  /* 0x0002bc00000a7ab9 */ /* 0x000fe20000000a00 */
[----:B------:R-:W-:Y:S01]  /*e7a0*/  UIADD3 UR7, UR7, UR5, URZ ;  /* 0x0000000507077290 */ /* 0x000fe2000fffe03f */
[----:B--2---:R-:W-:Y:S01]  /*e7b0*/  IMAD.MOV.U32 R5, RZ, RZ, R6 ;  /* 0x000000ffff057224 */ /* 0x004fe200078e0006 */
[----:B------:R-:W-:Y:S01]  /*e7c0*/  UIMAD UR5, UR9, UR10, URZ ;  /* 0x0000000a090572a4 */ /* 0x000fe2000f8e023f */
[----:B-1----:R-:W-:Y:S01]  /*e7d0*/  @P1 SHF.R.U32.HI R5, RZ, R11, R0 ;  /* 0x0000000bff051219 */ /* 0x002fe20000011600 */
[----:B------:R-:W-:Y:S01]  /*e7e0*/  UIMAD.WIDE.U32 UR6, UR42, UR10, UR6 ;  /* 0x0000000a2a0672a5 */ /* 0x000fe2000f8e0006 */
[----:B------:R-:W-:Y:S01]  /*e7f0*/  SHF.R.S32.HI R21, RZ, 0x1f, R19 ;  /* 0x0000001fff157819 */ /* 0x000fe20000011413 */
[----:B------:R-:W-:Y:S01]  /*e800*/  UIMAD UR5, UR42, UR11, UR5 ;  /* 0x0000000b2a0572a4 */ /* 0x000fe2000f8e0205 */
[--C-:B------:R-:W-:Y:S01]  /*e810*/  SHF.R.S32.HI R0, RZ, 0x1f, R5.reuse ;  /* 0x0000001fff007819 */ /* 0x100fe20000011405 */
[----:B------:R-:W-:Y:S01]  /*e820*/  IMAD.MOV R7, RZ, RZ, -R5 ;  /* 0x000000ffff077224 */ /* 0x000fe200078e0a05 */
[----:B------:R-:W-:Y:S01]  /*e830*/  ULDC.64 UR8, c[0x0][0xae0] ;  /* 0x0002b80000087ab9 */ /* 0x000fe20000000a00 */
[----:B------:R-:W-:-:S02]  /*e840*/  UIADD3 UR5, UR7, UR5, URZ ;  /* 0x0000000507057290 */ /* 0x000fc4000fffe03f */
[----:B------:R-:W-:Y:S01]  /*e850*/  IMAD.U32 R3, RZ, RZ, UR7 ;  /* 0x00000007ff037e24 */ /* 0x000fe2000f8e00ff */
[----:B------:R-:W-:Y:S01]  /*e860*/  SHF.R.S32.HI R24, RZ, 0x1f, R22 ;  /* 0x0000001fff187819 */ /* 0x000fe20000011416 */
[----:B------:R-:W-:Y:S01]  /*e870*/  IMAD R0, R0, UR8, RZ ;  /* 0x0000000800007c24 */ /* 0x000fe2000f8e02ff */
[----:B------:R-:W-:Y:S01]  /*e880*/  SHF.R.S32.HI R25, RZ, 0x1f, R16 ;  /* 0x0000001fff197819 */ /* 0x000fe20000011410 */
        /* <DEDUP_REMOVED lines=43> */
.L_x_1997:
[----:B------:R-:W-:Y:S05]  /*eb40*/  BSYNC B1 ;  /* 0x0000000000017941 */ /* 0x000fea0003800000 */
.L_x_1996:
        /* <DEDUP_REMOVED lines=21> */
.L_x_1999:
[----:B------:R-:W-:Y:S05]  /*eca0*/  BSYNC B1 ;  /* 0x0000000000017941 */ /* 0x000fea0003800000 */
.L_x_1998:
        /* <DEDUP_REMOVED lines=21> */
.L_x_2001:
[----:B------:R-:W-:Y:S05]  /*ee00*/  BSYNC B1 ;  /* 0x0000000000017941 */ /* 0x000fea0003800000 */
.L_x_2000:
[----:B---3--:R-:W-:Y:S01]  /*ee10*/  VIADD R3, R6, 0x60 ;  /* 0x0000006006037836 */ /* 0x008fe20000000000 */
[----:B0-----:R0:W3:Y:S04]  /*ee20*/  SHFL.IDX PT, R0, R5, 0x3, 0x181f ;  /* 0x00781f0005007f89 */ /* 0x0010e800000e0000 */
[----:B------:R-:W-:Y:S01]  /*ee30*/  ISETP.GE.AND P0, PT, R3, R9, PT ;  /* 0x000000090300720c */ /* 0x000fe20003f06270 */
[----:B-1----:R0:W1:-:S12]  /*ee40*/  SHFL.IDX PT, R2, R4, 0x3, 0x181f ;  /* 0x00781f0004027f89 */ /* 0x00205800000e0000 */
[----:B0-----:R-:W-:Y:S05]  /*ee50*/  @P0 BRA `(.L_x_1993) ;  /* 0x0000000000440947 */ /* 0x001fea0003800000 */
[----:B------:R-:W-:Y:S02]  /*ee60*/  ULDC UR5, c[0x0][0xac8] ;  /* 0x0002b20000057ab9 */ /* 0x000fe40000000800 */
[----:B------:R-:W-:Y:S02]  /*ee70*/  ISETP.GE.AND P3, PT, R16, UR5, PT ;  /* 0x0000000510007c0c */ /* 0x000fe4000bf66270 */
[----:B------:R-:W-:Y:S02]  /*ee80*/  ISETP.GE.AND P2, PT, R22, UR5, PT ;  /* 0x0000000516007c0c */ /* 0x000fe4000bf46270 */
[----:B------:R-:W-:Y:S02]  /*ee90*/  ISETP.GE.AND P1, PT, R19, UR5, PT ;  /* 0x0000000513007c0c */ /* 0x000fe4000bf26270 */
[----:B------:R-:W-:-:S07]  /*eea0*/  ISETP.GE.AND P0, PT, R23, UR5, PT ;  /* 0x0000000517007c0c */ /* 0x000fce000bf06270 */
[-C--:B-12-4-:R-:W-:Y:S02]  /*eeb0*/  @!P3 LEA R4, P6, R16, R2.reuse, 0x1 ;  /* 0x000000021004b211 */ /* 0x096fe400078c08ff */
[-C--:B------:R-:W-:Y:S02]  /*eec0*/  @!P2 LEA R6, P5, R22, R2.reuse, 0x1 ;  /* 0x000000021606a211 */ /* 0x080fe400078a08ff */
[----:B------:R-:W-:Y:S02]  /*eed0*/  @!P1 LEA R8, P4, R19, R2, 0x1 ;  /* 0x0000000213089211 */ /* 0x000fe400078808ff */
[----:B---3--:R-:W-:Y:S02]  /*eee0*/  @!P3 LEA.HI.X R5, R16, R0, R25, 0x1, P6 ;  /* 0x000000001005b211 */ /* 0x008fe400030f0c19 */
        /* <DEDUP_REMOVED lines=8> */
.L_x_1993:
[----:B------:R-:W-:Y:S05]  /*ef70*/  BSYNC B0 ;  /* 0x0000000000007941 */ /* 0x000fea0003800000 */
.L_x_1985:
[----:B------:R-:W-:Y:S02]  /*ef80*/  ULDC UR5, c[0x0][0xc38] ;  /* 0x00030e0000057ab9 */ /* 0x000fe40000000800 */
[----:B------:R-:W-:-:S06]  /*ef90*/  UISETP.GE.AND UP0, UPT, UR4, UR5, UPT ;  /* 0x000000050400728c */ /* 0x000fcc000bf06270 */
[----:B------:R-:W-:-:S13]  /*efa0*/  PLOP3.LUT P0, PT, PT, PT, UP0, 0x80, 0x0 ;  /* 0x000000000000781c */ /* 0x000fda0003f0f008 */
[----:B------:R-:W-:Y:S05]  /*efb0*/  @!P0 BRA `(.L_x_2002) ;  /* 0xffffff1c00888947 */ /* 0x000fea000383ffff */
[----:B------:R-:W-:Y:S05]  /*efc0*/  EXIT ;  /* 0x000000000000794d */ /* 0x000fea0003800000 */
.L_x_1947:
        /* <DEDUP_REMOVED lines=14> */
[----:B------:R0:W-:Y:S04]  /*f0b0*/  STL [R1+0x2c], RZ ;  /* 0x00002cff01007387 */ /* 0x0001e80000100800 */
[----:B------:R0:W-:Y:S04]  /*f0c0*/  STL [R1], RZ ;  /* 0x000000ff01007387 */ /* 0x0001e80000100800 */
        /* <DEDUP_REMOVED lines=13> */
[----:B------:R-:W-:Y:S02]  /*f1a0*/  R2P PR, R7, 0x6 ;  /* 0x0000000607007804 */ /* 0x000fe40000000000 */
[----:B------:R-:W-:Y:S02]  /*f1b0*/  SHF.R.U32.HI R3, RZ, 0x5, R6 ;  /* 0x00000005ff037819 */ /* 0x000fe40000011606 */
[C---:B------:R-:W-:Y:S02]  /*f1c0*/  LOP3.LUT R4, R2.reuse, 0x400, RZ, 0xc0, !PT ;  /* 0x0000040002047812 */ /* 0x040fe400078ec0ff */
        /* <DEDUP_REMOVED lines=28> */
[----:B------:R-:W-:-:S05]  /*f390*/  IMAD.U32 R0, RZ, RZ, UR6 ;  /* 0x00000006ff007e24 */ /* 0x000fca000f8e00ff */
[----:B------:R0:W-:Y:S04]  /*f3a0*/  STL [R1+0x28], R0 ;  /* 0x0000280001007387 */ /* 0x0001e80000100800 */
[----:B------:R-:W-:Y:S01]  /*f3b0*/  STL [R1+0x2c], RZ ;  /* 0x00002cff01007387 */ /* 0x000fe20000100800 */
[----:B0-----:R-:W-:-:S05]  /*f3c0*/  IMAD.MOV.U32 R0, RZ, RZ, 0x1 ;  /* 0x00000001ff007424 */ /* 0x001fca00078e00ff */
[----:B------:R0:W-:Y:S02]  /*f3d0*/  STL [R1+0x4], R0 ;  /* 0x0000040001007387 */ /* 0x0001e40000100800 */
[----:B0-----:R-:W-:-:S07]  /*f3e0*/  LOP3.LUT R0, R3, 0x80, RZ, 0xfc, !PT ;  /* 0x0000008003007812 */ /* 0x001fce00078efcff */
.L_x_2066:
        /* <DEDUP_REMOVED lines=14> */
[----:B0-----:R-:W-:Y:S05]  /*f4d0*/  @!P0 BRA `(.L_x_2004) ;  /* 0x0000000000208947 */ /* 0x001fea0003800000 */
        /* <DEDUP_REMOVED lines=8> */
.L_x_2004:
[----:B------:R-:W-:Y:S01]  /*f560*/  ULDC UR8, c[0x0][0xc54] ;  /* 0x0003150000087ab9 */ /* 0x000fe20000000800 */
[----:B------:R-:W-:Y:S01]  /*f570*/  UMOV UR5, UR9 ;  /* 0x0000000900057c82 */ /* 0x000fe20008000000 */
[----:B------:R-:W-:-:S11]  /*f580*/  UISETP.NE.AND UP0, UPT, UR8, 0x1, UPT ;  /* 0x000000010800788c */ /* 0x000fd6000bf05270 */
[----:B------:R-:W-:Y:S02]  /*f590*/  @UP0 ULDC.64 UR10, c[0x0][0xc58] ;  /* 0x00031600000a0ab9 */ /* 0x000fe40000000a00 */
[----:B------:R-:W-:-:S04]  /*f5a0*/  UIMAD.WIDE.U32 UR6, UR9, UR10, URZ ;  /* 0x0000000a090672a5 */ /* 0x000fc8000f8e003f */
[----:B------:R-:W-:-:S04]  /*f5b0*/  @UP0 USHF.R.U32.HI UR5, URZ, UR11, UR7 ;  /* 0x0000000b3f050299 */ /* 0x000fc80008011607 */
[----:B------:R-:W-:-:S12]  /*f5c0*/  UIMAD UR8, UR5, UR8, URZ ;  /* 0x00000008050872a4 */ /* 0x000fd8000f8e023f */
.L_x_2005:
[----:B------:R-:W-:Y:S01]  /*f5d0*/  ULOP3.LUT UR41, URZ, UR5, URZ, 0x33, !UPT ;  /* 0x000000053f297292 */ /* 0x000fe2000f8e333f */
[----:B------:R-:W-:Y:S01]  /*f5e0*/  BSSY B7, `(.L_x_2006) ;  /* 0x00003bb000077945 */ /* 0x000fe20003800000 */
[----:B------:R-:W-:Y:S01]  /*f5f0*/  ULDC UR10, c[0x0][0x448] ;  /* 0x00011200000a7ab9 */ /* 0x000fe20000000800 */
[----:B------:R-:W-:Y:S01]  /*f600*/  ULDC UR5, c[0x0][0xc3c] ;  /* 0x00030f0000057ab9 */ /* 0x000fe20000000800 */
[----:B------:R-:W-:Y:S01]  /*f610*/  UISETP.NE.AND UP1, UPT, UR10, 0x1, UPT ;  /* 0x000000010a00788c */ /* 0x000fe2000bf25270 */
[----:B------:R-:W-:Y:S01]  /*f620*/  ULDC.64 UR6, c[0x0][0x418] ;  /* 0x0001060000067ab9 */ /* 0x000fe20000000a00 */
[----:B------:R-:W-:Y:S02]  /*f630*/  UIADD3 UR41, UR41, UR5, URZ ;  /* 0x0000000529297290 */ /* 0x000fe4000fffe03f */
[----:B------:R-:W-:Y:S02]  /*f640*/  UISETP.NE.U32.AND UP0, UPT, UR6, URZ, UPT ;  /* 0x0000003f0600728c */ /* 0x000fe4000bf05070 */
[----:B------:R-:W-:-:S02]  /*f650*/  USHF.L.U32 UR5, UR41, 0x7, URZ ;  /* 0x0000000729057899 */ /* 0x000fc4000800063f */
[----:B------:R-:W-:Y:S02]  /*f660*/  UISETP.NE.AND.EX UP0, UPT, UR7, URZ, UPT, UP0 ;  /* 0x0000003f0700728c */ /* 0x000fe4000bf05300 */
[----:B------:R-:W-:Y:S01]  /*f670*/  UIADD3 UR5, UR5, 0x7f, URZ ;  /* 0x0000007f05057890 */ /* 0x000fe2000fffe03f */
[----:B------:R-:W-:Y:S01]  /*f680*/  ULDC UR7, c[0x0][0x288] ;  /* 0x0000a20000077ab9 */ /* 0x000fe20000000800 */
[----:B------:R-:W-:Y:S01]  /*f690*/  ULDC UR6, c[0x0][0x424] ;  /* 0x0001090000067ab9 */ /* 0x000fe20000000800 */
[----:B------:R-:W-:Y:S02]  /*f6a0*/  UIADD3 UR13, -UR7, 0x80, URZ ;  /* 0x00000080070d7890 */ /* 0x000fe4000fffe13f */
[----:B------:R-:W-:Y:S01]  /*f6b0*/  USEL UR11, UR6, 0x1, UP0 ;  /* 0x00000001060b7887 */ /* 0x000fe20008000000 */
[----:B------:R-:W-:Y:S01]  /*f6c0*/  @UP1 ULDC UR7, c[0x0][0x44c] ;  /* 0x0001130000071ab9 */ /* 0x000fe20000000800 */
[----:B------:R-:W-:Y:S01]  /*f6d0*/  ULDC UR12, c[0x0][0x2f0] ;  /* 0x0000bc00000c7ab9 */ /* 0x000fe20000000800 */
[----:B------:R-:W-:Y:S01]  /*f6e0*/  UIMAD.WIDE.U32 UR6, UR5, UR7, URZ ;  /* 0x00000007050672a5 */ /* 0x000fe2000f8e003f */
[----:B------:R-:W-:Y:S01]  /*f6f0*/  @UP1 ULDC UR14, c[0x0][0x450] ;  /* 0x00011400000e1ab9 */ /* 0x000fe20000000800 */
[----:B------:R-:W-:-:S02]  /*f700*/  UIMAD UR13, UR11, UR12, UR13 ;  /* 0x0000000c0b0d72a4 */ /* 0x000fc4000f8e020d */
[----:B------:R-:W-:Y:S02]  /*f710*/  @UP1 USHF.R.U32.HI UR5, URZ, UR14, UR7 ;  /* 0x0000000e3f051299 */ /* 0x000fe40008011607 */
[----:B------:R-:W-:Y:S02]  /*f720*/  UIMAD UR11, UR11, UR12, 0x7f ;  /* 0x0000007f0b0b74a4 */ /* 0x000fe4000f8e020c */
[----:B------:R-:W-:Y:S02]  /*f730*/  UIADD3 UR5, UR13, UR5, URZ ;  /* 0x000000050d057290 */ /* 0x000fe4000fffe03f */
[----:B------:R-:W-:Y:S02]  /*f740*/  UIADD3 UR8, UR9, -UR8, URZ ;  /* 0x8000000809087290 */ /* 0x000fe4000fffe03f */
[----:B------:R-:W-:Y:S02]  /*f750*/  USHF.R.S32.HI UR9, URZ, 0x1f, UR11 ;  /* 0x0000001f3f097899 */ /* 0x000fe4000801140b */
[----:B------:R-:W-:-:S02]  /*f760*/  USHF.R.S32.HI UR6, URZ, 0x1f, UR5 ;  /* 0x0000001f3f067899 */ /* 0x000fc40008011405 */
[----:B------:R-:W-:Y:S02]  /*f770*/  ULEA.HI UR9, UR9, UR11, URZ, 0x7 ;  /* 0x0000000b09097291 */ /* 0x000fe4000f8f383f */
[----:B------:R-:W-:Y:S01]  /*f780*/  ULEA.HI UR6, UR6, UR5, URZ, 0x7 ;  /* 0x0000000506067291 */ /* 0x000fe2000f8f383f */
[----:B------:R-:W-:Y:S01]  /*f790*/  ULDC UR10, c[0x0][0xc48] ;  /* 0x00031200000a7ab9 */ /* 0x000fe20000000800 */
[----:B------:R-:W-:Y:S02]  /*f7a0*/  USHF.R.S32.HI UR9, URZ, 0x7, UR9 ;  /* 0x000000073f097899 */ /* 0x000fe40008011409 */
[----:B------:R-:W-:Y:S02]  /*f7b0*/  USHF.R.S32.HI UR6, URZ, 0x7, UR6 ;  /* 0x000000073f067899 */ /* 0x000fe40008011406 */
[----:B------:R-:W-:Y:S02]  /*f7c0*/  UISETP.NE.AND UP0, UPT, UR10, 0x1, UPT ;  /* 0x000000010a00788c */ /* 0x000fe4000bf05270 */
[----:B------:R-:W-:Y:S01]  /*f7d0*/  UISETP.LT.AND UP1, UPT, UR9, UR6, UPT ;  /* 0x000000060900728c */ /* 0x000fe2000bf21270 */
[----:B------:R-:W-:-:S03]  /*f7e0*/  ULDC UR7, c[0x0][0xc54] ;  /* 0x0003150000077ab9 */ /* 0x000fc60000000800 */
[----:B------:R-:W-:Y:S02]  /*f7f0*/  USEL UR40, UR9, UR6, UP1 ;  /* 0x0000000609287287 */ /* 0x000fe40008800000 */
[----:B------:R-:W-:-:S03]  /*f800*/  UIMAD UR8, UR4, UR7, UR8 ;  /* 0x00000007040872a4 */ /* 0x000fc6000f8e0208 */
[----:B------:R-:W-:Y:S01]  /*f810*/  @UP0 ULDC UR4, c[0x0][0xc4c] ;  /* 0x0003130000040ab9 */ /* 0x000fe20000000800 */
[----:B------:R-:W-:Y:S01]  /*f820*/  ISETP.LT.AND P0, PT, RZ, UR40, PT ;  /* 0x00000028ff007c0c */ /* 0x000fe2000bf01270 */
[----:B------:R-:W-:Y:S01]  /*f830*/  UIMAD.WIDE.U32 UR4, UR8, UR4, URZ ;  /* 0x00000004080472a5 */ /* 0x000fe2000f8e003f */
[----:B------:R-:W-:Y:S01]  /*f840*/  @UP0 ULDC UR7, c[0x0][0xc50] ;  /* 0x0003140000070ab9 */ /* 0x000fe20000000800 */
[----:B------:R-:W-:Y:S02]  /*f850*/  UMOV UR43, UR8 ;  /* 0x00000008002b7c82 */ /* 0x000fe40008000000 */
[----:B------:R-:W-:-:S04]  /*f860*/  @UP0 USHF.R.U32.HI UR43, URZ, UR7, UR5 ;  /* 0x000000073f2b0299 */ /* 0x000fc80008011605 */
[----:B------:R-:W-:-:S04]  /*f870*/  UIADD3 UR36, -UR43, URZ, URZ ;  /* 0x0000003f2b247290 */ /* 0x000fc8000fffe13f */
[----:B------:R-:W-:Y:S01]  /*f880*/  UIMAD UR36, UR10, UR36, UR8 ;  /* 0x000000240a2472a4 */ /* 0x000fe2000f8e0208 */
[----:B------:R-:W-:Y:S11]  /*f890*/  @P0 BRA `(.L_x_2007) ;  /* 0x0000000000480947 */ /* 0x000ff60003800000 */
        /* <DEDUP_REMOVED lines=18> */
.L_x_2007:
        /* <DEDUP_REMOVED lines=20> */
.L_x_2010:
[----:B------:R-:W-:Y:S05]  /*fb00*/  BSYNC B6 ;  /* 0x0000000000067941 */ /* 0x000fea0003800000 */
.L_x_2009:
        /* <DEDUP_REMOVED lines=24> */
.L_x_2012:
[----:B------:R-:W-:Y:S05]  /*fc90*/  BSYNC B6 ;  /* 0x0000000000067941 */ /* 0x000fea0003800000 */
.L_x_2011:
        /* <DEDUP_REMOVED lines=20> */
.L_x_2014:
[----:B------:R-:W-:Y:S05]  /*fde0*/  BSYNC B6 ;  /* 0x0000000000067941 */ /* 0x000fea0003800000 */
.L_x_2013:
        /* <DEDUP_REMOVED lines=20> */
.L_x_2016:
[----:B------:R-:W-:Y:S05]  /*ff30*/  BSYNC B6 ;  /* 0x0000000000067941 */ /* 0x000fea0003800000 */
.L_x_2015:
        /* <DEDUP_REMOVED lines=26> */
.L_x_2085:
        /* <DEDUP_REMOVED lines=12> */
.L_x_2088:
        /* <DEDUP_REMOVED lines=20> */
.L_x_2020:
        /* <DEDUP_REMOVED lines=9> */
.L_x_2089:
        /* <DEDUP_REMOVED lines=8> */
.L_x_2022:
        /* <DEDUP_REMOVED lines=24> */
.L_x_2090:
        /* <DEDUP_REMOVED lines=8> */
.L_x_2024:
        /* <DEDUP_REMOVED lines=26> */
.L_x_2018:
        /* <DEDUP_REMOVED lines=22> */
.L_x_2026:
[----:B---3--:R-:W-:Y:S05]  /*108f0*/  BSYNC B6 ;  /* 0x0000000000067941 */ /* 0x008fea0003800000 */
.L_x_2025:
[----:B-1----:R1:W5:Y:S01]  /*10900*/  LDL R9, [R1+0x24] ;  /* 0x0000240001097983 */ /* 0x0023620000100800 */
[----:B------:R-:W2:Y:S01]  /*10910*/  LDC R7, c[0x0][0x448] ;  /* 0x00011200ff077b82 */ /* 0x000ea20000000800 */
[----:B------:R-:W3:Y:S01]  /*10920*/  S2R R2, SR_TID.X ;  /* 0x0000000000027919 */ /* 0x000ee20000002100 */
[----:B------:R-:W4:Y:S01]  /*10930*/  S2R R17, SR_TID.X ;  /* 0x0000000000117919 */ /* 0x000f220000002100 */
[----:B------:R-:W-:Y:S01]  /*10940*/  USHF.R.S32.HI UR4, URZ, 0x1f, UR36 ;  /* 0x0000001f3f047899 */ /* 0x000fe20008011424 */
[----:B------:R-:W-:Y:S01]  /*10950*/  ULDC.64 UR8, c[0x0][0x2d8] ;  /* 0x0000b60000087ab9 */ /* 0x000fe20000000a00 */
[----:B--2---:R-:W-:Y:S02]  /*10960*/  ISETP.NE.AND P0, PT, R7, 0x1, PT ;  /* 0x000000010700780c */ /* 0x004fe40003f05270 */
[----:B---3--:R-:W-:-:S11]  /*10970*/  LOP3.LUT R2, R2, 0x7f, RZ, 0xc0, !PT ;  /* 0x0000007f02027812 */ /* 0x008fd600078ec0ff */
[----:B------:R-:W2:Y:S01]  /*10980*/  @P0 LDC R3, c[0x0][0x44c] ;  /* 0x00011300ff030b82 */ /* 0x000ea20000000800 */
[----:B----4-:R-:W-:Y:S01]  /*10990*/  IMAD.SHL.U32 R17, R17, 0x10, RZ ;  /* 0x0000001011117824 */ /* 0x010fe200078e00ff */
[----:B------:R-:W-:Y:S01]  /*109a0*/  SHF.R.U32.HI R2, RZ, 0x3, R2 ;  /* 0x00000003ff027819 */ /* 0x000fe20000011602 */
[----:B------:R-:W-:-:S03]  /*109b0*/  UIMAD UR6, UR4, UR8, URZ ;  /* 0x00000008040672a4 */ /* 0x000fc6000f8e023f */
[----:B------:R-:W-:Y:S02]  /*109c0*/  LOP3.LUT R17, R2, 0x70, R17, 0xf8, !PT ;  /* 0x0000007002117812 */ /* 0x000fe400078ef811 */
[----:B------:R-:W3:Y:S01]  /*109d0*/  @P0 LDC R0, c[0x0][0x450] ;  /* 0x00011400ff000b82 */ /* 0x000ee20000000800 */
[----:B------:R-:W-:Y:S01]  /*109e0*/  IMAD.U32 R2, RZ, RZ, UR41 ;  /* 0x00000029ff027e24 */ /* 0x000fe2000f8e00ff */
[----:B0-----:R-:W0:Y:S01]  /*109f0*/  S2R R18, SR_TID.X ;  /* 0x0000000000127919 */ /* 0x001e220000002100 */
[----:B------:R-:W-:Y:S02]  /*10a00*/  UIMAD.WIDE.U32 UR4, UR36, UR8, URZ ;  /* 0x00000008240472a5 */ /* 0x000fe4000f8e003f */
[----:B------:R-:W-:Y:S01]  /*10a10*/  IMAD R2, R2, 0x80, R17 ;  /* 0x0000008002027824 */ /* 0x000fe200078e0211 */
[----:B------:R-:W-:Y:S01]  /*10a20*/  UIMAD UR6, UR36, UR9, UR6 ;  /* 0x00000009240672a4 */ /* 0x000fe2000f8e0206 */
[----:B------:R-:W4:Y:S01]  /*10a30*/  S2R R17, SR_TID.X ;  /* 0x0000000000117919 */ /* 0x000f220000002100 */
[----:B------:R-:W-:-:S02]  /*10a40*/  USHF.R.S32.HI UR7, URZ, 0x1f, UR43 ;  /* 0x0000001f3f077899 */ /* 0x000fc4000801142b */
[----:B------:R-:W-:Y:S01]  /*10a50*/  UIADD3 UR5, UR5, UR6, URZ ;  /* 0x0000000605057290 */ /* 0x000fe2000fffe03f */
[----:B------:R-:W-:Y:S01]  /*10a60*/  IMAD.MOV.U32 R6, RZ, RZ, R2 ;  /* 0x000000ffff067224 */ /* 0x000fe200078e0002 */
[----:B------:R-:W-:Y:S01]  /*10a70*/  ULDC.64 UR8, c[0x0][0x2e0] ;  /* 0x0000b80000087ab9 */ /* 0x000fe20000000a00 */
[----:B--2---:R-:W-:Y:S01]  /*10a80*/  @P0 IMAD.HI.U32 R3, R2, R3, RZ ;  /* 0x0000000302030227 */ /* 0x004fe200078e00ff */
[----:B------:R-:W-:Y:S02]  /*10a90*/  UIMAD.WIDE.U32 UR4, UR43, UR8, UR4 ;  /* 0x000000082b0472a5 */ /* 0x000fe4000f8e0004 */
[----:B------:R-:W-:Y:S02]  /*10aa0*/  UIMAD UR6, UR7, UR8, URZ ;  /* 0x00000008070672a4 */ /* 0x000fe4000f8e023f */
[----:B---3--:R-:W-:Y:S02]  /*10ab0*/  @P0 SHF.R.U32.HI R6, RZ, R0, R3 ;  /* 0x00000000ff060219 */ /* 0x008fe40000011603 */
[----:B------:R-:W-:Y:S01]  /*10ac0*/  UIMAD UR6, UR43, UR9, UR6 ;  /* 0x000000092b0672a4 */ /* 0x000fe2000f8e0206 */
[----:B------:R-:W-:-:S02]  /*10ad0*/  IMAD.U32 R4, RZ, RZ, UR4 ;  /* 0x00000004ff047e24 */ /* 0x000fc4000f8e00ff */
[----:B------:R-:W-:Y:S01]  /*10ae0*/  IMAD.MOV R0, RZ, RZ, -R6 ;  /* 0x000000ffff007224 */ /* 0x000fe200078e0a06 */
[----:B------:R-:W-:-:S03]  /*10af0*/  UIADD3 UR6, UR5, UR6, URZ ;  /* 0x0000000605067290 */ /* 0x000fc6000fffe03f */
[----:B------:R-:W-:Y:S02]  /*10b00*/  IMAD R0, R7, R0, R2 ;  /* 0x0000000007007224 */ /* 0x000fe400078e0202 */
[----:B------:R-:W-:Y:S01]  /*10b10*/  IMAD.MOV.U32 R2, RZ, RZ, R4 ;  /* 0x000000ffff027224 */ /* 0x000fe200078e0004 */
[----:B------:R-:W-:Y:S01]  /*10b20*/  SHF.R.S32.HI R4, RZ, 0x1f, R6 ;  /* 0x0000001fff047819 */ /* 0x000fe20000011406 */
[----:B------:R-:W-:Y:S01]  /*10b30*/  IMAD.U32 R5, RZ, RZ, UR5 ;  /* 0x00000005ff057e24 */ /* 0x000fe2000f8e00ff */
[----:B------:R-:W-:Y:S01]  /*10b40*/  ULDC.64 UR4, c[0x0][0x2d0] ;  /* 0x0000b40000047ab9 */ /* 0x000fe20000000a00 */
[----:B------:R-:W-:Y:S01]  /*10b50*/  IMAD.U32 R3, RZ, RZ, UR6 ;  /* 0x00000006ff037e24 */ /* 0x000fe2000f8e00ff */
[----:B------:R-:W-:Y:S01]  /*10b60*/  ULDC.64 UR6, c[0x0][0x280] ;  /* 0x0000a00000067ab9 */ /* 0x000fe20000000a00 */
[----:B------:R-:W-:Y:S02]  /*10b70*/  IMAD R4, R4, UR4, RZ ;  /* 0x0000000404047c24 */ /* 0x000fe4000f8e02ff */
[----:B------:R-:W-:-:S04]  /*10b80*/  IMAD.WIDE.U32 R2, R6, UR4, R2 ;  /* 0x0000000406027c25 */ /* 0x000fc8000f8e0002 */
[----:B------:R-:W-:Y:S01]  /*10b90*/  IMAD R4, R6, UR5, R4 ;  /* 0x0000000506047c24 */ /* 0x000fe2000f8e0204 */
[----:B------:R-:W-:Y:S01]  /*10ba0*/  ULDC.64 UR4, c[0x0][0x2c8] ;  /* 0x0000b20000047ab9 */ /* 0x000fe20000000a00 */
[----:B0-----:R-:W-:Y:S02]  /*10bb0*/  IMAD.SHL.U32 R18, R18, 0x10, RZ ;  /* 0x0000001012127824 */ /* 0x001fe400078e00ff */
[----:B------:R-:W-:Y:S01]  /*10bc0*/  IMAD.IADD R3, R3, 0x1, R4 ;  /* 0x0000000103037824 */ /* 0x000fe200078e0204 */
[----:B------:R-:W-:Y:S01]  /*10bd0*/  SHF.R.S32.HI R4, RZ, 0x1f, R0 ;  /* 0x0000001fff047819 */ /* 0x000fe20000011400 */
[----:B----4-:R-:W-:Y:S01]  /*10be0*/  IMAD.SHL.U32 R10, R17, 0x10, RZ ;  /* 0x00000010110a7824 */ /* 0x010fe200078e00ff */
        /* <DEDUP_REMOVED lines=14> */
[----:B-1----:R-:W-:Y:S06]  /*10cd0*/  BRA.DIV UR4, `(.L_x_2027) ;  /* 0x0000002e04b07947 */ /* 0x002fec000b800000 */
[----:B------:R-:W-:Y:S01]  /*10ce0*/  IMAD.U32 R4, RZ, RZ, UR41 ;  /* 0x00000029ff047e24 */ /* 0x000fe2000f8e00ff */
[----:B------:R-:W-:Y:S01]  /*10cf0*/  ULDC UR4, c[0x0][0x288] ;  /* 0x0000a20000047ab9 */ /* 0x000fe20000000800 */
[----:B------:R-:W0:Y:S01]  /*10d00*/  SHFL.IDX PT, R6, R0, RZ, 0x181f ;  /* 0x00181fff00067589 */ /* 0x000e2200000e0000 */
[----:B------:R-:W-:Y:S02]  /*10d10*/  IMAD R3, R7, UR4, RZ ;  /* 0x0000000407037c24 */ /* 0x000fe4000f8e02ff */
[----:B------:R-:W-:Y:S01]  /*10d20*/  IMAD R4, R4, 0x80, R17 ;  /* 0x0000008004047824 */ /* 0x000fe200078e0211 */
[----:B------:R-:W-:Y:S03]  /*10d30*/  SHFL.IDX PT, R8, R2, 0x1, 0x181f ;  /* 0x00381f0002087f89 */ /* 0x000fe600000e0000 */
[C---:B------:R-:W-:Y:S01]  /*10d40*/  VIADD R5, R4.reuse, 0x10 ;  /* 0x0000001004057836 */ /* 0x040fe20000000000 */
[----:B------:R-:W-:-:S04]  /*10d50*/  ISETP.GE.AND P3, PT, R4, R3, PT ;  /* 0x000000030400720c */ /* 0x000fc80003f66270 */
[----:B------:R-:W-:Y:S02]  /*10d60*/  ISETP.GE.AND P2, PT, R5, R3, PT ;  /* 0x000000030500720c */ /* 0x000fe40003f46270 */
[----:B------:R-:W1:Y:S07]  /*10d70*/  SHFL.IDX PT, R5, R2, RZ, 0x181f ;  /* 0x00181fff02057589 */ /* 0x000e6e00000e0000 */
[----:B0-----:R-:W-:-:S05]  /*10d80*/  @!P3 IADD3 R6, P4, R10, R6, RZ ;  /* 0x000000060a06b210 */ /* 0x001fca0007f9e0ff */
[----:B-1----:R-:W-:Y:S02]  /*10d90*/  @!P3 IMAD.X R7, RZ, RZ, R5, P4 ;  /* 0x000000ffff07b224 */ /* 0x002fe400020e0605 */
[----:B------:R-:W0:Y:S04]  /*10da0*/  SHFL.IDX PT, R5, R0, 0x1, 0x181f ;  /* 0x00381f0000057f89 */ /* 0x000e2800000e0000 */
[----:B-----5:R-:W-:Y:S04]  /*10db0*/  @!P3 LDGSTS.E.BYPASS.LTC128B.128 [R9+0x20400], desc[UR46][R6.64], !P1 ;  /* 0x204000000609bfae */ /* 0x020fe8000c901d6e */
[----:B------:R1:W-:Y:S01]  /*10dc0*/  @!P3 LDGSTS.E.BYPASS.LTC128B.128 [R9+0x24400], desc[UR46][R6.64+0x80], !P0 ;  /* 0x244000800609bfae */ /* 0x0003e2000c101d6e */
[----:B0-----:R-:W-:-:S05]  /*10dd0*/  @!P2 IADD3 R5, P4, R10, R5, RZ ;  /* 0x000000050a05a210 */ /* 0x001fca0007f9e0ff */
[----:B------:R-:W-:Y:S02]  /*10de0*/  @!P2 IMAD.X R8, RZ, RZ, R8, P4 ;  /* 0x000000ffff08a224 */ /* 0x000fe400020e0608 */
[----:B-1----:R-:W-:Y:S02]  /*10df0*/  @!P2 IMAD.MOV.U32 R6, RZ, RZ, R5 ;  /* 0x000000ffff06a224 */ /* 0x002fe400078e0005 */
        /* <DEDUP_REMOVED lines=50> */
.L_x_2107:
        /* <DEDUP_REMOVED lines=11> */
.L_x_2029:
[----:B------:R-:W-:Y:S05]  /*111d0*/  BSYNC B0 ;  /* 0x0000000000007941 */ /* 0x000fea0003800000 */
.L_x_2028:
[----:B------:R-:W-:Y:S01]  /*111e0*/  NOP ;  /* 0x0000000000007918 */ /* 0x000fe20000000000 */
[----:B------:R-:W-:-:S13]  /*111f0*/  PLOP3.LUT P0, PT, PT, PT, PT, 0x80, 0x0 ;  /* 0x000000000000781c */ /* 0x000fda0003f0f070 */
.L_x_2030:
        /* <DEDUP_REMOVED lines=18> */
.L_x_2108:
[----:B------:R-:W-:Y:S05]  /*11320*/  BSYNC B0 ;  /* 0x0000000000007941 */ /* 0x000fea0003800000 */
.L_x_2031:
[----:B------:R-:W-:-:S06]  /*11330*/  UISETP.GE.AND UP0, UPT, UR40, 0x2, UPT ;  /* 0x000000022800788c */ /* 0x000fcc000bf06270 */
[----:B------:R-:W-:-:S13]  /*11340*/  PLOP3.LUT P0, PT, PT, PT, UP0, 0x80, 0x0 ;  /* 0x000000000000781c */ /* 0x000fda0003f0f008 */
[----:B------:R-:W-:Y:S05]  /*11350*/  @!P0 BRA `(.L_x_2033) ;  /* 0x0000001000bc8947 */ /* 0x000fea0003800000 */
[----:B0-----:R0:W5:Y:S01]  /*11360*/  LDL.LU R0, [R1+0x4] ;  /* 0x0000040001007983 */ /* 0x0011620000300800 */
[----:B------:R-:W-:-:S03]  /*11370*/  UIADD3 UR4, UR40, -0x2, URZ ;  /* 0xfffffffe28047890 */ /* 0x000fc6000fffe03f */
[----:B------:R0:W5:Y:S03]  /*11380*/  LDL.LU R6, [R1] ;  /* 0x0000000001067983 */ /* 0x0001660000300800 */
[----:B------:R-:W-:-:S07]  /*11390*/  IMAD.U32 R17, RZ, RZ, UR4 ;  /* 0x00000004ff117e24 */ /* 0x000fce000f8e00ff */
.L_x_2055:
[----:B------:R-:W3:Y:S01]  /*113a0*/  LDL R4, [R1+0x8] ;  /* 0x0000080001047983 */ /* 0x000ee20000100800 */
[----:B-1---5:R-:W-:Y:S01]  /*113b0*/  VIADD R3, R6, 0x1 ;  /* 0x0000000106037836 */ /* 0x022fe20000000000 */
        /* <DEDUP_REMOVED lines=9> */
[----:B-1----:R-:W-:Y:S05]  /*11450*/  @!P1 BRA `(.L_x_2035) ;  /* 0x0000000800049947 */ /* 0x002fea0003800000 */
[----:B------:R-:W-:Y:S01]  /*11460*/  LOP3.LUT P1, RZ, R4, 0x1, RZ, 0xc0, !PT ;  /* 0x0000000104ff7812 */ /* 0x000fe2000782c0ff */
[----:B------:R-:W-:-:S12]  /*11470*/  IMAD.MOV.U32 R7, RZ, RZ, R17 ;  /* 0x000000ffff077224 */ /* 0x000fd800078e0011 */
[----:B------:R-:W-:Y:S05]  /*11480*/  @!P1 BRA `(.L_x_2036) ;  /* 0x0000000000509947 */ /* 0x000fea0003800000 */
[----:B------:R-:W3:Y:S01]  /*11490*/  LDL R10, [R1+0x18] ;  /* 0x00001800010a7983 */ /* 0x000ee20000100800 */
[----:B------:R-:W1:Y:S01]  /*114a0*/  LDC R7, c[0x0][0x43c] ;  /* 0x00010f00ff077b82 */ /* 0x000e620000000800 */
[----:B------:R-:W-:Y:S02]  /*114b0*/  ULDC.64 UR4, c[0x0][0x428] ;  /* 0x00010a0000047ab9 */ /* 0x000fe40000000a00 */
[----:B--2---:R-:W2:Y:S01]  /*114c0*/  LDL R5, [R1+0xc] ;  /* 0x00000c0001057983 */ /* 0x004ea20000100800 */
[----:B-1----:R-:W-:-:S13]  /*114d0*/  ISETP.NE.AND P0, PT, R7, 0x1, PT ;  /* 0x000000010700780c */ /* 0x002fda0003f05270 */
[----:B------:R-:W1:Y:S02]  /*114e0*/  @P0 LDC.64 R2, c[0x0][0x440] ;  /* 0x00011000ff020b82 */ /* 0x000e640000000a00 */
[----:B-1----:R-:W-:-:S04]  /*114f0*/  @P0 IMAD.HI.U32 R4, R17, R2, RZ ;  /* 0x0000000211040227 */ /* 0x002fc800078e00ff */
        /* <DEDUP_REMOVED lines=13> */
.L_x_2036:
[----:B-1----:R-:W-:Y:S01]  /*115d0*/  IMAD R4, R9, 0x8, R19 ;  /* 0x0000000809047824 */ /* 0x002fe200078e0213 */
[----:B------:R-:W-:Y:S01]  /*115e0*/  SHF.L.U32 R3, R8, 0x1f, RZ ;  /* 0x0000001f08037819 */ /* 0x000fe200000006ff */
[----:B------:R-:W1:Y:S01]  /*115f0*/  S2R R2, SR_TID.X ;  /* 0x0000000000027919 */ /* 0x000e620000002100 */
[----:B------:R-:W-:Y:S02]  /*11600*/  BSSY B1, `(.L_x_2037) ;  /* 0x0000005000017945 */ /* 0x000fe40003800000 */
[----:B------:R-:W3:Y:S01]  /*11610*/  SYNCS.PHASECHK.TRANS64.TRYWAIT P0, [R4+URZ+0x38880], R3 ;  /* 0x03888003040075a7 */ /* 0x000ee2000800017f */
[----:B-1----:R-:W-:-:S04]  /*11620*/  LOP3.LUT R2, R2, 0x7f, RZ, 0xc0, !PT ;  /* 0x0000007f02027812 */ /* 0x002fc800078ec0ff */
[----:B------:R-:W-:Y:S01]  /*11630*/  ISETP.NE.AND P1, PT, R2, RZ, PT ;  /* 0x000000ff0200720c */ /* 0x000fe20003f25270 */
[----:B---3--:R-:W-:-:S12]  /*11640*/  @!P0 BRA `(.L_x_2038) ;  /* 0x0000002c00f88947 */ /* 0x008fd80003800000 */
.L_x_2109:
[----:B------:R-:W-:Y:S05]  /*11650*/  BSYNC B1 ;  /* 0x0000000000017941 */ /* 0x000fea0003800000 */
.L_x_2037:
        /* <DEDUP_REMOVED lines=9> */
.L_x_2040:
[----:B------:R-:W-:Y:S05]  /*116f0*/  BSYNC B1 ;  /* 0x0000000000017941 */ /* 0x000fea0003800000 */
.L_x_2039:
        /* <DEDUP_REMOVED lines=12> */
.L_x_2041:
        /* <DEDUP_REMOVED lines=16> */
.L_x_2042:
        /* <DEDUP_REMOVED lines=13> */
.L_x_2110:
[----:B------:R-:W-:Y:S05]  /*11990*/  BSYNC B1 ;  /* 0x0000000000017941 */ /* 0x000fea0003800000 */
.L_x_2043:
[----:B------:R-:W-:Y:S01]  /*119a0*/  BSSY B1, `(.L_x_2045) ;  /* 0x000000b000017945 */ /* 0x000fe20003800000 */
[----:B------:R-:W-:Y:S02]  /*119b0*/  IMAD.MOV.U32 R8, RZ, RZ, 0x0 ;  /* 0x00000000ff087424 */ /* 0x000fe400078e00ff */
[----:B------:R-:W-:Y:S01]  /*119c0*/  IMAD.MOV.U32 R9, RZ, RZ, 0x14f00000 ;  /* 0x14f00000ff097424 */ /* 0x000fe200078e00ff */
[----:B------:R-:W-:Y:S06]  /*119d0*/  @P1 BRA `(.L_x_2046) ;  /* 0x00000000001c1947 */ /* 0x000fec0003800000 */
[----:B------:R-:W3:Y:S01]  /*119e0*/  S2R R5, SR_TID.X ;  /* 0x0000000000057919 */ /* 0x000ee20000002100 */
[----:B-12---:R-:W-:-:S04]  /*119f0*/  IMAD.MOV.U32 R3, RZ, RZ, 0x8000 ;  /* 0x00008000ff037424 */ /* 0x006fc800078e00ff */
[----:B------:R4:W-:Y:S01]  /*11a00*/  SYNCS.ARRIVE.TRANS64 RZ, [R4+URZ+0x38830], R3 ;  /* 0x0388300304ff79a7 */ /* 0x0009e2000800003f */
[----:B---3--:R-:W-:-:S04]  /*11a10*/  LOP3.LUT R5, R5, 0x1f, RZ, 0xc0, !PT ;  /* 0x0000001f05057812 */ /* 0x008fc800078ec0ff */
[----:B------:R-:W-:-:S13]  /*11a20*/  ISETP.NE.AND P0, PT, R5, RZ, PT ;  /* 0x000000ff0500720c */ /* 0x000fda0003f05270 */
[----:B----4-:R-:W-:Y:S05]  /*11a30*/  @!P0 BRA `(.L_x_2046) ;  /* 0x0000000000048947 */ /* 0x010fea0003800000 */
[----:B------:R-:W-:Y:S01]  /*11a40*/  BPT.TRAP 0x1 ;  /* 0x000000040000795c */ /* 0x000fe20000300000 */
.L_x_2046:
[----:B------:R-:W-:Y:S05]  /*11a50*/  BSYNC B1 ;  /* 0x0000000000017941 */ /* 0x000fea0003800000 */
.L_x_2045:
[----:B------:R-:W-:Y:S01]  /*11a60*/  R2UR UR10, R11 ;  /* 0x000000000b0a72ca */ /* 0x000fe200000e0000 */
[----:B------:R-:W-:Y:S01]  /*11a70*/  UIADD3 UR4, UP0, UR48, 0x370, URZ ;  /* 0x0000037030047890 */ /* 0x000fe2000ff1e03f */
[----:B------:R-:W-:Y:S01]  /*11a80*/  R2UR UR6, R8 ;  /* 0x00000000080672ca */ /* 0x000fe200000e0000 */
[----:B-12---:R-:W-:Y:S01]  /*11a90*/  VIADD R4, R4, 0x38830 ;  /* 0x0003883004047836 */ /* 0x006fe20000000000 */
[----:B------:R-:W-:Y:S01]  /*11aa0*/  R2UR UR7, R9 ;  /* 0x00000000090772ca */ /* 0x000fe200000e0000 */
[----:B------:R-:W-:Y:S01]  /*11ab0*/  VIADD R3, R2, 0x28400 ;  /* 0x0002840002037836 */ /* 0x000fe20000000000 */
[----:B------:R-:W-:Y:S01]  /*11ac0*/  PLOP3.LUT P0, PT, PT, PT, PT, 0x80, 0x0 ;  /* 0x000000000000781c */ /* 0x000fe20003f0f070 */
[----:B------:R-:W-:-:S12]  /*11ad0*/  UIADD3.X UR5, URZ, UR49, URZ, UP0, !UPT ;  /* 0x000000313f057290 */ /* 0x000fd800087fe43f */
.L_x_2047:
        /* <DEDUP_REMOVED lines=15> */
.L_x_2048:
        /* <DEDUP_REMOVED lines=10> */
.L_x_2035:
[----:B------:R-:W-:Y:S05]  /*11c70*/  BSYNC B0 ;  /* 0x0000000000007941 */ /* 0x000fea0003800000 */
.L_x_2034:
[----:B------:R-:W-:-:S06]  /*11c80*/  UISETP.NE.AND UP0, UPT, UR39, 0x3, UPT ;  /* 0x000000032700788c */ /* 0x000fcc000bf05270 */
[----:B------:R-:W-:-:S13]  /*11c90*/  PLOP3.LUT P0, PT, PT, PT, UP0, 0x80, 0x0 ;  /* 0x000000000000781c */ /* 0x000fda0003f0f008 */
[----:B------:R-:W-:Y:S05]  /*11ca0*/  @!P0 BRA `(.L_x_2049) ;  /* 0x0000000000048947 */ /* 0x000fea0003800000 */
[----:B------:R-:W-:Y:S01]  /*11cb0*/  BPT.TRAP 0x1 ;  /* 0x000000040000795c */ /* 0x000fe20000300000 */
.L_x_2049:
[----:B------:R-:W-:Y:S01]  /*11cc0*/  IMAD.U32 R2, RZ, RZ, UR44 ;  /* 0x0000002cff027e24 */ /* 0x000fe2000f8e00ff */
[----:B------:R-:W-:Y:S01]  /*11cd0*/  BSSY B0, `(.L_x_2050) ;  /* 0x0000007000007945 */ /* 0x000fe20003800000 */
[----:B------:R-:W-:-:S03]  /*11ce0*/  IMAD R20, R6, 0x8, R19 ;  /* 0x0000000806147824 */ /* 0x000fc600078e0213 */
[----:B------:R-:W-:Y:S02]  /*11cf0*/  ISETP.NE.AND P0, PT, R2, 0x3, PT ;  /* 0x000000030200780c */ /* 0x000fe40003f05270 */
[----:B------:R-:W-:-:S04]  /*11d00*/  LOP3.LUT R2, R0, 0x1, RZ, 0x3c, !PT ;  /* 0x0000000100027812 */ /* 0x000fc800078e3cff */
[----:B------:R-:W-:-:S04]  /*11d10*/  SHF.L.U32 R2, R2, 0x1f, RZ ;  /* 0x0000001f02027819 */ /* 0x000fc800000006ff */
[----:B------:R-:W1:Y:S02]  /*11d20*/  SYNCS.PHASECHK.TRANS64.TRYWAIT P1, [R20+URZ+0x38870], R2 ;  /* 0x03887002140075a7 */ /* 0x000e64000802017f */
[----:B-1----:R-:W-:Y:S05]  /*11d30*/  @!P1 BRA `(.L_x_2051) ;  /* 0x0000002800649947 */ /* 0x002fea0003800000 */
.L_x_2111:
[----:B------:R-:W-:Y:S05]  /*11d40*/  BSYNC B0 ;  /* 0x0000000000007941 */ /* 0x000fea0003800000 */
.L_x_2050:
[----:B------:R-:W-:Y:S05]  /*11d50*/  @!P0 BRA `(.L_x_2052) ;  /* 0x0000000000048947 */ /* 0x000fea0003800000 */
[----:B------:R-:W-:Y:S01]  /*11d60*/  BPT.TRAP 0x1 ;  /* 0x000000040000795c */ /* 0x000fe20000300000 */
.L_x_2052:
[----:B------:R-:W-:Y:S01]  /*11d70*/  SHF.L.U32 R0, R0, 0x1f, RZ ;  /* 0x0000001f00007819 */ /* 0x000fe200000006ff */
[----:B------:R-:W-:-:S03]  /*11d80*/  IMAD.SHL.U32 R3, R6, 0x8000, RZ ;  /* 0x0000800006037824 */ /* 0x000fc600078e00ff */
[----:B------:R-:W3:Y:S02]  /*11d90*/  SYNCS.PHASECHK.TRANS64.TRYWAIT P1, [R20+URZ+0x38860], R0 ;  /* 0x03886000140075a7 */ /* 0x000ee4000802017f */
[----:B---3--:R-:W-:Y:S05]  /*11da0*/  @!P1 BRA `(.L_x_2053) ;  /* 0x00000028005c9947 */ /* 0x008fea0003800000 */
.L_x_2112:
[----:B-1----:R-:W3:Y:S04]  /*11db0*/  LDL R2, [R1+0x20] ;  /* 0x0000200001027983 */ /* 0x002ee80000100800 */
[----:B------:R-:W4:Y:S04]  /*11dc0*/  LDL R18, [R1+0x14] ;  /* 0x0000140001127983 */ /* 0x000f280000100800 */
[----:B------:R-:W5:Y:S01]  /*11dd0*/  LDL R12, [R1+0x1c] ;  /* 0x00001c00010c7983 */ /* 0x000f620000100800 */
[----:B------:R-:W-:Y:S05]  /*11de0*/  WARPSYNC.ALL ;  /* 0x0000000000007948 */ /* 0x000fea0003800000 */
[----:B---3--:R-:W-:-:S05]  /*11df0*/  LOP3.LUT R0, R3, R2, RZ, 0xfc, !PT ;  /* 0x0000000203007212 */ /* 0x008fca00078efcff */
[----:B------:R-:W-:-:S05]  /*11e00*/  IMAD.IADD R0, R19, 0x1, R0 ;  /* 0x0000000113007824 */ /* 0x000fca00078e0200 */
[----:B------:R-:W1:Y:S01]  /*11e10*/  LDSM.16.MT88.4 R8, [R0+0x10400] ;  /* 0x010400000008783b */ /* 0x000e620000004200 */
[----:B----4-:R-:W-:Y:S01]  /*11e20*/  IMAD.IADD R2, R18, 0x1, R0 ;  /* 0x0000000112027824 */ /* 0x010fe200078e0200 */
        /* <DEDUP_REMOVED lines=117> */
.L_x_2054:
        /* <DEDUP_REMOVED lines=13> */
.L_x_2033:
        /* <DEDUP_REMOVED lines=18> */
.L_x_2057:
[----:B------:R-:W-:Y:S05]  /*12770*/  BSYNC B0 ;  /* 0x0000000000007941 */ /* 0x000fea0003800000 */
.L_x_2056:
[----:B------:R-:W-:-:S06]  /*12780*/  UISETP.NE.AND UP0, UPT, UR39, 0x3, UPT ;  /* 0x000000032700788c */ /* 0x000fcc000bf05270 */
[----:B------:R-:W-:-:S13]  /*12790*/  PLOP3.LUT P1, PT, PT, PT, UP0, 0x80, 0x0 ;  /* 0x000000000000781c */ /* 0x000fda0003f2f008 */
[----:B------:R-:W-:Y:S05]  /*127a0*/  @!P1 BRA `(.L_x_2058) ;  /* 0x0000000000049947 */ /* 0x000fea0003800000 */
[----:B------:R-:W-:Y:S01]  /*127b0*/  BPT.TRAP 0x1 ;  /* 0x000000040000795c */ /* 0x000fe20000300000 */
.L_x_2058:
        /* <DEDUP_REMOVED lines=10> */
.L_x_2113:
[----:B------:R-:W-:Y:S05]  /*12860*/  BSYNC B0 ;  /* 0x0000000000007941 */ /* 0x000fea0003800000 */
.L_x_2059:
[----:B------:R-:W-:Y:S05]  /*12870*/  @!P2 BRA `(.L_x_2061) ;  /* 0x000000000004a947 */ /* 0x000fea0003800000 */
[----:B------:R-:W-:Y:S01]  /*12880*/  BPT.TRAP 0x1 ;  /* 0x000000040000795c */ /* 0x000fe20000300000 */
.L_x_2061:
[----:B0-----:R-:W2:Y:S02]  /*12890*/  LDL R0, [R1+0x4] ;  /* 0x0000040001007983 */ /* 0x001ea40000100800 */
[----:B--2---:R-:W-:-:S04]  /*128a0*/  SHF.L.U32 R0, R0, 0x1f, RZ ;  /* 0x0000001f00007819 */ /* 0x004fc800000006ff */
[----:B------:R-:W0:Y:S02]  /*128b0*/  SYNCS.PHASECHK.TRANS64.TRYWAIT P1, [R17+URZ+0x38860], R0 ;  /* 0x03886000110075a7 */ /* 0x000e24000802017f */
[----:B0-----:R-:W-:Y:S05]  /*128c0*/  @!P1 BRA `(.L_x_2062) ;  /* 0x0000001c00bc9947 */ /* 0x001fea0003800000 */
.L_x_2114:
        /* <DEDUP_REMOVED lines=127> */
.L_x_2063:
[----:B-1----:R-:W2:Y:S01]  /*130c0*/  LDL.LU R3, [R1+0x4] ;  /* 0x0000040001037983 */ /* 0x002ea20000300800 */
[----:B0-----:R0:W-:Y:S01]  /*130d0*/  SYNCS.ARRIVE.TRANS64.A1T0 RZ, [R17+URZ+0x38850], RZ ;  /* 0x038850ff11ff79a7 */ /* 0x0011e2000810003f */
[----:B------:R-:W-:Y:S01]  /*130e0*/  VIADD R0, R18, 0x1 ;  /* 0x0000000112007836 */ /* 0x000fe20000000000 */
        /* <DEDUP_REMOVED lines=8> */
[----:B--2---:R-:W-:-:S05]  /*13170*/  LOP3.LUT R3, R3, R2, RZ, 0x3c, !PT ;  /* 0x0000000203037212 */ /* 0x004fca00078e3cff */
[----:B------:R0:W-:Y:S02]  /*13180*/  STL [R1+0x4], R3 ;  /* 0x0000040301007387 */ /* 0x0001e40000100800 */
.L_x_2008:
[----:B------:R-:W-:Y:S05]  /*13190*/  BSYNC B7 ;  /* 0x0000000000077941 */ /* 0x000fea0003800000 */
.L_x_2006:
[----:B01----:R-:W2:Y:S04]  /*131a0*/  LDL R0, [R1+0x8] ;  /* 0x0000080001007983 */ /* 0x003ea80000100800 */
        /* <DEDUP_REMOVED lines=12> */
.L_x_2064:
        /* <DEDUP_REMOVED lines=8> */
.L_x_2065:
[----:B-1----:R-:W2:Y:S01]  /*132f0*/  LDL R0, [R1+0x28] ;  /* 0x0000280001007983 */ /* 0x002ea20000100800 */
[----:B------:R-:W-:Y:S02]  /*13300*/  ULDC UR4, c[0x0][0xc38] ;  /* 0x00030e0000047ab9 */ /* 0x000fe40000000800 */
[----:B--2---:R-:W-:-:S13]  /*13310*/  ISETP.GE.AND P0, PT, R0, UR4, PT ;  /* 0x0000000400007c0c */ /* 0x004fda000bf06270 */
[----:B------:R-:W-:Y:S05]  /*13320*/  @!P0 BRA `(.L_x_2066) ;  /* 0xffffffc000308947 */ /* 0x000fea000383ffff */
.L_x_2003:
        /* <DEDUP_REMOVED lines=12> */
.L_x_2115:
[----:B------:R-:W-:Y:S05]  /*133f0*/  BSYNC B0 ;  /* 0x0000000000007941 */ /* 0x000fea0003800000 */
.L_x_2067:
[----:B------:R-:W-:-:S03]  /*13400*/  UMOV UR4, 0xffffffff ;  /* 0xffffffff00047882 */ /* 0x000fc60000000000 */
[----:B------:R-:W-:Y:S05]  /*13410*/  BRA.DIV UR4, `(.L_x_2069) ;  /* 0x0000001604107947 */ /* 0x000fea000b800000 */
[----:B------:R-:W1:Y:S02]  /*13420*/  S2R R2, SR_TID.X ;  /* 0x0000000000027919 */ /* 0x000e640000002100 */
[----:B-1----:R-:W-:-:S04]  /*13430*/  SHF.R.U32.HI R2, RZ, 0x5, R2 ;  /* 0x00000005ff027819 */ /* 0x002fc80000011602 */
[----:B------:R-:W-:-:S05]  /*13440*/  LOP3.LUT R2, R2, 0x3, RZ, 0xc0, !PT ;  /* 0x0000000302027812 */ /* 0x000fca00078ec0ff */
[----:B------:R1:W2:Y:S02]  /*13450*/  SHFL.IDX PT, R14, R2, RZ, 0x1f ;  /* 0x00001fff020e7589 */ /* 0x0002a400000e0000 */
.L_x_2118:
[----:B--2---:R-:W-:Y:S01]  /*13460*/  ISETP.NE.AND P0, PT, R14, RZ, PT ;  /* 0x000000ff0e00720c */ /* 0x004fe20003f05270 */
[----:B------:R-:W-:-:S12]  /*13470*/  BSSY B0, `(.L_x_2070) ;  /* 0x000002e000007945 */ /* 0x000fd80003800000 */
[----:B------:R-:W-:Y:S05]  /*13480*/  @P0 BRA `(.L_x_2071) ;  /* 0x0000000000b00947 */ /* 0x000fea0003800000 */
[----:B------:R-:W-:-:S03]  /*13490*/  UMOV UR4, 0xffffffff ;  /* 0xffffffff00047882 */ /* 0x000fc60000000000 */
[----:B------:R-:W-:Y:S05]  /*134a0*/  BRA.DIV UR4, `(.L_x_2072) ;  /* 0x0000001604207947 */ /* 0x000fea000b800000 */
[----:B------:R-:W-:-:S13]  /*134b0*/  ELECT P6, URZ, PT ;  /* 0x00000000003f782f */ /* 0x000fda00038c0000 */
.L_x_2121:
[----:B------:R-:W-:Y:S05]  /*134c0*/  @!P6 BRA `(.L_x_2071) ;  /* 0x0000000000a0e947 */ /* 0x000fea0003800000 */
[----:B------:R-:W-:-:S06]  /*134d0*/  ULOP3.LUT UR4, UR38, 0x2, URZ, 0xfc, !UPT ;  /* 0x0000000226047892 */ /* 0x000fcc000f8efc3f */
[----:B-1----:R-:W-:-:S05]  /*134e0*/  IMAD.U32 R2, RZ, RZ, UR4 ;  /* 0x00000004ff027e24 */ /* 0x002fca000f8e00ff */
[----:B------:R-:W-:-:S13]  /*134f0*/  ISETP.NE.AND P0, PT, R2, 0x3, PT ;  /* 0x000000030200780c */ /* 0x000fda0003f05270 */
[----:B------:R-:W-:Y:S05]  /*13500*/  @!P0 BRA `(.L_x_2073) ;  /* 0x0000000000048947 */ /* 0x000fea0003800000 */
[----:B------:R-:W-:Y:S01]  /*13510*/  BPT.TRAP 0x1 ;  /* 0x000000040000795c */ /* 0x000fe20000300000 */
.L_x_2073:
        /* <DEDUP_REMOVED lines=14> */
.L_x_2122:
[----:B------:R-:W1:Y:S02]  /*13600*/  SYNCS.PHASECHK.TRANS64.TRYWAIT P1, [R7+URZ], R2 ;  /* 0x00000002070075a7 */ /* 0x000e64000802017f */
[----:B-1----:R-:W-:Y:S05]  /*13610*/  @!P1 BRA `(.L_x_2075) ;  /* 0x0000001000f89947 */ /* 0x002fea0003800000 */
.L_x_2123:
[----:B------:R-:W-:Y:S05]  /*13620*/  @!P0 BRA `(.L_x_2076) ;  /* 0x0000000000048947 */ /* 0x000fea0003800000 */
[----:B------:R-:W-:Y:S01]  /*13630*/  BPT.TRAP 0x1 ;  /* 0x000000040000795c */ /* 0x000fe20000300000 */
.L_x_2076:
[----:B------:R-:W2:Y:S02]  /*13640*/  LDL.LU R4, [R1] ;  /* 0x0000000001047983 */ /* 0x000ea40000300800 */
[----:B--2---:R-:W-:-:S04]  /*13650*/  IMAD R4, R4, 0x8, R0 ;  /* 0x0000000804047824 */ /* 0x004fc800078e0200 */
[----:B------:R-:W2:Y:S02]  /*13660*/  SYNCS.PHASECHK.TRANS64.TRYWAIT P1, [R4+URZ+0x38860], R5 ;  /* 0x03886005040075a7 */ /* 0x000ea4000802017f */
[----:B--2---:R-:W-:Y:S05]  /*13670*/  @!P1 BRA `(.L_x_2077) ;  /* 0x0000001000f49947 */ /* 0x004fea0003800000 */
.L_x_2124:
[----:B------:R-:W-:Y:S05]  /*13680*/  @!P0 BRA `(.L_x_2078) ;  /* 0x0000000000048947 */ /* 0x000fea0003800000 */
[----:B------:R-:W-:Y:S01]  /*13690*/  BPT.TRAP 0x1 ;  /* 0x000000040000795c */ /* 0x000fe20000300000 */
.L_x_2078:
[----:B------:R-:W-:-:S04]  /*136a0*/  IMAD R3, R3, 0x8, R0 ;  /* 0x0000000803037824 */ /* 0x000fc800078e0200 */
[----:B------:R-:W3:Y:S02]  /*136b0*/  SYNCS.PHASECHK.TRANS64.TRYWAIT P1, [R3+URZ+0x38860], R2 ;  /* 0x03886002030075a7 */ /* 0x000ee4000802017f */
[----:B---3--:R-:W-:Y:S05]  /*136c0*/  @!P1 BRA `(.L_x_2079) ;  /* 0x0000001000f49947 */ /* 0x008fea0003800000 */
.L_x_2125:
[----:B------:R-:W-:Y:S05]  /*136d0*/  @!P0 BRA `(.L_x_2080) ;  /* 0x0000000000048947 */ /* 0x000fea0003800000 */
[----:B------:R-:W-:Y:S01]  /*136e0*/  BPT.TRAP 0x1 ;  /* 0x000000040000795c */ /* 0x000fe20000300000 */
.L_x_2080:
[----:B------:R-:W4:Y:S02]  /*136f0*/  SYNCS.PHASECHK.TRANS64.TRYWAIT P0, [R4+URZ+0x38880], R5 ;  /* 0x03888005040075a7 */ /* 0x000f24000800017f */
[----:B----4-:R-:W-:Y:S05]  /*13700*/  @!P0 BRA `(.L_x_2081) ;  /* 0x0000001000f88947 */ /* 0x010fea0003800000 */
.L_x_2082:
[----:B------:R0:W0:Y:S02]  /*13710*/  SYNCS.PHASECHK.TRANS64.TRYWAIT P0, [R3+URZ+0x38880], R2 ;  /* 0x03888002030075a7 */ /* 0x000024000800017f */
[----:B0-----:R-:W-:Y:S05]  /*13720*/  @!P0 NANOSLEEP.SYNCS 0x989680 ;  /* 0x009896800000895d */ /* 0x001fea0003900000 */
[----:B------:R-:W0:Y:S02]  /*13730*/  @!P0 SYNCS.PHASECHK.TRANS64 P0, [R3+URZ+0x38880], R2 ;  /* 0x03888002030085a7 */ /* 0x000e24000800007f */
[----:B0-----:R-:W-:Y:S05]  /*13740*/  @!P0 BRA `(.L_x_2082) ;  /* 0xfffffffc00f08947 */ /* 0x001fea000383ffff */
.L_x_2071:
[----:B------:R-:W-:Y:S05]  /*13750*/  BSYNC B0 ;  /* 0x0000000000007941 */ /* 0x000fea0003800000 */
.L_x_2070:
[----:B------:R-:W-:Y:S05]  /*13760*/  EXIT ;  /* 0x000000000000794d */ /* 0x000fea0003800000 */
.L_x_1953:
[----:B0-----:R-:W-:-:S04]  /*13770*/  IMAD.U32 R3, RZ, RZ, UR41 ;  /* 0x00000029ff037e24 */ /* 0x001fc8000f8e00ff */
[----:B------:R0:W1:Y:S03]  /*13780*/  SYNCS.PHASECHK.TRANS64.TRYWAIT P1, [R3+URZ+0x38800], R6 ;  /* 0x03880006030075a7 */ /* 0x000066000802017f */
[----:B-1----:R-:W-:Y:S05]  /*13790*/  @!P1 NANOSLEEP.SYNCS 0x989680 ;  /* 0x009896800000995d */ /* 0x002fea0003900000 */
[----:B------:R-:W1:Y:S02]  /*137a0*/  @!P1 SYNCS.PHASECHK.TRANS64 P1, [R3+URZ+0x38800], R6 ;  /* 0x03880006030095a7 */ /* 0x000e64000802007f */
[----:B-1----:R-:W-:Y:S05]  /*137b0*/  @!P1 BRA `(.L_x_1953) ;  /* 0xfffffffc00ec9947 */ /* 0x002fea000383ffff */
[----:B------:R-:W-:Y:S05]  /*137c0*/  BRA `(.L_x_2083) ;  /* 0xfffffee400147947 */ /* 0x000fea000383ffff */
.L_x_1957:
[----:B-1----:R1:W2:Y:S02]  /*137d0*/  SYNCS.PHASECHK.TRANS64.TRYWAIT P2, [R2+URZ+0x38830], R3 ;  /* 0x03883003020075a7 */ /* 0x0022a4000804017f */
[----:B--2---:R-:W-:Y:S05]  /*137e0*/  @!P2 NANOSLEEP.SYNCS 0x989680 ;  /* 0x009896800000a95d */ /* 0x004fea0003900000 */
[----:B------:R-:W2:Y:S02]  /*137f0*/  @!P2 SYNCS.PHASECHK.TRANS64 P2, [R2+URZ+0x38830], R3 ;  /* 0x038830030200a5a7 */ /* 0x000ea4000804007f */
[----:B--2---:R-:W-:Y:S05]  /*13800*/  @!P2 BRA `(.L_x_1957) ;  /* 0xfffffffc00f0a947 */ /* 0x004fea000383ffff */
[----:B------:R-:W-:Y:S05]  /*13810*/  BRA `(.L_x_1956) ;  /* 0xfffffee400387947 */ /* 0x000fea000383ffff */
.L_x_1962:
[----:B-1----:R-:W-:-:S04]  /*13820*/  IMAD.U32 R7, RZ, RZ, UR6 ;  /* 0x00000006ff077e24 */ /* 0x002fc8000f8e00ff */
[----:B------:R1:W2:Y:S03]  /*13830*/  SYNCS.PHASECHK.TRANS64.TRYWAIT P3, [R7+URZ+0x38830], R6 ;  /* 0x03883006070075a7 */ /* 0x0002a6000806017f */
[----:B--2---:R-:W-:Y:S05]  /*13840*/  @!P3 NANOSLEEP.SYNCS 0x989680 ;  /* 0x009896800000b95d */ /* 0x004fea0003900000 */
[----:B------:R-:W2:Y:S02]  /*13850*/  @!P3 SYNCS.PHASECHK.TRANS64 P3, [R7+URZ+0x38830], R6 ;  /* 0x038830060700b5a7 */ /* 0x000ea4000806007f */
[----:B--2---:R-:W-:Y:S05]  /*13860*/  @!P3 BRA `(.L_x_1962) ;  /* 0xfffffffc00ecb947 */ /* 0x004fea000383ffff */
[----:B------:R-:W-:Y:S05]  /*13870*/  BRA `(.L_x_1959) ;  /* 0xffffff1000e47947 */ /* 0x000fea000383ffff */
.L_x_1966:
[----:B-1----:R-:W-:-:S04]  /*13880*/  IMAD.U32 R7, RZ, RZ, UR6 ;  /* 0x00000006ff077e24 */ /* 0x002fc8000f8e00ff */
[----:B------:R1:W2:Y:S03]  /*13890*/  SYNCS.PHASECHK.TRANS64.TRYWAIT P3, [R7+URZ+0x38850], R6 ;  /* 0x03885006070075a7 */ /* 0x0002a6000806017f */
[----:B--2---:R-:W-:Y:S05]  /*138a0*/  @!P3 NANOSLEEP.SYNCS 0x989680 ;  /* 0x009896800000b95d */ /* 0x004fea0003900000 */
[----:B------:R-:W2:Y:S02]  /*138b0*/  @!P3 SYNCS.PHASECHK.TRANS64 P3, [R7+URZ+0x38850], R6 ;  /* 0x038850060700b5a7 */ /* 0x000ea4000806007f */
[----:B--2---:R-:W-:Y:S05]  /*138c0*/  @!P3 BRA `(.L_x_1966) ;  /* 0xfffffffc00ecb947 */ /* 0x004fea000383ffff */
[----:B------:R-:W-:Y:S05]  /*138d0*/  BRA `(.L_x_1963) ;  /* 0xffffff1400b87947 */ /* 0x000fea000383ffff */
.L_x_1973:
[----:B-1----:R-:W-:-:S04]  /*138e0*/  IMAD.U32 R7, RZ, RZ, UR6 ;  /* 0x00000006ff077e24 */ /* 0x002fc8000f8e00ff */
[----:B------:R1:W2:Y:S03]  /*138f0*/  SYNCS.PHASECHK.TRANS64.TRYWAIT P2, [R7+URZ+0x38830], R6 ;  /* 0x03883006070075a7 */ /* 0x0002a6000804017f */
[----:B--2---:R-:W-:Y:S05]  /*13900*/  @!P2 NANOSLEEP.SYNCS 0x989680 ;  /* 0x009896800000a95d */ /* 0x004fea0003900000 */
[----:B------:R-:W2:Y:S02]  /*13910*/  @!P2 SYNCS.PHASECHK.TRANS64 P2, [R7+URZ+0x38830], R6 ;  /* 0x038830060700a5a7 */ /* 0x000ea4000804007f */
[----:B--2---:R-:W-:Y:S05]  /*13920*/  @!P2 BRA `(.L_x_1973) ;  /* 0xfffffffc00eca947 */ /* 0x004fea000383ffff */
[----:B------:R-:W-:Y:S05]  /*13930*/  BRA `(.L_x_1970) ;  /* 0xffffff4400ec7947 */ /* 0x000fea000383ffff */
.L_x_1977:
[----:B-1----:R-:W-:-:S04]  /*13940*/  IMAD.U32 R7, RZ, RZ, UR6 ;  /* 0x00000006ff077e24 */ /* 0x002fc8000f8e00ff */
[----:B------:R1:W2:Y:S03]  /*13950*/  SYNCS.PHASECHK.TRANS64.TRYWAIT P2, [R7+URZ+0x38850], R6 ;  /* 0x03885006070075a7 */ /* 0x0002a6000804017f */
[----:B--2---:R-:W-:Y:S05]  /*13960*/  @!P2 NANOSLEEP.SYNCS 0x989680 ;  /* 0x009896800000a95d */ /* 0x004fea0003900000 */
[----:B------:R-:W2:Y:S02]  /*13970*/  @!P2 SYNCS.PHASECHK.TRANS64 P2, [R7+URZ+0x38850], R6 ;  /* 0x038850060700a5a7 */ /* 0x000ea4000804007f */
[----:B--2---:R-:W-:Y:S05]  /*13980*/  @!P2 BRA `(.L_x_1977) ;  /* 0xfffffffc00eca947 */ /* 0x004fea000383ffff */
[----:B------:R-:W-:Y:S05]  /*13990*/  BRA `(.L_x_1974) ;  /* 0xffffff4800b47947 */ /* 0x000fea000383ffff */
.L_x_1983:
[----:B-1----:R-:W-:-:S04]  /*139a0*/  IMAD.U32 R5, RZ, RZ, UR11 ;  /* 0x0000000bff057e24 */ /* 0x002fc8000f8e00ff */
[----:B------:R1:W2:Y:S03]  /*139b0*/  SYNCS.PHASECHK.TRANS64.TRYWAIT P1, [R5+URZ+0x38850], R0 ;  /* 0x03885000050075a7 */ /* 0x0002a6000802017f */
[----:B--2---:R-:W-:Y:S05]  /*139c0*/  @!P1 NANOSLEEP.SYNCS 0x989680 ;  /* 0x009896800000995d */ /* 0x004fea0003900000 */
[----:B------:R-:W2:Y:S02]  /*139d0*/  @!P1 SYNCS.PHASECHK.TRANS64 P1, [R5+URZ+0x38850], R0 ;  /* 0x03885000050095a7 */ /* 0x000ea4000802007f */
[----:B--2---:R-:W-:Y:S05]  /*139e0*/  @!P1 BRA `(.L_x_1983) ;  /* 0xfffffffc00ec9947 */ /* 0x004fea000383ffff */
[----:B------:R-:W-:Y:S05]  /*139f0*/  BRA `(.L_x_1982) ;  /* 0xffffff7000587947 */ /* 0x000fea000383ffff */
.L_x_2017:
[----:B------:R-:W-:Y:S02]  /*13a00*/  IMAD.MOV.U32 R13, RZ, RZ, R18 ;  /* 0x000000ffff0d7224 */ /* 0x000fe400078e0012 */
[----:B------:R-:W-:Y:S02]  /*13a10*/  IMAD.MOV.U32 R12, RZ, RZ, RZ ;  /* 0x000000ffff0c7224 */ /* 0x000fe400078e00ff */
[----:B------:R-:W-:Y:S02]  /*13a20*/  IMAD.MOV.U32 R11, RZ, RZ, 0x1f ;  /* 0x0000001fff0b7424 */ /* 0x000fe400078e00ff */
[----:B------:R-:W-:-:S07]  /*13a30*/  IMAD.MOV.U32 R15, RZ, RZ, -0x1 ;  /* 0xffffffffff0f7424 */ /* 0x000fce00078e00ff */
[----:B-1----:R-:W-:Y:S05]  /*13a40*/  WARPSYNC.COLLECTIVE R15, `(.L_x_2084) ;  /* 0x000000000f087348 */ /* 0x002fea0003c00000 */
[----:B------:R0:W2:Y:S02]  /*13a50*/  SHFL.IDX P6, R14, R13, R12, R11 ;  /* 0x0000000c0d0e7389 */ /* 0x0000a400000c000b */
[----:B012---:R-:W-:Y:S01]  /*13a60*/  ENDCOLLECTIVE ;  /* 0x000000000000791b */ /* 0x007fe20003800000 */
.L_x_2084:
[----:B------:R-:W-:Y:S05]  /*13a70*/  BRA `(.L_x_2085) ;  /* 0xffffffc400987947 */ /* 0x000fea000383ffff */
.L_x_2019:
[----:B------:R-:W-:Y:S01]  /*13a80*/  BSSY B0, `(.L_x_2086) ;  /* 0x0000006000007945 */ /* 0x000fe20003800000 */
[----:B------:R-:W-:-:S07]  /*13a90*/  IMAD.MOV.U32 R15, RZ, RZ, -0x1 ;  /* 0xffffffffff0f7424 */ /* 0x000fce00078e00ff */
[----:B01----:R-:W-:Y:S05]  /*13aa0*/  WARPSYNC.COLLECTIVE R15, `(.L_x_2087) ;  /* 0x000000000f0c7348 */ /* 0x003fea0003c00000 */
[----:B------:R-:W-:Y:S02]  /*13ab0*/  ELECT P6, UR62, PT ;  /* 0x00000000003e782f */ /* 0x000fe400038c0000 */
[----:B------:R-:W-:Y:S01]  /*13ac0*/  MOV R14, UR62 ;  /* 0x0000003e000e7c02 */ /* 0x000fe20008000f00 */
[----:B01----:R-:W-:Y:S10]  /*13ad0*/  ENDCOLLECTIVE ;  /* 0x000000000000791b */ /* 0x003ff40003800000 */
.L_x_2087:
[----:B------:R-:W-:Y:S05]  /*13ae0*/  BSYNC B0 ;  /* 0x0000000000007941 */ /* 0x000fea0003800000 */
.L_x_2086:
[----:B------:R-:W-:Y:S05]  /*13af0*/  BRA `(.L_x_2088) ;  /* 0xffffffc400a87947 */ /* 0x000fea000383ffff */
.L_x_2021:
[----:B--2---:R2:W3:Y:S02]  /*13b00*/  SYNCS.PHASECHK.TRANS64.TRYWAIT P1, [R4+URZ+0x38880], R3 ;  /* 0x03888003040075a7 */ /* 0x0044e4000802017f */
[----:B---3--:R-:W-:Y:S05]  /*13b10*/  @!P1 NANOSLEEP.SYNCS 0x989680 ;  /* 0x009896800000995d */ /* 0x008fea0003900000 */
[----:B------:R-:W3:Y:S02]  /*13b20*/  @!P1 SYNCS.PHASECHK.TRANS64 P1, [R4+URZ+0x38880], R3 ;  /* 0x03888003040095a7 */ /* 0x000ee4000802007f */
[----:B---3--:R-:W-:Y:S05]  /*13b30*/  @!P1 BRA `(.L_x_2021) ;  /* 0xfffffffc00f09947 */ /* 0x008fea000383ffff */
[----:B------:R-:W-:Y:S05]  /*13b40*/  BRA `(.L_x_2089) ;  /* 0xffffffc800087947 */ /* 0x000fea000383ffff */
.L_x_2023:
[----:B---3--:R3:W4:Y:S02]  /*13b50*/  SYNCS.PHASECHK.TRANS64.TRYWAIT P1, [R4+URZ+0x38840], R3 ;  /* 0x03884003040075a7 */ /* 0x008724000802017f */
[----:B----4-:R-:W-:Y:S05]  /*13b60*/  @!P1 NANOSLEEP.SYNCS 0x989680 ;  /* 0x009896800000995d */ /* 0x010fea0003900000 */
[----:B------:R-:W4:Y:S02]  /*13b70*/  @!P1 SYNCS.PHASECHK.TRANS64 P1, [R4+URZ+0x38840], R3 ;  /* 0x03884003040095a7 */ /* 0x000f24000802007f */
[----:B----4-:R-:W-:Y:S05]  /*13b80*/  @!P1 BRA `(.L_x_2023) ;  /* 0xfffffffc00f09947 */ /* 0x010fea000383ffff */
[----:B------:R-:W-:Y:S05]  /*13b90*/  BRA `(.L_x_2090) ;  /* 0xffffffc800747947 */ /* 0x000fea000383ffff */
.L_x_2027:
[----:B------:R-:W-:Y:S02]  /*13ba0*/  IMAD.MOV.U32 R13, RZ, RZ, R2 ;  /* 0x000000ffff0d7224 */ /* 0x000fe400078e0002 */
[----:B------:R-:W-:Y:S02]  /*13bb0*/  IMAD.MOV.U32 R12, RZ, RZ, RZ ;  /* 0x000000ffff0c7224 */ /* 0x000fe400078e00ff */
[----:B------:R-:W-:Y:S02]  /*13bc0*/  IMAD.MOV.U32 R11, RZ, RZ, 0x181f ;  /* 0x0000181fff0b7424 */ /* 0x000fe400078e00ff */
[----:B------:R-:W-:Y:S02]  /*13bd0*/  IMAD.MOV.U32 R15, RZ, RZ, -0x1 ;  /* 0xffffffffff0f7424 */ /* 0x000fe400078e00ff */
[----:B------:R-:W-:-:S07]  /*13be0*/  IMAD.U32 R4, RZ, RZ, UR41 ;  /* 0x00000029ff047e24 */ /* 0x000fce000f8e00ff */
[----:B-----5:R-:W-:Y:S05]  /*13bf0*/  WARPSYNC.COLLECTIVE R15, `(.L_x_2091) ;  /* 0x000000000f087348 */ /* 0x020fea0003c00000 */
[----:B------:R0:W1:Y:S02]  /*13c00*/  SHFL.IDX P6, R14, R13, R12, R11 ;  /* 0x0000000c0d0e7389 */ /* 0x00006400000c000b */
[----:B01---5:R-:W-:Y:S01]  /*13c10*/  ENDCOLLECTIVE ;  /* 0x000000000000791b */ /* 0x023fe20003800000 */
.L_x_2091:
[----:B------:R-:W-:Y:S02]  /*13c20*/  IMAD R4, R4, 0x80, R17 ;  /* 0x0000008004047824 */ /* 0x000fe400078e0211 */
[----:B------:R-:W-:Y:S02]  /*13c30*/  IMAD.MOV.U32 R13, RZ, RZ, R0 ;  /* 0x000000ffff0d7224 */ /* 0x000fe400078e0000 */
[----:B------:R-:W-:-:S07]  /*13c40*/  IMAD.MOV.U32 R5, RZ, RZ, R14 ;  /* 0x000000ffff057224 */ /* 0x000fce00078e000e */
[----:B------:R-:W-:Y:S05]  /*13c50*/  WARPSYNC.COLLECTIVE R15, `(.L_x_2092) ;  /* 0x000000000f087348 */ /* 0x000fea0003c00000 */
[----:B------:R0:W1:Y:S02]  /*13c60*/  SHFL.IDX P6, R14, R13, R12, R11 ;  /* 0x0000000c0d0e7389 */ /* 0x00006400000c000b */
[----:B01----:R-:W-:Y:S01]  /*13c70*/  ENDCOLLECTIVE ;  /* 0x000000000000791b */ /* 0x003fe20003800000 */
.L_x_2092:
        /* <DEDUP_REMOVED lines=9> */
.L_x_2093:
[----:B------:R-:W-:-:S05]  /*13d10*/  @!P2 IADD3 R6, P4, R10, R6, RZ ;  /* 0x000000060a06a210 */ /* 0x000fca0007f9e0ff */
[----:B------:R-:W-:Y:S02]  /*13d20*/  @!P2 IMAD.X R7, RZ, RZ, R5, P4 ;  /* 0x000000ffff07a224 */ /* 0x000fe400020e0605 */
[----:B------:R-:W-:-:S03]  /*13d30*/  VIADD R5, R4, 0x10 ;  /* 0x0000001004057836 */ /* 0x000fc60000000000 */
[----:B------:R-:W-:Y:S01]  /*13d40*/  @!PT LDS RZ, [RZ] ;  /* 0x00000000fffff984 */ /* 0x000fe20000000800 */
[----:B------:R-:W-:Y:S01]  /*13d50*/  @!PT LDS RZ, [RZ] ;  /* 0x00000000fffff984 */ /* 0x000fe20000000800 */
[----:B------:R-:W-:Y:S01]  /*13d60*/  @!PT LDS RZ, [RZ] ;  /* 0x00000000fffff984 */ /* 0x000fe20000000800 */
[----:B------:R0:W-:Y:S01]  /*13d70*/  @!P2 LDGSTS.E.BYPASS.LTC128B.128 [R9+0x20400], desc[UR46][R6.64], !P1 ;  /* 0x204000000609afae */ /* 0x0001e2000c901d6e */
[----:B------:R-:W-:-:S03]  /*13d80*/  IMAD.MOV.U32 R13, RZ, RZ, R0 ;  /* 0x000000ffff0d7224 */ /* 0x000fc600078e0000 */
[----:B------:R0:W-:Y:S01]  /*13d90*/  @!P2 LDGSTS.E.BYPASS.LTC128B.128 [R9+0x24400], desc[UR46][R6.64+0x80], !P0 ;  /* 0x244000800609afae */ /* 0x0001e2000c101d6e */
[----:B------:R-:W-:Y:S01]  /*13da0*/  ISETP.GE.AND P2, PT, R5, R3, PT ;  /* 0x000000030500720c */ /* 0x000fe20003f46270 */
[----:B------:R-:W-:-:S12]  /*13db0*/  IMAD.MOV.U32 R8, RZ, RZ, R14 ;  /* 0x000000ffff087224 */ /* 0x000fd800078e000e */
[----:B0-----:R-:W-:Y:S05]  /*13dc0*/  WARPSYNC.COLLECTIVE R15, `(.L_x_2094) ;  /* 0x000000000f087348 */ /* 0x001fea0003c00000 */
[----:B------:R1:W2:Y:S02]  /*13dd0*/  SHFL.IDX P6, R14, R13, R12, R11 ;  /* 0x0000000c0d0e7389 */ /* 0x0002a400000c000b */
[----:B012---:R-:W-:Y:S01]  /*13de0*/  ENDCOLLECTIVE ;  /* 0x000000000000791b */ /* 0x007fe20003800000 */
.L_x_2094:
[----:B------:R-:W-:Y:S02]  /*13df0*/  IMAD.MOV.U32 R13, RZ, RZ, R2 ;  /* 0x000000ffff0d7224 */ /* 0x000fe400078e0002 */
[----:B------:R-:W-:Y:S02]  /*13e00*/  IMAD.MOV.U32 R12, RZ, RZ, 0x2 ;  /* 0x00000002ff0c7424 */ /* 0x000fe400078e00ff */
[----:B------:R-:W-:-:S07]  /*13e10*/  IMAD.MOV.U32 R5, RZ, RZ, R14 ;  /* 0x000000ffff057224 */ /* 0x000fce00078e000e */
[----:B------:R-:W-:Y:S05]  /*13e20*/  WARPSYNC.COLLECTIVE R15, `(.L_x_2095) ;  /* 0x000000000f087348 */ /* 0x000fea0003c00000 */
[----:B------:R0:W1:Y:S02]  /*13e30*/  SHFL.IDX P6, R14, R13, R12, R11 ;  /* 0x0000000c0d0e7389 */ /* 0x00006400000c000b */
[----:B01----:R-:W-:Y:S01]  /*13e40*/  ENDCOLLECTIVE ;  /* 0x000000000000791b */ /* 0x003fe20003800000 */
.L_x_2095:
        /* <DEDUP_REMOVED lines=17> */
.L_x_2096:
[----:B------:R-:W-:Y:S02]  /*13f60*/  IMAD.MOV.U32 R13, RZ, RZ, R2 ;  /* 0x000000ffff0d7224 */ /* 0x000fe400078e0002 */
[----:B------:R-:W-:Y:S02]  /*13f70*/  IMAD.MOV.U32 R12, RZ, RZ, 0x3 ;  /* 0x00000003ff0c7424 */ /* 0x000fe400078e00ff */
[----:B------:R-:W-:-:S07]  /*13f80*/  IMAD.MOV.U32 R6, RZ, RZ, R14 ;  /* 0x000000ffff067224 */ /* 0x000fce00078e000e */
[----:B------:R-:W-:Y:S05]  /*13f90*/  WARPSYNC.COLLECTIVE R15, `(.L_x_2097) ;  /* 0x000000000f087348 */ /* 0x000fea0003c00000 */
[----:B------:R0:W1:Y:S02]  /*13fa0*/  SHFL.IDX P6, R14, R13, R12, R11 ;  /* 0x0000000c0d0e7389 */ /* 0x00006400000c000b */
[----:B01----:R-:W-:Y:S01]  /*13fb0*/  ENDCOLLECTIVE ;  /* 0x000000000000791b */ /* 0x003fe20003800000 */
.L_x_2097:
        /* <DEDUP_REMOVED lines=15> */
.L_x_2098:
[----:B------:R-:W-:Y:S02]  /*140b0*/  IMAD.MOV.U32 R13, RZ, RZ, R2 ;  /* 0x000000ffff0d7224 */ /* 0x000fe400078e0002 */
[----:B------:R-:W-:Y:S02]  /*140c0*/  IMAD.MOV.U32 R12, RZ, RZ, 0x4 ;  /* 0x00000004ff0c7424 */ /* 0x000fe400078e00ff */
[----:B------:R-:W-:-:S07]  /*140d0*/  IMAD.MOV.U32 R6, RZ, RZ, R14 ;  /* 0x000000ffff067224 */ /* 0x000fce00078e000e */
[----:B------:R-:W-:Y:S05]  /*140e0*/  WARPSYNC.COLLECTIVE R15, `(.L_x_2099) ;  /* 0x000000000f087348 */ /* 0x000fea0003c00000 */
[----:B------:R0:W1:Y:S02]  /*140f0*/  SHFL.IDX P6, R14, R13, R12, R11 ;  /* 0x0000000c0d0e7389 */ /* 0x00006400000c000b */
[----:B01----:R-:W-:Y:S01]  /*14100*/  ENDCOLLECTIVE ;  /* 0x000000000000791b */ /* 0x003fe20003800000 */
.L_x_2099:
        /* <DEDUP_REMOVED lines=15> */
.L_x_2100:
[----:B------:R-:W-:Y:S02]  /*14200*/  IMAD.MOV.U32 R13, RZ, RZ, R2 ;  /* 0x000000ffff0d7224 */ /* 0x000fe400078e0002 */
[----:B------:R-:W-:Y:S02]  /*14210*/  IMAD.MOV.U32 R12, RZ, RZ, 0x5 ;  /* 0x00000005ff0c7424 */ /* 0x000fe400078e00ff */
[----:B------:R-:W-:-:S07]  /*14220*/  IMAD.MOV.U32 R6, RZ, RZ, R14 ;  /* 0x000000ffff067224 */ /* 0x000fce00078e000e */
[----:B------:R-:W-:Y:S05]  /*14230*/  WARPSYNC.COLLECTIVE R15, `(.L_x_2101) ;  /* 0x000000000f087348 */ /* 0x000fea0003c00000 */
[----:B------:R0:W1:Y:S02]  /*14240*/  SHFL.IDX P6, R14, R13, R12, R11 ;  /* 0x0000000c0d0e7389 */ /* 0x00006400000c000b */
[----:B01----:R-:W-:Y:S01]  /*14250*/  ENDCOLLECTIVE ;  /* 0x000000000000791b */ /* 0x003fe20003800000 */
.L_x_2101:
        /* <DEDUP_REMOVED lines=15> */
.L_x_2102:
[----:B------:R-:W-:Y:S02]  /*14350*/  IMAD.MOV.U32 R13, RZ, RZ, R2 ;  /* 0x000000ffff0d7224 */ /* 0x000fe400078e0002 */
[----:B------:R-:W-:Y:S02]  /*14360*/  IMAD.MOV.U32 R12, RZ, RZ, 0x6 ;  /* 0x00000006ff0c7424 */ /* 0x000fe400078e00ff */
[----:B------:R-:W-:-:S07]  /*14370*/  IMAD.MOV.U32 R6, RZ, RZ, R14 ;  /* 0x000000ffff067224 */ /* 0x000fce00078e000e */
[----:B------:R-:W-:Y:S05]  /*14380*/  WARPSYNC.COLLECTIVE R15, `(.L_x_2103) ;  /* 0x000000000f087348 */ /* 0x000fea0003c00000 */
[----:B------:R0:W1:Y:S02]  /*14390*/  SHFL.IDX P6, R14, R13, R12, R11 ;  /* 0x0000000c0d0e7389 */ /* 0x00006400000c000b */
[----:B01----:R-:W-:Y:S01]  /*143a0*/  ENDCOLLECTIVE ;  /* 0x000000000000791b */ /* 0x003fe20003800000 */
.L_x_2103:
        /* <DEDUP_REMOVED lines=14> */
.L_x_2104:
[----:B------:R-:W-:Y:S02]  /*14490*/  IMAD.MOV.U32 R13, RZ, RZ, R2 ;  /* 0x000000ffff0d7224 */ /* 0x000fe400078e0002 */
[----:B------:R-:W-:Y:S02]  /*144a0*/  IMAD.MOV.U32 R12, RZ, RZ, 0x7 ;  /* 0x00000007ff0c7424 */ /* 0x000fe400078e00ff */
[----:B------:R-:W-:-:S07]  /*144b0*/  IMAD.MOV.U32 R6, RZ, RZ, R14 ;  /* 0x000000ffff067224 */ /* 0x000fce00078e000e */
[----:B------:R-:W-:Y:S05]  /*144c0*/  WARPSYNC.COLLECTIVE R15, `(.L_x_2105) ;  /* 0x000000000f087348 */ /* 0x000fea0003c00000 */
[----:B------:R0:W1:Y:S02]  /*144d0*/  SHFL.IDX P6, R14, R13, R12, R11 ;  /* 0x0000000c0d0e7389 */ /* 0x00006400000c000b */
[----:B01----:R-:W-:Y:S01]  /*144e0*/  ENDCOLLECTIVE ;  /* 0x000000000000791b */ /* 0x003fe20003800000 */
.L_x_2105:
        /* <DEDUP_REMOVED lines=13> */
.L_x_2106:
[----:B------:R-:W-:Y:S01]  /*145c0*/  IMAD.MOV.U32 R0, RZ, RZ, R14 ;  /* 0x000000ffff007224 */ /* 0x000fe200078e000e */
[----:B------:R-:W-:Y:S06]  /*145d0*/  BRA `(.L_x_2107) ;  /* 0xffffffc800d07947 */ /* 0x000fec000383ffff */
.L_x_2032:
[----:B0-----:R0:W1:Y:S02]  /*145e0*/  SYNCS.PHASECHK.TRANS64.TRYWAIT P0, [R19+URZ+0x38820], R0 ;  /* 0x03882000130075a7 */ /* 0x001064000800017f */
[----:B-1----:R-:W-:Y:S05]  /*145f0*/  @!P0 NANOSLEEP.SYNCS 0x989680 ;  /* 0x009896800000895d */ /* 0x002fea0003900000 */
[----:B------:R-:W1:Y:S02]  /*14600*/  @!P0 SYNCS.PHASECHK.TRANS64 P0, [R19+URZ+0x38820], R0 ;  /* 0x03882000130085a7 */ /* 0x000e64000800007f */
[----:B-1----:R-:W-:Y:S05]  /*14610*/  @!P0 BRA `(.L_x_2032) ;  /* 0xfffffffc00f08947 */ /* 0x002fea000383ffff */
[----:B------:R-:W-:Y:S05]  /*14620*/  BRA `(.L_x_2108) ;  /* 0xffffffcc003c7947 */ /* 0x000fea000383ffff */
.L_x_2038:
[----:B-1----:R1:W3:Y:S02]  /*14630*/  SYNCS.PHASECHK.TRANS64.TRYWAIT P0, [R4+URZ+0x38880], R3 ;  /* 0x03888003040075a7 */ /* 0x0022e4000800017f */
[----:B---3--:R-:W-:Y:S05]  /*14640*/  @!P0 NANOSLEEP.SYNCS 0x989680 ;  /* 0x009896800000895d */ /* 0x008fea0003900000 */
[----:B------:R-:W3:Y:S02]  /*14650*/  @!P0 SYNCS.PHASECHK.TRANS64 P0, [R4+URZ+0x38880], R3 ;  /* 0x03888003040085a7 */ /* 0x000ee4000800007f */
[----:B---3--:R-:W-:Y:S05]  /*14660*/  @!P0 BRA `(.L_x_2038) ;  /* 0xfffffffc00f08947 */ /* 0x008fea000383ffff */
[----:B------:R-:W-:Y:S05]  /*14670*/  BRA `(.L_x_2109) ;  /* 0xffffffcc00f47947 */ /* 0x000fea000383ffff */
.L_x_2044:
[----:B--2---:R2:W3:Y:S02]  /*14680*/  SYNCS.PHASECHK.TRANS64.TRYWAIT P0, [R4+URZ+0x38840], R3 ;  /* 0x03884003040075a7 */ /* 0x0044e4000800017f */
[----:B---3--:R-:W-:Y:S05]  /*14690*/  @!P0 NANOSLEEP.SYNCS 0x989680 ;  /* 0x009896800000895d */ /* 0x008fea0003900000 */
[----:B------:R-:W3:Y:S02]  /*146a0*/  @!P0 SYNCS.PHASECHK.TRANS64 P0, [R4+URZ+0x38840], R3 ;  /* 0x03884003040085a7 */ /* 0x000ee4000800007f */
[----:B---3--:R-:W-:Y:S05]  /*146b0*/  @!P0 BRA `(.L_x_2044) ;  /* 0xfffffffc00f08947 */ /* 0x008fea000383ffff */
[----:B------:R-:W-:Y:S05]  /*146c0*/  BRA `(.L_x_2110) ;  /* 0xffffffd000b07947 */ /* 0x000fea000383ffff */
.L_x_2051:
[----:B-1----:R1:W3:Y:S02]  /*146d0*/  SYNCS.PHASECHK.TRANS64.TRYWAIT P1, [R20+URZ+0x38870], R2 ;  /* 0x03887002140075a7 */ /* 0x0022e4000802017f */
[----:B---3--:R-:W-:Y:S05]  /*146e0*/  @!P1 NANOSLEEP.SYNCS 0x989680 ;  /* 0x009896800000995d */ /* 0x008fea0003900000 */
[----:B------:R-:W3:Y:S02]  /*146f0*/  @!P1 SYNCS.PHASECHK.TRANS64 P1, [R20+URZ+0x38870], R2 ;  /* 0x03887002140095a7 */ /* 0x000ee4000802007f */
[----:B---3--:R-:W-:Y:S05]  /*14700*/  @!P1 BRA `(.L_x_2051) ;  /* 0xfffffffc00f09947 */ /* 0x008fea000383ffff */
[----:B------:R-:W-:Y:S05]  /*14710*/  BRA `(.L_x_2111) ;  /* 0xffffffd400887947 */ /* 0x000fea000383ffff */
.L_x_2053:
[----:B---3--:R3:W4:Y:S02]  /*14720*/  SYNCS.PHASECHK.TRANS64.TRYWAIT P1, [R20+URZ+0x38860], R0 ;  /* 0x03886000140075a7 */ /* 0x008724000802017f */
[----:B----4-:R-:W-:Y:S05]  /*14730*/  @!P1 NANOSLEEP.SYNCS 0x989680 ;  /* 0x009896800000995d */ /* 0x010fea0003900000 */
[----:B------:R-:W4:Y:S02]  /*14740*/  @!P1 SYNCS.PHASECHK.TRANS64 P1, [R20+URZ+0x38860], R0 ;  /* 0x03886000140095a7 */ /* 0x000f24000802007f */
[----:B----4-:R-:W-:Y:S05]  /*14750*/  @!P1 BRA `(.L_x_2053) ;  /* 0xfffffffc00f09947 */ /* 0x010fea000383ffff */
[----:B------:R-:W-:Y:S05]  /*14760*/  BRA `(.L_x_2112) ;  /* 0xffffffd400907947 */ /* 0x000fea000383ffff */
.L_x_2060:
[----:B0-----:R0:W1:Y:S02]  /*14770*/  SYNCS.PHASECHK.TRANS64.TRYWAIT P1, [R17+URZ+0x38870], R0 ;  /* 0x03887000110075a7 */ /* 0x001064000802017f */
[----:B-1----:R-:W-:Y:S05]  /*14780*/  @!P1 NANOSLEEP.SYNCS 0x989680 ;  /* 0x009896800000995d */ /* 0x002fea0003900000 */
[----:B------:R-:W1:Y:S02]  /*14790*/  @!P1 SYNCS.PHASECHK.TRANS64 P1, [R17+URZ+0x38870], R0 ;  /* 0x03887000110095a7 */ /* 0x000e64000802007f */
[----:B-1----:R-:W-:Y:S05]  /*147a0*/  @!P1 BRA `(.L_x_2060) ;  /* 0xfffffffc00f09947 */ /* 0x002fea000383ffff */
[----:B------:R-:W-:Y:S05]  /*147b0*/  BRA `(.L_x_2113) ;  /* 0xffffffe000287947 */ /* 0x000fea000383ffff */
.L_x_2062:
[----:B0-----:R0:W1:Y:S02]  /*147c0*/  SYNCS.PHASECHK.TRANS64.TRYWAIT P1, [R17+URZ+0x38860], R0 ;  /* 0x03886000110075a7 */ /* 0x001064000802017f */
[----:B-1----:R-:W-:Y:S05]  /*147d0*/  @!P1 NANOSLEEP.SYNCS 0x989680 ;  /* 0x009896800000995d */ /* 0x002fea0003900000 */
[----:B------:R-:W1:Y:S02]  /*147e0*/  @!P1 SYNCS.PHASECHK.TRANS64 P1, [R17+URZ+0x38860], R0 ;  /* 0x03886000110095a7 */ /* 0x000e64000802007f */
[----:B-1----:R-:W-:Y:S05]  /*147f0*/  @!P1 BRA `(.L_x_2062) ;  /* 0xfffffffc00f09947 */ /* 0x002fea000383ffff */
[----:B------:R-:W-:Y:S05]  /*14800*/  BRA `(.L_x_2114) ;  /* 0xffffffe000307947 */ /* 0x000fea000383ffff */
.L_x_2068:
[----:B0-----:R0:W1:Y:S02]  /*14810*/  SYNCS.PHASECHK.TRANS64.TRYWAIT P0, [R0+URZ+0x38820], R3 ;  /* 0x03882003000075a7 */ /* 0x001064000800017f */
[----:B-1----:R-:W-:Y:S05]  /*14820*/  @!P0 NANOSLEEP.SYNCS 0x989680 ;  /* 0x009896800000895d */ /* 0x002fea0003900000 */
[----:B------:R-:W1:Y:S02]  /*14830*/  @!P0 SYNCS.PHASECHK.TRANS64 P0, [R0+URZ+0x38820], R3 ;  /* 0x03882003000085a7 */ /* 0x000e64000800007f */
[----:B-1----:R-:W-:Y:S05]  /*14840*/  @!P0 BRA `(.L_x_2068) ;  /* 0xfffffffc00f08947 */ /* 0x002fea000383ffff */
[----:B------:R-:W-:Y:S05]  /*14850*/  BRA `(.L_x_2115) ;  /* 0xffffffe800e47947 */ /* 0x000fea000383ffff */
.L_x_2069:
        /* <DEDUP_REMOVED lines=11> */
.L_x_2117:
[----:B------:R-:W-:Y:S05]  /*14910*/  BSYNC B0 ;  /* 0x0000000000007941 */ /* 0x000fea0003800000 */
.L_x_2116:
[----:B------:R-:W-:Y:S05]  /*14920*/  BRA `(.L_x_2118) ;  /* 0xffffffe800cc7947 */ /* 0x000fea000383ffff */
.L_x_2072:
[----:B------:R-:W-:Y:S01]  /*14930*/  BSSY B1, `(.L_x_2119) ;  /* 0x0000006000017945 */ /* 0x000fe20003800000 */
[----:B------:R-:W-:-:S07]  /*14940*/  IMAD.MOV.U32 R15, RZ, RZ, -0x1 ;  /* 0xffffffffff0f7424 */ /* 0x000fce00078e00ff */
[----:B01----:R-:W-:Y:S05]  /*14950*/  WARPSYNC.COLLECTIVE R15, `(.L_x_2120) ;  /* 0x000000000f0c7348 */ /* 0x003fea0003c00000 */
[----:B------:R-:W-:Y:S02]  /*14960*/  ELECT P6, UR62, PT ;  /* 0x00000000003e782f */ /* 0x000fe400038c0000 */
[----:B------:R-:W-:Y:S01]  /*14970*/  MOV R14, UR62 ;  /* 0x0000003e000e7c02 */ /* 0x000fe20008000f00 */
[----:B01----:R-:W-:Y:S10]  /*14980*/  ENDCOLLECTIVE ;  /* 0x000000000000791b */ /* 0x003ff40003800000 */
.L_x_2120:
[----:B------:R-:W-:Y:S05]  /*14990*/  BSYNC B1 ;  /* 0x0000000000017941 */ /* 0x000fea0003800000 */
.L_x_2119:
[----:B------:R-:W-:Y:S05]  /*149a0*/  BRA `(.L_x_2121) ;  /* 0xffffffe800c47947 */ /* 0x000fea000383ffff */
.L_x_2074:
[----:B0-----:R0:W1:Y:S02]  /*149b0*/  SYNCS.PHASECHK.TRANS64.TRYWAIT P1, [R6+URZ], R5 ;  /* 0x00000005060075a7 */ /* 0x001064000802017f */
[----:B-1----:R-:W-:Y:S05]  /*149c0*/  @!P1 NANOSLEEP.SYNCS 0x989680 ;  /* 0x009896800000995d */ /* 0x002fea0003900000 */
[----:B------:R-:W1:Y:S02]  /*149d0*/  @!P1 SYNCS.PHASECHK.TRANS64 P1, [R6+URZ], R5 ;  /* 0x00000005060095a7 */ /* 0x000e64000802007f */
[----:B-1----:R-:W-:Y:S05]  /*149e0*/  @!P1 BRA `(.L_x_2074) ;  /* 0xfffffffc00f09947 */ /* 0x002fea000383ffff */
[----:B------:R-:W-:Y:S05]  /*149f0*/  BRA `(.L_x_2122) ;  /* 0xffffffec00007947 */ /* 0x000fea000383ffff */
.L_x_2075:
[----:B-1----:R1:W2:Y:S02]  /*14a00*/  SYNCS.PHASECHK.TRANS64.TRYWAIT P1, [R7+URZ], R2 ;  /* 0x00000002070075a7 */ /* 0x0022a4000802017f */
[----:B--2---:R-:W-:Y:S05]  /*14a10*/  @!P1 NANOSLEEP.SYNCS 0x989680 ;  /* 0x009896800000995d */ /* 0x004fea0003900000 */
[----:B------:R-:W2:Y:S02]  /*14a20*/  @!P1 SYNCS.PHASECHK.TRANS64 P1, [R7+URZ], R2 ;  /* 0x00000002070095a7 */ /* 0x000ea4000802007f */
[----:B--2---:R-:W-:Y:S05]  /*14a30*/  @!P1 BRA `(.L_x_2075) ;  /* 0xfffffffc00f09947 */ /* 0x004fea000383ffff */
[----:B------:R-:W-:Y:S05]  /*14a40*/  BRA `(.L_x_2123) ;  /* 0xffffffe800f47947 */ /* 0x000fea000383ffff */
.L_x_2077:
[----:B--2---:R2:W3:Y:S02]  /*14a50*/  SYNCS.PHASECHK.TRANS64.TRYWAIT P1, [R4+URZ+0x38860], R5 ;  /* 0x03886005040075a7 */ /* 0x0044e4000802017f */
[----:B---3--:R-:W-:Y:S05]  /*14a60*/  @!P1 NANOSLEEP.SYNCS 0x989680 ;  /* 0x009896800000995d */ /* 0x008fea0003900000 */
[----:B------:R-:W3:Y:S02]  /*14a70*/  @!P1 SYNCS.PHASECHK.TRANS64 P1, [R4+URZ+0x38860], R5 ;  /* 0x03886005040095a7 */ /* 0x000ee4000802007f */
[----:B---3--:R-:W-:Y:S05]  /*14a80*/  @!P1 BRA `(.L_x_2077) ;  /* 0xfffffffc00f09947 */ /* 0x008fea000383ffff */
[----:B------:R-:W-:Y:S05]  /*14a90*/  BRA `(.L_x_2124) ;  /* 0xffffffe800f87947 */ /* 0x000fea000383ffff */
.L_x_2079:
[----:B---3--:R3:W4:Y:S02]  /*14aa0*/  SYNCS.PHASECHK.TRANS64.TRYWAIT P1, [R3+URZ+0x38860], R2 ;  /* 0x03886002030075a7 */ /* 0x008724000802017f */
[----:B----4-:R-:W-:Y:S05]  /*14ab0*/  @!P1 NANOSLEEP.SYNCS 0x989680 ;  /* 0x009896800000995d */ /* 0x010fea0003900000 */
[----:B------:R-:W4:Y:S02]  /*14ac0*/  @!P1 SYNCS.PHASECHK.TRANS64 P1, [R3+URZ+0x38860], R2 ;  /* 0x03886002030095a7 */ /* 0x000f24000802007f */
[----:B----4-:R-:W-:Y:S05]  /*14ad0*/  @!P1 BRA `(.L_x_2079) ;  /* 0xfffffffc00f09947 */ /* 0x010fea000383ffff */
[----:B------:R-:W-:Y:S05]  /*14ae0*/  BRA `(.L_x_2125) ;  /* 0xffffffe800f87947 */ /* 0x000fea000383ffff */
.L_x_2081:
[----:B----4-:R4:W0:Y:S02]  /*14af0*/  SYNCS.PHASECHK.TRANS64.TRYWAIT P0, [R4+URZ+0x38880], R5 ;  /* 0x03888005040075a7 */ /* 0x010824000800017f */
[----:B0-----:R-:W-:Y:S05]  /*14b00*/  @!P0 NANOSLEEP.SYNCS 0x989680 ;  /* 0x009896800000895d */ /* 0x001fea0003900000 */
[----:B------:R-:W0:Y:S02]  /*14b10*/  @!P0 SYNCS.PHASECHK.TRANS64 P0, [R4+URZ+0x38880], R5 ;  /* 0x03888005040085a7 */ /* 0x000e24000800007f */
[----:B0-----:R-:W-:Y:S05]  /*14b20*/  @!P0 BRA `(.L_x_2081) ;  /* 0xfffffffc00f08947 */ /* 0x001fea000383ffff */
[----:B------:R-:W-:Y:S05]  /*14b30*/  BRA `(.L_x_2082) ;  /* 0xffffffe800f47947 */ /* 0x000fea000383ffff */
.L_x_2126:
        /* <DEDUP_REMOVED lines=12> */
.L_x_2902:


//--------------------- .text._ZN7cutlass13device_kernelIN5flash11enable_sm90INS1_16FlashAttnFwdSm90INS1_25CollectiveMainloopFwdSm90ILi2EN4cute5tupleIJNS5_1CILi1EEES8_S8_EEENS6_IJNS7_ILi128EEESA_NS7_ILi256EEEEEELi256ENS_12float_e4m3_tEfNS_4arch4Sm90ELb1ELb0ELb1ELb1ELb0ELb0ELb0ELb1ELb1ELb1ELb0ELb0EEENS1_21CollectiveEpilogueFwdINS6_IJSA_SB_SA_EEES9_NS_10bfloat16_tESF_Li256ELb1ELb1ELb0ELb1EEENS1_36VarlenDynamicPersistentTileSchedulerILi128ELi128ELi256ELi128ELb0ELb1ELb1ELb1ELb1ELb1EEEEEEEEEvNT_6ParamsE --------------------------
	.section	.text._ZN7cutlass13device_kernelIN5flash11enable_sm90INS1_16FlashAttnFwdSm90INS1_25CollectiveMainloopFwdSm90ILi2EN4cute5tupleIJNS5_1CILi1EEES8_S8_EEENS6_IJNS7_ILi128EEESA_NS7_ILi256EEEEEELi256ENS_12float_e4m3_tEfNS_4arch4Sm90ELb1ELb0ELb1ELb1ELb0ELb0ELb0ELb1ELb1ELb1ELb0ELb0EEENS1_21CollectiveEpilogueFwdINS6_IJSA_SB_SA_EEES9_NS_10bfloat16_tESF_Li256ELb1ELb1ELb0ELb1EEENS1_36VarlenDynamicPersistentTileSchedulerILi128ELi128ELi256ELi128ELb0ELb1ELb1ELb1ELb1ELb1EEEEEEEEEvNT_6ParamsE,"ax",@progbits
	.align	128
.text._ZN7cutlass13device_kernelIN5flash11enable_sm90INS1_16FlashAttnFwdSm90INS1_25CollectiveMainloopFwdSm90ILi2EN4cute5tupleIJNS5_1CILi1EEES8_S8_EEENS6_IJNS7_ILi128EEESA_NS7_ILi256EEEEEELi256ENS_12float_e4m3_tEfNS_4arch4Sm90ELb1ELb0ELb1ELb1ELb0ELb0ELb0ELb1ELb1ELb1ELb0ELb0EEENS1_21CollectiveEpilogueFwdINS6_IJSA_SB_SA_EEES9_NS_10bfloat16_tESF_Li256ELb1ELb1ELb0ELb1EEENS1_36VarlenDynamicPersistentTileSchedulerILi128ELi128ELi256ELi128ELb0ELb1ELb1ELb1ELb1ELb1EEEEEEEEEvNT_6ParamsE:
        .type           _ZN7cutlass13device_kernelIN5flash11enable_sm90INS1_16FlashAttnFwdSm90INS1_25CollectiveMainloopFwdSm90ILi2EN4cute5tupleIJNS5_1CILi1EEES8_S8_EEENS6_IJNS7_ILi128EEESA_NS7_ILi256EEEEEELi256ENS_12float_e4m3_tEfNS_4arch4Sm90ELb1ELb0ELb1ELb1ELb0ELb0ELb0ELb1ELb1ELb1ELb0ELb0EEENS1_21CollectiveEpilogueFwdINS6_IJSA_SB_SA_EEES9_NS_10bfloat16_tESF_Li256ELb1ELb1ELb0ELb1EEENS1_36VarlenDynamicPersistentTileSchedulerILi128ELi128ELi256ELi128ELb0ELb1ELb1ELb1ELb1ELb1EEEEEEEEEvNT_6ParamsE,@function
        .size           _ZN7cutlass13device_kernelIN5flash11enable_sm90INS1_16FlashAttnFwdSm90INS1_25CollectiveMainloopFwdSm90ILi2EN4cute5tupleIJNS5_1CILi1EEES8_S8_EEENS6_IJNS7_ILi128EEESA_NS7_ILi256EEEEEELi256ENS_12float_e4m3_tEfNS_4arch4Sm90ELb1ELb0ELb1ELb1ELb0ELb0ELb0ELb1ELb1ELb1ELb0ELb0EEENS1_21CollectiveEpilogueFwdINS6_IJSA_SB_SA_EEES9_NS_10bfloat16_tESF_Li256ELb1ELb1ELb0ELb1EEENS1_36VarlenDynamicPersistentTileSchedulerILi128ELi128ELi256ELi128ELb0ELb1ELb1ELb1ELb1ELb1EEEEEEEEEvNT_6ParamsE,(.L_x_2903 - _ZN7cutlass13device_kernelIN5flash11enable_sm90INS1_16FlashAttnFwdSm90INS1_25CollectiveMainloopFwdSm90ILi2EN4cute5tupleIJNS5_1CILi1EEES8_S8_EEENS6_IJNS7_ILi128EEESA_NS7_ILi256EEEEEELi256ENS_12float_e4m3_tEfNS_4arch4Sm90ELb1ELb0ELb1ELb1ELb0ELb0ELb0ELb1ELb1ELb1ELb0ELb0EEENS1_21CollectiveEpilogueFwdINS6_IJSA_SB_SA_EEES9_NS_10bfloat16_tESF_Li256ELb1ELb1ELb0ELb1EEENS1_36VarlenDynamicPersistentTileSchedulerILi128ELi128ELi256ELi128ELb0ELb1ELb1ELb1ELb1ELb1EEEEEEEEEvNT_6ParamsE)
        .other          _ZN7cutlass13device_kernelIN5flash11enable_sm90INS1_16FlashAttnFwdSm90INS1_25CollectiveMainloopFwdSm90ILi2EN4cute5tupleIJNS5_1CILi1EEES8_S8_EEENS6_IJNS7_ILi128EEESA_NS7_ILi256EEEEEELi256ENS_12float_e4m3_tEfNS_4arch4Sm90ELb1ELb0ELb1ELb1ELb0ELb0ELb0ELb1ELb1ELb1ELb0ELb0EEENS1_21CollectiveEpilogueFwdINS6_IJSA_SB_SA_EEES9_NS_10bfloat16_tESF_Li256ELb1ELb1ELb0ELb1EEENS1_36VarlenDynamicPersistentTileSchedulerILi128ELi128ELi256ELi128ELb0ELb1ELb1ELb1ELb1ELb1EEEEEEEEEvNT_6ParamsE,@"STO_CUDA_ENTRY STV_DEFAULT"
_ZN7cutlass13device_kernelIN5flash11enable_sm90INS1_16FlashAttnFwdSm90INS1_25CollectiveMainloopFwdSm90ILi2EN4cute5tupleIJNS5_1CILi1EEES8_S8_EEENS6_IJNS7_ILi128EEESA_NS7_ILi256EEEEEELi256ENS_12float_e4m3_tEfNS_4arch4Sm90ELb1ELb0ELb1ELb1ELb0ELb0ELb0ELb1ELb1ELb1ELb0ELb0EEENS1_21CollectiveEpilogueFwdINS6_IJSA_SB_SA_EEES9_NS_10bfloat16_tESF_Li256ELb1ELb1ELb0ELb1EEENS1_36VarlenDynamicPersistentTileSchedulerILi128ELi128ELi256ELi128ELb0ELb1ELb1ELb1ELb1ELb1EEEEEEEEEvNT_6ParamsE:
        /* <DEDUP_REMOVED lines=18> */
.L_x_2128:
[----:B------:R-:W-:Y:S05]  /*0120*/  BSYNC B0 ;  /* 0x0000000000007941 */ /* 0x000fea0003800000 */
.L_x_2127:
        /* <DEDUP_REMOVED lines=41> */
.L_x_2129:
        /* <DEDUP_REMOVED lines=22> */
.L_x_2130:
        /* <DEDUP_REMOVED lines=18> */
.L_x_2131:
        /* <DEDUP_REMOVED lines=22> */
.L_x_2132:
        /* <DEDUP_REMOVED lines=22> */
.L_x_2133:
[----:B------:R-:W-:Y:S01]  /*0900*/  PLOP3.LUT P0, PT, PT, PT, UP0, 0x80, 0x0 ;  /* 0x000000000000781c */ /* 0x000fe20003f0f008 */
[----:B------:R-:W-:Y:S01]  /*0910*/  UMOV UR38, 0x1 ;  /* 0x0000000100267882 */ /* 0x000fe20000000000 */
[----:B------:R-:W-:Y:S01]  /*0920*/  NOP ;  /* 0x0000000000007918 */ /* 0x000fe20000000000 */
[----:B------:R-:W-:Y:S01]  /*0930*/  USEL UR38, UR38, 0x2, !UP0 ;  /* 0x0000000226267887 */ /* 0x000fe2000c000000 */
[----:B------:R-:W-:Y:S01]  /*0940*/  ULDC.64 UR50, c[0x0][0x208] ;  /* 0x0000820000327ab9 */ /* 0x000fe20000000a00 */
[----:B012-4-:R-:W-:Y:S08]  /*0950*/  BAR.SYNC.DEFER_BLOCKING 0x0 ;  /* 0x0000000000007b1d */ /* 0x017ff00000010000 */
[----:B------:R-:W-:Y:S05]  /*0960*/  @!P0 BRA `(.L_x_2134) ;  /* 0x000000e800f08947 */ /* 0x000fea0003800000 */
.L_x_2135:
        /* <DEDUP_REMOVED lines=29> */
[-C--:B------:R-:W-:Y:S01]  /*0b40*/  LEA.HI R3, R0, R12.reuse, RZ, 0x4 ;  /* 0x0000000c00037211 */ /* 0x080fe200078f20ff */
[----:B------:R-:W-:Y:S01]  /*0b50*/  IMAD.SHL.U32 R5, R4, 0x20, RZ ;  /* 0x0000002004057824 */ /* 0x000fe200078e00ff */
[----:B------:R-:W-:Y:S01]  /*0b60*/  LEA.HI R11, R0, R12, RZ, 0x2 ;  /* 0x0000000c000b7211 */ /* 0x000fe200078f10ff */
[----:B------:R-:W-:Y:S01]  /*0b70*/  IMAD.IADD R234, R12, 0x1, -R234 ;  /* 0x000000010cea7824 */ /* 0x000fe200078e0aea */
[----:B------:R-:W-:Y:S02]  /*0b80*/  SHF.R.S32.HI R6, RZ, 0x4, R3 ;  /* 0x00000004ff067819 */ /* 0x000fe40000011403 */
[----:B------:R-:W-:Y:S02]  /*0b90*/  LOP3.LUT R4, R3, 0x3fffff0, RZ, 0xc0, !PT ;  /* 0x03fffff003047812 */ /* 0x000fe400078ec0ff */
[----:B------:R-:W-:-:S02]  /*0ba0*/  SHF.R.S32.HI R7, RZ, 0x1f, R234 ;  /* 0x0000001fff077819 */ /* 0x000fc400000114ea */
[----:B------:R-:W-:Y:S01]  /*0bb0*/  LOP3.LUT R11, R11, 0xfffffffc, RZ, 0xc0, !PT ;  /* 0xfffffffc0b0b7812 */ /* 0x000fe200078ec0ff */
[----:B------:R-:W-:Y:S01]  /*0bc0*/  IMAD.IADD R4, R12, 0x1, -R4 ;  /* 0x000000010c047824 */ /* 0x000fe200078e0a04 */
[----:B------:R-:W-:Y:S02]  /*0bd0*/  LEA.HI R8, R7, R234, RZ, 0x2 ;  /* 0x000000ea07087211 */ /* 0x000fe400078f10ff */
[----:B------:R-:W-:Y:S01]  /*0be0*/  LEA.HI R0, R0, R12, RZ, 0x3 ;  /* 0x0000000c00007211 */ /* 0x000fe200078f18ff */
[----:B------:R-:W-:Y:S01]  /*0bf0*/  IMAD.IADD R11, R12, 0x1, -R11 ;  /* 0x000000010c0b7824 */ /* 0x000fe200078e0a0b */
[--C-:B------:R-:W-:Y:S02]  /*0c00*/  SHF.R.S32.HI R9, RZ, 0x2, R8.reuse ;  /* 0x00000002ff097819 */ /* 0x100fe40000011408 */
[----:B------:R-:W-:Y:S02]  /*0c10*/  SHF.R.S32.HI R10, RZ, 0x1f, R8 ;  /* 0x0000001fff0a7819 */ /* 0x000fe40000011408 */
[----:B------:R-:W-:-:S02]  /*0c20*/  SHF.R.S32.HI R235, RZ, 0x7, R2 ;  /* 0x00000007ffeb7819 */ /* 0x000fc40000011402 */
[----:B------:R-:W-:Y:S02]  /*0c30*/  LEA.HI R10, R10, R9, RZ, 0x3 ;  /* 0x000000090a0a7211 */ /* 0x000fe400078f18ff */
[----:B------:R-:W-:Y:S02]  /*0c40*/  LEA.HI R3, R3, R6, RZ, 0x1 ;  /* 0x0000000603037211 */ /* 0x000fe400078f08ff */
[----:B------:R-:W-:Y:S02]  /*0c50*/  LOP3.LUT R5, R5, 0xfffffc00, RZ, 0xc0, !PT ;  /* 0xfffffc0005057812 */ /* 0x000fe400078ec0ff */
[----:B------:R-:W-:Y:S02]  /*0c60*/  LOP3.LUT R232, R0, 0xfffffff8, RZ, 0xc0, !PT ;  /* 0xfffffff800e87812 */ /* 0x000fe400078ec0ff */
        /* <DEDUP_REMOVED lines=8> */
[----:B------:R-:W-:-:S02]  /*0cf0*/  SHF.R.S32.HI R7, RZ, 0x5, R7 ;  /* 0x00000005ff077819 */ /* 0x000fc40000011407 */
        /* <DEDUP_REMOVED lines=20> */
.L_x_2192:
        /* <DEDUP_REMOVED lines=14> */
[----:B------:R-:W-:-:S04]  /*0f20*/  @UP0 ULEA UR6, UP2, UR36, UR6, 0x2 ;  /* 0x0000000624060291 */ /* 0x000fc8000f84103f */
[----:B------:R-:W-:Y:S02]  /*0f30*/  @UP0 ULEA.HI.X UR7, UR36, UR7, UR37, 0x2, UP2 ;  /* 0x0000000724070291 */ /* 0x000fe400090f1425 */
[----:B------:R-:W-:Y:S01]  /*0f40*/  @UP1 ULEA UR8, UP0, UR36, UR8, 0x2 ;  /* 0x0000000824081291 */ /* 0x000fe2000f80103f */
[----:B------:R-:W-:-:S03]  /*0f50*/  IMAD.U32 R2, RZ, RZ, UR6 ;  /* 0x00000006ff027e24 */ /* 0x000fc6000f8e00ff */
[----:B------:R-:W-:Y:S01]  /*0f60*/  @UP1 ULEA.HI.X UR9, UR36, UR9, UR37, 0x2, UP0 ;  /* 0x0000000924091291 */ /* 0x000fe200080f1425 */
[----:B------:R-:W-:Y:S01]  /*0f70*/  IMAD.U32 R3, RZ, RZ, UR7 ;  /* 0x00000007ff037e24 */ /* 0x000fe2000f8e00ff */
[----:B------:R-:W-:Y:S01]  /*0f80*/  ULDC.64 UR6, c[0x0][0x418] ;  /* 0x0001060000067ab9 */ /* 0x000fe20000000a00 */
[----:B------:R-:W-:-:S03]  /*0f90*/  IMAD.U32 R4, RZ, RZ, UR8 ;  /* 0x00000008ff047e24 */ /* 0x000fc6000f8e00ff */
[----:B------:R-:W-:Y:S01]  /*0fa0*/  IMAD.U32 R5, RZ, RZ, UR9 ;  /* 0x00000009ff057e24 */ /* 0x000fe2000f8e00ff */
[----:B------:R-:W2:Y:S01]  /*0fb0*/  @P0 LDG.E R2, desc[UR50][R2.64] ;  /* 0x0000003202020981 */ /* 0x000ea2000c1e1900 */
[----:B------:R-:W-:Y:S01]  /*0fc0*/  UISETP.NE.U32.AND UP0, UPT, UR6, URZ, UPT ;  /* 0x0000003f0600728c */ /* 0x000fe2000bf05070 */
[----:B------:R-:W-:Y:S02]  /*0fd0*/  ULDC.64 UR8, c[0x0][0xa20] ;  /* 0x0002880000087ab9 */ /* 0x000fe40000000a00 */
[----:B---3--:R-:W3:Y:S01]  /*0fe0*/  @P2 LDG.E R4, desc[UR50][R4.64] ;  /* 0x0000003204042981 */ /* 0x008ee2000c1e1900 */
[----:B------:R-:W-:Y:S01]  /*0ff0*/  UISETP.NE.AND.EX UP0, UPT, UR7, URZ, UPT, UP0 ;  /* 0x0000003f0700728c */ /* 0x000fe2000bf05300 */
[----:B------:R-:W-:Y:S01]  /*1000*/  ISETP.NE.U32.AND P1, PT, RZ, UR8, PT ;  /* 0x00000008ff007c0c */ /* 0x000fe2000bf25070 */
[----:B------:R-:W-:Y:S01]  /*1010*/  ULDC UR6, c[0x0][0x2f0] ;  /* 0x0000bc0000067ab9 */ /* 0x000fe20000000800 */
[----:B------:R-:W-:Y:S01]  /*1020*/  UMOV UR49, URZ ;  /* 0x0000003f00317c82 */ /* 0x000fe20008000000 */
[----:B------:R-:W-:Y:S01]  /*1030*/  USEL UR4, UR4, 0x1, UP0 ;  /* 0x0000000104047887 */ /* 0x000fe20008000000 */
[----:B------:R-:W-:Y:S01]  /*1040*/  ISETP.NE.AND.EX P1, PT, RZ, UR9, PT, P1 ;  /* 0x00000009ff007c0c */ /* 0x000fe2000bf25310 */
[----:B------:R-:W-:-:S02]  /*1050*/  ULDC UR52, c[0x0][0x288] ;  /* 0x0000a20000347ab9 */ /* 0x000fc40000000800 */
[----:B------:R-:W-:Y:S01]  /*1060*/  UIMAD UR4, UR4, UR6, URZ ;  /* 0x00000006040472a4 */ /* 0x000fe2000f8e023f */
[----:B--2---:R-:W-:Y:S02]  /*1070*/  @P0 R2UR UR49, R2 ;  /* 0x00000000023102ca */ /* 0x004fe400000e0000 */
        /* <DEDUP_REMOVED lines=15> */
.L_x_2136:
[----:B------:R-:W-:Y:S01]  /*1170*/  UMOV UR42, UR47 ;  /* 0x0000002f002a7c82 */ /* 0x000fe20008000000 */
[----:B------:R-:W-:Y:S05]  /*1180*/  @!P1 BRA `(.L_x_2137) ;  /* 0x00000000001c9947 */ /* 0x000fea0003800000 */
[----:B------:R-:W-:-:S04]  /*1190*/  ULEA UR4, UP0, UR36, UR8, 0x2 ;  /* 0x0000000824047291 */ /* 0x000fc8000f80103f */
[----:B------:R-:W-:Y:S02]  /*11a0*/  ULEA.HI.X UR6, UR36, UR9, UR37, 0x2, UP0 ;  /* 0x0000000924067291 */ /* 0x000fe400080f1425 */
[----:B------:R-:W-:-:S04]  /*11b0*/  IMAD.U32 R2, RZ, RZ, UR4 ;  /* 0x00000004ff027e24 */ /* 0x000fc8000f8e00ff */
[----:B------:R-:W-:-:S05]  /*11c0*/  IMAD.U32 R3, RZ, RZ, UR6 ;  /* 0x00000006ff037e24 */ /* 0x000fca000f8e00ff */
[----:B------:R-:W2:Y:S02]  /*11d0*/  LDG.E R2, desc[UR50][R2.64] ;  /* 0x0000003202027981 */ /* 0x000ea4000c1e1900 */
[----:B--2---:R-:W-:Y:S01]  /*11e0*/  R2UR UR4, R2 ;  /* 0x00000000020472ca */ /* 0x004fe200000e0000 */
[----:B------:R-:W-:-:S14]  /*11f0*/  BRA `(.L_x_2138) ;  /* 0x0000000000347947 */ /* 0x000fdc0003800000 */
.L_x_2137:
        /* <DEDUP_REMOVED lines=13> */
.L_x_2138:
[----:B------:R-:W-:Y:S01]  /*12d0*/  UIADD3 UR49, -UR49, UR4, URZ ;  /* 0x0000000431317290 */ /* 0x000fe2000fffe13f */
[----:B------:R-:W-:Y:S01]  /*12e0*/  PLOP3.LUT P0, PT, PT, PT, PT, 0x80, 0x0 ;  /* 0x000000000000781c */ /* 0x000fe20003f0f070 */
[----:B------:R-:W-:Y:S01]  /*12f0*/  USHF.L.U32 UR39, UR5, 0x7, URZ ;  /* 0x0000000705277899 */ /* 0x000fe2000800063f */
[----:B------:R-:W-:Y:S01]  /*1300*/  IMAD.MOV.U32 R0, RZ, RZ, RZ ;  /* 0x000000ffff007224 */ /* 0x000fe200078e00ff */
[----:B------:R-:W-:Y:S01]  /*1310*/  ULDC UR4, c[0x0][0x448] ;  /* 0x0001120000047ab9 */ /* 0x000fe20000000800 */
[----:B------:R-:W-:Y:S01]  /*1320*/  UIADD3 UR7, UR49, 0x80, -UR52 ;  /* 0x0000008031077890 */ /* 0x000fe2000fffe834 */
[----:B------:R-:W-:Y:S01]  /*1330*/  IMAD.MOV.U32 R2, RZ, RZ, RZ ;  /* 0x000000ffff027224 */ /* 0x000fe200078e00ff */
[----:B------:R-:W-:Y:S01]  /*1340*/  UISETP.NE.AND UP0, UPT, UR4, 0x1, UPT ;  /* 0x000000010400788c */ /* 0x000fe2000bf05270 */
[----:B------:R-:W-:Y:S01]  /*1350*/  CS2R R150, SRZ ;  /* 0x0000000000967805 */ /* 0x000fe2000001ff00 */
[----:B------:R-:W-:Y:S01]  /*1360*/  UIADD3 UR6, UR39, 0x7f, URZ ;  /* 0x0000007f27067890 */ /* 0x000fe2000fffe03f */
        /* <DEDUP_REMOVED lines=8> */
[----:B------:R-:W-:Y:S01]  /*13f0*/  @UP0 ULDC UR4, c[0x0][0x44c] ;  /* 0x0001130000040ab9 */ /* 0x000fe20000000800 */
[----:B------:R-:W-:Y:S01]  /*1400*/  @UP0 ULDC UR8, c[0x0][0x450] ;  /* 0x0001140000080ab9 */ /* 0x000fe20000000800 */
[----:B------:R-:W-:Y:S01]  /*1410*/  UIMAD.WIDE.U32 UR4, UR6, UR4, URZ ;  /* 0x00000004060472a5 */ /* 0x000fe2000f8e003f */
[----:B------:R-:W-:Y:S01]  /*1420*/  CS2R R34, SRZ ;  /* 0x0000000000227805 */ /* 0x000fe2000001ff00 */
[----:B------:R-:W-:Y:S01]  /*1430*/  UIADD3 UR4, UR49, 0x7f, URZ ;  /* 0x0000007f31047890 */ /* 0x000fe2000fffe03f */
[----:B------:R-:W-:Y:S01]  /*1440*/  CS2R R92, SRZ ;  /* 0x00000000005c7805 */ /* 0x000fe2000001ff00 */
[----:B------:R-:W-:Y:S01]  /*1450*/  @UP0 USHF.R.U32.HI UR6, URZ, UR8, UR5 ;  /* 0x000000083f060299 */ /* 0x000fe20008011605 */
[----:B------:R-:W-:Y:S01]  /*1460*/  CS2R R128, SRZ ;  /* 0x0000000000807805 */ /* 0x000fe2000001ff00 */
[----:B------:R-:W-:Y:S01]  /*1470*/  USHF.R.S32.HI UR5, URZ, 0x1f, UR4 ;  /* 0x0000001f3f057899 */ /* 0x000fe20008011404 */
[----:B------:R-:W-:Y:S01]  /*1480*/  CS2R R126, SRZ ;  /* 0x00000000007e7805 */ /* 0x000fe2000001ff00 */
[----:B------:R-:W-:Y:S01]  /*1490*/  UIADD3 UR6, UR7, UR6, URZ ;  /* 0x0000000607067290 */ /* 0x000fe2000fffe03f */
[----:B------:R-:W-:Y:S01]  /*14a0*/  CS2R R38, SRZ ;  /* 0x0000000000267805 */ /* 0x000fe2000001ff00 */
[----:B------:R-:W-:Y:S01]  /*14b0*/  ULEA.HI UR5, UR5, UR4, URZ, 0x7 ;  /* 0x0000000405057291 */ /* 0x000fe2000f8f383f */
[----:B------:R-:W-:Y:S01]  /*14c0*/  CS2R R84, SRZ ;  /* 0x0000000000547805 */ /* 0x000fe2000001ff00 */
[----:B------:R-:W-:Y:S01]  /*14d0*/  USHF.R.S32.HI UR7, URZ, 0x1f, UR6 ;  /* 0x0000001f3f077899 */ /* 0x000fe20008011406 */
[----:B------:R-:W-:Y:S01]  /*14e0*/  CS2R R120, SRZ ;  /* 0x0000000000787805 */ /* 0x000fe2000001ff00 */
[----:B------:R-:W-:Y:S01]  /*14f0*/  USHF.R.S32.HI UR5, URZ, 0x7, UR5 ;  /* 0x000000073f057899 */ /* 0x000fe20008011405 */
[----:B------:R-:W-:Y:S01]  /*1500*/  CS2R R118, SRZ ;  /* 0x0000000000767805 */ /* 0x000fe2000001ff00 */
[----:B------:R-:W-:Y:S01]  /*1510*/  ULEA.HI UR7, UR7, UR6, URZ, 0x7 ;  /* 0x0000000607077291 */ /* 0x000fe2000f8f383f */
[----:B------:R-:W-:-:S02]  /*1520*/  CS2R R42, SRZ ;  /* 0x00000000002a7805 */ /* 0x000fc4000001ff00 */
[----:B------:R-:W-:Y:S02]  /*1530*/  CS2R R76, SRZ ;  /* 0x00000000004c7805 */ /* 0x000fe4000001ff00 */
[----:B------:R-:W-:Y:S01]  /*1540*/  CS2R R112, SRZ ;  /* 0x0000000000707805 */ /* 0x000fe2000001ff00 */
[----:B------:R-:W-:Y:S01]  /*1550*/  USHF.R.S32.HI UR7, URZ, 0x7, UR7 ;  /* 0x000000073f077899 */ /* 0x000fe20008011407 */
[----:B------:R-:W-:Y:S02]  /*1560*/  CS2R R110, SRZ ;  /* 0x00000000006e7805 */ /* 0x000fe4000001ff00 */
[----:B------:R-:W-:Y:S02]  /*1570*/  CS2R R46, SRZ ;  /* 0x00000000002e7805 */ /* 0x000fe4000001ff00 */
[----:B------:R-:W-:Y:S01]  /*1580*/  CS2R R68, SRZ ;  /* 0x0000000000447805 */ /* 0x000fe2000001ff00 */
[----:B------:R-:W-:Y:S01]  /*1590*/  UISETP.LT.AND UP0, UPT, UR5, UR7, UPT ;  /* 0x000000070500728c */ /* 0x000fe2000bf01270 */
[----:B------:R-:W-:-:S02]  /*15a0*/  CS2R R104, SRZ ;  /* 0x0000000000687805 */ /* 0x000fc4000001ff00 */
[----:B------:R-:W-:Y:S02]  /*15b0*/  CS2R R102, SRZ ;  /* 0x0000000000667805 */ /* 0x000fe4000001ff00 */
[----:B------:R-:W-:Y:S01]  /*15c0*/  CS2R R50, SRZ ;  /* 0x0000000000327805 */ /* 0x000fe2000001ff00 */
[----:B------:R-:W-:Y:S01]  /*15d0*/  USEL UR54, UR5, UR7, UP0 ;  /* 0x0000000705367287 */ /* 0x000fe20008000000 */
[----:B------:R-:W-:Y:S02]  /*15e0*/  CS2R R60, SRZ ;  /* 0x00000000003c7805 */ /* 0x000fe4000001ff00 */
[----:B------:R-:W-:Y:S02]  /*15f0*/  CS2R R96, SRZ ;  /* 0x0000000000607805 */ /* 0x000fe4000001ff00 */
[----:B------:R-:W-:Y:S01]  /*1600*/  CS2R R94, SRZ ;  /* 0x00000000005e7805 */ /* 0x000fe2000001ff00 */
[----:B------:R-:W-:Y:S01]  /*1610*/  UISETP.GE.AND UP0, UPT, UR54, 0x1, UPT ;  /* 0x000000013600788c */ /* 0x000fe2000bf06270 */
[----:B------:R-:W-:-:S02]  /*1620*/  CS2R R58, SRZ ;  /* 0x00000000003a7805 */ /* 0x000fc4000001ff00 */
[----:B------:R-:W-:Y:S02]  /*1630*/  CS2R R44, SRZ ;  /* 0x00000000002c7805 */ /* 0x000fe4000001ff00 */
[----:B------:R-:W-:Y:S02]  /*1640*/  CS2R R88, SRZ ;  /* 0x0000000000587805 */ /* 0x000fe4000001ff00 */
[----:B------:R-:W-:Y:S02]  /*1650*/  CS2R R86, SRZ ;  /* 0x0000000000567805 */ /* 0x000fe4000001ff00 */
[----:B------:R-:W-:Y:S02]  /*1660*/  CS2R R62, SRZ ;  /* 0x00000000003e7805 */ /* 0x000fe4000001ff00 */
[----:B------:R-:W-:Y:S02]  /*1670*/  PLOP3.LUT P1, PT, PT, PT, UP0, 0x80, 0x0 ;  /* 0x000000000000781c */ /* 0x000fe40003f2f008 */
        /* <DEDUP_REMOVED lines=62> */
.L_x_2140:
        /* <DEDUP_REMOVED lines=54> */
.L_x_2290:
[----:B------:R-:W-:Y:S05]  /*1dc0*/  @!P0 BRA `(.L_x_2142) ;  /* 0x0000000000048947 */ /* 0x000fea0003800000 */
[----:B------:R-:W-:Y:S01]  /*1dd0*/  BPT.TRAP 0x1 ;  /* 0x000000040000795c */ /* 0x000fe20000300000 */
.L_x_2142:
[----:B------:R-:W-:Y:S02]  /*1de0*/  IMAD.U32 R2, RZ, RZ, UR53 ;  /* 0x00000035ff027e24 */ /* 0x000fe4000f8e00ff */
[----:B0-----:R-:W-:-:S03]  /*1df0*/  IMAD.U32 R3, RZ, RZ, UR44 ;  /* 0x0000002cff037e24 */ /* 0x001fc6000f8e00ff */
[----:B------:R-:W-:Y:S02]  /*1e00*/  LEA R2, R2, UR41, 0x3 ;  /* 0x0000002902027c11 */ /* 0x000fe4000f8e18ff */
[----:B------:R-:W-:-:S04]  /*1e10*/  SHF.L.U32 R3, R3, 0x1f, RZ ;  /* 0x0000001f03037819 */ /* 0x000fc800000006ff */
[----:B------:R0:W1:Y:S01]  /*1e20*/  SYNCS.PHASECHK.TRANS64.TRYWAIT P2, [R2+URZ+0x38830], R3 ;  /* 0x03883003020075a7 */ /* 0x000062000804017f */
[----:B------:R-:W-:Y:S05]  /*1e30*/  @!P0 BRA `(.L_x_2143) ;  /* 0x0000000000048947 */ /* 0x000fea0003800000 */
[----:B------:R-:W-:Y:S01]  /*1e40*/  BPT.TRAP 0x1 ;  /* 0x000000040000795c */ /* 0x000fe20000300000 */
.L_x_2143:
[----:B------:R-:W2:Y:S02]  /*1e50*/  S2R R4, SR_TID.X ;  /* 0x0000000000047919 */ /* 0x000ea40000002100 */
[----:B--2---:R-:W-:Y:S01]  /*1e60*/  LOP3.LUT P1, RZ, R4, 0x7f, RZ, 0xc0, !PT ;  /* 0x0000007f04ff7812 */ /* 0x004fe2000782c0ff */
[----:B-1----:R-:W-:-:S12]  /*1e70*/  @P2 BRA `(.L_x_2144) ;  /* 0x0000000000082947 */ /* 0x002fd80003800000 */
[----:B------:R-:W1:Y:S02]  /*1e80*/  SYNCS.PHASECHK.TRANS64.TRYWAIT P2, [R2+URZ+0x38830], R3 ;  /* 0x03883003020075a7 */ /* 0x000e64000804017f */
[----:B-1----:R-:W-:Y:S05]  /*1e90*/  @!P2 BRA `(.L_x_2145) ;  /* 0x0000013400b4a947 */ /* 0x002fea0003800000 */
.L_x_2144:
        /* <DEDUP_REMOVED lines=88> */
[----:B------:R-:W-:Y:S02]  /*2420*/  @UP0 ULDC UR14, c[0x0][0x450] ;  /* 0x00011400000e0ab9 */ /* 0x000fe40000000800 */
        /* <DEDUP_REMOVED lines=26> */
[----:B0-----:R-:W-:-:S02]  /*25d0*/  VIADD R26, R18, UR39 ;  /* 0x00000027121a7c36 */ /* 0x001fc40008000000 */
[C---:B------:R-:W-:Y:S01]  /*25e0*/  FMUL.FTZ R24, R0.reuse, R29 ;  /* 0x0000001d00187220 */ /* 0x040fe20000410000 */
[C---:B------:R-:W-:Y:S01]  /*25f0*/  FMUL.FTZ R7, R0.reuse, R52 ;  /* 0x0000003400077220 */ /* 0x040fe20000410000 */
[----:B------:R-:W-:Y:S02]  /*2600*/  IMAD.U32 R52, RZ, RZ, UR52 ;  /* 0x00000034ff347e24 */ /* 0x000fe4000f8e00ff */
[C---:B------:R-:W-:Y:S01]  /*2610*/  FMUL.FTZ R31, R0.reuse, R31 ;  /* 0x0000001f001f7220 */ /* 0x040fe20000410000 */
[C---:B------:R-:W-:Y:S01]  /*2620*/  FMUL.FTZ R35, R0.reuse, R35 ;  /* 0x0000002300237220 */ /* 0x040fe20000410000 */
[----:B------:R-:W-:Y:S01]  /*2630*/  FMUL.FTZ R47, R0, R47 ;  /* 0x0000002f002f7220 */ /* 0x000fe20000410000 */
[----:B------:R0:W2:Y:S01]  /*2640*/  MUFU.TANH R56, R30 ;  /* 0x0000001e00387308 */ /* 0x0000a20000002400 */
[----:B-1----:R-:W-:Y:S01]  /*2650*/  @P2 IMAD.HI.U32 R27, R26, UR6, RZ ;  /* 0x000000061a1b2c27 */ /* 0x002fe2000f8e00ff */
[----:B------:R-:W-:-:S03]  /*2660*/  @UP0 ULDC UR6, c[0x0][0x450] ;  /* 0x0001140000060ab9 */ /* 0x000fc60000000800 */
[C---:B------:R-:W-:Y:S01]  /*2670*/  FMUL.FTZ R54, R0.reuse, R54 ;  /* 0x0000003600367220 */ /* 0x040fe20000410000 */
[C---:B------:R-:W-:Y:S01]  /*2680*/  FMUL.FTZ R55, R0.reuse, R55 ;  /* 0x0000003700377220 */ /* 0x040fe20000410000 */
[C---:B------:R-:W-:Y:S01]  /*2690*/  FMUL.FTZ R10, R0.reuse, R44 ;  /* 0x0000002c000a7220 */ /* 0x040fe20000410000 */
[----:B------:R-:W-:Y:S01]  /*26a0*/  @P2 SHF.R.U32.HI R26, RZ, UR6, R27 ;  /* 0x00000006ff1a2c19 */ /* 0x000fe2000801161b */
[----:B------:R-:W-:Y:S01]  /*26b0*/  UMOV UR6, 0xffffff80 ;  /* 0xffffff8000067882 */ /* 0x000fe20000000000 */
[----:B------:R1:W-:Y:S01]  /*26c0*/  MUFU.TANH R36, R34 ;  /* 0x0000002200247308 */ /* 0x0003e20000002400 */
[----:B------:R-:W-:Y:S01]  /*26d0*/  UIMAD UR6, UR54, UR6, 0x80 ;  /* 0x00000080360674a4 */ /* 0x000fe2000f8e0206 */
[C---:B------:R-:W-:Y:S01]  /*26e0*/  FMUL.FTZ R38, R0.reuse, R38 ;  /* 0x0000002600267220 */ /* 0x040fe20000410000 */
[----:B0-----:R-:W0:Y:S01]  /*26f0*/  SHFL.IDX PT, R30, R26, 0x1, 0x1c1f ;  /* 0x003c1f001a1e7f89 */ /* 0x001e2200000e0000 */
[C---:B------:R-:W-:Y:S01]  /*2700*/  FMUL.FTZ R13, R0.reuse, R37 ;  /* 0x00000025000d7220 */ /* 0x040fe20000410000 */
[----:B------:R-:W-:Y:S01]  /*2710*/  UIADD3 UR7, UR6, 0x1, URZ ;  /* 0x0000000106077890 */ /* 0x000fe2000fffe03f */
[C---:B------:R-:W-:Y:S01]  /*2720*/  FMUL.FTZ R39, R0.reuse, R39 ;  /* 0x0000002700277220 */ /* 0x040fe20000410000 */
[----:B------:R-:W-:Y:S01]  /*2730*/  UIADD3 UR6, UR49, UR6, URZ ;  /* 0x0000000631067290 */ /* 0x000fe2000fffe03f */
[----:B------:R-:W3:Y:S01]  /*2740*/  MUFU.TANH R31, R31 ;  /* 0x0000001f001f7308 */ /* 0x000ee20000002400 */
[C---:B------:R-:W-:Y:S01]  /*2750*/  FMUL.FTZ R42, R0.reuse, R42 ;  /* 0x0000002a002a7220 */ /* 0x040fe20000410000 */
[----:B------:R-:W-:Y:S01]  /*2760*/  FMUL.FTZ R3, R0, R57 ;  /* 0x0000003900037220 */ /* 0x000fe20000410000 */
[----:B------:R-:W-:-:S02]  /*2770*/  IMAD.U32 R40, RZ, RZ, UR7 ;  /* 0x00000007ff287e24 */ /* 0x000fc4000f8e00ff */
[C---:B------:R-:W-:Y:S01]  /*2780*/  FMUL.FTZ R59, R0.reuse, R59 ;  /* 0x0000003b003b7220 */ /* 0x040fe20000410000 */
[----:B-1----:R-:W-:Y:S02]  /*2790*/  IMAD.U32 R34, RZ, RZ, UR6 ;  /* 0x00000006ff227e24 */ /* 0x002fe4000f8e00ff */
[C---:B------:R-:W-:Y:S01]  /*27a0*/  FMUL.FTZ R43, R0.reuse, R43 ;  /* 0x0000002b002b7220 */ /* 0x040fe20000410000 */
[C---:B------:R-:W-:Y:S01]  /*27b0*/  IMAD R29, R17.reuse, -0x2, R40 ;  /* 0xfffffffe111d7824 */ /* 0x040fe200078e0228 */
[----:B------:R-:W-:Y:S01]  /*27c0*/  MUFU.TANH R44, R47 ;  /* 0x0000002f002c7308 */ /* 0x000fe20000002400 */
[----:B------:R-:W-:Y:S02]  /*27d0*/  IMAD R27, R17, -0x2, R34 ;  /* 0xfffffffe111b7824 */ /* 0x000fe400078e0222 */
[C---:B------:R-:W-:Y:S01]  /*27e0*/  FMUL.FTZ R62, R0.reuse, R62 ;  /* 0x0000003e003e7220 */ /* 0x040fe20000410000 */
[----:B------:R-:W-:Y:S01]  /*27f0*/  FMUL.FTZ R46, R0, R46 ;  /* 0x0000002e002e7220 */ /* 0x000fe20000410000 */
[----:B------:R-:W-:Y:S01]  /*2800*/  IADD3 R52, -R52, UR49, R29 ;  /* 0x0000003134347c10 */ /* 0x000fe2000fffe11d */
[C---:B------:R-:W-:Y:S01]  /*2810*/  FMUL.FTZ R11, R0.reuse, R41 ;  /* 0x00000029000b7220 */ /* 0x040fe20000410000 */
[C---:B------:R-:W-:Y:S01]  /*2820*/  FMUL.FTZ R63, R0.reuse, R63 ;  /* 0x0000003f003f7220 */ /* 0x040fe20000410000 */
[C---:B------:R-:W-:Y:S01]  /*2830*/  FMUL.FTZ R50, R0.reuse, R50 ;  /* 0x0000003200327220 */ /* 0x040fe20000410000 */
[----:B------:R-:W1:Y:S01]  /*2840*/  MUFU.TANH R35, R35 ;  /* 0x0000002300237308 */ /* 0x000e620000002400 */
[C---:B------:R-:W-:Y:S01]  /*2850*/  FMUL.FTZ R6, R0.reuse, R49 ;  /* 0x0000003100067220 */ /* 0x040fe20000410000 */
[----:B------:R-:W-:Y:S01]  /*2860*/  FMUL.FTZ R51, R0, R51 ;  /* 0x0000003300337220 */ /* 0x000fe20000410000 */
[----:B0-----:R-:W-:Y:S01]  /*2870*/  VIADDMNMX R34, R30, R52, R27, PT ;  /* 0x000000341e227246 */ /* 0x001fe2000380011b */
[C---:B------:R-:W-:Y:S01]  /*2880*/  FMUL.FTZ R9, R0.reuse, R48 ;  /* 0x0000003000097220 */ /* 0x040fe20000410000 */
[C---:B------:R-:W-:Y:S01]  /*2890*/  FMUL.FTZ R58, R0.reuse, R58 ;  /* 0x0000003a003a7220 */ /* 0x040fe20000410000 */
[----:B------:R-:W-:Y:S01]  /*28a0*/  FMUL.FTZ R8, R0, R45 ;  /* 0x0000002d00087220 */ /* 0x000fe20000410000 */
[C---:B------:R-:W-:Y:S01]  /*28b0*/  ISETP.GT.AND P3, PT, R34.reuse, RZ, PT ;  /* 0x000000ff2200720c */ /* 0x040fe20003f64270 */
[----:B------:R0:W-:Y:S01]  /*28c0*/  MUFU.TANH R47, R54 ;  /* 0x00000036002f7308 */ /* 0x0001e20000002400 */
[----:B------:R-:W-:Y:S01]  /*28d0*/  ISETP.GT.AND P4, PT, R34, 0x1, PT ;  /* 0x000000012200780c */ /* 0x000fe20003f84270 */
[----:B------:R-:W-:Y:S01]  /*28e0*/  FMUL.FTZ R66, R0, R66 ;  /* 0x0000004200427220 */ /* 0x000fe20000410000 */
[----:B------:R-:W-:Y:S01]  /*28f0*/  ISETP.GT.AND P5, PT, R34, 0x8, PT ;  /* 0x000000082200780c */ /* 0x000fe20003fa4270 */
[C---:B------:R-:W-:Y:S01]  /*2900*/  FMUL.FTZ R67, R0.reuse, R67 ;  /* 0x0000004300437220 */ /* 0x040fe20000410000 */
[C---:B------:R-:W-:Y:S01]  /*2910*/  FMUL.FTZ R70, R0.reuse, R70 ;  /* 0x0000004600467220 */ /* 0x040fe20000410000 */
[----:B------:R-:W-:Y:S01]  /*2920*/  FMUL.FTZ R71, R0, R71 ;  /* 0x0000004700477220 */ /* 0x000fe20000410000 */
[----:B--2---:R-:W-:Y:S01]  /*2930*/  FSEL R56, R56, -INF , P5 ;  /* 0xff80000038387808 */ /* 0x004fe20002800000 */
[----:B------:R2:W-:Y:S01]  /*2940*/  MUFU.TANH R37, R55 ;  /* 0x0000003700257308 */ /* 0x0005e20000002400 */
[----:B0-----:R-:W-:Y:S01]  /*2950*/  FSEL R54, R32, -INF , P3 ;  /* 0xff80000020367808 */ /* 0x001fe20001800000 */
[----:B------:R-:W-:Y:S01]  /*2960*/  FMUL.FTZ R74, R0, R74 ;  /* 0x0000004a004a7220 */ /* 0x000fe20000410000 */
[----:B------:R-:W-:Y:S01]  /*2970*/  ISETP.GT.AND P3, PT, R34, 0x9, PT ;  /* 0x000000092200780c */ /* 0x000fe20003f64270 */
[C---:B------:R-:W-:Y:S01]  /*2980*/  FMUL.FTZ R75, R0.reuse, R75 ;  /* 0x0000004b004b7220 */ /* 0x040fe20000410000 */
[C---:B------:R-:W-:Y:S01]  /*2990*/  FMUL.FTZ R78, R0.reuse, R78 ;  /* 0x0000004e004e7220 */ /* 0x040fe20000410000 */
[C---:B------:R-:W-:Y:S01]  /*29a0*/  FMUL.FTZ R79, R0.reuse, R79 ;  /* 0x0000004f004f7220 */ /* 0x040fe20000410000 */
[----:B---3--:R-:W-:Y:S01]  /*29b0*/  FSEL R57, R31, -INF , P3 ;  /* 0xff8000001f397808 */ /* 0x008fe20001800000 */
[----:B------:R-:W-:Y:S01]  /*29c0*/  MUFU.TANH R38, R38 ;  /* 0x0000002600267308 */ /* 0x000fe20000002400 */
[----:B--2---:R-:W-:Y:S01]  /*29d0*/  FSEL R55, R33, -INF , P4 ;  /* 0xff80000021377808 */ /* 0x004fe20002000000 */
[----:B------:R-:W-:Y:S01]  /*29e0*/  FMUL.FTZ R82, R0, R82 ;  /* 0x0000005200527220 */ /* 0x000fe20000410000 */
[----:B------:R-:W-:Y:S01]  /*29f0*/  ISETP.GT.AND P4, PT, R34, 0x10, PT ;  /* 0x000000102200780c */ /* 0x000fe20003f84270 */
[----:B------:R-:W-:Y:S01]  /*2a00*/  FMUL.FTZ R83, R0, R83 ;  /* 0x0000005300537220 */ /* 0x000fe20000410000 */
[----:B------:R-:W-:Y:S01]  /*2a10*/  FMNMX.FTZ R29, R54, R55, !PT ;  /* 0x00000037361d7209 */ /* 0x000fe20007810000 */
[----:B------:R-:W-:Y:S01]  /*2a20*/  FMUL.FTZ R86, R0, R86 ;  /* 0x0000005600567220 */ /* 0x000fe20000410000 */
[----:B------:R-:W-:Y:S01]  /*2a30*/  ISETP.GT.AND P3, PT, R34, 0x11, PT ;  /* 0x000000112200780c */ /* 0x000fe20003f64270 */
[----:B------:R-:W0:Y:S01]  /*2a40*/  MUFU.TANH R39, R39 ;  /* 0x0000002700277308 */ /* 0x000e220000002400 */
[----:B------:R-:W-:Y:S01]  /*2a50*/  FMNMX.FTZ R30, R56, R29, !PT ;  /* 0x0000001d381e7209 */ /* 0x000fe20007810000 */
[C---:B------:R-:W-:Y:S01]  /*2a60*/  FMUL.FTZ R87, R0.reuse, R87 ;  /* 0x0000005700577220 */ /* 0x040fe20000410000 */
[C---:B------:R-:W-:Y:S01]  /*2a70*/  FMUL.FTZ R5, R0.reuse, R53 ;  /* 0x0000003500057220 */ /* 0x040fe20000410000 */
[C---:B------:R-:W-:Y:S01]  /*2a80*/  FMUL.FTZ R61, R0.reuse, R61 ;  /* 0x0000003d003d7220 */ /* 0x040fe20000410000 */
[----:B------:R-:W-:Y:S01]  /*2a90*/  FMNMX.FTZ R30, R57, R30, !PT ;  /* 0x0000001e391e7209 */ /* 0x000fe20007810000 */
[C---:B------:R-:W-:Y:S01]  /*2aa0*/  FMUL.FTZ R28, R0.reuse, R28 ;  /* 0x0000001c001c7220 */ /* 0x040fe20000410000 */
[----:B------:R-:W-:Y:S01]  /*2ab0*/  ULDC UR6, c[0x0][0x988] ;  /* 0x0002620000067ab9 */ /* 0x000fe20000000800 */
        /* <DEDUP_REMOVED lines=14> */
[----:B------:R-:W-:Y:S01]  /*2ba0*/  FMUL.FTZ R85, R0, R85 ;  /* 0x0000005500557220 */ /* 0x000fe20000410000 */
[----:B------:R4:W-:Y:S01]  /*2bb0*/  @!P1 SYNCS.ARRIVE.TRANS64.RED.A1T0 RZ, [R2+URZ], RZ ;  /* 0x000000ff02ff99a7 */ /* 0x0009e2000810043f */
[----:B------:R-:W-:Y:S01]  /*2bc0*/  MUFU.TANH R43, R43 ;  /* 0x0000002b002b7308 */ /* 0x000fe20000002400 */
[----:B---3--:R-:W-:Y:S01]  /*2bd0*/  FSEL R59, R36, -INF , P4 ;  /* 0xff800000243b7808 */ /* 0x008fe20002000000 */
[----:B------:R-:W-:Y:S01]  /*2be0*/  UMOV UR7, UR39 ;  /* 0x0000002700077c82 */ /* 0x000fe20008000000 */
[----:B------:R-:W-:Y:S01]  /*2bf0*/  ISETP.GT.AND P4, PT, R34, 0x18, PT ;  /* 0x000000182200780c */ /* 0x000fe20003f84270 */
[----:B------:R-:W-:Y:S01]  /*2c00*/  @UP0 USHF.R.U32.HI UR7, URZ, UR14, UR11 ;  /* 0x0000000e3f070299 */ /* 0x000fe2000801160b */
[----:B------:R-:W-:-:S03]  /*2c10*/  FMNMX.FTZ R29, R59, R30, !PT ;  /* 0x0000001e3b1d7209 */ /* 0x000fc60007810000 */
[----:B------:R1:W-:Y:S01]  /*2c20*/  MUFU.TANH R41, R62 ;  /* 0x0000003e00297308 */ /* 0x0003e20000002400 */
[----:B------:R-:W-:-:S04]  /*2c30*/  UIADD3 UR7, UR7, UR49, -UR52 ;  /* 0x0000003107077290 */ /* 0x000fc8000fffe834 */
[----:B------:R-:W-:-:S03]  /*2c40*/  USHF.R.S32.HI UR10, URZ, 0x1f, UR7 ;  /* 0x0000001f3f0a7899 */ /* 0x000fc60008011407 */
[----:B------:R-:W3:Y:S01]  /*2c50*/  MUFU.TANH R46, R46 ;  /* 0x0000002e002e7308 */ /* 0x000ee20000002400 */
[----:B-1----:R-:W-:Y:S01]  /*2c60*/  FSEL R62, R35, -INF , P3 ;  /* 0xff800000233e7808 */ /* 0x002fe20001800000 */
[----:B------:R-:W-:Y:S01]  /*2c70*/  ULEA.HI UR10, UR10, UR7, URZ, 0x7 ;  /* 0x000000070a0a7291 */ /* 0x000fe2000f8f383f */
[----:B------:R-:W-:Y:S02]  /*2c80*/  ISETP.GT.AND P3, PT, R34, 0x19, PT ;  /* 0x000000192200780c */ /* 0x000fe40003f64270 */
[----:B------:R-:W-:Y:S01]  /*2c90*/  FMNMX.FTZ R30, R62, R29, !PT ;  /* 0x0000001d3e1e7209 */ /* 0x000fe20007810000 */
[----:B------:R-:W-:Y:S01]  /*2ca0*/  USHF.R.S32.HI UR10, URZ, 0x7, UR10 ;  /* 0x000000073f0a7899 */ /* 0x000fe2000801140a */
[----:B0-----:R-:W-:Y:S01]  /*2cb0*/  FSEL R88, R39, -INF , P3 ;  /* 0xff80000027587808 */ /* 0x001fe20001800000 */
[----:B------:R0:W-:Y:S01]  /*2cc0*/  MUFU.TANH R32, R63 ;  /* 0x0000003f00207308 */ /* 0x0001e20000002400 */
[----:B------:R-:W-:Y:S01]  /*2cd0*/  ISETP.GT.AND P3, PT, R34, 0x21, PT ;  /* 0x000000212200780c */ /* 0x000fe20003f64270 */
[----:B------:R-:W-:-:S04]  /*2ce0*/  UISETP.LT.AND UP1, UPT, URZ, UR10, UPT ;  /* 0x0000000a3f00728c */ /* 0x000fc8000bf21270 */
[----:B------:R-:W-:Y:S02]  /*2cf0*/  USEL UR54, URZ, UR10, !UP1 ;  /* 0x0000000a3f367287 */ /* 0x000fe4000c800000 */
[----:B------:R3:W1:Y:S01]  /*2d00*/  MUFU.TANH R49, R50 ;  /* 0x0000003200317308 */ /* 0x0006620000002400 */
[----:B0-----:R-:W-:Y:S01]  /*2d10*/  FSEL R63, R38, -INF , P4 ;  /* 0xff800000263f7808 */ /* 0x001fe20002000000 */
[----:B------:R-:W-:Y:S01]  /*2d20*/  UISETP.GE.AND UP1, UPT, UR55, UR54, UPT ;  /* 0x000000363700728c */ /* 0x000fe2000bf26270 */
[----:B------:R-:W-:Y:S02]  /*2d30*/  ISETP.GT.AND P4, PT, R34, 0x20, PT ;  /* 0x000000202200780c */ /* 0x000fe40003f84270 */
[----:B------:R-:W-:Y:S02]  /*2d40*/  FMNMX.FTZ R29, R63, R30, !PT ;  /* 0x0000001e3f1d7209 */ /* 0x000fe40007810000 */
[----:B--2---:R-:W-:Y:S01]  /*2d50*/  FSEL R89, R42, -INF , P4 ;  /* 0xff8000002a597808 */ /* 0x004fe20002000000 */
[----:B------:R0:W2:Y:S01]  /*2d60*/  MUFU.TANH R48, R51 ;  /* 0x0000003300307308 */ /* 0x0000a20000002400 */
[----:B------:R-:W-:-:S02]  /*2d70*/  FMNMX.FTZ R30, R88, R29, !PT ;  /* 0x0000001d581e7209 */ /* 0x000fc40007810000 */
[----:B------:R-:W-:Y:S02]  /*2d80*/  ISETP.GT.AND P4, PT, R34, 0x28, PT ;  /* 0x000000282200780c */ /* 0x000fe40003f84270 */
[----:B------:R-:W-:Y:S02]  /*2d90*/  FMNMX.FTZ R30, R89, R30, !PT ;  /* 0x0000001e591e7209 */ /* 0x000fe40007810000 */
[----:B---3--:R-:W-:Y:S01]  /*2da0*/  FSEL R50, R46, -INF , P4 ;  /* 0xff8000002e327808 */ /* 0x008fe20002000000 */
[----:B------:R-:W3:Y:S01]  /*2db0*/  MUFU.TANH R45, R58 ;  /* 0x0000003a002d7308 */ /* 0x000ee20000002400 */
[----:B0-----:R-:W-:Y:S02]  /*2dc0*/  FSEL R51, R43, -INF , P3 ;  /* 0xff8000002b337808 */ /* 0x001fe40001800000 */
[----:B------:R-:W-:Y:S02]  /*2dd0*/  ISETP.GT.AND P3, PT, R34, 0x29, PT ;  /* 0x000000292200780c */ /* 0x000fe40003f64270 */
[----:B------:R-:W-:-:S02]  /*2de0*/  FMNMX.FTZ R29, R51, R30, !PT ;  /* 0x0000001e331d7209 */ /* 0x000fc40007810000 */
[----:B------:R-:W-:Y:S01]  /*2df0*/  ISETP.GT.AND P4, PT, R34, 0x30, PT ;  /* 0x000000302200780c */ /* 0x000fe20003f84270 */
[----:B------:R-:W0:Y:S01]  /*2e00*/  MUFU.TANH R66, R66 ;  /* 0x0000004200427308 */ /* 0x000e220000002400 */
[----:B------:R-:W-:Y:S02]  /*2e10*/  FSEL R44, R44, -INF , P3 ;  /* 0xff8000002c2c7808 */ /* 0x000fe40001800000 */
[----:B------:R-:W-:Y:S02]  /*2e20*/  FMNMX.FTZ R29, R50, R29, !PT ;  /* 0x0000001d321d7209 */ /* 0x000fe40007810000 */
[----:B------:R-:W-:Y:S02]  /*2e30*/  ISETP.GT.AND P3, PT, R34, 0x31, PT ;  /* 0x000000312200780c */ /* 0x000fe40003f64270 */
[----:B-1----:R-:W-:Y:S01]  /*2e40*/  FSEL R49, R49, -INF , P4 ;  /* 0xff80000031317808 */ /* 0x002fe20002000000 */
[----:B------:R-:W1:Y:S01]  /*2e50*/  MUFU.TANH R38, R67 ;  /* 0x0000004300267308 */ /* 0x000e620000002400 */
[----:B------:R-:W-:-:S02]  /*2e60*/  FMNMX.FTZ R30, R44, R29, !PT ;  /* 0x0000001d2c1e7209 */ /* 0x000fc40007810000 */
[----:B------:R-:W-:Y:S02]  /*2e70*/  ISETP.GT.AND P4, PT, R34, 0x38, PT ;  /* 0x000000382200780c */ /* 0x000fe40003f84270 */
[----:B--2---:R-:W-:Y:S02]  /*2e80*/  FSEL R48, R48, -INF , P3 ;  /* 0xff80000030307808 */ /* 0x004fe40001800000 */
[----:B------:R-:W-:Y:S01]  /*2e90*/  FMNMX.FTZ R29, R49, R30, !PT ;  /* 0x0000001e311d7209 */ /* 0x000fe20007810000 */
[----:B------:R-:W2:Y:S01]  /*2ea0*/  MUFU.TANH R70, R70 ;  /* 0x0000004600467308 */ /* 0x000ea20000002400 */
[----:B------:R-:W-:Y:S02]  /*2eb0*/  ISETP.GT.AND P3, PT, R34, 0x39, PT ;  /* 0x000000392200780c */ /* 0x000fe40003f64270 */
[----:B------:R-:W-:Y:S02]  /*2ec0*/  FSEL R47, R47, -INF , P4 ;  /* 0xff8000002f2f7808 */ /* 0x000fe40002000000 */
[----:B------:R-:W-:-:S02]  /*2ed0*/  FMNMX.FTZ R30, R48, R29, !PT ;  /* 0x0000001d301e7209 */ /* 0x000fc40007810000 */
[C---:B------:R-:W-:Y:S01]  /*2ee0*/  ISETP.GT.AND P4, PT, R34.reuse, 0x40, PT ;  /* 0x000000402200780c */ /* 0x040fe20003f84270 */
[----:B------:R-:W5:Y:S01]  /*2ef0*/  MUFU.TANH R71, R71 ;  /* 0x0000004700477308 */ /* 0x000f620000002400 */
[----:B------:R-:W-:Y:S02]  /*2f00*/  FSEL R46, R37, -INF , P3 ;  /* 0xff800000252e7808 */ /* 0x000fe40001800000 */
[----:B------:R-:W-:Y:S02]  /*2f10*/  FMNMX.FTZ R29, R47, R30, !PT ;  /* 0x0000001e2f1d7209 */ /* 0x000fe40007810000 */
[----:B------:R-:W-:Y:S02]  /*2f20*/  ISETP.GT.AND P3, PT, R34, 0x41, PT ;  /* 0x000000412200780c */ /* 0x000fe40003f64270 */
[----:B---3--:R-:W-:Y:S01]  /*2f30*/  FSEL R45, R45, -INF , P4 ;  /* 0xff8000002d2d7808 */ /* 0x008fe20002000000 */
[----:B------:R-:W3:Y:S01]  /*2f40*/  MUFU.TANH R36, R74 ;  /* 0x0000004a00247308 */ /* 0x000ee20000002400 */
[----:B------:R-:W-:-:S02]  /*2f50*/  FMNMX.FTZ R30, R46, R29, !PT ;  /* 0x0000001d2e1e7209 */ /* 0x000fc40007810000 */
[----:B------:R-:W-:Y:S02]  /*2f60*/  ISETP.GT.AND P4, PT, R34, 0x48, PT ;  /* 0x000000482200780c */ /* 0x000fe40003f84270 */
[----:B------:R-:W-:Y:S02]  /*2f70*/  FSEL R43, R40, -INF , P3 ;  /* 0xff800000282b7808 */ /* 0x000fe40001800000 */
[----:B------:R-:W-:Y:S01]  /*2f80*/  FMNMX.FTZ R30, R45, R30, !PT ;  /* 0x0000001e2d1e7209 */ /* 0x000fe20007810000 */
[----:B------:R-:W4:Y:S01]  /*2f90*/  MUFU.TANH R75, R75 ;  /* 0x0000004b004b7308 */ /* 0x000f220000002400 */
[----:B------:R-:W-:Y:S02]  /*2fa0*/  ISETP.GT.AND P3, PT, R34, 0x49, PT ;  /* 0x000000492200780c */ /* 0x000fe40003f64270 */
[----:B------:R-:W-:Y:S02]  /*2fb0*/  FSEL R42, R41, -INF , P4 ;  /* 0xff800000292a7808 */ /* 0x000fe40002000000 */
[----:B------:R-:W-:-:S02]  /*2fc0*/  FMNMX.FTZ R29, R43, R30, !PT ;  /* 0x0000001e2b1d7209 */ /* 0x000fc40007810000 */
[----:B------:R-:W-:Y:S01]  /*2fd0*/  ISETP.GT.AND P4, PT, R34, 0x50, PT ;  /* 0x000000502200780c */ /* 0x000fe20003f84270 */
[----:B------:R-:W4:Y:S01]  /*2fe0*/  MUFU.TANH R78, R78 ;  /* 0x0000004e004e7308 */ /* 0x000f220000002400 */
[----:B------:R-:W-:Y:S02]  /*2ff0*/  FSEL R39, R32, -INF , P3 ;  /* 0xff80000020277808 */ /* 0x000fe40001800000 */
[----:B------:R-:W-:Y:S02]  /*3000*/  FMNMX.FTZ R30, R42, R29, !PT ;  /* 0x0000001d2a1e7209 */ /* 0x000fe40007810000 */
[----:B------:R-:W-:Y:S02]  /*3010*/  ISETP.GT.AND P3, PT, R34, 0x51, PT ;  /* 0x000000512200780c */ /* 0x000fe40003f64270 */
[----:B0-----:R-:W-:Y:S01]  /*3020*/  FSEL R41, R66, -INF , P4 ;  /* 0xff80000042297808 */ /* 0x001fe20002000000 */
[----:B------:R-:W0:Y:S01]  /*3030*/  MUFU.TANH R79, R79 ;  /* 0x0000004f004f7308 */ /* 0x000e220000002400 */
[----:B------:R-:W-:-:S02]  /*3040*/  FMNMX.FTZ R30, R39, R30, !PT ;  /* 0x0000001e271e7209 */ /* 0x000fc40007810000 */
[----:B------:R-:W-:Y:S02]  /*3050*/  ISETP.GT.AND P4, PT, R34, 0x58, PT ;  /* 0x000000582200780c */ /* 0x000fe40003f84270 */
[----:B-1----:R-:W-:Y:S02]  /*3060*/  FSEL R38, R38, -INF , P3 ;  /* 0xff80000026267808 */ /* 0x002fe40001800000 */
[----:B------:R-:W-:Y:S01]  /*3070*/  FMNMX.FTZ R29, R41, R30, !PT ;  /* 0x0000001e291d7209 */ /* 0x000fe20007810000 */
[----:B------:R-:W1:Y:S01]  /*3080*/  MUFU.TANH R82, R82 ;  /* 0x0000005200527308 */ /* 0x000e620000002400 */
[----:B------:R-:W-:Y:S02]  /*3090*/  ISETP.GT.AND P3, PT, R34, 0x59, PT ;  /* 0x000000592200780c */ /* 0x000fe40003f64270 */
[----:B--2---:R-:W-:Y:S02]  /*30a0*/  FSEL R40, R70, -INF , P4 ;  /* 0xff80000046287808 */ /* 0x004fe40002000000 */
[----:B------:R-:W-:-:S02]  /*30b0*/  FMNMX.FTZ R29, R38, R29, !PT ;  /* 0x0000001d261d7209 */ /* 0x000fc40007810000 */
[----:B------:R-:W-:Y:S01]  /*30c0*/  ISETP.GT.AND P4, PT, R34, 0x60, PT ;  /* 0x000000602200780c */ /* 0x000fe20003f84270 */
[----:B------:R-:W2:Y:S01]  /*30d0*/  MUFU.TANH R83, R83 ;  /* 0x0000005300537308 */ /* 0x000ea20000002400 */
[----:B-----5:R-:W-:Y:S02]  /*30e0*/  FSEL R37, R71, -INF , P3 ;  /* 0xff80000047257808 */ /* 0x020fe40001800000 */
[----:B------:R-:W-:Y:S02]  /*30f0*/  FMNMX.FTZ R30, R40, R29, !PT ;  /* 0x0000001d281e7209 */ /* 0x000fe40007810000 */
[----:B------:R-:W-:Y:S02]  /*3100*/  ISETP.GT.AND P3, PT, R34, 0x61, PT ;  /* 0x000000612200780c */ /* 0x000fe40003f64270 */
[----:B---3--:R-:W-:Y:S01]  /*3110*/  FSEL R36, R36, -INF , P4 ;  /* 0xff80000024247808 */ /* 0x008fe20002000000 */
[----:B------:R-:W3:Y:S01]  /*3120*/  MUFU.TANH R86, R86 ;  /* 0x0000005600567308 */ /* 0x000ee20000002400 */
[----:B------:R-:W-:-:S02]  /*3130*/  FMNMX.FTZ R31, R37, R30, !PT ;  /* 0x0000001e251f7209 */ /* 0x000fc40007810000 */
[----:B------:R-:W-:Y:S02]  /*3140*/  ISETP.GT.AND P4, PT, R34, 0x68, PT ;  /* 0x000000682200780c */ /* 0x000fe40003f84270 */
[----:B----4-:R-:W-:Y:S02]  /*3150*/  FSEL R29, R75, -INF , P3 ;  /* 0xff8000004b1d7808 */ /* 0x010fe40001800000 */
[----:B------:R-:W-:Y:S01]  /*3160*/  FMNMX.FTZ R32, R36, R31, !PT ;  /* 0x0000001f24207209 */ /* 0x000fe20007810000 */
[----:B------:R-:W4:Y:S01]  /*3170*/  MUFU.TANH R87, R87 ;  /* 0x0000005700577308 */ /* 0x000f220000002400 */
[----:B------:R-:W-:Y:S02]  /*3180*/  ISETP.GT.AND P3, PT, R34, 0x69, PT ;  /* 0x000000692200780c */ /* 0x000fe40003f64270 */
[----:B------:R-:W-:Y:S02]  /*3190*/  FSEL R30, R78, -INF , P4 ;  /* 0xff8000004e1e7808 */ /* 0x000fe40002000000 */
[----:B------:R-:W-:-:S02]  /*31a0*/  FMNMX.FTZ R33, R29, R32, !PT ;  /* 0x000000201d217209 */ /* 0x000fc40007810000 */
[----:B------:R-:W-:Y:S01]  /*31b0*/  ISETP.GT.AND P4, PT, R34, 0x70, PT ;  /* 0x000000702200780c */ /* 0x000fe20003f84270 */
[----:B------:R5:W-:Y:S01]  /*31c0*/  MUFU.TANH R71, R61 ;  /* 0x0000003d00477308 */ /* 0x000be20000002400 */
[----:B0-----:R-:W-:Y:S02]  /*31d0*/  FSEL R31, R79, -INF , P3 ;  /* 0xff8000004f1f7808 */ /* 0x001fe40001800000 */
[----:B------:R-:W-:Y:S02]  /*31e0*/  FMNMX.FTZ R32, R30, R33, !PT ;  /* 0x000000211e207209 */ /* 0x000fe40007810000 */
[----:B------:R-:W-:Y:S02]  /*31f0*/  ISETP.GT.AND P3, PT, R34, 0x71, PT ;  /* 0x000000712200780c */ /* 0x000fe40003f64270 */
[----:B-1----:R-:W-:Y:S01]  /*3200*/  FSEL R33, R82, -INF , P4 ;  /* 0xff80000052217808 */ /* 0x002fe20002000000 */
[----:B------:R-:W0:Y:S01]  /*3210*/  MUFU.TANH R20, R20 ;  /* 0x0000001400147308 */ /* 0x000e220000002400 */
[----:B------:R-:W-:-:S02]  /*3220*/  FMNMX.FTZ R58, R31, R32, !PT ;  /* 0x000000201f3a7209 */ /* 0x000fc40007810000 */
[C---:B------:R-:W-:Y:S02]  /*3230*/  ISETP.GT.AND P4, PT, R34.reuse, 0x78, PT ;  /* 0x000000782200780c */ /* 0x040fe40003f84270 */
[----:B--2---:R-:W-:Y:S02]  /*3240*/  FSEL R32, R83, -INF , P3 ;  /* 0xff80000053207808 */ /* 0x004fe40001800000 */
[----:B------:R-:W-:Y:S01]  /*3250*/  FMNMX.FTZ R35, R33, R58, !PT ;  /* 0x0000003a21237209 */ /* 0x000fe20007810000 */
[----:B------:R-:W1:Y:S01]  /*3260*/  MUFU.TANH R21, R21 ;  /* 0x0000001500157308 */ /* 0x000e620000002400 */
[----:B------:R-:W-:Y:S02]  /*3270*/  ISETP.GT.AND P3, PT, R34, 0x79, PT ;  /* 0x000000792200780c */ /* 0x000fe40003f64270 */
[----:B---3--:R-:W-:Y:S02]  /*3280*/  FSEL R34, R86, -INF , P4 ;  /* 0xff80000056227808 */ /* 0x008fe40002000000 */
[----:B------:R-:W-:-:S02]  /*3290*/  FMNMX.FTZ R53, R32, R35, !PT ;  /* 0x0000002320357209 */ /* 0x000fc40007810000 */
[----:B----4-:R-:W-:Y:S01]  /*32a0*/  FSEL R35, R87, -INF , P3 ;  /* 0xff80000057237808 */ /* 0x010fe20001800000 */
[----:B------:R-:W2:Y:S01]  /*32b0*/  MUFU.TANH R28, R28 ;  /* 0x0000001c001c7308 */ /* 0x000ea20000002400 */
        /* <DEDUP_REMOVED lines=25> */
[----:B0-----:R-:W-:Y:S01]  /*3450*/  FSEL R52, R20, -INF , P3 ;  /* 0xff80000014347808 */ /* 0x001fe20001800000 */
[--C-:B------:R-:W-:Y:S01]  /*3460*/  FFMA.FTZ R26, R54, UR6, -R78.reuse ;  /* 0x00000006361a7c23 */ /* 0x100fe2000801084e */
[----:B-1----:R-:W-:Y:S01]  /*3470*/  FSEL R55, R21, -INF , P4 ;  /* 0xff80000015377808 */ /* 0x002fe20002000000 */
[--C-:B------:R-:W-:Y:S01]  /*3480*/  FFMA.FTZ R20, R56, UR6, -R78.reuse ;  /* 0x0000000638147c23 */ /* 0x100fe2000801084e */
[----:B------:R-:W-:Y:S01]  /*3490*/  ISETP.GT.AND P3, PT, R53, 0x9, PT ;  /* 0x000000093500780c */ /* 0x000fe20003f64270 */
[----:B------:R0:W-:Y:S01]  /*34a0*/  MUFU.TANH R70, R60 ;  /* 0x0000003c00467308 */ /* 0x0001e20000002400 */
[----:B--2---:R-:W-:Y:S01]  /*34b0*/  FSEL R54, R28, -INF , P5 ;  /* 0xff8000001c367808 */ /* 0x004fe20002800000 */
[--C-:B------:R-:W-:Y:S01]  /*34c0*/  FFMA.FTZ R28, R57, UR6, -R78.reuse ;  /* 0x00000006391c7c23 */ /* 0x100fe2000801084e */
[----:B------:R-:W-:Y:S01]  /*34d0*/  FMNMX.FTZ R21, R52, R55, !PT ;  /* 0x0000003734157209 */ /* 0x000fe20007810000 */
[--C-:B------:R-:W-:Y:S01]  /*34e0*/  FFMA.FTZ R88, R88, UR6, -R78.reuse ;  /* 0x0000000658587c23 */ /* 0x100fe2000801084e */
[----:B------:R-:W-:Y:S01]  /*34f0*/  ISETP.GT.AND P4, PT, R53, 0x10, PT ;  /* 0x000000103500780c */ /* 0x000fe20003f84270 */
[--C-:B------:R-:W-:Y:S01]  /*3500*/  FFMA.FTZ R39, R39, UR6, -R78.reuse ;  /* 0x0000000627277c23 */ /* 0x100fe2000801084e */
[----:B---3--:R-:W-:Y:S01]  /*3510*/  FSEL R56, R24, -INF , P3 ;  /* 0xff80000018387808 */ /* 0x008fe20001800000 */
[----:B------:R-:W-:Y:S01]  /*3520*/  MUFU.TANH R9, R9 ;  /* 0x0000000900097308 */ /* 0x000fe20000002400 */
[----:B------:R-:W-:Y:S01]  /*3530*/  FMNMX.FTZ R61, R54, R21, !PT ;  /* 0x00000015363d7209 */ /* 0x000fe20007810000 */
[--C-:B------:R-:W-:Y:S01]  /*3540*/  FFMA.FTZ R44, R44, UR6, -R78.reuse ;  /* 0x000000062c2c7c23 */ /* 0x100fe2000801084e */
[----:B------:R-:W-:Y:S01]  /*3550*/  ISETP.GT.AND P3, PT, R53, 0x11, PT ;  /* 0x000000113500780c */ /* 0x000fe20003f64270 */
[--C-:B------:R-:W-:Y:S01]  /*3560*/  FFMA.FTZ R42, R42, UR6, -R78.reuse ;  /* 0x000000062a2a7c23 */ /* 0x100fe2000801084e */
[----:B------:R-:W-:Y:S01]  /*3570*/  FSEL R57, R25, -INF , P4 ;  /* 0xff80000019397808 */ /* 0x000fe20002000000 */
[--C-:B------:R-:W-:Y:S01]  /*3580*/  FFMA.FTZ R35, R35, UR6, -R78.reuse ;  /* 0x0000000623237c23 */ /* 0x100fe2000801084e */
[----:B------:R-:W-:Y:S01]  /*3590*/  FMNMX.FTZ R24, R56, R61, !PT ;  /* 0x0000003d38187209 */ /* 0x000fe20007810000 */
[----:B------:R-:W1:Y:S01]  /*35a0*/  MUFU.TANH R6, R6 ;  /* 0x0000000600067308 */ /* 0x000e620000002400 */
[----:B------:R-:W-:Y:S01]  /*35b0*/  ISETP.GT.AND P4, PT, R53, 0x18, PT ;  /* 0x000000183500780c */ /* 0x000fe20003f84270 */
[--C-:B------:R-:W-:Y:S01]  /*35c0*/  FFMA.FTZ R40, R40, UR6, -R78.reuse ;  /* 0x0000000628287c23 */ /* 0x100fe2000801084e */
[----:B------:R-:W-:Y:S01]  /*35d0*/  FSEL R58, R14, -INF , P3 ;  /* 0xff8000000e3a7808 */ /* 0x000fe20001800000 */
[--C-:B------:R-:W-:Y:S01]  /*35e0*/  FFMA.FTZ R14, R59, UR6, -R78.reuse ;  /* 0x000000063b0e7c23 */ /* 0x100fe2000801084e */
[----:B------:R-:W-:Y:S01]  /*35f0*/  FMNMX.FTZ R25, R57, R24, !PT ;  /* 0x0000001839197209 */ /* 0x000fe20007810000 */
[----:B------:R-:W-:Y:S01]  /*3600*/  FFMA.FTZ R36, R36, UR6, -R78 ;  /* 0x0000000624247c23 */ /* 0x000fe2000801084e */
[----:B------:R-:W-:Y:S01]  /*3610*/  ISETP.GT.AND P3, PT, R53, 0x19, PT ;  /* 0x000000193500780c */ /* 0x000fe20003f64270 */
[----:B------:R-:W2:Y:S01]  /*3620*/  MUFU.TANH R7, R7 ;  /* 0x0000000700077308 */ /* 0x000ea20000002400 */
[----:B------:R-:W-:-:S02]  /*3630*/  FSEL R59, R15, -INF , P4 ;  /* 0xff8000000f3b7808 */ /* 0x000fc40002000000 */
[----:B------:R-:W-:Y:S02]  /*3640*/  FMNMX.FTZ R24, R58, R25, !PT ;  /* 0x000000193a187209 */ /* 0x000fe40007810000 */
[----:B------:R-:W-:Y:S02]  /*3650*/  ISETP.GT.AND P4, PT, R53, 0x20, PT ;  /* 0x000000203500780c */ /* 0x000fe40003f84270 */
[----:B0-----:R-:W-:Y:S01]  /*3660*/  FSEL R60, R13, -INF , P3 ;  /* 0xff8000000d3c7808 */ /* 0x001fe20001800000 */
[----:B------:R-:W-:-:S01]  /*3670*/  FFMA.FTZ R13, R62, UR6, -R78 ;  /* 0x000000063e0d7c23 */ /* 0x000fc2000801084e */
[----:B------:R-:W-:Y:S01]  /*3680*/  FMNMX.FTZ R15, R59, R24, !PT ;  /* 0x000000183b0f7209 */ /* 0x000fe20007810000 */
[----:B------:R-:W0:Y:S01]  /*3690*/  MUFU.TANH R5, R5 ;  /* 0x0000000500057308 */ /* 0x000e220000002400 */
[----:B------:R-:W-:Y:S02]  /*36a0*/  ISETP.GT.AND P3, PT, R53, 0x21, PT ;  /* 0x000000213500780c */ /* 0x000fe40003f64270 */
[----:B------:R-:W-:-:S02]  /*36b0*/  FSEL R61, R12, -INF , P4 ;  /* 0xff8000000c3d7808 */ /* 0x000fc40002000000 */
[----:B------:R-:W-:Y:S01]  /*36c0*/  FMNMX.FTZ R12, R60, R15, !PT ;  /* 0x0000000f3c0c7209 */ /* 0x000fe20007810000 */
[----:B------:R-:W-:Y:S01]  /*36d0*/  FFMA.FTZ R15, R63, UR6, -R78 ;  /* 0x000000063f0f7c23 */ /* 0x000fe2000801084e */
[----:B------:R-:W-:Y:S01]  /*36e0*/  FSEL R62, R11, -INF , P3 ;  /* 0xff8000000b3e7808 */ /* 0x000fe20001800000 */
[----:B------:R5:W-:Y:S01]  /*36f0*/  MUFU.TANH R74, R64 ;  /* 0x00000040004a7308 */ /* 0x000be20000002400 */
[----:B------:R-:W-:Y:S02]  /*3700*/  ISETP.GT.AND P4, PT, R53, 0x28, PT ;  /* 0x000000283500780c */ /* 0x000fe40003f84270 */
[----:B------:R-:W-:Y:S02]  /*3710*/  FMNMX.FTZ R11, R61, R12, !PT ;  /* 0x0000000c3d0b7209 */ /* 0x000fe40007810000 */
[----:B------:R-:W-:Y:S02]  /*3720*/  ISETP.GT.AND P3, PT, R53, 0x29, PT ;  /* 0x000000293500780c */ /* 0x000fe40003f64270 */
[----:B----4-:R-:W-:Y:S01]  /*3730*/  FSEL R63, R10, -INF , P4 ;  /* 0xff8000000a3f7808 */ /* 0x010fe20002000000 */
[----:B------:R-:W3:Y:S01]  /*3740*/  MUFU.TANH R4, R4 ;  /* 0x0000000400047308 */ /* 0x000ee20000002400 */
[----:B------:R-:W-:-:S02]  /*3750*/  FMNMX.FTZ R12, R62, R11, !PT ;  /* 0x0000000b3e0c7209 */ /* 0x000fc40007810000 */
[----:B------:R-:W-:Y:S02]  /*3760*/  ISETP.GT.AND P4, PT, R53, 0x30, PT ;  /* 0x000000303500780c */ /* 0x000fe40003f84270 */
[----:B-----5:R-:W-:Y:S02]  /*3770*/  FSEL R64, R8, -INF , P3 ;  /* 0xff80000008407808 */ /* 0x020fe40001800000 */
        /* <DEDUP_REMOVED lines=21> */
[C---:B------:R-:W-:Y:S02]  /*38d0*/  ISETP.GT.AND P3, PT, R53.reuse, 0x41, PT ;  /* 0x000000413500780c */ /* 0x040fe40003f64270 */
        /* <DEDUP_REMOVED lines=14> */
[C---:B------:R-:W-:Y:S02]  /*39c0*/  ISETP.GT.AND P3, PT, R53.reuse, 0x51, PT ;  /* 0x000000513500780c */ /* 0x040fe40003f64270 */
        /* <DEDUP_REMOVED lines=15> */
[----:B------:R-:W-:Y:S02]  /*3ac0*/  ISETP.GT.AND P3, PT, R53, 0x61, PT ;  /* 0x000000613500780c */ /* 0x000fe40003f64270 */
        /* <DEDUP_REMOVED lines=17> */
[----:B------:R-:W-:Y:S02]  /*3be0*/  ISETP.GT.AND P3, PT, R53, 0x71, PT ;  /* 0x000000713500780c */ /* 0x000fe40003f64270 */
        /* <DEDUP_REMOVED lines=15> */
[----:B------:R-:W-:Y:S02]  /*3ce0*/  CS2R R84, SRZ ;  /* 0x0000000000547805 */ /* 0x000fe4000001ff00 */
[----:B------:R-:W-:Y:S01]  /*3cf0*/  FMNMX.FTZ R12, R45, R12, !PT ;  /* 0x0000000c2d0c7209 */ /* 0x000fe20007810000 */
[----:B------:R0:W-:Y:S03]  /*3d00*/  MUFU.EX2 R21, R28 ;  /* 0x0000001c00157308 */ /* 0x0001e60000000800 */
[----:B------:R-:W-:Y:S01]  /*3d10*/  FMNMX.FTZ R24, R53, R12, !PT ;  /* 0x0000000c35187209 */ /* 0x000fe20007810000 */
[--C-:B-1----:R-:W-:Y:S01]  /*3d20*/  FFMA.FTZ R15, R38, UR6, -R78.reuse ;  /* 0x00000006260f7c23 */ /* 0x102fe2000801084e */
[----:B------:R-:W-:-:S01]  /*3d30*/  FFMA.FTZ R12, R41, UR6, -R78 ;  /* 0x00000006290c7c23 */ /* 0x000fc2000801084e */
[--C-:B------:R-:W-:Y:S01]  /*3d40*/  FFMA.FTZ R41, R37, UR6, -R78.reuse ;  /* 0x0000000625297c23 */ /* 0x100fe2000801084e */
[----:B------:R-:W-:-:S01]  /*3d50*/  FFMA.FTZ R37, R30, UR6, -R78 ;  /* 0x000000061e257c23 */ /* 0x000fc2000801084e */
[----:B------:R-:W1:Y:S01]  /*3d60*/  SHFL.BFLY PT, R25, R24, 0x2, 0x1f ;  /* 0x0c401f0018197f89 */ /* 0x000e6200000e0000 */
[----:B------:R-:W-:Y:S01]  /*3d70*/  IMAD.U32 R30, RZ, RZ, UR6 ;  /* 0x00000006ff1e7e24 */ /* 0x000fe2000f8e00ff */
[----:B------:R-:W-:Y:S01]  /*3d80*/  MUFU.EX2 R26, R26 ;  /* 0x0000001a001a7308 */ /* 0x000fe20000000800 */
[----:B0-----:R-:W-:-:S01]  /*3d90*/  FFMA.FTZ R28, R31, UR6, -R78 ;  /* 0x000000061f1c7c23 */ /* 0x001fc2000801084e */
[----:B---3--:R-:W-:-:S06]  /*3da0*/  F2FP.SATFINITE.E4M3.F32.PACK_AB_MERGE_C R227, R80, R77, RZ ;  /* 0x0000004d50e3723e */ /* 0x008fcc00048070ff */
[----:B------:R-:W0:Y:S08]  /*3db0*/  MUFU.EX2 R27, R27 ;  /* 0x0000001b001b7308 */ /* 0x000e300000000800 */
[----:B------:R-:W2:Y:S01]  /*3dc0*/  MUFU.EX2 R20, R20 ;  /* 0x0000001400147308 */ /* 0x000ea20000000800 */
[----:B-1----:R-:W-:Y:S01]  /*3dd0*/  FMNMX.FTZ R25, R24, R25, !PT ;  /* 0x0000001918197209 */ /* 0x002fe20007810000 */
[----:B------:R-:W-:-:S06]  /*3de0*/  FFMA.FTZ R24, R33, UR6, -R78 ;  /* 0x0000000621187c23 */ /* 0x000fcc000801084e */
[----:B------:R-:W-:Y:S01]  /*3df0*/  MUFU.EX2 R14, R14 ;  /* 0x0000000e000e7308 */ /* 0x000fe20000000800 */
[----:B0-----:R-:W-:-:S01]  /*3e00*/  FADD.FTZ R81, R26, R27 ;  /* 0x0000001b1a517221 */ /* 0x001fc20000010000 */
[----:B------:R-:W0:Y:S06]  /*3e10*/  SHFL.BFLY PT, R38, R25, 0x1, 0x1f ;  /* 0x0c201f0019267f89 */ /* 0x000e2c00000e0000 */
[----:B------:R-:W-:Y:S01]  /*3e20*/  MUFU.EX2 R13, R13 ;  /* 0x0000000d000d7308 */ /* 0x000fe20000000800 */
[----:B--2---:R-:W-:-:S04]  /*3e30*/  F2FP.SATFINITE.E4M3.F32.PACK_AB_MERGE_C R229, R21, R20, RZ ;  /* 0x0000001415e5723e */ /* 0x004fc800048070ff */
[----:B------:R-:W-:-:S03]  /*3e40*/  F2FP.SATFINITE.E4M3.F32.PACK_AB_MERGE_C R229, R27, R26, R229 ;  /* 0x0000001a1be5723e */ /* 0x000fc600048070e5 */
[----:B------:R1:W2:Y:S08]  /*3e50*/  MUFU.EX2 R9, R88 ;  /* 0x0000005800097308 */ /* 0x0002b00000000800 */
[----:B------:R3:W-:Y:S01]  /*3e60*/  MUFU.EX2 R43, R39 ;  /* 0x00000027002b7308 */ /* 0x0007e20000000800 */
[----:B-1----:R-:W-:Y:S02]  /*3e70*/  CS2R R88, SRZ ;  /* 0x0000000000587805 */ /* 0x002fe4000001ff00 */
[----:B0-----:R-:W-:Y:S01]  /*3e80*/  FMNMX.FTZ R161, R25, R38, !PT ;  /* 0x0000002619a17209 */ /* 0x001fe20007810000 */
[----:B------:R-:W-:-:S01]  /*3e90*/  FFMA.FTZ R25, R34, UR6, -R78 ;  /* 0x0000000622197c23 */ /* 0x000fc2000801084e */
[----:B------:R-:W-:-:S02]  /*3ea0*/  FADD.FTZ R38, R20, R81 ;  /* 0x0000005114267221 */ /* 0x000fc40000010000 */
[C---:B------:R-:W-:Y:S01]  /*3eb0*/  FSETP.NEU.FTZ.AND P3, PT, R161.reuse, -INF , PT ;  /* 0xff800000a100780b */ /* 0x040fe20003f7d000 */
[----:B------:R-:W-:Y:S01]  /*3ec0*/  FFMA.FTZ R30, R161, R30, -8 ;  /* 0xc1000000a11e7423 */ /* 0x000fe2000001001e */
[----:B---3--:R-:W-:-:S01]  /*3ed0*/  FFMA.FTZ R39, R29, UR6, -R78 ;  /* 0x000000061d277c23 */ /* 0x008fc2000801084e */
[----:B------:R-:W-:Y:S01]  /*3ee0*/  MUFU.EX2 R6, R6 ;  /* 0x0000000600067308 */ /* 0x000fe20000000800 */
[----:B------:R-:W-:-:S01]  /*3ef0*/  FFMA.FTZ R29, R32, UR6, -R78 ;  /* 0x00000006201d7c23 */ /* 0x000fc2000801084e */
[----:B--2---:R-:W-:Y:S02]  /*3f00*/  F2FP.SATFINITE.E4M3.F32.PACK_AB_MERGE_C R231, R9, R10, RZ ;  /* 0x0000000a09e7723e */ /* 0x004fe400048070ff */
[----:B------:R-:W-:Y:S02]  /*3f10*/  FSEL R31, R30, RZ, P3 ;  /* 0x000000ff1e1f7208 */ /* 0x000fe40001800000 */
[----:B------:R-:W-:Y:S02]  /*3f20*/  PLOP3.LUT P3, PT, PT, PT, UP1, 0x80, 0x0 ;  /* 0x000000000000781c */ /* 0x000fe40003f6f018 */
        /* <DEDUP_REMOVED lines=38> */
[----:B------:R-:W-:-:S02]  /*4190*/  F2FP.SATFINITE.E4M3.F32.PACK_AB_MERGE_C R231, R13, R14, R231 ;  /* 0x0000000e0de7723e */ /* 0x000fc400048070e7 */
[----:B------:R-:W0:Y:S01]  /*41a0*/  MUFU.EX2 R57, R57 ;  /* 0x0000003900397308 */ /* 0x000e220000000800 */
[----:B-1----:R-:W-:-:S01]  /*41b0*/  FADD.FTZ R34, R54, R79 ;  /* 0x0000004f36227221 */ /* 0x002fc20000010000 */
[----:B------:R-:W-:-:S04]  /*41c0*/  FADD.FTZ R79, R21, R38 ;  /* 0x00000026154f7221 */ /* 0x000fc80000010000 */
[----:B------:R-:W-:Y:S02]  /*41d0*/  FADD.FTZ R38, R14, R79 ;  /* 0x0000004f0e267221 */ /* 0x000fe40000010000 */
[----:B------:R-:W1:Y:S01]  /*41e0*/  MUFU.EX2 R58, R58 ;  /* 0x0000003a003a7308 */ /* 0x000e620000000800 */
[----:B--2---:R-:W-:-:S01]  /*41f0*/  FADD.FTZ R34, R33, R34 ;  /* 0x0000002221227221 */ /* 0x004fc20000010000 */
[----:B------:R-:W-:Y:S01]  /*4200*/  FADD.FTZ R79, R13, R38 ;  /* 0x000000260d4f7221 */ /* 0x000fe20000010000 */
[----:B------:R-:W-:-:S04]  /*4210*/  F2FP.SATFINITE.E4M3.F32.PACK_AB_MERGE_C R33, R33, R54, RZ ;  /* 0x000000362121723e */ /* 0x000fc800048070ff */
[----:B------:R-:W-:Y:S01]  /*4220*/  F2FP.SATFINITE.E4M3.F32.PACK_AB_MERGE_C R228, R55, R52, R33 ;  /* 0x0000003437e4723e */ /* 0x000fe20004807021 */
[----:B------:R-:W2:Y:S01]  /*4230*/  MUFU.EX2 R59, R59 ;  /* 0x0000003b003b7308 */ /* 0x000ea20000000800 */
[----:B------:R-:W-:-:S07]  /*4240*/  CS2R R54, SRZ ;  /* 0x0000000000367805 */ /* 0x000fce000001ff00 */
[----:B------:R-:W3:Y:S08]  /*4250*/  MUFU.EX2 R60, R60 ;  /* 0x0000003c003c7308 */ /* 0x000ef00000000800 */
[----:B------:R-:W4:Y:S08]  /*4260*/  MUFU.EX2 R61, R61 ;  /* 0x0000003d003d7308 */ /* 0x000f300000000800 */
[----:B------:R0:W-:Y:S08]  /*4270*/  MUFU.EX2 R32, R69 ;  /* 0x0000004500207308 */ /* 0x0001f00000000800 */
[----:B------:R-:W5:Y:S01]  /*4280*/  MUFU.EX2 R62, R62 ;  /* 0x0000003e003e7308 */ /* 0x000f620000000800 */
[----:B0-----:R-:W-:-:S01]  /*4290*/  FADD.FTZ R69, R57, R34 ;  /* 0x0000002239457221 */ /* 0x001fc20000010000 */
[----:B------:R-:W-:-:S03]  /*42a0*/  FADD.FTZ R34, R10, R79 ;  /* 0x0000004f0a227221 */ /* 0x000fc60000010000 */
[----:B-1----:R-:W-:Y:S01]  /*42b0*/  FADD.FTZ R2, R58, R69 ;  /* 0x000000453a027221 */ /* 0x002fe20000010000 */
[----:B------:R-:W-:-:S02]  /*42c0*/  FADD.FTZ R79, R9, R34 ;  /* 0x00000022094f7221 */ /* 0x000fc40000010000 */
[----:B------:R-:W0:Y:S01]  /*42d0*/  MUFU.EX2 R3, R3 ;  /* 0x0000000300037308 */ /* 0x000e220000000800 */
[----:B--2---:R-:W-:-:S01]  /*42e0*/  FADD.FTZ R69, R59, R2 ;  /* 0x000000023b457221 */ /* 0x004fc20000010000 */
[----:B------:R-:W-:Y:S01]  /*42f0*/  FADD.FTZ R34, R6, R79 ;  /* 0x0000004f06227221 */ /* 0x000fe20000010000 */
[C---:B---3--:R-:W-:Y:S02]  /*4300*/  F2FP.SATFINITE.E4M3.F32.PACK_AB_MERGE_C R59, R60.reuse, R59, RZ ;  /* 0x0000003b3c3b723e */ /* 0x048fe400048070ff */
[----:B------:R-:W-:Y:S01]  /*4310*/  FADD.FTZ R2, R60, R69 ;  /* 0x000000453c027221 */ /* 0x000fe20000010000 */
[----:B------:R-:W-:-:S01]  /*4320*/  FADD.FTZ R38, R5, R34 ;  /* 0x0000002205267221 */ /* 0x000fc20000010000 */
[----:B------:R-:W-:Y:S01]  /*4330*/  F2FP.SATFINITE.E4M3.F32.PACK_AB_MERGE_C R230, R58, R57, R59 ;  /* 0x000000393ae6723e */ /* 0x000fe2000480703b */
[----:B------:R-:W1:Y:S01]  /*4340*/  MUFU.EX2 R63, R63 ;  /* 0x0000003f003f7308 */ /* 0x000e620000000800 */
[----:B----4-:R-:W-:-:S01]  /*4350*/  FADD.FTZ R69, R61, R2 ;  /* 0x000000023d457221 */ /* 0x010fc20000010000 */
[----:B------:R-:W-:-:S02]  /*4360*/  CS2R R58, SRZ ;  /* 0x00000000003a7805 */ /* 0x000fc4000001ff00 */
[----:B------:R-:W-:Y:S01]  /*4370*/  CS2R R56, SRZ ;  /* 0x0000000000387805 */ /* 0x000fe2000001ff00 */
[----:B-----5:R-:W-:-:S03]  /*4380*/  FADD.FTZ R34, R62, R69 ;  /* 0x000000453e227221 */ /* 0x020fc60000010000 */
[----:B------:R-:W2:Y:S01]  /*4390*/  MUFU.EX2 R44, R44 ;  /* 0x0000002c002c7308 */ /* 0x000ea20000000800 */
[----:B0-----:R-:W-:-:S07]  /*43a0*/  FADD.FTZ R79, R3, R38 ;  /* 0x00000026034f7221 */ /* 0x001fce0000010000 */
[----:B------:R-:W0:Y:S01]  /*43b0*/  MUFU.EX2 R64, R64 ;  /* 0x0000004000407308 */ /* 0x000e220000000800 */
[----:B-1----:R-:W-:-:S07]  /*43c0*/  FADD.FTZ R69, R63, R34 ;  /* 0x000000223f457221 */ /* 0x002fce0000010000 */
[----:B------:R-:W1:Y:S01]  /*43d0*/  MUFU.EX2 R65, R65 ;  /* 0x0000004100417308 */ /* 0x000e620000000800 */
[----:B--2---:R-:W-:-:S01]  /*43e0*/  FADD.FTZ R79, R44, R79 ;  /* 0x0000004f2c4f7221 */ /* 0x004fc20000010000 */
[----:B------:R-:W-:-:S03]  /*43f0*/  F2FP.SATFINITE.E4M3.F32.PACK_AB_MERGE_C R225, R44, R3, RZ ;  /* 0x000000032ce1723e */ /* 0x000fc600048070ff */
[----:B------:R-:W-:Y:S01]  /*4400*/  FADD.FTZ R38, R4, R79 ;  /* 0x0000004f04267221 */ /* 0x000fe20000010000 */
[----:B------:R-:W-:Y:S02]  /*4410*/  F2FP.SATFINITE.E4M3.F32.PACK_AB_MERGE_C R225, R5, R6, R225 ;  /* 0x0000000605e1723e */ /* 0x000fe400048070e1 */
[----:B------:R-:W-:Y:S01]  /*4420*/  CS2R R78, SRZ ;  /* 0x00000000004e7805 */ /* 0x000fe2000001ff00 */
[----:B------:R-:W2:Y:S01]  /*4430*/  MUFU.EX2 R7, R7 ;  /* 0x0000000700077308 */ /* 0x000ea20000000800 */
[----:B0-----:R-:W-:-:S01]  /*4440*/  FADD.FTZ R34, R64, R69 ;  /* 0x0000004540227221 */ /* 0x001fc20000010000 */
[----:B------:R-:W-:-:S04]  /*4450*/  F2FP.SATFINITE.E4M3.F32.PACK_AB_MERGE_C R63, R64, R63, RZ ;  /* 0x0000003f403f723e */ /* 0x000fc800048070ff */
[----:B------:R-:W-:Y:S02]  /*4460*/  F2FP.SATFINITE.E4M3.F32.PACK_AB_MERGE_C R224, R62, R61, R63 ;  /* 0x0000003d3ee0723e */ /* 0x000fe4000480703f */
[----:B------:R-:W-:Y:S01]  /*4470*/  CS2R R62, SRZ ;  /* 0x00000000003e7805 */ /* 0x000fe2000001ff00 */
[----:B------:R-:W0:Y:S01]  /*4480*/  MUFU.EX2 R66, R66 ;  /* 0x0000004200427308 */ /* 0x000e220000000800 */
[----:B-1----:R-:W-:-:S01]  /*4490*/  FADD.FTZ R53, R65, R34 ;  /* 0x0000002241357221 */ /* 0x002fc20000010000 */
[----:B------:R-:W-:-:S06]  /*44a0*/  CS2R R60, SRZ ;  /* 0x00000000003c7805 */ /* 0x000fcc000001ff00 */
[----:B------:R-:W1:Y:S01]  /*44b0*/  MUFU.EX2 R67, R67 ;  /* 0x0000004300437308 */ /* 0x000e620000000800 */
[----:B--2---:R-:W-:-:S01]  /*44c0*/  FADD.FTZ R38, R7, R38 ;  /* 0x0000002607267221 */ /* 0x004fc20000010000 */
[----:B------:R-:W-:-:S03]  /*44d0*/  F2FP.SATFINITE.E4M3.F32.PACK_AB_MERGE_C R227, R7, R4, R227 ;  /* 0x0000000407e3723e */ /* 0x000fc600048070e3 */
[----:B------:R-:W-:-:S03]  /*44e0*/  FADD.FTZ R21, R77, R38 ;  /* 0x000000264d157221 */ /* 0x000fc60000010000 */
[----:B------:R-:W2:Y:S01]  /*44f0*/  MUFU.EX2 R68, R68 ;  /* 0x0000004400447308 */ /* 0x000ea20000000800 */
[----:B0-----:R-:W-:-:S01]  /*4500*/  FADD.FTZ R10, R66, R53 ;  /* 0x00000035420a7221 */ /* 0x001fc20000010000 */
[----:B------:R-:W-:Y:S01]  /*4510*/  FADD.FTZ R21, R80, R21 ;  /* 0x0000001550157221 */ /* 0x000fe20000010000 */
[----:B------:R-:W-:Y:S02]  /*4520*/  CS2R R80, SRZ ;  /* 0x0000000000507805 */ /* 0x000fe4000001ff00 */
[----:B------:R-:W-:-:S03]  /*4530*/  CS2R R52, SRZ ;  /* 0x0000000000347805 */ /* 0x000fc6000001ff00 */
[----:B------:R-:W0:Y:S01]  /*4540*/  MUFU.EX2 R8, R8 ;  /* 0x0000000800087308 */ /* 0x000e220000000800 */
[----:B-1----:R-:W-:-:S07]  /*4550*/  FADD.FTZ R3, R67, R10 ;  /* 0x0000000a43037221 */ /* 0x002fce0000010000 */
[----:B------:R-:W1:Y:S01]  /*4560*/  MUFU.EX2 R51, R51 ;  /* 0x0000003300337308 */ /* 0x000e620000000800 */
[----:B--2---:R-:W-:-:S01]  /*4570*/  FADD.FTZ R10, R68, R3 ;  /* 0x00000003440a7221 */ /* 0x004fc20000010000 */
[----:B------:R-:W-:Y:S02]  /*4580*/  F2FP.SATFINITE.E4M3.F32.PACK_AB_MERGE_C R67, R68, R67, RZ ;  /* 0x000000434443723e */ /* 0x000fe400048070ff */
[----:B------:R-:W-:Y:S02]  /*4590*/  CS2R R68, SRZ ;  /* 0x0000000000447805 */ /* 0x000fe4000001ff00 */
[----:B------:R-:W-:Y:S02]  /*45a0*/  F2FP.SATFINITE.E4M3.F32.PACK_AB_MERGE_C R226, R66, R65, R67 ;  /* 0x0000004142e2723e */ /* 0x000fe40004807043 */
[----:B------:R-:W-:Y:S01]  /*45b0*/  CS2R R66, SRZ ;  /* 0x0000000000427805 */ /* 0x000fe2000001ff00 */
[----:B------:R-:W2:Y:S01]  /*45c0*/  MUFU.EX2 R11, R11 ;  /* 0x0000000b000b7308 */ /* 0x000ea20000000800 */
[----:B0-----:R-:W-:-:S01]  /*45d0*/  FADD.FTZ R20, R8, R21 ;  /* 0x0000001508147221 */ /* 0x001fc20000010000 */
[----:B------:R-:W-:-:S06]  /*45e0*/  CS2R R64, SRZ ;  /* 0x0000000000407805 */ /* 0x000fcc000001ff00 */
[----:B------:R-:W0:Y:S01]  /*45f0*/  MUFU.EX2 R42, R42 ;  /* 0x0000002a002a7308 */ /* 0x000e220000000800 */
[----:B-1----:R-:W-:-:S04]  /*4600*/  FADD.FTZ R3, R51, R10 ;  /* 0x0000000a33037221 */ /* 0x002fc80000010000 */
[----:B------:R-:W-:-:S03]  /*4610*/  FADD.FTZ R3, R32, R3 ;  /* 0x0000000320037221 */ /* 0x000fc60000010000 */
[----:B------:R-:W1:Y:S01]  /*4620*/  MUFU.EX2 R50, R50 ;  /* 0x0000003200327308 */ /* 0x000e620000000800 */
[----:B--2---:R-:W-:-:S07]  /*4630*/  FADD.FTZ R21, R11, R20 ;  /* 0x000000140b157221 */ /* 0x004fce0000010000 */
[----:B------:R-:W-:Y:S01]  /*4640*/  MUFU.EX2 R30, R35 ;  /* 0x00000023001e7308 */ /* 0x000fe20000000800 */
[----:B0-----:R-:W-:-:S01]  /*4650*/  FADD.FTZ R34, R42, R21 ;  /* 0x000000152a227221 */ /* 0x001fc20000010000 */
[----:B------:R-:W-:-:S03]  /*4660*/  F2FP.SATFINITE.E4M3.F32.PACK_AB_MERGE_C R221, R43, R42, RZ ;  /* 0x0000002a2bdd723e */ /* 0x000fc600048070ff */
[----:B------:R-:W-:Y:S01]  /*4670*/  FADD.FTZ R43, R43, R34 ;  /* 0x000000222b2b7221 */ /* 0x000fe20000010000 */
[----:B------:R-:W-:Y:S02]  /*4680*/  F2FP.SATFINITE.E4M3.F32.PACK_AB_MERGE_C R221, R11, R8, R221 ;  /* 0x000000080bdd723e */ /* 0x000fe400048070dd */
[----:B------:R-:W0:Y:S01]  /*4690*/  MUFU.EX2 R35, R70 ;  /* 0x0000004600237308 */ /* 0x000e220000000800 */
[----:B-1----:R-:W-:-:S07]  /*46a0*/  FADD.FTZ R20, R50, R3 ;  /* 0x0000000332147221 */ /* 0x002fce0000010000 */
[----:B------:R-:W1:Y:S08]  /*46b0*/  MUFU.EX2 R12, R12 ;  /* 0x0000000c000c7308 */ /* 0x000e700000000800 */
[----:B------:R-:W2:Y:S01]  /*46c0*/  MUFU.EX2 R71, R71 ;  /* 0x0000004700477308 */ /* 0x000ea20000000800 */
[----:B0-----:R-:W-:-:S01]  /*46d0*/  FADD.FTZ R20, R35, R20 ;  /* 0x0000001423147221 */ /* 0x001fc20000010000 */
[----:B------:R-:W-:-:S02]  /*46e0*/  F2FP.SATFINITE.E4M3.F32.PACK_AB_MERGE_C R50, R35, R50, RZ ;  /* 0x000000322332723e */ /* 0x000fc400048070ff */
[----:B------:R-:W-:Y:S02]  /*46f0*/  CS2R R34, SRZ ;  /* 0x0000000000227805 */ /* 0x000fe4000001ff00 */
[----:B------:R-:W-:Y:S02]  /*4700*/  F2FP.SATFINITE.E4M3.F32.PACK_AB_MERGE_C R220, R32, R51, R50 ;  /* 0x0000003320dc723e */ /* 0x000fe40004807032 */
[----:B------:R-:W-:Y:S01]  /*4710*/  CS2R R50, SRZ ;  /* 0x0000000000327805 */ /* 0x000fe2000001ff00 */
[----:B------:R-:W0:Y:S01]  /*4720*/  MUFU.EX2 R15, R15 ;  /* 0x0000000f000f7308 */ /* 0x000e220000000800 */
[----:B-1----:R-:W-:-:S01]  /*4730*/  FADD.FTZ R26, R12, R43 ;  /* 0x0000002b0c1a7221 */ /* 0x002fc20000010000 */
[----:B------:R-:W-:Y:S02]  /*4740*/  CS2R R42, SRZ ;  /* 0x00000000002a7805 */ /* 0x000fe4000001ff00 */
[----:B------:R-:W-:-:S04]  /*4750*/  CS2R R32, SRZ ;  /* 0x0000000000207805 */ /* 0x000fc8000001ff00 */
[----:B------:R-:W1:Y:S01]  /*4760*/  MUFU.EX2 R72, R72 ;  /* 0x0000004800487308 */ /* 0x000e620000000800 */
[----:B--2---:R-:W-:-:S07]  /*4770*/  FADD.FTZ R3, R71, R20 ;  /* 0x0000001447037221 */ /* 0x004fce0000010000 */
[----:B------:R-:W2:Y:S01]  /*4780*/  MUFU.EX2 R40, R40 ;  /* 0x0000002800287308 */ /* 0x000ea20000000800 */
[----:B0-----:R-:W-:-:S01]  /*4790*/  FADD.FTZ R5, R15, R26 ;  /* 0x0000001a0f057221 */ /* 0x001fc20000010000 */
[----:B------:R-:W-:-:S06]  /*47a0*/  CS2R R26, SRZ ;  /* 0x00000000001a7805 */ /* 0x000fcc000001ff00 */
[----:B------:R-:W0:Y:S01]  /*47b0*/  MUFU.EX2 R49, R49 ;  /* 0x0000003100317308 */ /* 0x000e220000000800 */
[----:B-1----:R-:W-:-:S07]  /*47c0*/  FADD.FTZ R4, R72, R3 ;  /* 0x0000000348047221 */ /* 0x002fce0000010000 */
[----:B------:R-:W1:Y:S01]  /*47d0*/  MUFU.EX2 R41, R41 ;  /* 0x0000002900297308 */ /* 0x000e620000000800 */
[----:B--2---:R-:W-:-:S07]  /*47e0*/  FADD.FTZ R6, R40, R5 ;  /* 0x0000000528067221 */ /* 0x004fce0000010000 */
[----:B------:R-:W2:Y:S01]  /*47f0*/  MUFU.EX2 R2, R73 ;  /* 0x0000004900027308 */ /* 0x000ea20000000800 */
[----:B0-----:R-:W-:-:S07]  /*4800*/  FADD.FTZ R5, R49, R4 ;  /* 0x0000000431057221 */ /* 0x001fce0000010000 */
[----:B------:R-:W-:Y:S01]  /*4810*/  MUFU.EX2 R37, R37 ;  /* 0x0000002500257308 */ /* 0x000fe20000000800 */
[C---:B-1----:R-:W-:Y:S01]  /*4820*/  F2FP.SATFINITE.E4M3.F32.PACK_AB_MERGE_C R40, R41.reuse, R40, RZ ;  /* 0x000000282928723e */ /* 0x042fe200048070ff */
[----:B------:R-:W-:-:S03]  /*4830*/  FADD.FTZ R41, R41, R6 ;  /* 0x0000000629297221 */ /* 0x000fc60000010000 */
[----:B------:R-:W-:-:S03]  /*4840*/  F2FP.SATFINITE.E4M3.F32.PACK_AB_MERGE_C R223, R15, R12, R40 ;  /* 0x0000000c0fdf723e */ /* 0x000fc60004807028 */
[----:B------:R-:W0:Y:S01]  /*4850*/  MUFU.EX2 R28, R28 ;  /* 0x0000001c001c7308 */ /* 0x000e220000000800 */
[----:B--2---:R-:W-:-:S01]  /*4860*/  FADD.FTZ R5, R2, R5 ;  /* 0x0000000502057221 */ /* 0x004fc20000010000 */
        /* <DEDUP_REMOVED lines=8> */
[----:B-1----:R-:W-:-:S01]  /*48f0*/  FADD.FTZ R4, R36, R41 ;  /* 0x0000002924047221 */ /* 0x002fc20000010000 */
[----:B------:R-:W-:-:S06]  /*4900*/  CS2R R40, SRZ ;  /* 0x0000000000287805 */ /* 0x000fcc000001ff00 */
[----:B------:R-:W1:Y:S01]  /*4910*/  MUFU.EX2 R9, R74 ;  /* 0x0000004a00097308 */ /* 0x000e620000000800 */
[----:B--2---:R-:W-:-:S07]  /*4920*/  FADD.FTZ R2, R48, R5 ;  /* 0x0000000530027221 */ /* 0x004fce0000010000 */
[----:B------:R-:W2:Y:S01]  /*4930*/  MUFU.EX2 R47, R47 ;  /* 0x0000002f002f7308 */ /* 0x000ea20000000800 */
[C---:B0-----:R-:W-:Y:S01]  /*4940*/  F2FP.SATFINITE.E4M3.F32.PACK_AB_MERGE_C R217, R39.reuse, R36, R6 ;  /* 0x0000002427d9723e */ /* 0x041fe20004807006 */
[----:B------:R-:W-:Y:S01]  /*4950*/  FADD.FTZ R6, R39, R4 ;  /* 0x0000000427067221 */ /* 0x000fe20000010000 */
[----:B------:R-:W-:-:S03]  /*4960*/  CS2R R38, SRZ ;  /* 0x0000000000267805 */ /* 0x000fc6000001ff00 */
[----:B------:R-:W-:Y:S02]  /*4970*/  FADD.FTZ R37, R37, R6 ;  /* 0x0000000625257221 */ /* 0x000fe40000010000 */
        /* <DEDUP_REMOVED lines=12> */
[----:B-1----:R-:W-:-:S01]  /*4a40*/  FADD.FTZ R6, R24, R37 ;  /* 0x0000002518067221 */ /* 0x002fc20000010000 */
[----:B------:R-:W-:-:S06]  /*4a50*/  CS2R R36, SRZ ;  /* 0x0000000000247805 */ /* 0x000fcc000001ff00 */
        /* <DEDUP_REMOVED lines=27> */
[----:B------:R-:W-:-:S06]  /*4c10*/  ULDC UR53, c[0x0][0x988] ;  /* 0x0002620000357ab9 */ /* 0x000fcc0000000800 */
.L_x_2156:
[----:B------:R-:W-:Y:S01]  /*4c20*/  ISETP.NE.AND P4, PT, RZ, UR43, PT ;  /* 0x0000002bff007c0c */ /* 0x000fe2000bf85270 */
[----:B------:R-:W-:-:S04]  /*4c30*/  UISETP.NE.AND UP1, UPT, UR57, 0x1, UPT ;  /* 0x000000013900788c */ /* 0x000fc8000bf25270 */
[----:B------:R-:W-:-:S04]  /*4c40*/  USEL UR44, URZ, 0x1, UP1 ;  /* 0x000000013f2c7887 */ /* 0x000fc80008800000 */
[----:B------:R-:W-:-:S04]  /*4c50*/  ULOP3.LUT UR44, UR58, UR44, URZ, 0x3c, !UPT ;  /* 0x0000002c3a2c7292 */ /* 0x000fc8000f8e3c3f */
[----:B------:R-:W-:Y:S08]  /*4c60*/  @P4 BRA `(.L_x_2147) ;  /* 0x0000000000384947 */ /* 0x000ff00003800000 */
[----:B------:R-:W-:Y:S05]  /*4c70*/  @!P0 BRA `(.L_x_2148) ;  /* 0x0000000000048947 */ /* 0x000fea0003800000 */
[----:B------:R-:W-:Y:S01]  /*4c80*/  BPT.TRAP 0x1 ;  /* 0x000000040000795c */ /* 0x000fe20000300000 */
.L_x_2148:
        /* <DEDUP_REMOVED lines=9> */
.L_x_2149:
[----:B-1----:R-:W-:Y:S05]  /*4d20*/  @P3 BRA `(.L_x_2147) ;  /* 0x0000000000083947 */ /* 0x002fea0003800000 */
[----:B------:R-:W1:Y:S02]  /*4d30*/  SYNCS.PHASECHK.TRANS64.TRYWAIT P3, [UR6+0x38830], R6 ;  /* 0x03883006ff0075a7 */ /* 0x000e640008060146 */
[----:B-1----:R-:W-:Y:S05]  /*4d40*/  @!P3 BRA `(.L_x_2150) ;  /* 0x00000108001cb947 */ /* 0x002fea0003800000 */
.L_x_2147:
        /* <DEDUP_REMOVED lines=50> */
.L_x_2152:
[----:B------:R-:W-:Y:S01]  /*5070*/  ULEA UR6, UR57, UR41, 0x3 ;  /* 0x0000002939067291 */ /* 0x000fe2000f8e183f */
[----:B------:R-:W-:-:S05]  /*5080*/  IMAD.U32 R6, RZ, RZ, UR58 ;  /* 0x0000003aff067e24 */ /* 0x000fca000f8e00ff */
[----:B------:R-:W-:-:S04]  /*5090*/  SHF.L.U32 R6, R6, 0x1f, RZ ;  /* 0x0000001f06067819 */ /* 0x000fc800000006ff */
[----:B------:R0:W1:Y:S01]  /*50a0*/  SYNCS.PHASECHK.TRANS64.TRYWAIT P3, [UR6+0x38850], R6 ;  /* 0x03885006ff0075a7 */ /* 0x0000620008060146 */
[----:B------:R-:W-:Y:S05]  /*50b0*/  @!P0 BRA `(.L_x_2153) ;  /* 0x0000000000048947 */ /* 0x000fea0003800000 */
[----:B------:R-:W-:Y:S01]  /*50c0*/  BPT.TRAP 0x1 ;  /* 0x000000040000795c */ /* 0x000fe20000300000 */
.L_x_2153:
[----:B-1----:R-:W-:Y:S05]  /*50d0*/  @P3 BRA `(.L_x_2151) ;  /* 0x0000000000083947 */ /* 0x002fea0003800000 */
[----:B------:R-:W1:Y:S02]  /*50e0*/  SYNCS.PHASECHK.TRANS64.TRYWAIT P3, [UR6+0x38850], R6 ;  /* 0x03885006ff0075a7 */ /* 0x000e640008060146 */
[----:B-1----:R-:W-:Y:S05]  /*50f0*/  @!P3 BRA `(.L_x_2154) ;  /* 0x000001040048b947 */ /* 0x002fea0003800000 */
.L_x_2151:
        /* <DEDUP_REMOVED lines=15> */
[C---:B------:R-:W-:Y:S01]  /*51f0*/  FMUL.FTZ R156, R0.reuse, R168 ;  /* 0x000000a8009c7220 */ /* 0x040fe20000410000 */
[----:B------:R-:W-:Y:S01]  /*5200*/  ULEA UR10, UR57, UR6, 0xb ;  /* 0x00000006390a7291 */ /* 0x000fe2000f8e583f */
[----:B------:R-:W-:Y:S01]  /*5210*/  FMUL.FTZ R168, R0, R180 ;  /* 0x000000b400a87220 */ /* 0x000fe20000410000 */
[----:B------:R-:W-:-:S02]  /*5220*/  IMAD.MOV.U32 R180, RZ, RZ, -0x2 ;  /* 0xfffffffeffb47424 */ /* 0x000fc400078e00ff */
[C---:B01----:R-:W-:Y:S01]  /*5230*/  FMUL.FTZ R6, R0.reuse, R152 ;  /* 0x0000009800067220 */ /* 0x043fe20000410000 */
[C---:B------:R-:W-:Y:S01]  /*5240*/  FMUL.FTZ R7, R0.reuse, R153 ;  /* 0x0000009900077220 */ /* 0x040fe20000410000 */
[C---:B------:R-:W-:Y:S01]  /*5250*/  FMUL.FTZ R153, R0.reuse, R165 ;  /* 0x000000a500997220 */ /* 0x040fe20000410000 */
[C---:B------:R-:W-:Y:S01]  /*5260*/  FMUL.FTZ R165, R0.reuse, R177 ;  /* 0x000000b100a57220 */ /* 0x040fe20000410000 */
[----:B------:R-:W-:Y:S01]  /*5270*/  UMOV UR6, UR10 ;  /* 0x0000000a00067c82 */ /* 0x000fe20008000000 */
[C---:B------:R-:W-:Y:S01]  /*5280*/  FMUL.FTZ R11, R0.reuse, R157 ;  /* 0x0000009d000b7220 */ /* 0x040fe20000410000 */
[----:B------:R-:W-:Y:S01]  /*5290*/  QGMMA.64x256x32.F32.E4M3.E4M3 R24, R228, gdesc[UR4], R24, gsb0 ;  /* 0x03e00004e4187df3 */ /* 0x000fe20008000818 */
[----:B------:R-:W-:Y:S01]  /*52a0*/  UIADD3 UR6, UR10, 0x2, URZ ;  /* 0x000000020a067890 */ /* 0x000fe2000fffe03f */
[----:B------:R-:W0:Y:S01]  /*52b0*/  MUFU.TANH R6, R6 ;  /* 0x0000000600067308 */ /* 0x000e220000002400 */
[----:B------:R-:W-:Y:S01]  /*52c0*/  UMOV UR7, 0x40000040 ;  /* 0x4000004000077882 */ /* 0x000fe20000000000 */
        /* <DEDUP_REMOVED lines=35> */
[----:B------:R-:W-:-:S03]  /*5500*/  FMUL.FTZ R195, R0, R195 ;  /* 0x000000c300c37220 */ /* 0x000fc60000410000 */
        /* <DEDUP_REMOVED lines=31> */
[----:B------:R-:W0:Y:S01]  /*5700*/  S2R R231, SR_TID.X ;  /* 0x0000000000e77919 */ /* 0x000e220000002100 */
[----:B------:R-:W-:Y:S01]  /*5710*/  MUFU.TANH R163, R163 ;  /* 0x000000a300a37308 */ /* 0x000fe20000002400 */
[----:B------:R-:W-:Y:S01]  /*5720*/  QGMMA.64x256x32.F32.E4M3.E4M3 R24, R224, gdesc[UR4], R24, gsb0 ;  /* 0x03e00004e0187df3 */ /* 0x000fe20008000818 */
[----:B------:R-:W-:Y:S01]  /*5730*/  UIADD3 UR6, UR10, 0x4, URZ ;  /* 0x000000040a067890 */ /* 0x000fe2000fffe03f */
[----:B------:R-:W-:-:S05]  /*5740*/  UMOV UR7, 0x40000040 ;  /* 0x4000004000077882 */ /* 0x000fca0000000000 */
        /* <DEDUP_REMOVED lines=30> */
[----:B------:R-:W-:Y:S01]  /*5930*/  UMOV UR6, UR53 ;  /* 0x0000003500067c82 */ /* 0x000fe20008000000 */
[----:B------:R-:W-:-:S02]  /*5940*/  IMAD.U32 R180, RZ, RZ, UR52 ;  /* 0x00000034ffb47e24 */ /* 0x000fc4000f8e00ff */
[----:B------:R-:W-:-:S03]  /*5950*/  IMAD.U32 R206, RZ, RZ, UR6 ;  /* 0x00000006ffce7e24 */ /* 0x000fc6000f8e00ff */
[----:B------:R-:W-:Y:S01]  /*5960*/  IADD3 R177, -R180, UR49, R177 ;  /* 0x00000031b4b17c10 */ /* 0x000fe2000fffe1b1 */
[C---:B------:R-:W-:Y:S01]  /*5970*/  FMUL.FTZ R180, R0.reuse, R192 ;  /* 0x000000c000b47220 */ /* 0x040fe20000410000 */
[----:B------:R-:W-:Y:S01]  /*5980*/  MUFU.TANH R186, R186 ;  /* 0x000000ba00ba7308 */ /* 0x000fe20000002400 */
[----:B------:R-:W-:-:S07]  /*5990*/  FMUL.FTZ R192, R0, R208 ;  /* 0x000000d000c07220 */ /* 0x000fce0000410000 */
[----:B------:R-:W5:Y:S01]  /*59a0*/  MUFU.TANH R180, R180 ;  /* 0x000000b400b47308 */ /* 0x000f620000002400 */
[----:B0-----:R-:W-:-:S05]  /*59b0*/  IMAD.IADD R181, R177, 0x1, R182 ;  /* 0x00000001b1b57824 */ /* 0x001fca00078e02b6 */
[C---:B------:R-:W-:Y:S02]  /*59c0*/  ISETP.GT.AND P3, PT, R181.reuse, RZ, PT ;  /* 0x000000ffb500720c */ /* 0x040fe40003f64270 */
[----:B------:R-:W-:Y:S01]  /*59d0*/  MUFU.TANH R192, R192 ;  /* 0x000000c000c07308 */ /* 0x000fe20000002400 */
[C---:B------:R-:W-:Y:S02]  /*59e0*/  ISETP.GT.AND P4, PT, R181.reuse, 0x1, PT ;  /* 0x00000001b500780c */ /* 0x040fe40003f84270 */
[----:B------:R-:W-:Y:S02]  /*59f0*/  FSEL R183, R6, -INF , P3 ;  /* 0xff80000006b77808 */ /* 0x000fe40001800000 */
[----:B------:R-:W-:Y:S02]  /*5a00*/  ISETP.GT.AND P3, PT, R181, 0x8, PT ;  /* 0x00000008b500780c */ /* 0x000fe40003f64270 */
[----:B-1----:R-:W-:Y:S01]  /*5a10*/  FSEL R7, R7, -INF , P4 ;  /* 0xff80000007077808 */ /* 0x002fe20002000000 */
[----:B------:R0:W1:Y:S01]  /*5a20*/  MUFU.TANH R6, R193 ;  /* 0x000000c100067308 */ /* 0x0000620000002400 */
[----:B------:R-:W-:-:S02]  /*5a30*/  FMNMX.FTZ R182, R183, R4, !PT ;  /* 0x00000004b7b67209 */ /* 0x000fc40007810000 */
[----:B------:R-:W-:Y:S02]  /*5a40*/  ISETP.GT.AND P4, PT, R181, 0x9, PT ;  /* 0x00000009b500780c */ /* 0x000fe40003f84270 */
[----:B--2---:R-:W-:Y:S02]  /*5a50*/  FSEL R10, R10, -INF , P3 ;  /* 0xff8000000a0a7808 */ /* 0x004fe40001800000 */
[----:B------:R-:W-:Y:S02]  /*5a60*/  FMNMX.FTZ R187, R7, R182, !PT ;  /* 0x000000b607bb7209 */ /* 0x000fe40007810000 */
[----:B------:R-:W-:Y:S02]  /*5a70*/  ISETP.GT.AND P3, PT, R181, 0x10, PT ;  /* 0x00000010b500780c */ /* 0x000fe40003f64270 */
[----:B---3--:R-:W-:Y:S02]  /*5a80*/  FSEL R11, R11, -INF , P4 ;  /* 0xff8000000b0b7808 */ /* 0x008fe40002000000 */
[----:B------:R-:W-:Y:S01]  /*5a90*/  FMNMX.FTZ R182, R10, R187, !PT ;  /* 0x000000bb0ab67209 */ /* 0x000fe20007810000 */
[----:B------:R-:W-:Y:S01]  /*5aa0*/  FMUL.FTZ R187, R0, R200 ;  /* 0x000000c800bb7220 */ /* 0x000fe20000410000 */
[----:B------:R-:W-:-:S02]  /*5ab0*/  ISETP.GT.AND P4, PT, R181, 0x11, PT ;  /* 0x00000011b500780c */ /* 0x000fc40003f84270 */
[----:B----4-:R-:W-:Y:S02]  /*5ac0*/  FSEL R14, R14, -INF , P3 ;  /* 0xff8000000e0e7808 */ /* 0x010fe40001800000 */
[----:B------:R-:W-:Y:S01]  /*5ad0*/  FMNMX.FTZ R189, R11, R182, !PT ;  /* 0x000000b60bbd7209 */ /* 0x000fe20007810000 */
[----:B------:R-:W2:Y:S01]  /*5ae0*/  MUFU.TANH R187, R187 ;  /* 0x000000bb00bb7308 */ /* 0x000ea20000002400 */
[----:B------:R-:W-:Y:S02]  /*5af0*/  ISETP.GT.AND P3, PT, R181, 0x18, PT ;  /* 0x00000018b500780c */ /* 0x000fe40003f64270 */
[----:B-----5:R-:W-:Y:S02]  /*5b00*/  FSEL R15, R15, -INF , P4 ;  /* 0xff8000000f0f7808 */ /* 0x020fe40002000000 */
        /* <DEDUP_REMOVED lines=51> */
[----:B------:R-:W-:-:S02]  /*5e40*/  FSEL R180, R180, -INF , P4 ;  /* 0xff800000b4b47808 */ /* 0x000fc40002000000 */
[----:B------:R-:W-:Y:S02]  /*5e50*/  FMNMX.FTZ R197, R179, R184, !PT ;  /* 0x000000b8b3c57209 */ /* 0x000fe40007810000 */
[C---:B------:R-:W-:Y:S02]  /*5e60*/  ISETP.GT.AND P6, PT, R181.reuse, 0x58, PT ;  /* 0x00000058b500780c */ /* 0x040fe40003fc4270 */
[----:B-1----:R-:W-:Y:S02]  /*5e70*/  FSEL R184, R6, -INF , P5 ;  /* 0xff80000006b87808 */ /* 0x002fe40002800000 */
        /* <DEDUP_REMOVED lines=10> */
[----:B--2---:R-:W-:Y:S02]  /*5f20*/  FSEL R187, R187, -INF , P4 ;  /* 0xff800000bbbb7808 */ /* 0x004fe40002000000 */
        /* <DEDUP_REMOVED lines=35> */
[C---:B------:R-:W-:Y:S02]  /*6160*/  FMUL.FTZ R203, R0.reuse, R210 ;  /* 0x000000d200cb7220 */ /* 0x040fe40000410000 */
[----:B------:R-:W0:Y:S03]  /*6170*/  SHFL.IDX PT, R210, R175, 0x1, 0x1c1f ;  /* 0x003c1f00afd27f89 */ /* 0x000e2600000e0000 */
[----:B------:R-:W3:Y:S01]  /*6180*/  MUFU.TANH R200, R200 ;  /* 0x000000c800c87308 */ /* 0x000ee20000002400 */
[----:B------:R-:W4:Y:S07]  /*6190*/  SHFL.BFLY PT, R208, R205, 0x1, 0x1f ;  /* 0x0c201f00cdd07f89 */ /* 0x000f2e00000e0000 */
[----:B------:R-:W5:Y:S01]  /*61a0*/  MUFU.TANH R203, R203 ;  /* 0x000000cb00cb7308 */ /* 0x000f620000002400 */
[----:B0-----:R-:W-:Y:S01]  /*61b0*/  IMAD.IADD R177, R177, 0x1, R210 ;  /* 0x00000001b1b17824 */ /* 0x001fe200078e02d2 */
[----:B----4-:R-:W-:Y:S01]  /*61c0*/  FMNMX.FTZ R161, R205, R208, !PT ;  /* 0x000000d0cda17209 */ /* 0x010fe20007810000 */
[----:B------:R-:W-:-:S03]  /*61d0*/  FMUL.FTZ R205, R0, R214 ;  /* 0x000000d600cd7220 */ /* 0x000fc60000410000 */
[----:B------:R-:W-:Y:S01]  /*61e0*/  ISETP.GT.AND P5, PT, R177, RZ, PT ;  /* 0x000000ffb100720c */ /* 0x000fe20003fa4270 */
[----:B------:R-:W-:Y:S01]  /*61f0*/  FMUL.FTZ R208, R0, R215 ;  /* 0x000000d700d07220 */ /* 0x000fe20000410000 */
[C---:B------:R-:W-:Y:S01]  /*6200*/  FSETP.NEU.FTZ.AND P3, PT, R161.reuse, -INF , PT ;  /* 0xff800000a100780b */ /* 0x040fe20003f7d000 */
[----:B------:R-:W-:-:S01]  /*6210*/  FFMA.FTZ R207, R161, R206, -8 ;  /* 0xc1000000a1cf7423 */ /* 0x000fc200000100ce */
[C---:B------:R-:W-:Y:S01]  /*6220*/  ISETP.GT.AND P4, PT, R177.reuse, 0x1, PT ;  /* 0x00000001b100780c */ /* 0x040fe20003f84270 */
[----:B------:R-:W0:Y:S01]  /*6230*/  MUFU.TANH R205, R205 ;  /* 0x000000cd00cd7308 */ /* 0x000e220000002400 */
[----:B------:R-:W-:Y:S02]  /*6240*/  ISETP.GT.AND P6, PT, R177, 0x8, PT ;  /* 0x00000008b100780c */ /* 0x000fe40003fc4270 */
[----:B------:R-:W-:Y:S02]  /*6250*/  FSEL R207, R207, RZ, P3 ;  /* 0x000000ffcfcf7208 */ /* 0x000fe40001800000 */
[----:B------:R-:W-:-:S02]  /*6260*/  FSEL R9, R9, -INF , P4 ;  /* 0xff80000009097808 */ /* 0x000fc40002000000 */
        /* <DEDUP_REMOVED lines=310> */
.L_x_2155:
        /* <DEDUP_REMOVED lines=173> */
.L_x_2146:
[----:B------:R-:W-:-:S13]  /*80a0*/  ISETP.LE.AND P2, PT, RZ, UR55, PT ;  /* 0x00000037ff007c0c */ /* 0x000fda000bf43270 */
[----:B------:R-:W-:Y:S05]  /*80b0*/  @!P2 BRA `(.L_x_2157) ;  /* 0x0000002800c8a947 */ /* 0x000fea0003800000 */
[----:B------:R-:W-:Y:S01]  /*80c0*/  IMAD.MOV.U32 R5, RZ, RZ, R170 ;  /* 0x000000ffff057224 */ /* 0x000fe200078e00aa */
[----:B------:R-:W-:Y:S01]  /*80d0*/  UMOV UR54, UR44 ;  /* 0x0000002c00367c82 */ /* 0x000fe20008000000 */
[----:B------:R-:W-:Y:S01]  /*80e0*/  IMAD.MOV.U32 R4, RZ, RZ, R161 ;  /* 0x000000ffff047224 */ /* 0x000fe200078e00a1 */
[----:B------:R-:W-:Y:S01]  /*80f0*/  UMOV UR52, UR53 ;  /* 0x0000003500347c82 */ /* 0x000fe20008000000 */
[----:B------:R-:W-:-:S05]  /*8100*/  ULDC UR49, c[0x0][0x988] ;  /* 0x0002620000317ab9 */ /* 0x000fca0000000800 */
.L_x_2167:
        /* <DEDUP_REMOVED lines=9> */
.L_x_2159:
[----:B------:R-:W-:Y:S01]  /*81a0*/  ULEA UR6, UR53, UR41, 0x3 ;  /* 0x0000002935067291 */ /* 0x000fe2000f8e183f */
[----:B------:R-:W-:-:S05]  /*81b0*/  IMAD.U32 R6, RZ, RZ, UR44 ;  /* 0x0000002cff067e24 */ /* 0x000fca000f8e00ff */
[----:B------:R-:W-:-:S04]  /*81c0*/  SHF.L.U32 R6, R6, 0x1f, RZ ;  /* 0x0000001f06067819 */ /* 0x000fc800000006ff */
[----:B------:R0:W1:Y:S01]  /*81d0*/  SYNCS.PHASECHK.TRANS64.TRYWAIT P2, [UR6+0x38830], R6 ;  /* 0x03883006ff0075a7 */ /* 0x0000620008040146 */
[----:B------:R-:W-:Y:S05]  /*81e0*/  @!P0 BRA `(.L_x_2160) ;  /* 0x0000000000048947 */ /* 0x000fea0003800000 */
[----:B------:R-:W-:Y:S01]  /*81f0*/  BPT.TRAP 0x1 ;  /* 0x000000040000795c */ /* 0x000fe20000300000 */
.L_x_2160:
[----:B-1----:R-:W-:Y:S05]  /*8200*/  @P2 BRA `(.L_x_2158) ;  /* 0x0000000000082947 */ /* 0x002fea0003800000 */
[----:B------:R-:W1:Y:S02]  /*8210*/  SYNCS.PHASECHK.TRANS64.TRYWAIT P2, [UR6+0x38830], R6 ;  /* 0x03883006ff0075a7 */ /* 0x000e640008040146 */
[----:B-1----:R-:W-:Y:S05]  /*8220*/  @!P2 BRA `(.L_x_2161) ;  /* 0x000000d40014a947 */ /* 0x002fea0003800000 */
.L_x_2158:
        /* <DEDUP_REMOVED lines=47> */
.L_x_2163:
[----:B------:R-:W-:Y:S01]  /*8520*/  ULEA UR6, UR52, UR41, 0x3 ;  /* 0x0000002934067291 */ /* 0x000fe2000f8e183f */
[----:B------:R-:W-:-:S05]  /*8530*/  IMAD.U32 R6, RZ, RZ, UR54 ;  /* 0x00000036ff067e24 */ /* 0x000fca000f8e00ff */
[----:B------:R-:W-:-:S04]  /*8540*/  SHF.L.U32 R6, R6, 0x1f, RZ ;  /* 0x0000001f06067819 */ /* 0x000fc800000006ff */
[----:B------:R0:W1:Y:S01]  /*8550*/  SYNCS.PHASECHK.TRANS64.TRYWAIT P2, [UR6+0x38850], R6 ;  /* 0x03885006ff0075a7 */ /* 0x0000620008040146 */
[----:B------:R-:W-:Y:S05]  /*8560*/  @!P0 BRA `(.L_x_2164) ;  /* 0x0000000000048947 */ /* 0x000fea0003800000 */
[----:B------:R-:W-:Y:S01]  /*8570*/  BPT.TRAP 0x1 ;  /* 0x000000040000795c */ /* 0x000fe20000300000 */
.L_x_2164:
[----:B-1----:R-:W-:Y:S05]  /*8580*/  @P2 BRA `(.L_x_2162) ;  /* 0x0000000000082947 */ /* 0x002fea0003800000 */
[----:B------:R-:W1:Y:S02]  /*8590*/  SYNCS.PHASECHK.TRANS64.TRYWAIT P2, [UR6+0x38850], R6 ;  /* 0x03885006ff0075a7 */ /* 0x000e640008040146 */
[----:B-1----:R-:W-:Y:S05]  /*85a0*/  @!P2 BRA `(.L_x_2165) ;  /* 0x000000d0004ca947 */ /* 0x002fea0003800000 */
.L_x_2162:
        /* <DEDUP_REMOVED lines=439> */
.L_x_2166:
        /* <DEDUP_REMOVED lines=172> */
.L_x_2157:
[----:B------:R-:W-:Y:S06]  /*abe0*/  BAR.ARV 0x8, 0x180 ;  /* 0x0206000000007b1d */ /* 0x000fec0000002000 */
[----:B------:R-:W-:Y:S05]  /*abf0*/  @!P0 BRA `(.L_x_2168) ;  /* 0x0000000000048947 */ /* 0x000fea0003800000 */
[----:B------:R-:W-:Y:S01]  /*ac00*/  BPT.TRAP 0x1 ;  /* 0x000000040000795c */ /* 0x000fe20000300000 */
.L_x_2168:
[----:B------:R-:W-:Y:S01]  /*ac10*/  ULEA UR16, UR53, UR41, 0x3 ;  /* 0x0000002935107291 */ /* 0x000fe2000f8e183f */
[----:B------:R-:W-:-:S05]  /*ac20*/  IMAD.U32 R0, RZ, RZ, UR44 ;  /* 0x0000002cff007e24 */ /* 0x000fca000f8e00ff */
[----:B------:R-:W-:-:S04]  /*ac30*/  SHF.L.U32 R0, R0, 0x1f, RZ ;  /* 0x0000001f00007819 */ /* 0x000fc800000006ff */
[----:B------:R0:W1:Y:S01]  /*ac40*/  SYNCS.PHASECHK.TRANS64.TRYWAIT P1, [UR16+0x38850], R0 ;  /* 0x03885000ff0075a7 */ /* 0x0000620008020150 */
[----:B------:R-:W-:Y:S05]  /*ac50*/  @!P0 BRA `(.L_x_2169) ;  /* 0x0000000000048947 */ /* 0x000fea0003800000 */
[----:B------:R-:W-:Y:S01]  /*ac60*/  BPT.TRAP 0x1 ;  /* 0x000000040000795c */ /* 0x000fe20000300000 */
.L_x_2169:
[----:B-1----:R-:W-:Y:S05]  /*ac70*/  @P1 BRA `(.L_x_2170) ;  /* 0x0000000000081947 */ /* 0x002fea0003800000 */
[----:B------:R-:W1:Y:S02]  /*ac80*/  SYNCS.PHASECHK.TRANS64.TRYWAIT P1, [UR16+0x38850], R0 ;  /* 0x03885000ff0075a7 */ /* 0x000e640008020150 */
[----:B-1----:R-:W-:Y:S05]  /*ac90*/  @!P1 BRA `(.L_x_2171) ;  /* 0x000000a800a89947 */ /* 0x002fea0003800000 */
.L_x_2170:
        /* <DEDUP_REMOVED lines=11> */
[----:B------:R-:W-:-:S04]  /*ad50*/  PLOP3.LUT P1, PT, PT, PT, UP0, 0x80, 0x0 ;  /* 0x000000000000781c */ /* 0x000fc80003f2f008 */
[----:B------:R-:W-:Y:S01]  /*ad60*/  @UP0 ULDC.64 UR12, c[0x0][0x9c8] ;  /* 0x00027200000c0ab9 */ /* 0x000fe20000000a00 */
[----:B------:R-:W-:Y:S01]  /*ad70*/  @UP0 ULDC.64 UR14, c[0x0][0x9d0] ;  /* 0x00027400000e0ab9 */ /* 0x000fe20000000a00 */
[----:B------:R-:W-:Y:S01]  /*ad80*/  UMOV UR10, UR7 ;  /* 0x00000007000a7c82 */ /* 0x000fe20008000000 */
[----:B------:R-:W-:-:S09]  /*ad90*/  @UP0 UIMAD.WIDE.U32 UR8, UR36, UR12, URZ ;  /* 0x0000000c240802a5 */ /* 0x000fd2000f8e003f */
[----:B------:R-:W-:Y:S01]  /*ada0*/  QGMMA.64x256x32.F32.E4M3.E4M3 R24, R228, gdesc[UR8], R24, gsb0 ;  /* 0x03e00008e4187df3 */ /* 0x000fe20008000818 */
[----:B------:R-:W-:Y:S01]  /*adb0*/  UIADD3 UR10, UR7, 0x2, URZ ;  /* 0x00000002070a7890 */ /* 0x000fe2000fffe03f */
[----:B------:R-:W-:Y:S01]  /*adc0*/  UMOV UR11, 0x40000040 ;  /* 0x40000040000b7882 */ /* 0x000fe20000000000 */
[----:B------:R-:W-:Y:S02]  /*add0*/  WARPGROUP.DEPBAR.LE gsb0, 0x0 ;  /* 0x00008000000079c5 */ /* 0x000fe40000010000 */
[----:B------:R-:W-:-:S15]  /*ade0*/  WARPGROUP.ARRIVE ;  /* 0x00000000000079c5 */ /* 0x000fde0000000000 */
[----:B------:R-:W-:-:S08]  /*adf0*/  NOP ;  /* 0x0000000000007918 */ /* 0x000fd00000000000 */
[----:B------:R-:W-:Y:S01]  /*ae00*/  QGMMA.64x256x32.F32.E4M3.E4M3 R24, R224, gdesc[UR8], R24, gsb0 ;  /* 0x03e00008e0187df3 */ /* 0x000fe20008000818 */
[----:B------:R-:W-:Y:S02]  /*ae10*/  @UP0 UIMAD UR10, UR37, UR12, URZ ;  /* 0x0000000c250a02a4 */ /* 0x000fe4000f8e023f */
[----:B------:R-:W-:Y:S02]  /*ae20*/  @UP0 USHF.R.S32.HI UR11, URZ, 0x1f, UR47 ;  /* 0x0000001f3f0b0899 */ /* 0x000fe4000801142f */
[----:B------:R-:W-:Y:S02]  /*ae30*/  @UP0 UIMAD UR10, UR36, UR13, UR10 ;  /* 0x0000000d240a02a4 */ /* 0x000fe4000f8e020a */
[----:B------:R-:W-:Y:S02]  /*ae40*/  @UP0 UIMAD UR11, UR11, UR14, URZ ;  /* 0x0000000e0b0b02a4 */ /* 0x000fe4000f8e023f */
[----:B------:R-:W-:Y:S02]  /*ae50*/  @UP0 UIADD3 UR9, UR9, UR10, URZ ;  /* 0x0000000a09090290 */ /* 0x000fe4000fffe03f */
[----:B------:R-:W-:-:S02]  /*ae60*/  UIADD3 UR10, UR7, 0x4, URZ ;  /* 0x00000004070a7890 */ /* 0x000fc4000fffe03f */
[----:B------:R-:W-:Y:S02]  /*ae70*/  @UP0 UIMAD UR12, UR47, UR15, UR11 ;  /* 0x0000000f2f0c02a4 */ /* 0x000fe4000f8e020b */
[----:B------:R-:W-:Y:S01]  /*ae80*/  @UP0 UIMAD.WIDE.U32 UR8, UR47, UR14, UR8 ;  /* 0x0000000e2f0802a5 */ /* 0x000fe2000f8e0008 */
[----:B------:R-:W-:-:S03]  /*ae90*/  UMOV UR11, 0x40000040 ;  /* 0x40000040000b7882 */ /* 0x000fc60000000000 */
        /* <DEDUP_REMOVED lines=50> */
.L_x_2172:
        /* <DEDUP_REMOVED lines=138> */
.L_x_2139:
        /* <DEDUP_REMOVED lines=21> */
[----:B------:R-:W-:Y:S02]  /*bbb0*/  F2FP.BF16.F32.PACK_AB R8, R8, R41 ;  /* 0x000000290808723e */ /* 0x000fe400000010ff */
[----:B------:R-:W-:Y:S01]  /*bbc0*/  F2FP.BF16.F32.PACK_AB R9, R9, R40 ;  /* 0x000000280909723e */ /* 0x000fe200000010ff */
[----:B------:R-:W-:Y:S01]  /*bbd0*/  UISETP.NE.AND.EX UP0, UPT, UR7, URZ, UPT, UP0 ;  /* 0x0000003f0700728c */ /* 0x000fe2000bf05300 */
[----:B------:R-:W-:Y:S02]  /*bbe0*/  ISETP.EQ.OR P0, PT, R6, 0x3, !P0 ;  /* 0x000000030600780c */ /* 0x000fe40004702670 */
[----:B------:R-:W-:Y:S01]  /*bbf0*/  F2FP.BF16.F32.PACK_AB R78, R78, R67 ;  /* 0x000000434e4e723e */ /* 0x000fe200000010ff */
[----:B------:R-:W-:Y:S01]  /*bc00*/  ULDC.64 UR6, c[0x0][0xc00] ;  /* 0x0003000000067ab9 */ /* 0x000fe20000000a00 */
[----:B------:R-:W-:Y:S01]  /*bc10*/  F2FP.BF16.F32.PACK_AB R36, R36, R81 ;  /* 0x000000512424723e */ /* 0x000fe200000010ff */
[----:B------:R-:W-:Y:S01]  /*bc20*/  UIMAD.WIDE UR6, UR36, 0x4, UR6 ;  /* 0x00000004240678a5 */ /* 0x000fe2000f8e0206 */
[----:B------:R-:W-:-:S02]  /*bc30*/  SEL R81, R9, R8, P0 ;  /* 0x0000000809517207 */ /* 0x000fc40000000000 */
[----:B------:R-:W-:Y:S02]  /*bc40*/  SEL R67, R8, R9, P0 ;  /* 0x0000000908437207 */ /* 0x000fe40000000000 */
[----:B------:R-:W1:Y:S01]  /*bc50*/  S2R R8, SR_SWINHI ;  /* 0x0000000000087919 */ /* 0x000e620000002f00 */
[----:B------:R-:W-:Y:S02]  /*bc60*/  F2FP.BF16.F32.PACK_AB R24, R5, R24 ;  /* 0x000000180518723e */ /* 0x000fe400000010ff */
[----:B------:R-:W-:Y:S02]  /*bc70*/  F2FP.BF16.F32.PACK_AB R25, R4, R25 ;  /* 0x000000190419723e */ /* 0x000fe400000010ff */
[----:B------:R-:W-:Y:S02]  /*bc80*/  F2FP.BF16.F32.PACK_AB R5, R162, R163 ;  /* 0x000000a3a205723e */ /* 0x000fe400000010ff */
[----:B------:R-:W-:Y:S02]  /*bc90*/  F2FP.BF16.F32.PACK_AB R4, R160, R161 ;  /* 0x000000a1a004723e */ /* 0x000fe400000010ff */
[----:B------:R-:W-:-:S02]  /*bca0*/  F2FP.BF16.F32.PACK_AB R37, R37, R80 ;  /* 0x000000502525723e */ /* 0x000fc400000010ff */
[----:B------:R-:W-:Y:S02]  /*bcb0*/  F2FP.BF16.F32.PACK_AB R42, R119, R42 ;  /* 0x0000002a772a723e */ /* 0x000fe400000010ff */
[----:B------:R-:W-:Y:S02]  /*bcc0*/  SEL R119, R5, R4, P0 ;  /* 0x0000000405777207 */ /* 0x000fe40000000000 */
        /* <DEDUP_REMOVED lines=10> */
[----:B-1----:R-:W-:Y:S02]  /*bd70*/  MOV R5, R8 ;  /* 0x0000000800057202 */ /* 0x002fe40000000f00 */
[----:B------:R-:W-:Y:S02]  /*bd80*/  F2FP.BF16.F32.PACK_AB R21, R21, R64 ;  /* 0x000000401515723e */ /* 0x000fe400000010ff */
[----:B------:R-:W-:Y:S01]  /*bd90*/  F2FP.BF16.F32.PACK_AB R20, R20, R65 ;  /* 0x000000411414723e */ /* 0x000fe200000010ff */
[----:B------:R-:W-:Y:S01]  /*bda0*/  IMAD.WIDE R56, R237, 0x2, R4 ;  /* 0x00000002ed387825 */ /* 0x000fe200078e0204 */
        /* <DEDUP_REMOVED lines=19> */
[----:B------:R-:W-:Y:S02]  /*bee0*/  SEL R83, R11, R10, P0 ;  /* 0x0000000a0b537207 */ /* 0x000fe40000000000 */
[----:B------:R-:W-:-:S02]  /*bef0*/  SEL R6, R10, R11, P0 ;  /* 0x0000000b0a067207 */ /* 0x000fc40000000000 */
[----:B------:R-:W-:Y:S02]  /*bf00*/  SEL R85, R15, R14, P0 ;  /* 0x0000000e0f557207 */ /* 0x000fe40000000000 */
[----:B0-----:R-:W-:Y:S02]  /*bf10*/  SEL R13, R14, R15, P0 ;  /* 0x0000000f0e0d7207 */ /* 0x001fe40000000000 */
[----:B------:R-:W-:Y:S02]  /*bf20*/  SEL R109, R148, R141, P0 ;  /* 0x0000008d946d7207 */ /* 0x000fe40000000000 */
[----:B------:R-:W-:Y:S02]  /*bf30*/  SEL R64, R141, R148, P0 ;  /* 0x000000948d407207 */ /* 0x000fe40000000000 */
[----:B------:R-:W-:Y:S02]  /*bf40*/  F2FP.BF16.F32.PACK_AB R59, R94, R59 ;  /* 0x0000003b5e3b723e */ /* 0x000fe400000010ff */
        /* <DEDUP_REMOVED lines=14> */
[----:B------:R-:W-:Y:S02]  /*c030*/  SEL R91, R37, R36, P0 ;  /* 0x00000024255b7207 */ /* 0x000fe40000000000 */
[----:B------:R-:W-:Y:S02]  /*c040*/  SEL R20, R36, R37, P0 ;  /* 0x0000002524147207 */ /* 0x000fe40000000000 */
        /* <DEDUP_REMOVED lines=14> */
[----:B------:R-:W-:Y:S02]  /*c130*/  F2FP.BF16.F32.PACK_AB R44, R44, R89 ;  /* 0x000000592c2c723e */ /* 0x000fe400000010ff */
[----:B------:R-:W-:-:S02]  /*c140*/  SEL R99, R61, R60, P0 ;  /* 0x0000003c3d637207 */ /* 0x000fc40000000000 */
[----:B------:R-:W-:Y:S01]  /*c150*/  SEL R32, R60, R61, P0 ;  /* 0x0000003d3c207207 */ /* 0x000fe20000000000 */
[--C-:B------:R-:W-:Y:S01]  /*c160*/  IMAD.X R61, RZ, RZ, R57.reuse, P2 ;  /* 0x000000ffff3d7224 */ /* 0x100fe200010e0639 */
[----:B------:R-:W-:Y:S02]  /*c170*/  SEL R156, R156, R7, P0 ;  /* 0x000000079c9c7207 */ /* 0x000fe40000000000 */
[----:B------:R-:W-:Y:S02]  /*c180*/  SEL R125, R59, R58, P0 ;  /* 0x0000003a3b7d7207 */ /* 0x000fe40000000000 */
[----:B------:R-:W-:Y:S01]  /*c190*/  SEL R65, R58, R59, P0 ;  /* 0x0000003b3a417207 */ /* 0x000fe20000000000 */
[----:B------:R-:W-:Y:S01]  /*c1a0*/  IMAD.X R59, RZ, RZ, R57, P3 ;  /* 0x000000ffff3b7224 */ /* 0x000fe200018e0639 */
[----:B------:R-:W-:Y:S02]  /*c1b0*/  SEL R127, R134, R135, P0 ;  /* 0x00000087867f7207 */ /* 0x000fe40000000000 */
[----:B------:R-:W-:-:S02]  /*c1c0*/  SEL R73, R135, R134, P0 ;  /* 0x0000008687497207 */ /* 0x000fc40000000000 */
        /* <DEDUP_REMOVED lines=15> */
[C---:B------:R-:W-:Y:S02]  /*c2c0*/  IADD3 R28, P5, R56.reuse, 0x4000, RZ ;  /* 0x00004000381c7810 */ /* 0x040fe40007fbe0ff */
[C---:B------:R-:W-:Y:S02]  /*c2d0*/  IADD3 R145, P6, R56.reuse, 0x4020, RZ ;  /* 0x0000402038917810 */ /* 0x040fe40007fde0ff */
[----:B------:R-:W-:-:S02]  /*c2e0*/  IADD3 R147, P1, R56, 0x4040, RZ ;  /* 0x0000404038937810 */ /* 0x000fc40007f3e0ff */
[C---:B------:R-:W-:Y:S01]  /*c2f0*/  IADD3 R149, P2, R56.reuse, 0x4060, RZ ;  /* 0x0000406038957810 */ /* 0x040fe20007f5e0ff */
[--C-:B------:R-:W-:Y:S01]  /*c300*/  IMAD.X R49, RZ, RZ, R57.reuse, P6 ;  /* 0x000000ffff317224 */ /* 0x100fe200030e0639 */
[C---:B------:R-:W-:Y:S02]  /*c310*/  IADD3 R30, P3, R56.reuse, 0x8000, RZ ;  /* 0x00008000381e7810 */ /* 0x040fe40007f7e0ff */
[----:B------:R-:W-:Y:S02]  /*c320*/  IADD3 R151, P4, R56, 0x8020, RZ ;  /* 0x0000802038977810 */ /* 0x000fe40007f9e0ff */
[----:B------:R-:W-:Y:S02]  /*c330*/  F2FP.BF16.F32.PACK_AB R154, R154, R155 ;  /* 0x0000009b9a9a723e */ /* 0x000fe400000010ff */
[----:B------:R-:W-:Y:S01]  /*c340*/  F2FP.BF16.F32.PACK_AB R153, R152, R153 ;  /* 0x000000999899723e */ /* 0x000fe200000010ff */
[----:B------:R-:W-:Y:S01]  /*c350*/  IMAD.X R29, RZ, RZ, R57, P4 ;  /* 0x000000ffff1d7224 */ /* 0x000fe200020e0639 */
[----:B------:R-:W-:-:S02]  /*c360*/  F2FP.BF16.F32.PACK_AB R45, R45, R88 ;  /* 0x000000582d2d723e */ /* 0x000fc400000010ff */
[----:B------:R-:W-:Y:S02]  /*c370*/  SEL R97, R69, R68, P0 ;  /* 0x0000004445617207 */ /* 0x000fe40000000000 */
[----:B------:R-:W-:Y:S02]  /*c380*/  SEL R33, R68, R69, P0 ;  /* 0x0000004544217207 */ /* 0x000fe40000000000 */
[----:B------:R-:W-:Y:S02]  /*c390*/  SEL R105, R120, R121, P0 ;  /* 0x0000007978697207 */ /* 0x000fe40000000000 */
[----:B------:R-:W-:Y:S02]  /*c3a0*/  SEL R35, R121, R120, P0 ;  /* 0x0000007879237207 */ /* 0x000fe40000000000 */
[----:B------:R-:W-:Y:S02]  /*c3b0*/  SEL R107, R128, R129, P0 ;  /* 0x00000081806b7207 */ /* 0x000fe40000000000 */
[----:B------:R-:W-:-:S02]  /*c3c0*/  SEL R36, R129, R128, P0 ;  /* 0x0000008081247207 */ /* 0x000fc40000000000 */
[----:B------:R-:W-:Y:S02]  /*c3d0*/  SHF.R.U64 R7, R7, 0x3, RZ ;  /* 0x0000000307077819 */ /* 0x000fe400000012ff */
        /* <DEDUP_REMOVED lines=12> */
[----:B------:R-:W-:Y:S02]  /*c4a0*/  LOP3.LUT R8, R10, 0x380, RZ, 0xc0, !PT ;  /* 0x000003800a087812 */ /* 0x000fe400078ec0ff */
[----:B------:R-:W-:Y:S02]  /*c4b0*/  SEL R93, R45, R44, P0 ;  /* 0x0000002c2d5d7207 */ /* 0x000fe40000000000 */
[----:B------:R-:W-:-:S02]  /*c4c0*/  SEL R21, R44, R45, P0 ;  /* 0x0000002d2c157207 */ /* 0x000fc40000000000 */
[----:B------:R-:W-:Y:S02]  /*c4d0*/  SEL R111, R154, R153, P0 ;  /* 0x000000999a6f7207 */ /* 0x000fe40000000000 */
[----:B------:R-:W-:Y:S02]  /*c4e0*/  SEL R76, R153, R154, P0 ;  /* 0x0000009a994c7207 */ /* 0x000fe40000000000 */
[C---:B------:R-:W-:Y:S02]  /*c4f0*/  IADD3 R153, P5, R56.reuse, 0x8040, RZ ;  /* 0x0000804038997810 */ /* 0x040fe40007fbe0ff */
[C---:B------:R-:W-:Y:S02]  /*c500*/  IADD3 R155, P6, R56.reuse, 0x8060, RZ ;  /* 0x00008060389b7810 */ /* 0x040fe40007fde0ff */
[C---:B------:R-:W-:Y:S01]  /*c510*/  IADD3 R44, P1, R56.reuse, 0xc000, RZ ;  /* 0x0000c000382c7810 */ /* 0x040fe20007f3e0ff */
[----:B------:R-:W-:Y:S01]  /*c520*/  IMAD.X R31, RZ, RZ, R57, P5 ;  /* 0x000000ffff1f7224 */ /* 0x000fe200028e0639 */
[----:B------:R-:W-:-:S02]  /*c530*/  IADD3 R157, P2, R56, 0xc020, RZ ;  /* 0x0000c020389d7810 */ /* 0x000fc40007f5e0ff */
[C---:B------:R-:W-:Y:S02]  /*c540*/  IADD3 R159, P3, R56.reuse, 0xc040, RZ ;  /* 0x0000c040389f7810 */ /* 0x040fe40007f7e0ff */
[----:B------:R-:W-:Y:S01]  /*c550*/  IADD3 R161, P4, R56, 0xc060, RZ ;  /* 0x0000c06038a17810 */ /* 0x000fe20007f9e0ff */
[--C-:B------:R-:W-:Y:S01]  /*c560*/  IMAD.X R45, RZ, RZ, R57.reuse, P2 ;  /* 0x000000ffff2d7224 */ /* 0x100fe200010e0639 */
[----:B------:R-:W-:Y:S01]  /*c570*/  LOP3.LUT R56, R7, R56, RZ, 0x3c, !PT ;  /* 0x0000003807387212 */ /* 0x000fe200078e3cff */
[--C-:B------:R-:W-:Y:S01]  /*c580*/  IMAD.X R11, RZ, RZ, R57.reuse, P3 ;  /* 0x000000ffff0b7224 */ /* 0x100fe200018e0639 */
[----:B------:R-:W-:Y:S01]  /*c590*/  SHF.R.U64 R7, R8, 0x3, RZ ;  /* 0x0000000308077819 */ /* 0x000fe200000012ff */
[----:B------:R-:W-:Y:S01]  /*c5a0*/  IMAD.X R9, RZ, RZ, R57, P4 ;  /* 0x000000ffff097224 */ /* 0x000fe200020e0639 */
[----:B------:R-:W-:Y:S02]  /*c5b0*/  SEL R77, R24, R25, P0 ;  /* 0x00000019184d7207 */ /* 0x000fe40000000000 */
[----:B------:R-:W-:-:S02]  /*c5c0*/  LOP3.LUT R60, R7, R10, RZ, 0x3c, !PT ;  /* 0x0000000a073c7212 */ /* 0x000fc400078e3cff */
[----:B------:R-:W-:Y:S02]  /*c5d0*/  LOP3.LUT R7, R28, 0x380, RZ, 0xc0, !PT ;  /* 0x000003801c077812 */ /* 0x000fe400078ec0ff */
[----:B------:R-:W-:Y:S01]  /*c5e0*/  SEL R72, R25, R24, P0 ;  /* 0x0000001819487207 */ /* 0x000fe20000000000 */
[----:B------:R-:W-:Y:S01]  /*c5f0*/  IMAD.X R25, RZ, RZ, R57, P1 ;  /* 0x000000ffff197224 */ /* 0x000fe200008e0639 */
[----:B------:R-:W-:Y:S02]  /*c600*/  SHF.R.U64 R7, R7, 0x3, RZ ;  /* 0x0000000307077819 */ /* 0x000fe400000012ff */
[----:B------:R-:W-:Y:S02]  /*c610*/  LOP3.LUT R24, R141, 0x380, RZ, 0xc0, !PT ;  /* 0x000003808d187812 */ /* 0x000fe400078ec0ff */
[----:B------:R-:W-:Y:S02]  /*c620*/  LOP3.LUT R50, R7, R28, RZ, 0x3c, !PT ;  /* 0x0000001c07327212 */ /* 0x000fe400078e3cff */
[----:B------:R-:W-:Y:S01]  /*c630*/  LOP3.LUT R7, R30, 0x380, RZ, 0xc0, !PT ;  /* 0x000003801e077812 */ /* 0x000fe200078ec0ff */
[----:B--2---:R-:W-:Y:S01]  /*c640*/  SHFL.IDX PT, R111, R111, R12, 0x1c1f ;  /* 0x001c1f0c6f6f7589 */ /* 0x004fe200000e0000 */
[----:B------:R-:W-:-:S02]  /*c650*/  SHF.R.U64 R8, R24, 0x3, RZ ;  /* 0x0000000318087819 */ /* 0x000fc400000012ff */
[----:B------:R-:W-:Y:S01]  /*c660*/  SHF.R.U64 R7, R7, 0x3, RZ ;  /* 0x0000000307077819 */ /* 0x000fe200000012ff */
[----:B------:R-:W-:Y:S01]  /*c670*/  SHFL.IDX PT, R119, R119, R12, 0x1c1f ;  /* 0x001c1f0c77777589 */ /* 0x000fe200000e0000 */
[----:B------:R-:W-:Y:S02]  /*c680*/  F2FP.BF16.F32.PACK_AB R27, R150, R27 ;  /* 0x0000001b961b723e */ /* 0x000fe400000010ff */
[----:B------:R-:W-:Y:S01]  /*c690*/  LOP3.LUT R58, R8, R141, RZ, 0x3c, !PT ;  /* 0x0000008d083a7212 */ /* 0x000fe200078e3cff */
[----:B------:R-:W-:Y:S01]  /*c6a0*/  SHFL.IDX PT, R79, R79, R12, 0x1c1f ;  /* 0x001c1f0c4f4f7589 */ /* 0x000fe200000e0000 */
[----:B------:R-:W-:Y:S02]  /*c6b0*/  LOP3.LUT R40, R7, R30, RZ, 0x3c, !PT ;  /* 0x0000001e07287212 */ /* 0x000fe400078e3cff */
[----:B------:R-:W-:Y:S01]  /*c6c0*/  SEL R139, R27, R26, P0 ;  /* 0x0000001a1b8b7207 */ /* 0x000fe20000000000 */
[----:B------:R-:W-:Y:S01]  /*c6d0*/  SHFL.IDX PT, R77, R77, R12, 0x1c1f ;  /* 0x001c1f0c4d4d7589 */ /* 0x000fe200000e0000 */
[----:B------:R-:W-:Y:S01]  /*c6e0*/  SEL R75, R26, R27, P0 ;  /* 0x0000001b1a4b7207 */ /* 0x000fe20000000000 */
[----:B------:R-:W-:Y:S01]  /*c6f0*/  IMAD.X R27, RZ, RZ, R57, P6 ;  /* 0x000000ffff1b7224 */ /* 0x000fe200030e0639 */
[----:B------:R-:W-:Y:S01]  /*c700*/  LOP3.LUT R26, R143, 0x380, RZ, 0xc0, !PT ;  /* 0x000003808f1a7812 */ /* 0x000fe200078ec0ff */
[----:B------:R-:W-:Y:S01]  /*c710*/  SHFL.IDX PT, R81, R81, R12, 0x1c1f ;  /* 0x001c1f0c51517589 */ /* 0x000fe200000e0000 */
[----:B------:R-:W-:-:S02]  /*c720*/  MOV R96, R58 ;  /* 0x0000003a00607202 */ /* 0x000fc40000000f00 */
[----:B------:R-:W-:Y:S01]  /*c730*/  MOV R59, R40 ;  /* 0x00000028003b7202 */ /* 0x000fe20000000f00 */
[----:B------:R-:W-:Y:S01]  /*c740*/  SHFL.IDX PT, R117, R117, R12, 0x1c1f ;  /* 0x001c1f0c75757589 */ /* 0x000fe200000e0000 */
[----:B------:R-:W-:Y:S02]  /*c750*/  LOP3.LUT R8, R145, 0x380, RZ, 0xc0, !PT ;  /* 0x0000038091087812 */ /* 0x000fe400078ec0ff */
[----:B------:R-:W-:Y:S01]  /*c760*/  LOP3.LUT R41, R12, 0x2, RZ, 0x3c, !PT ;  /* 0x000000020c297812 */ /* 0x000fe200078e3cff */
[----:B------:R-:W-:Y:S01]  /*c770*/  SHFL.IDX PT, R83, R83, R12, 0x1c1f ;  /* 0x001c1f0c53537589 */ /* 0x000fe200000e0000 */
[----:B------:R-:W-:Y:S02]  /*c780*/  LOP3.LUT R10, R147, 0x380, RZ, 0xc0, !PT ;  /* 0x00000380930a7812 */ /* 0x000fe400078ec0ff */
[----:B------:R-:W-:Y:S01]  /*c790*/  F2FP.BF16.F32.PACK_AB R63, R86, R63 ;  /* 0x0000003f563f723e */ /* 0x000fe200000010ff */
[----:B------:R-:W0:Y:S01]  /*c7a0*/  SHFL.IDX PT, R76, R76, R41, 0x1c1f ;  /* 0x001c1f294c4c7589 */ /* 0x000e2200000e0000 */
[----:B------:R-:W-:-:S02]  /*c7b0*/  SHF.R.U64 R24, R26, 0x3, RZ ;  /* 0x000000031a187819 */ /* 0x000fc400000012ff */
[----:B------:R-:W-:Y:S01]  /*c7c0*/  SHF.R.U64 R8, R8, 0x3, RZ ;  /* 0x0000000308087819 */ /* 0x000fe200000012ff */
[----:B------:R-:W1:Y:S01]  /*c7d0*/  SHFL.IDX PT, R80, R80, R41, 0x1c1f ;  /* 0x001c1f2950507589 */ /* 0x000e6200000e0000 */
[----:B------:R-:W-:Y:S02]  /*c7e0*/  SHF.R.U64 R10, R10, 0x3, RZ ;  /* 0x000000030a0a7819 */ /* 0x000fe400000012ff */
[----:B------:R-:W-:Y:S01]  /*c7f0*/  SEL R123, R63, R48, P0 ;  /* 0x000000303f7b7207 */ /* 0x000fe20000000000 */
[----:B------:R-:W2:Y:S01]  /*c800*/  SHFL.IDX PT, R70, R70, R41, 0x1c1f ;  /* 0x001c1f2946467589 */ /* 0x000ea200000e0000 */
[----:B------:R-:W-:Y:S02]  /*c810*/  LOP3.LUT R52, R24, R143, RZ, 0x3c, !PT ;  /* 0x0000008f18347212 */ /* 0x000fe400078e3cff */
[----:B------:R-:W-:Y:S01]  /*c820*/  SEL R63, R48, R63, P0 ;  /* 0x0000003f303f7207 */ /* 0x000fe20000000000 */
[----:B------:R-:W3:Y:S01]  /*c830*/  SHFL.IDX PT, R72, R72, R41, 0x1c1f ;  /* 0x001c1f2948487589 */ /* 0x000ee200000e0000 */
[----:B------:R-:W-:-:S02]  /*c840*/  LOP3.LUT R24, R149, 0x380, RZ, 0xc0, !PT ;  /* 0x0000038095187812 */ /* 0x000fc400078ec0ff */
[----:B------:R-:W-:Y:S01]  /*c850*/  LOP3.LUT R48, R8, R145, RZ, 0x3c, !PT ;  /* 0x0000009108307212 */ /* 0x000fe200078e3cff */
[----:B------:R-:W4:Y:S01]  /*c860*/  SHFL.IDX PT, R156, R156, R41, 0x1c1f ;  /* 0x001c1f299c9c7589 */ /* 0x000f2200000e0000 */
[----:B------:R-:W-:Y:S02]  /*c870*/  LOP3.LUT R46, R10, R147, RZ, 0x3c, !PT ;  /* 0x000000930a2e7212 */ /* 0x000fe400078e3cff */
[----:B------:R-:W-:Y:S01]  /*c880*/  LOP3.LUT R8, R151, 0x380, RZ, 0xc0, !PT ;  /* 0x0000038097087812 */ /* 0x000fe200078ec0ff */
[----:B------:R-:W-:Y:S01]  /*c890*/  SHFL.IDX PT, R109, R109, R12, 0x1c1f ;  /* 0x001c1f0c6d6d7589 */ /* 0x000fe200000e0000 */
[----:B------:R-:W-:Y:S02]  /*c8a0*/  LOP3.LUT R10, R153, 0x380, RZ, 0xc0, !PT ;  /* 0x00000380990a7812 */ /* 0x000fe400078ec0ff */
[----:B------:R-:W-:Y:S01]  /*c8b0*/  SHF.R.U64 R24, R24, 0x3, RZ ;  /* 0x0000000318187819 */ /* 0x000fe200000012ff */
[----:B------:R-:W-:Y:S01]  /*c8c0*/  SHFL.IDX PT, R6, R6, R41, 0x1c1f ;  /* 0x001c1f2906067589 */ /* 0x000fe200000e0000 */
[----:B------:R-:W-:-:S02]  /*c8d0*/  SHF.R.U64 R8, R8, 0x3, RZ ;  /* 0x0000000308087819 */ /* 0x000fc400000012ff */
[----:B------:R-:W-:Y:S01]  /*c8e0*/  SHF.R.U64 R10, R10, 0x3, RZ ;  /* 0x000000030a0a7819 */ /* 0x000fe200000012ff */
[----:B------:R-:W-:Y:S01]  /*c8f0*/  SHFL.IDX PT, R64, R64, R41, 0x1c1f ;  /* 0x001c1f2940407589 */ /* 0x000fe200000e0000 */
[----:B------:R-:W-:Y:S02]  /*c900*/  LOP3.LUT R42, R24, R149, RZ, 0x3c, !PT ;  /* 0x00000095182a7212 */ /* 0x000fe400078e3cff */
[----:B------:R-:W-:Y:S01]  /*c910*/  LOP3.LUT R24, R155, 0x380, RZ, 0xc0, !PT ;  /* 0x000003809b187812 */ /* 0x000fe200078ec0ff */
[----:B------:R-:W-:Y:S01]  /*c920*/  SHFL.IDX PT, R85, R85, R12, 0x1c1f ;  /* 0x001c1f0c55557589 */ /* 0x000fe200000e0000 */
[----:B------:R-:W-:Y:S02]  /*c930*/  LOP3.LUT R28, R8, R151, RZ, 0x3c, !PT ;  /* 0x00000097081c7212 */ /* 0x000fe400078e3cff */
[----:B------:R-:W-:Y:S01]  /*c940*/  LOP3.LUT R7, R44, 0x380, RZ, 0xc0, !PT ;  /* 0x000003802c077812 */ /* 0x000fe200078ec0ff */
[----:B------:R-:W-:Y:S01]  /*c950*/  SHFL.IDX PT, R113, R113, R12, 0x1c1f ;  /* 0x001c1f0c71717589 */ /* 0x000fe200000e0000 */
[----:B------:R-:W-:-:S02]  /*c960*/  LOP3.LUT R30, R10, R153, RZ, 0x3c, !PT ;  /* 0x000000990a1e7212 */ /* 0x000fc400078e3cff */
[----:B------:R-:W-:Y:S01]  /*c970*/  LOP3.LUT R8, R157, 0x380, RZ, 0xc0, !PT ;  /* 0x000003809d087812 */ /* 0x000fe200078ec0ff */
[----:B------:R-:W-:Y:S01]  /*c980*/  SHFL.IDX PT, R40, R13, R41, 0x1c1f ;  /* 0x001c1f290d287589 */ /* 0x000fe200000e0000 */
[----:B------:R-:W-:Y:S02]  /*c990*/  LOP3.LUT R10, R159, 0x380, RZ, 0xc0, !PT ;  /* 0x000003809f0a7812 */ /* 0x000fe400078ec0ff */
[----:B------:R-:W-:Y:S01]  /*c9a0*/  LOP3.LUT R78, R161, 0x380, RZ, 0xc0, !PT ;  /* 0x00000380a14e7812 */ /* 0x000fe200078ec0ff */
[----:B------:R-:W-:Y:S01]  /*c9b0*/  SHFL.IDX PT, R54, R54, R41, 0x1c1f ;  /* 0x001c1f2936367589 */ /* 0x000fe200000e0000 */
[----:B------:R-:W-:Y:S02]  /*c9c0*/  SHF.R.U64 R24, R24, 0x3, RZ ;  /* 0x0000000318187819 */ /* 0x000fe400000012ff */
[----:B------:R-:W-:Y:S01]  /*c9d0*/  SHF.R.U64 R7, R7, 0x3, RZ ;  /* 0x0000000307077819 */ /* 0x000fe200000012ff */
[----:B------:R-:W-:Y:S01]  /*c9e0*/  SHFL.IDX PT, R87, R87, R12, 0x1c1f ;  /* 0x001c1f0c57577589 */ /* 0x000fe200000e0000 */
[----:B------:R-:W-:-:S02]  /*c9f0*/  SHF.R.U64 R8, R8, 0x3, RZ ;  /* 0x0000000308087819 */ /* 0x000fc400000012ff */
[----:B------:R-:W-:Y:S01]  /*ca00*/  SHF.R.U64 R10, R10, 0x3, RZ ;  /* 0x000000030a0a7819 */ /* 0x000fe200000012ff */
[----:B------:R-:W-:Y:S01]  /*ca10*/  SHFL.IDX PT, R115, R115, R12, 0x1c1f ;  /* 0x001c1f0c73737589 */ /* 0x000fe200000e0000 */
[----:B------:R-:W-:Y:S02]  /*ca20*/  SHF.R.U64 R78, R78, 0x3, RZ ;  /* 0x000000034e4e7819 */ /* 0x000fe400000012ff */
[----:B------:R-:W-:Y:S01]  /*ca30*/  MOV R92, R50 ;  /* 0x00000032005c7202 */ /* 0x000fe20000000f00 */
[----:B------:R-:W-:Y:S01]  /*ca40*/  SHFL.IDX PT, R89, R89, R12, 0x1c1f ;  /* 0x001c1f0c59597589 */ /* 0x000fe200000e0000 */
[----:B------:R-:W-:Y:S02]  /*ca50*/  LOP3.LUT R26, R24, R155, RZ, 0x3c, !PT ;  /* 0x0000009b181a7212 */ /* 0x000fe400078e3cff */
[----:B------:R-:W-:Y:S01]  /*ca60*/  MOV R51, R30 ;  /* 0x0000001e00337202 */ /* 0x000fe20000000f00 */
[----:B------:R-:W-:Y:S01]  /*ca70*/  SHFL.IDX PT, R121, R121, R12, 0x1c1f ;  /* 0x001c1f0c79797589 */ /* 0x000fe200000e0000 */
[----:B------:R-:W-:-:S02]  /*ca80*/  LOP3.LUT R24, R7, R44, RZ, 0x3c, !PT ;  /* 0x0000002c07187212 */ /* 0x000fc400078e3cff */
[----:B------:R-:W-:Y:S01]  /*ca90*/  LOP3.LUT R44, R8, R157, RZ, 0x3c, !PT ;  /* 0x0000009d082c7212 */ /* 0x000fe200078e3cff */
[----:B------:R-:W4:Y:S01]  /*caa0*/  SHFL.IDX PT, R30, R67, R41, 0x1c1f ;  /* 0x001c1f29431e7589 */ /* 0x000f2200000e0000 */
[----:B------:R-:W-:Y:S02]  /*cab0*/  LOP3.LUT R10, R10, R159, RZ, 0x3c, !PT ;  /* 0x0000009f0a0a7212 */ /* 0x000fe400078e3cff */
[----:B------:R-:W-:Y:S01]  /*cac0*/  LOP3.LUT R8, R78, R161, RZ, 0x3c, !PT ;  /* 0x000000a14e087212 */ /* 0x000fe200078e3cff */
[----:B------:R-:W-:Y:S01]  /*cad0*/  SHFL.IDX PT, R62, R62, R41, 0x1c1f ;  /* 0x001c1f293e3e7589 */ /* 0x000fe200000e0000 */
[----:B------:R-:W-:Y:S02]  /*cae0*/  MOV R94, R52 ;  /* 0x00000034005e7202 */ /* 0x000fe40000000f00 */
[----:B------:R-:W-:Y:S01]  /*caf0*/  MOV R100, R56 ;  /* 0x0000003800647202 */ /* 0x000fe20000000f00 */
[----:B------:R-:W-:Y:S01]  /*cb00*/  SHFL.IDX PT, R91, R91, R12, 0x1c1f ;  /* 0x001c1f0c5b5b7589 */ /* 0x000fe200000e0000 */
[----:B------:R-:W-:-:S02]  /*cb10*/  MOV R53, R28 ;  /* 0x0000001c00357202 */ /* 0x000fc40000000f00 */
[----:B------:R-:W-:Y:S01]  /*cb20*/  MOV R98, R60 ;  /* 0x0000003c00627202 */ /* 0x000fe20000000f00 */
[----:B------:R-:W-:Y:S01]  /*cb30*/  SHFL.IDX PT, R123, R123, R12, 0x1c1f ;  /* 0x001c1f0c7b7b7589 */ /* 0x000fe200000e0000 */
[----:B------:R-:W-:Y:S02]  /*cb40*/  MOV R57, R42 ;  /* 0x0000002a00397202 */ /* 0x000fe40000000f00 */
[----:B0-----:R-:W-:Y:S01]  /*cb50*/  SEL R29, R111, R76, P0 ;  /* 0x0000004c6f1d7207 */ /* 0x001fe20000000000 */
[----:B------:R0:W-:Y:S01]  /*cb60*/  SHFL.IDX PT, R42, R14, R41, 0x1c1f ;  /* 0x001c1f290e2a7589 */ /* 0x0001e200000e0000 */
[----:B------:R-:W-:Y:S02]  /*cb70*/  SEL R31, R76, R111, P0 ;  /* 0x0000006f4c1f7207 */ /* 0x000fe40000000000 */
[----:B------:R-:W-:Y:S01]  /*cb80*/  MOV R61, R46 ;  /* 0x0000002e003d7202 */ /* 0x000fe20000000f00 */
[----:B------:R-:W-:Y:S01]  /*cb90*/  SHFL.IDX PT, R76, R39, R41, 0x1c1f ;  /* 0x001c1f29274c7589 */ /* 0x000fe200000e0000 */
[----:B------:R-:W-:-:S02]  /*cba0*/  MOV R44, R44 ;  /* 0x0000002c002c7202 */ /* 0x000fc40000000f00 */
[----:B------:R-:W-:Y:S01]  /*cbb0*/  MOV R45, R10 ;  /* 0x0000000a002d7202 */ /* 0x000fe20000000f00 */
[----:B------:R0:W-:Y:S01]  /*cbc0*/  SHFL.IDX PT, R46, R15, R41, 0x1c1f ;  /* 0x001c1f290f2e7589 */ /* 0x0001e200000e0000 */
[----:B------:R-:W-:Y:S02]  /*cbd0*/  MOV R47, R8 ;  /* 0x00000008002f7202 */ /* 0x000fe40000000f00 */
[----:B------:R-:W-:Y:S01]  /*cbe0*/  MOV R90, R48 ;  /* 0x00000030005a7202 */ /* 0x000fe20000000f00 */
[----:B------:R-:W-:Y:S01]  /*cbf0*/  SHFL.IDX PT, R20, R20, R41, 0x1c1f ;  /* 0x001c1f2914147589 */ /* 0x000fe200000e0000 */
[----:B-1----:R-:W-:Y:S02]  /*cc00*/  SEL R9, R119, R80, P0 ;  /* 0x0000005077097207 */ /* 0x002fe40000000000 */
[----:B------:R-:W-:Y:S01]  /*cc10*/  SEL R11, R80, R119, P0 ;  /* 0x00000077500b7207 */ /* 0x000fe20000000000 */
[----:B------:R-:W-:Y:S01]  /*cc20*/  SHFL.IDX PT, R78, R63, R41, 0x1c1f ;  /* 0x001c1f293f4e7589 */ /* 0x000fe200000e0000 */
[----:B------:R-:W-:-:S02]  /*cc30*/  MOV R49, R26 ;  /* 0x0000001a00317202 */ /* 0x000fc40000000f00 */
[----:B------:R-:W-:Y:S01]  /*cc40*/  MOV R7, R24 ;  /* 0x0000001800077202 */ /* 0x000fe20000000f00 */
[----:B------:R-:W-:Y:S01]  /*cc50*/  SHFL.IDX PT, R93, R93, R12, 0x1c1f ;  /* 0x001c1f0c5d5d7589 */ /* 0x000fe200000e0000 */
[----:B--2---:R-:W-:Y:S02]  /*cc60*/  SEL R24, R79, R70, P0 ;  /* 0x000000464f187207 */ /* 0x004fe40000000000 */
[----:B------:R-:W-:Y:S01]  /*cc70*/  SEL R26, R70, R79, P0 ;  /* 0x0000004f461a7207 */ /* 0x000fe20000000000 */
[----:B------:R-:W-:Y:S01]  /*cc80*/  SHFL.IDX PT, R125, R125, R12, 0x1c1f ;  /* 0x001c1f0c7d7d7589 */ /* 0x000fe200000e0000 */
[----:B---3--:R-:W-:Y:S02]  /*cc90*/  SEL R8, R77, R72, P0 ;  /* 0x000000484d087207 */ /* 0x008fe40000000000 */
[----:B------:R-:W-:Y:S01]  /*cca0*/  SEL R10, R72, R77, P0 ;  /* 0x0000004d480a7207 */ /* 0x000fe20000000000 */
[----:B------:R-:W-:Y:S01]  /*ccb0*/  BAR.SYNC.DEFER_BLOCKING 0x1, 0x100 ;  /* 0x0044000000007b1d */ /* 0x000fe20000010000 */
[----:B----4-:R-:W-:-:S02]  /*ccc0*/  SEL R25, R117, R156, P0 ;  /* 0x0000009c75197207 */ /* 0x010fc40000000000 */
[----:B------:R-:W-:Y:S02]  /*ccd0*/  SEL R27, R156, R117, P0 ;  /* 0x000000759c1b7207 */ /* 0x000fe40000000000 */
[----:B------:R-:W-:Y:S02]  /*cce0*/  SEL R28, R81, R30, P0 ;  /* 0x0000001e511c7207 */ /* 0x000fe40000000000 */
[----:B------:R-:W-:Y:S01]  /*ccf0*/  SEL R30, R30, R81, P0 ;  /* 0x000000511e1e7207 */ /* 0x000fe20000000000 */
[----:B------:R-:W-:Y:S01]  /*cd00*/  SHFL.IDX PT, R48, R21, R41, 0x1c1f ;  /* 0x001c1f2915307589 */ /* 0x000fe200000e0000 */
[----:B0-----:R-:W-:Y:S01]  /*cd10*/  SEL R14, R6, R83, P0 ;  /* 0x00000053060e7207 */ /* 0x001fe20000000000 */
[----:B------:R-:W-:Y:S01]  /*cd20*/  ULDC UR8, c[0x0][0xa88] ;  /* 0x0002a20000087ab9 */ /* 0x000fe20000000800 */
[----:B------:R-:W-:Y:S01]  /*cd30*/  SEL R13, R109, R64, P0 ;  /* 0x000000406d0d7207 */ /* 0x000fe20000000000 */
[----:B------:R-:W0:Y:S01]  /*cd40*/  SHFL.IDX PT, R80, R65, R41, 0x1c1f ;  /* 0x001c1f2941507589 */ /* 0x000e2200000e0000 */
[----:B------:R-:W-:Y:S01]  /*cd50*/  SEL R15, R64, R109, P0 ;  /* 0x0000006d400f7207 */ /* 0x000fe20000000000 */
[----:B------:R-:W1:Y:S01]  /*cd60*/  LDC R81, c[0x0][0xbe8] ;  /* 0x0002fa00ff517b82 */ /* 0x000e620000000800 */
[----:B------:R-:W-:Y:S01]  /*cd70*/  PLOP3.LUT P2, PT, PT, PT, UP0, 0x80, 0x0 ;  /* 0x000000000000781c */ /* 0x000fe20003f4f008 */
[----:B------:R-:W-:Y:S04]  /*cd80*/  SHFL.IDX PT, R99, R99, R12, 0x1c1f ;  /* 0x001c1f0c63637589 */ /* 0x000fe800000e0000 */
[----:B------:R-:W-:Y:S04]  /*cd90*/  SHFL.IDX PT, R129, R129, R12, 0x1c1f ;  /* 0x001c1f0c81817589 */ /* 0x000fe800000e0000 */
[----:B------:R2:W-:Y:S04]  /*cda0*/  SHFL.IDX PT, R50, R32, R41, 0x1c1f ;  /* 0x001c1f2920327589 */ /* 0x0005e800000e0000 */
[----:B------:R-:W3:Y:S04]  /*cdb0*/  SHFL.IDX PT, R66, R66, R41, 0x1c1f ;  /* 0x001c1f2942427589 */ /* 0x000ee800000e0000 */
[----:B------:R-:W-:Y:S01]  /*cdc0*/  SHFL.IDX PT, R97, R97, R12, 0x1c1f ;  /* 0x001c1f0c61617589 */ /* 0x000fe200000e0000 */
[----:B--2---:R-:W-:-:S03]  /*cdd0*/  SEL R32, R85, R40, P0 ;  /* 0x0000002855207207 */ /* 0x004fc60000000000 */
[----:B------:R-:W-:Y:S01]  /*cde0*/  SHFL.IDX PT, R101, R101, R12, 0x1c1f ;  /* 0x001c1f0c65657589 */ /* 0x000fe200000e0000 */
[----:B0-----:R-:W-:-:S03]  /*cdf0*/  SEL R39, R80, R125, P0 ;  /* 0x0000007d50277207 */ /* 0x001fc60000000000 */
[----:B------:R-:W-:Y:S04]  /*ce00*/  SHFL.IDX PT, R131, R131, R12, 0x1c1f ;  /* 0x001c1f0c83837589 */ /* 0x000fe800000e0000 */
[----:B------:R0:W-:Y:S04]  /*ce10*/  SHFL.IDX PT, R52, R33, R41, 0x1c1f ;  /* 0x001c1f2921347589 */ /* 0x0001e800000e0000 */
[----:B------:R2:W-:Y:S04]  /*ce20*/  SHFL.IDX PT, R56, R34, R41, 0x1c1f ;  /* 0x001c1f2922387589 */ /* 0x0005e800000e0000 */
[----:B------:R-:W-:Y:S01]  /*ce30*/  SHFL.IDX PT, R68, R68, R41, 0x1c1f ;  /* 0x001c1f2944447589 */ /* 0x000fe200000e0000 */
[----:B---3--:R-:W-:-:S02]  /*ce40*/  SEL R43, R66, R129, P0 ;  /* 0x00000081422b7207 */ /* 0x008fc40000000000 */
[----:B0-----:R-:W-:Y:S01]  /*ce50*/  SEL R33, R113, R54, P0 ;  /* 0x0000003671217207 */ /* 0x001fe20000000000 */
[----:B------:R-:W-:Y:S01]  /*ce60*/  SHFL.IDX PT, R105, R105, R12, 0x1c1f ;  /* 0x001c1f0c69697589 */ /* 0x000fe200000e0000 */
[----:B--2---:R-:W-:-:S03]  /*ce70*/  SEL R34, R40, R85, P0 ;  /* 0x0000005528227207 */ /* 0x004fc60000000000 */
[----:B------:R-:W-:Y:S01]  /*ce80*/  SHFL.IDX PT, R133, R133, R12, 0x1c1f ;  /* 0x001c1f0c85857589 */ /* 0x000fe200000e0000 */
[----:B------:R-:W-:-:S03]  /*ce90*/  SEL R40, R99, R50, P0 ;  /* 0x0000003263287207 */ /* 0x000fc60000000000 */
[----:B------:R0:W-:Y:S04]  /*cea0*/  SHFL.IDX PT, R58, R35, R41, 0x1c1f ;  /* 0x001c1f29233a7589 */ /* 0x0001e800000e0000 */
[----:B------:R-:W-:Y:S04]  /*ceb0*/  SHFL.IDX PT, R82, R69, R41, 0x1c1f ;  /* 0x001c1f2945527589 */ /* 0x000fe800000e0000 */
[----:B------:R-:W-:Y:S01]  /*cec0*/  SHFL.IDX PT, R137, R137, R12, 0x1c1f ;  /* 0x001c1f0c89897589 */ /* 0x000fe200000e0000 */
[----:B0-----:R-:W-:-:S03]  /*ced0*/  SEL R35, R54, R113, P0 ;  /* 0x0000007136237207 */ /* 0x001fc60000000000 */
[----:B------:R-:W-:Y:S04]  /*cee0*/  SHFL.IDX PT, R84, R71, R41, 0x1c1f ;  /* 0x001c1f2947547589 */ /* 0x000fe800000e0000 */
[----:B------:R-:W-:Y:S04]  /*cef0*/  SHFL.IDX PT, R107, R107, R12, 0x1c1f ;  /* 0x001c1f0c6b6b7589 */ /* 0x000fe800000e0000 */
[----:B------:R-:W-:Y:S04]  /*cf00*/  SHFL.IDX PT, R103, R103, R12, 0x1c1f ;  /* 0x001c1f0c67677589 */ /* 0x000fe800000e0000 */
[----:B------:R-:W-:Y:S04]  /*cf10*/  SHFL.IDX PT, R127, R127, R12, 0x1c1f ;  /* 0x001c1f0c7f7f7589 */ /* 0x000fe800000e0000 */
[----:B------:R0:W-:Y:S04]  /*cf20*/  SHFL.IDX PT, R60, R36, R41, 0x1c1f ;  /* 0x001c1f29243c7589 */ /* 0x0001e800000e0000 */
[----:B------:R2:W-:Y:S04]  /*cf30*/  SHFL.IDX PT, R70, R37, R41, 0x1c1f ;  /* 0x001c1f2925467589 */ /* 0x0005e800000e0000 */
[----:B------:R-:W-:Y:S01]  /*cf40*/  SHFL.IDX PT, R86, R73, R41, 0x1c1f ;  /* 0x001c1f2949567589 */ /* 0x000fe200000e0000 */
[----:B0-----:R-:W-:-:S03]  /*cf50*/  SEL R36, R93, R48, P0 ;  /* 0x000000305d247207 */ /* 0x001fc60000000000 */
[----:B------:R-:W-:Y:S01]  /*cf60*/  SHFL.IDX PT, R135, R135, R12, 0x1c1f ;  /* 0x001c1f0c87877589 */ /* 0x000fe200000e0000 */
[----:B--2---:R-:W-:-:S03]  /*cf70*/  SEL R37, R125, R80, P0 ;  /* 0x000000507d257207 */ /* 0x004fc60000000000 */
[----:B------:R-:W0:Y:S04]  /*cf80*/  SHFL.IDX PT, R74, R74, R41, 0x1c1f ;  /* 0x001c1f294a4a7589 */ /* 0x000e2800000e0000 */
[----:B------:R-:W-:Y:S04]  /*cf90*/  SHFL.IDX PT, R95, R95, R12, 0x1c1f ;  /* 0x001c1f0c5f5f7589 */ /* 0x000fe800000e0000 */
[----:B------:R2:W-:Y:S04]  /*cfa0*/  SHFL.IDX PT, R139, R139, R12, 0x1c1f ;  /* 0x001c1f0c8b8b7589 */ /* 0x0005e800000e0000 */
[----:B------:R3:W-:Y:S04]  /*cfb0*/  SHFL.IDX PT, R72, R38, R41, 0x1c1f ;  /* 0x001c1f2926487589 */ /* 0x0007e800000e0000 */
[----:B------:R4:W1:Y:S01]  /*cfc0*/  SHFL.IDX PT, R88, R75, R41, 0x1c1f ;  /* 0x001c1f294b587589 */ /* 0x00086200000e0000 */
[----:B--2---:R-:W-:-:S03]  /*cfd0*/  SEL R12, R83, R6, P0 ;  /* 0x00000006530c7207 */ /* 0x004fc60000000000 */
[----:B------:R2:W-:Y:S01]  /*cfe0*/  STSM.16.M88.4 [R100], R8 ;  /* 0x0000000864007844 */ /* 0x0005e20000000200 */
[----:B---3--:R-:W-:-:S03]  /*cff0*/  SEL R38, R48, R93, P0 ;  /* 0x0000005d30267207 */ /* 0x008fc60000000000 */
[----:B------:R3:W-:Y:S01]  /*d000*/  STSM.16.M88.4 [R98], R24 ;  /* 0x0000001862007844 */ /* 0x0007e20000000200 */
[----:B0-----:R-:W-:Y:S02]  /*d010*/  SEL R69, R135, R74, P0 ;  /* 0x0000004a87457207 */ /* 0x001fe40000000000 */
[----:B----4-:R-:W-:Y:S01]  /*d020*/  SEL R41, R129, R66, P0 ;  /* 0x0000004281297207 */ /* 0x010fe20000000000 */
[----:B------:R0:W-:Y:S01]  /*d030*/  STSM.16.M88.4 [R96], R28 ;  /* 0x0000001c60007844 */ /* 0x0001e20000000200 */
[----:B------:R-:W-:-:S03]  /*d040*/  SEL R71, R74, R135, P0 ;  /* 0x000000874a477207 */ /* 0x000fc60000000000 */
[----:B------:R4:W-:Y:S01]  /*d050*/  STSM.16.M88.4 [R94], R12 ;  /* 0x0000000c5e007844 */ /* 0x0009e20000000200 */
[----:B--2---:R-:W-:-:S03]  /*d060*/  SEL R8, R87, R42, P0 ;  /* 0x0000002a57087207 */ /* 0x004fc60000000000 */
[----:B------:R-:W-:Y:S01]  /*d070*/  STSM.16.M88.4 [R92], R32 ;  /* 0x000000205c007844 */ /* 0x000fe20000000200 */
[----:B------:R-:W-:Y:S02]  /*d080*/  SEL R10, R42, R87, P0 ;  /* 0x000000572a0a7207 */ /* 0x000fe40000000000 */
[----:B------:R-:W-:Y:S02]  /*d090*/  SEL R9, R115, R76, P0 ;  /* 0x0000004c73097207 */ /* 0x000fe40000000000 */
[----:B------:R-:W-:Y:S02]  /*d0a0*/  SEL R11, R76, R115, P0 ;  /* 0x000000734c0b7207 */ /* 0x000fe40000000000 */
[----:B---3--:R-:W-:Y:S02]  /*d0b0*/  SEL R24, R89, R46, P0 ;  /* 0x0000002e59187207 */ /* 0x008fe40000000000 */
[----:B------:R-:W-:Y:S01]  /*d0c0*/  SEL R26, R46, R89, P0 ;  /* 0x000000592e1a7207 */ /* 0x000fe20000000000 */
[----:B------:R2:W-:Y:S01]  /*d0d0*/  STSM.16.M88.4 [R90], R8 ;  /* 0x000000085a007844 */ /* 0x0005e20000000200 */
[----:B------:R-:W-:-:S02]  /*d0e0*/  SEL R25, R121, R62, P0 ;  /* 0x0000003e79197207 */ /* 0x000fc40000000000 */
[----:B------:R-:W-:Y:S02]  /*d0f0*/  SEL R27, R62, R121, P0 ;  /* 0x000000793e1b7207 */ /* 0x000fe40000000000 */
[----:B0-----:R-:W-:Y:S02]  /*d100*/  SEL R28, R91, R20, P0 ;  /* 0x000000145b1c7207 */ /* 0x001fe40000000000 */
[----:B------:R-:W-:Y:S01]  /*d110*/  SEL R30, R20, R91, P0 ;  /* 0x0000005b141e7207 */ /* 0x000fe20000000000 */
[----:B------:R-:W-:Y:S01]  /*d120*/  STSM.16.M88.4 [R61], R24 ;  /* 0x000000183d007844 */ /* 0x000fe20000000200 */
[----:B------:R-:W-:Y:S02]  /*d130*/  SEL R29, R123, R78, P0 ;  /* 0x0000004e7b1d7207 */ /* 0x000fe40000000000 */
[----:B------:R-:W-:Y:S02]  /*d140*/  SEL R31, R78, R123, P0 ;  /* 0x0000007b4e1f7207 */ /* 0x000fe40000000000 */
[----:B------:R-:W-:-:S02]  /*d150*/  SEL R42, R50, R99, P0 ;  /* 0x00000063322a7207 */ /* 0x000fc40000000000 */
[----:B----4-:R-:W-:Y:S01]  /*d160*/  SEL R12, R101, R56, P0 ;  /* 0x00000038650c7207 */ /* 0x010fe20000000000 */
[----:B------:R0:W-:Y:S01]  /*d170*/  STSM.16.M88.4 [R57], R28 ;  /* 0x0000001c39007844 */ /* 0x0001e20000000200 */
[----:B--2---:R-:W-:Y:S02]  /*d180*/  SEL R8, R97, R52, P0 ;  /* 0x0000003461087207 */ /* 0x004fe40000000000 */
[----:B------:R-:W-:Y:S01]  /*d190*/  SEL R10, R52, R97, P0 ;  /* 0x00000061340a7207 */ /* 0x000fe20000000000 */
[----:B------:R2:W-:Y:S01]  /*d1a0*/  STSM.16.M88.4 [R59], R36 ;  /* 0x000000243b007844 */ /* 0x0005e20000000200 */
[----:B------:R-:W-:Y:S02]  /*d1b0*/  SEL R9, R131, R68, P0 ;  /* 0x0000004483097207 */ /* 0x000fe40000000000 */
[----:B------:R-:W-:Y:S01]  /*d1c0*/  SEL R11, R68, R131, P0 ;  /* 0x00000083440b7207 */ /* 0x000fe20000000000 */
[----:B------:R-:W-:Y:S01]  /*d1d0*/  STSM.16.M88.4 [R53], R40 ;  /* 0x0000002835007844 */ /* 0x000fe20000000200 */
[----:B------:R-:W-:-:S02]  /*d1e0*/  SEL R14, R56, R101, P0 ;  /* 0x00000065380e7207 */ /* 0x000fc40000000000 */
[----:B------:R-:W-:Y:S01]  /*d1f0*/  SEL R13, R133, R82, P0 ;  /* 0x00000052850d7207 */ /* 0x000fe20000000000 */
[----:B------:R3:W-:Y:S01]  /*d200*/  STSM.16.M88.4 [R51], R8 ;  /* 0x0000000833007844 */ /* 0x0007e20000000200 */
[----:B------:R-:W-:Y:S02]  /*d210*/  SEL R15, R82, R133, P0 ;  /* 0x00000085520f7207 */ /* 0x000fe40000000000 */
[----:B------:R-:W-:Y:S02]  /*d220*/  SEL R56, R105, R58, P0 ;  /* 0x0000003a69387207 */ /* 0x000fe40000000000 */
[----:B------:R-:W-:Y:S01]  /*d230*/  SEL R58, R58, R105, P0 ;  /* 0x000000693a3a7207 */ /* 0x000fe20000000000 */
[----:B------:R4:W-:Y:S01]  /*d240*/  STSM.16.M88.4 [R49], R12 ;  /* 0x0000000c31007844 */ /* 0x0009e20000000200 */
[----:B0-----:R-:W-:Y:S02]  /*d250*/  SEL R57, R137, R84, P0 ;  /* 0x0000005489397207 */ /* 0x001fe40000000000 */
[----:B--2---:R-:W-:-:S02]  /*d260*/  SEL R59, R84, R137, P0 ;  /* 0x00000089543b7207 */ /* 0x004fc40000000000 */
[----:B------:R-:W-:Y:S02]  /*d270*/  SEL R24, R107, R60, P0 ;  /* 0x0000003c6b187207 */ /* 0x000fe40000000000 */
[----:B------:R-:W-:Y:S01]  /*d280*/  SEL R26, R60, R107, P0 ;  /* 0x0000006b3c1a7207 */ /* 0x000fe20000000000 */
[----:B------:R0:W-:Y:S01]  /*d290*/  STSM.16.M88.4 [R7], R56 ;  /* 0x0000003807007844 */ /* 0x0001e20000000200 */
[----:B------:R-:W-:Y:S01]  /*d2a0*/  SEL R25, R127, R86, P0 ;  /* 0x000000567f197207 */ /* 0x000fe20000000000 */
[----:B---3--:R-:W-:Y:S01]  /*d2b0*/  IMAD.U32 R8, RZ, RZ, UR6 ;  /* 0x00000006ff087e24 */ /* 0x008fe2000f8e00ff */
[----:B------:R-:W-:Y:S01]  /*d2c0*/  SEL R27, R86, R127, P0 ;  /* 0x0000007f561b7207 */ /* 0x000fe20000000000 */
[----:B------:R-:W-:Y:S01]  /*d2d0*/  IMAD.U32 R9, RZ, RZ, UR7 ;  /* 0x00000007ff097e24 */ /* 0x000fe2000f8e00ff */
[----:B------:R-:W-:Y:S01]  /*d2e0*/  SEL R68, R103, R70, P0 ;  /* 0x0000004667447207 */ /* 0x000fe20000000000 */
[----:B------:R-:W-:Y:S01]  /*d2f0*/  ULDC.64 UR6, c[0x0][0xc08] ;  /* 0x0003020000067ab9 */ /* 0x000fe20000000a00 */
[----:B------:R-:W-:Y:S01]  /*d300*/  SEL R70, R70, R103, P0 ;  /* 0x0000006746467207 */ /* 0x000fe20000000000 */
[----:B------:R2:W-:Y:S01]  /*d310*/  STSM.16.M88.4 [R44], R24 ;  /* 0x000000182c007844 */ /* 0x0005e20000000200 */
[----:B-1----:R-:W-:-:S02]  /*d320*/  SEL R29, R139, R88, P0 ;  /* 0x000000588b1d7207 */ /* 0x002fc40000000000 */
[----:B------:R-:W-:Y:S01]  /*d330*/  SEL R31, R88, R139, P0 ;  /* 0x0000008b581f7207 */ /* 0x000fe20000000000 */
[----:B------:R2:W-:Y:S01]  /*d340*/  STSM.16.M88.4 [R45], R68 ;  /* 0x000000442d007844 */ /* 0x0005e20000000200 */
[----:B------:R-:W-:Y:S02]  /*d350*/  SEL R28, R95, R72, P0 ;  /* 0x000000485f1c7207 */ /* 0x000fe40000000000 */
[----:B------:R-:W-:Y:S01]  /*d360*/  SEL R30, R72, R95, P0 ;  /* 0x0000005f481e7207 */ /* 0x000fe20000000000 */
[----:B------:R-:W-:-:S04]  /*d370*/  UISETP.NE.U32.AND UP1, UPT, UR6, URZ, UPT ;  /* 0x0000003f0600728c */ /* 0x000fc8000bf25070 */
[----:B------:R2:W-:Y:S01]  /*d380*/  STSM.16.M88.4 [R47], R28 ;  /* 0x0000001c2f007844 */ /* 0x0005e20000000200 */
[----:B------:R-:W-:Y:S01]  /*d390*/  BAR.SYNC.DEFER_BLOCKING 0x1, 0x100 ;  /* 0x0044000000007b1d */ /* 0x000fe20000010000 */
[----:B------:R-:W-:-:S06]  /*d3a0*/  UISETP.NE.AND.EX UP1, UPT, UR7, URZ, UPT, UP1 ;  /* 0x0000003f0700728c */ /* 0x000fcc000bf25310 */
[----:B------:R-:W-:-:S05]  /*d3b0*/  PLOP3.LUT P0, PT, PT, PT, UP1, 0x80, 0x0 ;  /* 0x000000000000781c */ /* 0x000fca0003f0f018 */
[----:B------:R-:W-:-:S04]  /*d3c0*/  @UP1 ULEA UR6, UP2, UR36, UR6, 0x2 ;  /* 0x0000000624061291 */ /* 0x000fc8000f84103f */
[----:B------:R-:W-:Y:S01]  /*d3d0*/  @UP1 ULEA.HI.X UR7, UR36, UR7, UR37, 0x2, UP2 ;  /* 0x0000000724071291 */ /* 0x000fe200090f1425 */
[----:B------:R-:W-:Y:S02]  /*d3e0*/  IMAD.U32 R10, RZ, RZ, UR8 ;  /* 0x00000008ff0a7e24 */ /* 0x000fe4000f8e00ff */
[----:B----4-:R-:W-:-:S03]  /*d3f0*/  IMAD.U32 R14, RZ, RZ, UR6 ;  /* 0x00000006ff0e7e24 */ /* 0x010fc6000f8e00ff */
[----:B------:R-:W-:Y:S01]  /*d400*/  IMAD.U32 R15, RZ, RZ, UR7 ;  /* 0x00000007ff0f7e24 */ /* 0x000fe2000f8e00ff */
[----:B------:R-:W3:Y:S01]  /*d410*/  @P2 LDG.E R6, desc[UR50][R8.64] ;  /* 0x0000003208062981 */ /* 0x000ee2000c1e1900 */
[----:B------:R-:W-:Y:S01]  /*d420*/  ISETP.NE.AND P1, PT, R81, 0x1, PT ;  /* 0x000000015100780c */ /* 0x000fe20003f25270 */
[----:B------:R-:W-:Y:S02]  /*d430*/  UMOV UR4, URZ ;  /* 0x0000003f00047c82 */ /* 0x000fe40008000000 */
[----:B------:R2:W5:Y:S10]  /*d440*/  @P0 LDG.E R10, desc[UR50][R14.64] ;  /* 0x000000320e0a0981 */ /* 0x000574000c1e1900 */
[----:B0-----:R-:W0:Y:S08]  /*d450*/  @P1 LDC R7, c[0x0][0xbec] ;  /* 0x0002fb00ff071b82 */ /* 0x001e300000000800 */
[----:B------:R-:W1:Y:S01]  /*d460*/  @P1 LDC R12, c[0x0][0xbf0] ;  /* 0x0002fc00ff0c1b82 */ /* 0x000e620000000800 */
[----:B---3--:R-:W-:Y:S01]  /*d470*/  @P2 R2UR UR4, R6 ;  /* 0x00000000060422ca */ /* 0x008fe200000e0000 */
[----:B012---:R-:W-:-:S14]  /*d480*/  @P0 BRA `(.L_x_2175) ;  /* 0x0000000000100947 */ /* 0x007fdc0003800000 */
[----:B------:R-:W-:Y:S05]  /*d490*/  @!P2 BRA `(.L_x_2175) ;  /* 0x00000000000ca947 */ /* 0x000fea0003800000 */
[----:B------:R-:W2:Y:S04]  /*d4a0*/  LDG.E R11, desc[UR50][R8.64] ;  /* 0x00000032080b7981 */ /* 0x000ea8000c1e1900 */
[----:B-----5:R-:W2:Y:S02]  /*d4b0*/  LDG.E R10, desc[UR50][R8.64+0x4] ;  /* 0x00000432080a7981 */ /* 0x020ea4000c1e1900 */
[----:B--2---:R-:W-:-:S07]  /*d4c0*/  IMAD.IADD R10, R10, 0x1, -R11 ;  /* 0x000000010a0a7824 */ /* 0x004fce00078e0a0b */
.L_x_2175:
[----:B------:R-:W-:Y:S01]  /*d4d0*/  USHF.R.S32.HI UR14, URZ, 0x1f, UR42 ;  /* 0x0000001f3f0e7899 */ /* 0x000fe2000801142a */
[----:B------:R-:W-:Y:S01]  /*d4e0*/  VIADD R14, R18, UR39 ;  /* 0x00000027120e7c36 */ /* 0x000fe20008000000 */
[----:B------:R-:W-:Y:S01]  /*d4f0*/  ULDC.64 UR12, c[0x0][0xb90] ;  /* 0x0002e400000c7ab9 */ /* 0x000fe20000000a00 */
[----:B------:R-:W-:Y:S01]  /*d500*/  USHF.R.S32.HI UR9, URZ, 0x1f, UR4 ;  /* 0x0000001f3f097899 */ /* 0x000fe20008011404 */
[----:B------:R-:W-:Y:S01]  /*d510*/  VIADD R26, R236, UR39 ;  /* 0x00000027ec1a7c36 */ /* 0x000fe20008000000 */
[----:B------:R-:W-:Y:S01]  /*d520*/  UIMAD UR10, UR14, UR12, URZ ;  /* 0x0000000c0e0a72a4 */ /* 0x000fe2000f8e023f */
[----:B------:R-:W-:Y:S01]  /*d530*/  @P1 IMAD.HI.U32 R7, R14, R7, RZ ;  /* 0x000000070e071227 */ /* 0x000fe200078e00ff */
        /* <DEDUP_REMOVED lines=19> */
[----:B-----5:R-:W-:Y:S01]  /*d670*/  IMAD R85, R10, R81, RZ ;  /* 0x000000510a557224 */ /* 0x020fe200078e02ff */
[----:B------:R-:W-:Y:S01]  /*d680*/  IADD3 R6, P0, R6, UR6, RZ ;  /* 0x0000000606067c10 */ /* 0x000fe2000ff1e0ff */
[----:B------:R-:W-:Y:S01]  /*d690*/  ULDC.64 UR10, c[0x0][0xaa0] ;  /* 0x0002a800000a7ab9 */ /* 0x000fe20000000a00 */
[----:B------:R-:W-:Y:S01]  /*d6a0*/  IMAD.U32 R12, RZ, RZ, UR8 ;  /* 0x00000008ff0c7e24 */ /* 0x000fe2000f8e00ff */
[----:B------:R-:W-:-:S02]  /*d6b0*/  SHF.R.S32.HI R8, RZ, 0x1f, R9 ;  /* 0x0000001fff087819 */ /* 0x000fc40000011409 */
[----:B------:R-:W-:Y:S02]  /*d6c0*/  LOP3.LUT R28, R29, 0x380, RZ, 0xc0, !PT ;  /* 0x000003801d1c7812 */ /* 0x000fe400078ec0ff */
[----:B------:R-:W-:Y:S01]  /*d6d0*/  IADD3.X R7, R7, UR7, R12, P0, !PT ;  /* 0x0000000707077c10 */ /* 0x000fe200087fe40c */
[----:B------:R-:W-:Y:S01]  /*d6e0*/  ULDC.64 UR6, c[0x0][0xb88] ;  /* 0x0002e20000067ab9 */ /* 0x000fe20000000a00 */
[----:B------:R-:W-:Y:S01]  /*d6f0*/  SHF.R.U64 R28, R28, 0x3, RZ ;  /* 0x000000031c1c7819 */ /* 0x000fe200000012ff */
[----:B------:R-:W-:Y:S01]  /*d700*/  IMAD R14, R8, UR6, RZ ;  /* 0x00000006080e7c24 */ /* 0x000fe2000f8e02ff */
[----:B------:R-:W-:Y:S01]  /*d710*/  IADD3 R13, P4, R4, 0x2000, RZ ;  /* 0x00002000040d7810 */ /* 0x000fe20007f9e0ff */
[C---:B------:R-:W-:Y:S01]  /*d720*/  IMAD.WIDE.U32 R6, R9.reuse, UR6, R6 ;  /* 0x0000000609067c25 */ /* 0x040fe2000f8e0006 */
[----:B------:R-:W-:Y:S02]  /*d730*/  LOP3.LUT R28, R28, R29, RZ, 0x3c, !PT ;  /* 0x0000001d1c1c7212 */ /* 0x000fe400078e3cff */
[----:B------:R-:W-:Y:S01]  /*d740*/  IADD3 R57, P3, R4, 0x4000, RZ ;  /* 0x0000400004397810 */ /* 0x000fe20007f7e0ff */
[----:B------:R-:W-:Y:S01]  /*d750*/  IMAD R15, R9, UR7, R14 ;  /* 0x00000007090f7c24 */ /* 0x000fe2000f8e020e */
[----:B------:R-:W-:Y:S01]  /*d760*/  ULDC.64 UR6, c[0x0][0xb50] ;  /* 0x0002d40000067ab9 */ /* 0x000fe20000000a00 */
[----:B------:R-:W-:Y:S01]  /*d770*/  IMAD.X R29, RZ, RZ, R5, P2 ;  /* 0x000000ffff1d7224 */ /* 0x000fe200010e0605 */
[----:B------:R-:W-:Y:S01]  /*d780*/  LEA R14, P0, R6, UR6, 0x2 ;  /* 0x00000006060e7c11 */ /* 0x000fe2000f8010ff */
[----:B------:R-:W-:Y:S01]  /*d790*/  IMAD.IADD R7, R7, 0x1, R15 ;  /* 0x0000000107077824 */ /* 0x000fe200078e020f */
[----:B------:R-:W-:-:S02]  /*d7a0*/  IADD3 R41, P2, R4, 0xb000, RZ ;  /* 0x0000b00004297810 */ /* 0x000fc40007f5e0ff */
[----:B------:R-:W-:Y:S01]  /*d7b0*/  LOP3.LUT R12, R13, 0x380, RZ, 0xc0, !PT ;  /* 0x000003800d0c7812 */ /* 0x000fe200078ec0ff */
[----:B------:R-:W-:Y:S01]  /*d7c0*/  SHFL.IDX PT, R20, R14, RZ, 0x1c1f ;  /* 0x001c1fff0e147589 */ /* 0x000fe200000e0000 */
[----:B------:R-:W-:Y:S01]  /*d7d0*/  LEA.HI.X R15, R6, UR7, R7, 0x2, P0 ;  /* 0x00000007060f7c11 */ /* 0x000fe200080f1407 */
[----:B------:R-:W-:Y:S01]  /*d7e0*/  VIADD R6, R26, 0x8 ;  /* 0x000000081a067836 */ /* 0x000fe20000000000 */
[----:B------:R-:W-:Y:S01]  /*d7f0*/  IADD3 R25, P0, R4, 0x3000, RZ ;  /* 0x0000300004197810 */ /* 0x000fe20007f1e0ff */
[----:B------:R-:W-:Y:S01]  /*d800*/  SHFL.IDX PT, R42, R14, 0x1, 0x1c1f ;  /* 0x003c1f000e2a7f89 */ /* 0x000fe200000e0000 */
[----:B------:R-:W-:Y:S02]  /*d810*/  LOP3.LUT R40, R41, 0x380, RZ, 0xc0, !PT ;  /* 0x0000038029287812 */ /* 0x000fe400078ec0ff */
[----:B------:R-:W-:Y:S01]  /*d820*/  LOP3.LUT R24, R25, 0x380, RZ, 0xc0, !PT ;  /* 0x0000038019187812 */ /* 0x000fe200078ec0ff */
[----:B------:R-:W1:Y:S01]  /*d830*/  SHFL.IDX PT, R21, R15, RZ, 0x1c1f ;  /* 0x001c1fff0f157589 */ /* 0x000e6200000e0000 */
[----:B------:R-:W-:-:S02]  /*d840*/  SHF.R.U64 R40, R40, 0x3, RZ ;  /* 0x0000000328287819 */ /* 0x000fc400000012ff */
[----:B------:R-:W-:Y:S01]  /*d850*/  SHF.R.U64 R24, R24, 0x3, RZ ;  /* 0x0000000318187819 */ /* 0x000fe200000012ff */
[----:B------:R-:W2:Y:S01]  /*d860*/  SHFL.IDX PT, R43, R15, 0x1, 0x1c1f ;  /* 0x003c1f000f2b7f89 */ /* 0x000ea200000e0000 */
[----:B------:R-:W-:Y:S01]  /*d870*/  LOP3.LUT R40, R40, R41, RZ, 0x3c, !PT ;  /* 0x0000002928287212 */ /* 0x000fe200078e3cff */
[--C-:B------:R-:W-:Y:S01]  /*d880*/  IMAD.X R41, RZ, RZ, R5.reuse, P2 ;  /* 0x000000ffff297224 */ /* 0x100fe200010e0605 */
[----:B------:R-:W-:Y:S01]  /*d890*/  LOP3.LUT R24, R24, R25, RZ, 0x3c, !PT ;  /* 0x0000001918187212 */ /* 0x000fe200078e3cff */
[----:B------:R-:W-:Y:S01]  /*d8a0*/  IMAD.X R25, RZ, RZ, R5, P0 ;  /* 0x000000ffff197224 */ /* 0x000fe200000e0605 */
[----:B------:R-:W-:Y:S02]  /*d8b0*/  IADD3 R61, P0, R4, 0x9000, RZ ;  /* 0x00009000043d7810 */ /* 0x000fe40007f1e0ff */
[----:B------:R-:W-:Y:S02]  /*d8c0*/  LOP3.LUT R56, R57, 0x380, RZ, 0xc0, !PT ;  /* 0x0000038039387812 */ /* 0x000fe400078ec0ff */
[----:B------:R-:W-:-:S02]  /*d8d0*/  LOP3.LUT R60, R61, 0x380, RZ, 0xc0, !PT ;  /* 0x000003803d3c7812 */ /* 0x000fc400078ec0ff */
[----:B------:R-:W-:Y:S02]  /*d8e0*/  IADD3 R11, P5, R4, 0x1000, RZ ;  /* 0x00001000040b7810 */ /* 0x000fe40007fbe0ff */
[----:B------:R-:W-:Y:S02]  /*d8f0*/  SHF.R.U64 R60, R60, 0x3, RZ ;  /* 0x000000033c3c7819 */ /* 0x000fe400000012ff */
[----:B------:R-:W-:Y:S01]  /*d900*/  SHF.R.U64 R12, R12, 0x3, RZ ;  /* 0x000000030c0c7819 */ /* 0x000fe200000012ff */
[--C-:B------:R-:W-:Y:S01]  /*d910*/  IMAD.X R9, RZ, RZ, R5.reuse, P5 ;  /* 0x000000ffff097224 */ /* 0x100fe200028e0605 */
[----:B------:R-:W-:Y:S01]  /*d920*/  LOP3.LUT R60, R60, R61, RZ, 0x3c, !PT ;  /* 0x0000003d3c3c7212 */ /* 0x000fe200078e3cff */
[----:B------:R-:W-:Y:S01]  /*d930*/  IMAD.X R61, RZ, RZ, R5, P0 ;  /* 0x000000ffff3d7224 */ /* 0x000fe200000e0605 */
[----:B------:R-:W-:Y:S02]  /*d940*/  LOP3.LUT P0, RZ, R234, 0x3, RZ, 0xc0, !PT ;  /* 0x00000003eaff7812 */ /* 0x000fe4000780c0ff */
[----:B------:R-:W-:-:S02]  /*d950*/  SHF.R.U64 R56, R56, 0x3, RZ ;  /* 0x0000000338387819 */ /* 0x000fc400000012ff */
[-C--:B------:R-:W-:Y:S02]  /*d960*/  ISETP.GE.OR P2, PT, R26, R85.reuse, P0 ;  /* 0x000000551a00720c */ /* 0x080fe40000746670 */
[----:B------:R-:W-:Y:S02]  /*d970*/  ISETP.GE.OR P0, PT, R6, R85, P0 ;  /* 0x000000550600720c */ /* 0x000fe40000706670 */
        /* <DEDUP_REMOVED lines=8> */
[----:B-1----:R1:W-:Y:S01]  /*da00*/  @!P2 ST.E desc[UR50][R20.64], R2 ;  /* 0x000000021400a985 */ /* 0x0023e2000c101932 */
        /* <DEDUP_REMOVED lines=8> */
[----:B------:R-:W-:-:S02]  /*da90*/  LOP3.LUT R44, R45, 0x380, RZ, 0xc0, !PT ;  /* 0x000003802d2c7812 */ /* 0x000fc400078ec0ff */
[----:B------:R-:W-:Y:S01]  /*daa0*/  LOP3.LUT R8, R11, 0x380, RZ, 0xc0, !PT ;  /* 0x000003800b087812 */ /* 0x000fe200078ec0ff */
[----:B-1----:R-:W1:Y:S01]  /*dab0*/  @P1 LDC R21, c[0x0][0xbec] ;  /* 0x0002fb00ff151b82 */ /* 0x002e620000000800 */
[----:B------:R-:W-:Y:S01]  /*dac0*/  SHF.R.U64 R32, R32, 0x3, RZ ;  /* 0x0000000320207819 */ /* 0x000fe200000012ff */
[----:B------:R-:W-:Y:S01]  /*dad0*/  UIADD3 UR7, UR7, UR8, URZ ;  /* 0x0000000807077290 */ /* 0x000fe2000fffe03f */
[----:B------:R-:W-:Y:S01]  /*dae0*/  SHF.R.U64 R36, R36, 0x3, RZ ;  /* 0x0000000324247819 */ /* 0x000fe200000012ff */
[----:B------:R-:W-:Y:S01]  /*daf0*/  UIMAD UR4, UR14, UR10, URZ ;  /* 0x0000000a0e0472a4 */ /* 0x000fe2000f8e023f */
[----:B------:R-:W-:Y:S01]  /*db00*/  SHF.R.U64 R68, R68, 0x3, RZ ;  /* 0x0000000344447819 */ /* 0x000fe200000012ff */
[----:B--2---:R-:W-:Y:S01]  /*db10*/  IMAD R0, R232, 0x20, R233 ;  /* 0x00000020e8007824 */ /* 0x004fe200078e02e9 */
[----:B------:R-:W-:Y:S01]  /*db20*/  SHF.R.U64 R44, R44, 0x3, RZ ;  /* 0x000000032c2c7819 */ /* 0x000fe200000012ff */
[----:B------:R-:W-:Y:S01]  /*db30*/  UIMAD UR4, UR42, UR11, UR4 ;  /* 0x0000000b2a0472a4 */ /* 0x000fe2000f8e0204 */
[----:B------:R-:W-:Y:S01]  /*db40*/  LOP3.LUT R32, R32, R33, RZ, 0x3c, !PT ;  /* 0x0000002120207212 */ /* 0x000fe200078e3cff */
[----:B------:R-:W-:Y:S01]  /*db50*/  VIADD R52, R0, UR39 ;  /* 0x0000002700347c36 */ /* 0x000fe20008000000 */
[----:B------:R-:W-:Y:S01]  /*db60*/  LOP3.LUT R36, R36, R37, RZ, 0x3c, !PT ;  /* 0x0000002524247212 */ /* 0x000fe200078e3cff */
[--C-:B------:R-:W-:Y:S01]  /*db70*/  IMAD.X R33, RZ, RZ, R5.reuse, P6 ;  /* 0x000000ffff217224 */ /* 0x100fe200030e0605 */
[----:B------:R-:W-:Y:S01]  /*db80*/  LOP3.LUT R68, R68, R69, RZ, 0x3c, !PT ;  /* 0x0000004544447212 */ /* 0x000fe200078e3cff */
[--C-:B------:R-:W-:Y:S01]  /*db90*/  IMAD.X R37, RZ, RZ, R5.reuse, P5 ;  /* 0x000000ffff257224 */ /* 0x100fe200028e0605 */
[----:B------:R-:W-:Y:S01]  /*dba0*/  LOP3.LUT R44, R44, R45, RZ, 0x3c, !PT ;  /* 0x0000002d2c2c7212 */ /* 0x000fe200078e3cff */
[--C-:B------:R-:W-:Y:S01]  /*dbb0*/  IMAD.X R69, RZ, RZ, R5.reuse, P4 ;  /* 0x000000ffff457224 */ /* 0x100fe200020e0605 */
[----:B------:R-:W-:Y:S01]  /*dbc0*/  UIMAD.WIDE.U32 UR6, UR42, UR10, UR6 ;  /* 0x0000000a2a0672a5 */ /* 0x000fe2000f8e0006 */
[----:B------:R-:W-:Y:S01]  /*dbd0*/  SHF.R.U64 R8, R8, 0x3, RZ ;  /* 0x0000000308087819 */ /* 0x000fe200000012ff */
[--C-:B------:R-:W-:Y:S01]  /*dbe0*/  IMAD.X R45, RZ, RZ, R5.reuse, P3 ;  /* 0x000000ffff2d7224 */ /* 0x100fe200018e0605 */
[C---:B------:R-:W-:Y:S01]  /*dbf0*/  IADD3 R77, P6, R4.reuse, 0xc000, RZ ;  /* 0x0000c000044d7810 */ /* 0x040fe20007fde0ff */
[----:B------:R-:W-:Y:S01]  /*dc00*/  ULDC.64 UR8, c[0x0][0xaf0] ;  /* 0x0002bc0000087ab9 */ /* 0x000fe20000000a00 */
[C---:B------:R-:W-:Y:S01]  /*dc10*/  IADD3 R73, P5, R4.reuse, 0xd000, RZ ;  /* 0x0000d00004497810 */ /* 0x040fe20007fbe0ff */
[----:B------:R-:W5:Y:S01]  /*dc20*/  LD.E.128 R12, desc[UR50][R12.64] ;  /* 0x000000320c0c7980 */ /* 0x000f62000c101d00 */
[----:B------:R-:W-:Y:S01]  /*dc30*/  IADD3 R65, P4, R4, 0xe000, RZ ;  /* 0x0000e00004417810 */ /* 0x000fe20007f9e0ff */
[----:B-1----:R-:W-:Y:S01]  /*dc40*/  @P1 IMAD.HI.U32 R0, R52, R21, RZ ;  /* 0x0000001534001227 */ /* 0x002fe200078e00ff */
[----:B------:R-:W-:Y:S01]  /*dc50*/  IADD3 R7, P3, R4, 0xf000, RZ ;  /* 0x0000f00004077810 */ /* 0x000fe20007f7e0ff */
[----:B------:R-:W-:Y:S01]  /*dc60*/  UIADD3 UR7, UR7, UR4, URZ ;  /* 0x0000000407077290 */ /* 0x000fe2000fffe03f */
[----:B------:R-:W-:Y:S01]  /*dc70*/  LOP3.LUT R8, R8, R11, RZ, 0x3c, !PT ;  /* 0x0000000b08087212 */ /* 0x000fe200078e3cff */
[----:B------:R-:W-:Y:S01]  /*dc80*/  UIMAD UR4, UR37, UR8, URZ ;  /* 0x00000008250472a4 */ /* 0x000fe2000f8e023f */
[----:B------:R-:W-:Y:S01]  /*dc90*/  LOP3.LUT R76, R77, 0x380, RZ, 0xc0, !PT ;  /* 0x000003804d4c7812 */ /* 0x000fe200078ec0ff */
[----:B------:R-:W-:Y:S01]  /*dca0*/  IMAD.MOV.U32 R53, RZ, RZ, R52 ;  /* 0x000000ffff357224 */ /* 0x000fe200078e0034 */
[----:B------:R-:W-:Y:S01]  /*dcb0*/  LOP3.LUT R72, R73, 0x380, RZ, 0xc0, !PT ;  /* 0x0000038049487812 */ /* 0x000fe200078ec0ff */
[----:B------:R-:W-:Y:S01]  /*dcc0*/  IMAD.X R49, RZ, RZ, R5, P3 ;  /* 0x000000ffff317224 */ /* 0x000fe200018e0605 */
[----:B------:R-:W-:Y:S01]  /*dcd0*/  LOP3.LUT R64, R65, 0x380, RZ, 0xc0, !PT ;  /* 0x0000038041407812 */ /* 0x000fe200078ec0ff */
[----:B------:R-:W5:Y:S01]  /*dce0*/  LD.E.128 R24, desc[UR50][R24.64] ;  /* 0x0000003218187980 */ /* 0x000f62000c101d00 */
[----:B------:R-:W-:-:S02]  /*dcf0*/  LOP3.LUT R11, R4, 0x380, RZ, 0xc0, !PT ;  /* 0x00000380040b7812 */ /* 0x000fc400078ec0ff */
[----:B------:R-:W-:Y:S01]  /*dd00*/  LOP3.LUT R6, R7, 0x380, RZ, 0xc0, !PT ;  /* 0x0000038007067812 */ /* 0x000fe200078ec0ff */
[----:B------:R-:W-:Y:S01]  /*dd10*/  UIMAD UR4, UR36, UR9, UR4 ;  /* 0x00000009240472a4 */ /* 0x000fe2000f8e0204 */
[----:B0-----:R-:W-:Y:S01]  /*dd20*/  @P1 SHF.R.U32.HI R53, RZ, R83, R0 ;  /* 0x00000053ff351219 */ /* 0x001fe20000011600 */
[----:B------:R-:W-:Y:S01]  /*dd30*/  UIMAD.WIDE.U32 UR6, UR36, UR8, UR6 ;  /* 0x00000008240672a5 */ /* 0x000fe2000f8e0006 */
[----:B------:R-:W-:Y:S01]  /*dd40*/  SHF.R.U64 R76, R76, 0x3, RZ ;  /* 0x000000034c4c7819 */ /* 0x000fe200000012ff */
[----:B------:R-:W5:Y:S01]  /*dd50*/  LD.E.128 R56, desc[UR50][R56.64] ;  /* 0x0000003238387980 */ /* 0x000f62000c101d00 */
[----:B------:R-:W-:Y:S02]  /*dd60*/  SHF.R.U64 R72, R72, 0x3, RZ ;  /* 0x0000000348487819 */ /* 0x000fe400000012ff */
[----:B------:R-:W-:Y:S01]  /*dd70*/  SHF.R.U64 R64, R64, 0x3, RZ ;  /* 0x0000000340407819 */ /* 0x000fe200000012ff */
[----:B------:R-:W5:Y:S01]  /*dd80*/  LD.E.128 R28, desc[UR50][R28.64] ;  /* 0x000000321c1c7980 */ /* 0x000f62000c101d00 */
[----:B------:R-:W-:-:S02]  /*dd90*/  SHF.R.U64 R11, R11, 0x3, RZ ;  /* 0x000000030b0b7819 */ /* 0x000fc400000012ff */
        /* <DEDUP_REMOVED lines=11> */
[----:B------:R-:W-:Y:S01]  /*de50*/  ULDC.64 UR8, c[0x0][0xae0] ;  /* 0x0002b80000087ab9 */ /* 0x000fe20000000a00 */
[----:B------:R-:W-:Y:S01]  /*de60*/  LOP3.LUT R48, R6, R7, RZ, 0x3c, !PT ;  /* 0x0000000706307212 */ /* 0x000fe200078e3cff */
[----:B------:R-:W-:Y:S01]  /*de70*/  IMAD R0, R0, UR8, RZ ;  /* 0x0000000800007c24 */ /* 0x000fe2000f8e02ff */
[----:B------:R-:W5:Y:S01]  /*de80*/  LD.E.128 R8, desc[UR50][R8.64] ;  /* 0x0000003208087980 */ /* 0x000f62000c101d00 */
[----:B------:R-:W-:-:S02]  /*de90*/  IMAD R81, R81, R2, R52 ;  /* 0x0000000251517224 */ /* 0x000fc400078e0234 */
[----:B------:R-:W-:Y:S01]  /*dea0*/  IMAD.U32 R21, RZ, RZ, UR7 ;  /* 0x00000007ff157e24 */ /* 0x000fe2000f8e00ff */
[----:B------:R-:W5:Y:S01]  /*deb0*/  LD.E.128 R4, desc[UR50][R4.64] ;  /* 0x0000003204047980 */ /* 0x000f62000c101d00 */
[----:B------:R-:W-:Y:S01]  /*dec0*/  IMAD.U32 R20, RZ, RZ, UR6 ;  /* 0x00000006ff147e24 */ /* 0x000fe2000f8e00ff */
[----:B------:R-:W-:Y:S01]  /*ded0*/  ULDC.64 UR6, c[0x0][0xad8] ;  /* 0x0002b60000067ab9 */ /* 0x000fe20000000a00 */
[----:B------:R-:W-:Y:S01]  /*dee0*/  IMAD.U32 R21, RZ, RZ, UR4 ;  /* 0x00000004ff157e24 */ /* 0x000fe2000f8e00ff */
[----:B------:R-:W5:Y:S01]  /*def0*/  LD.E.128 R32, desc[UR50][R32.64] ;  /* 0x0000003220207980 */ /* 0x000f62000c101d00 */
[C---:B------:R-:W-:Y:S01]  /*df00*/  IMAD R83, R53.reuse, UR9, R0 ;  /* 0x0000000935537c24 */ /* 0x040fe2000f8e0200 */
[----:B------:R-:W-:Y:S02]  /*df10*/  SHF.R.S32.HI R0, RZ, 0x1f, R81 ;  /* 0x0000001fff007819 */ /* 0x000fe40000011451 */
[----:B------:R-:W5:Y:S01]  /*df20*/  LD.E.128 R36, desc[UR50][R36.64] ;  /* 0x0000003224247980 */ /* 0x000f62000c101d00 */
[----:B------:R-:W-:-:S03]  /*df30*/  IMAD.WIDE.U32 R20, R53, UR8, R20 ;  /* 0x0000000835147c25 */ /* 0x000fc6000f8e0014 */
        /* <DEDUP_REMOVED lines=16> */
[----:B------:R-:W-:Y:S02]  /*e040*/  VIADD R84, R233, UR39 ;  /* 0x00000027e9547c36 */ /* 0x000fe40008000000 */
        /* <DEDUP_REMOVED lines=39> */
.L_x_2177:
[----:B------:R-:W-:Y:S05]  /*e2c0*/  BSYNC B1 ;  /* 0x0000000000017941 */ /* 0x000fea0003800000 */
.L_x_2176:
        /* <DEDUP_REMOVED lines=21> */
.L_x_2179:
[----:B------:R-:W-:Y:S05]  /*e420*/  BSYNC B1 ;  /* 0x0000000000017941 */ /* 0x000fea0003800000 */
.L_x_2178:
        /* <DEDUP_REMOVED lines=21> */
.L_x_2181:
[----:B------:R-:W-:Y:S05]  /*e580*/  BSYNC B1 ;  /* 0x0000000000017941 */ /* 0x000fea0003800000 */
.L_x_2180:
        /* <DEDUP_REMOVED lines=24> */
.L_x_2174:
        /* <DEDUP_REMOVED lines=35> */
.L_x_2183:
[----:B------:R-:W-:Y:S01]  /*e940*/  USEL UR36, UR36, URZ, !UP0 ;  /* 0x0000003f24247287 */ /* 0x000fe2000c000000 */
[----:B------:R-:W-:Y:S01]  /*e950*/  BSSY B1, `(.L_x_2184) ;  /* 0x000002c000017945 */ /* 0x000fe20003800000 */
[----:B------:R-:W-:-:S03]  /*e960*/  USEL UR37, UR37, URZ, !UP0 ;  /* 0x0000003f25257287 */ /* 0x000fc6000c000000 */
[----:B------:R-:W-:Y:S09]  /*e970*/  @P1 BRA `(.L_x_2185) ;  /* 0x0000000000a41947 */ /* 0x000ff20003800000 */
        /* <DEDUP_REMOVED lines=41> */
.L_x_2185:
[----:B------:R-:W-:Y:S05]  /*ec10*/  BSYNC B1 ;  /* 0x0000000000017941 */ /* 0x000fea0003800000 */
.L_x_2184:
[----:B0-----:R-:W0:Y:S01]  /*ec20*/  @P0 LDC R3, c[0x0][0xbf0] ;  /* 0x0002fc00ff030b82 */ /* 0x001e220000000800 */
[----:B------:R-:W-:Y:S01]  /*ec30*/  ULDC.64 UR12, c[0x0][0xaa0] ;  /* 0x0002a800000c7ab9 */ /* 0x000fe20000000a00 */
[----:B------:R-:W-:Y:S01]  /*ec40*/  IMAD R2, R232, 0x20, R233 ;  /* 0x00000020e8027824 */ /* 0x000fe200078e02e9 */
[----:B------:R-:W-:Y:S01]  /*ec50*/  UIMAD UR8, UR9, UR12, URZ ;  /* 0x0000000c090872a4 */ /* 0x000fe2000f8e023f */
[----:B------:R-:W-:Y:S01]  /*ec60*/  BSSY B1, `(.L_x_2186) ;  /* 0x0000045000017945 */ /* 0x000fe20003800000 */
[----:B------:R-:W-:Y:S01]  /*ec70*/  UIMAD.WIDE.U32 UR6, UR4, UR12, URZ ;  /* 0x0000000c040672a5 */ /* 0x000fe2000f8e003f */
[----:B------:R-:W-:Y:S01]  /*ec80*/  VIADD R6, R2, UR39 ;  /* 0x0000002702067c36 */ /* 0x000fe20008000000 */
[----:B------:R-:W-:Y:S01]  /*ec90*/  UIMAD UR8, UR4, UR13, UR8 ;  /* 0x0000000d040872a4 */ /* 0x000fe2000f8e0208 */
[----:B------:R-:W-:Y:S02]  /*eca0*/  SHF.R.S32.HI R20, RZ, 0x1f, R23 ;  /* 0x0000001fff147819 */ /* 0x000fe40000011417 */
        /* <DEDUP_REMOVED lines=64> */
.L_x_2187:
[----:B------:R-:W-:Y:S05]  /*f0b0*/  BSYNC B1 ;  /* 0x0000000000017941 */ /* 0x000fea0003800000 */
.L_x_2186:
        /* <DEDUP_REMOVED lines=21> */
.L_x_2189:
[----:B------:R-:W-:Y:S05]  /*f210*/  BSYNC B1 ;  /* 0x0000000000017941 */ /* 0x000fea0003800000 */
.L_x_2188:
        /* <DEDUP_REMOVED lines=21> */
.L_x_2191:
[----:B------:R-:W-:Y:S05]  /*f370*/  BSYNC B1 ;  /* 0x0000000000017941 */ /* 0x000fea0003800000 */
.L_x_2190:
        /* <DEDUP_REMOVED lines=22> */
.L_x_2182:
[----:B------:R-:W-:Y:S05]  /*f4e0*/  BSYNC B0 ;  /* 0x0000000000007941 */ /* 0x000fea0003800000 */
.L_x_2173:
[----:B------:R-:W-:Y:S02]  /*f4f0*/  ULDC UR4, c[0x0][0xc3c] ;  /* 0x00030f0000047ab9 */ /* 0x000fe40000000800 */
[----:B------:R-:W-:-:S13]  /*f500*/  ISETP.GE.AND P0, PT, R55, UR4, PT ;  /* 0x0000000437007c0c */ /* 0x000fda000bf06270 */
[----:B------:R-:W-:Y:S05]  /*f510*/  @!P0 BRA `(.L_x_2192) ;  /* 0xffffff1800488947 */ /* 0x000fea000383ffff */
[----:B------:R-:W-:Y:S05]  /*f520*/  EXIT ;  /* 0x000000000000794d */ /* 0x000fea0003800000 */
.L_x_2134:
[----:B------:R-:W-:-:S08]  /*f530*/  NOP ;  /* 0x0000000000007918 */ /* 0x000fd00000000000 */
[----:B------:R-:W0:-:S00]  /*f540*/  USETMAXREG.DEALLOC.CTAPOOL 0x18 ;  /* 0x00000018000079c8 */ /* 0x000e0000080e0500 */
[----:B0-----:R-:W-:Y:S01]  /*f550*/  LOP3.LUT R0, R0, 0x3, RZ, 0xc0, !PT ;  /* 0x0000000300007812 */ /* 0x001fe200078ec0ff */
[----:B------:R-:W-:-:S05]  /*f560*/  IMAD.MOV.U32 R6, RZ, RZ, RZ ;  /* 0x000000ffff067224 */ /* 0x000fca00078e00ff */
[----:B------:R-:W0:Y:S02]  /*f570*/  SHFL.IDX PT, R0, R0, RZ, 0x1f ;  /* 0x00001fff00007589 */ /* 0x000e2400000e0000 */
[----:B0-----:R-:W-:-:S04]  /*f580*/  ISETP.NE.AND P0, PT, R0, RZ, PT ;  /* 0x000000ff0000720c */ /* 0x001fc80003f05270 */
[----:B------:R-:W-:-:S05]  /*f590*/  P2R R0, PR, RZ, 0x1 ;  /* 0x00000001ff007803 */ /* 0x000fca0000000000 */
[----:B------:R0:W-:Y:S04]  /*f5a0*/  STL [R1+0x38], R0 ;  /* 0x0000380001007387 */ /* 0x0001e80000100800 */
        /* <DEDUP_REMOVED lines=12> */
.L_x_2193:
[----:B0-----:R-:W0:Y:S01]  /*f670*/  S2R R0, SR_TID.X ;  /* 0x0000000000007919 */ /* 0x001e220000002100 */
        /* <DEDUP_REMOVED lines=40> */
.L_x_2199:
        /* <DEDUP_REMOVED lines=14> */
.L_x_2198:
[----:B------:R-:W-:Y:S05]  /*f9e0*/  BSYNC B0 ;  /* 0x0000000000007941 */ /* 0x000fea0003800000 */
.L_x_2197:
        /* <DEDUP_REMOVED lines=22> */
.L_x_2195:
        /* <DEDUP_REMOVED lines=25> */
.L_x_2200:
        /* <DEDUP_REMOVED lines=58> */
.L_x_2196:
[----:B------:R0:W-:Y:S01]  /*10080*/  STL [R1+0x10], R0 ;  /* 0x0000100001007387 */ /* 0x0001e20000100800 */
[----:B------:R-:W-:-:S03]  /*10090*/  UMOV UR36, URZ ;  /* 0x0000003f00247c82 */ /* 0x000fc60008000000 */
[----:B------:R0:W-:Y:S02]  /*100a0*/  STL [R1+0x14], RZ ;  /* 0x000014ff01007387 */ /* 0x0001e40000100800 */
.L_x_2201:
        /* <DEDUP_REMOVED lines=11> */
.L_x_2194:
[----:B0-2---:R-:W-:Y:S01]  /*10160*/  IMAD.MOV.U32 R0, RZ, RZ, 0x1 ;  /* 0x00000001ff007424 */ /* 0x005fe200078e00ff */
[----:B------:R-:W-:Y:S01]  /*10170*/  ULDC UR4, c[0x0][0xc3c] ;  /* 0x00030f0000047ab9 */ /* 0x000fe20000000800 */
[----:B------:R0:W-:Y:S01]  /*10180*/  STL [R1+0x34], RZ ;  /* 0x000034ff01007387 */ /* 0x0001e20000100800 */
[----:B------:R-:W-:-:S03]  /*10190*/  UISETP.GE.AND UP0, UPT, UR42, UR4, UPT ;  /* 0x000000042a00728c */ /* 0x000fc6000bf06270 */
[----:B------:R0:W-:Y:S03]  /*101a0*/  STL [R1+0x4], R0 ;  /* 0x0000040001007387 */ /* 0x0001e60000100800 */
[----:B------:R-:W-:Y:S01]  /*101b0*/  PLOP3.LUT P0, PT, PT, PT, UP0, 0x80, 0x0 ;  /* 0x000000000000781c */ /* 0x000fe20003f0f008 */
[----:B------:R0:W-:-:S12]  /*101c0*/  STL [R1], RZ ;  /* 0x000000ff01007387 */ /* 0x0001d80000100800 */
[----:B0-----:R-:W-:Y:S05]  /*101d0*/  @P0 BRA `(.L_x_2202) ;  /* 0x0000004c00bc0947 */ /* 0x001fea0003800000 */
[----:B------:R-:W0:Y:S01]  /*101e0*/  S2R R7, SR_TID.X ;  /* 0x0000000000077919 */ /* 0x000e220000002100 */
        /* <DEDUP_REMOVED lines=8> */
[C---:B0-----:R-:W-:Y:S01]  /*10270*/  LOP3.LUT R6, R7.reuse, 0x7f, RZ, 0xc0, !PT ;  /* 0x0000007f07067812 */ /* 0x041fe200078ec0ff */
[C---:B------:R-:W-:Y:S01]  /*10280*/  IMAD.SHL.U32 R2, R7.reuse, 0x80, RZ ;  /* 0x0000008007027824 */ /* 0x040fe200078e00ff */
        /* <DEDUP_REMOVED lines=35> */
.L_x_2273:
[----:B------:R-:W-:Y:S01]  /*104c0*/  ULDC.64 UR4, c[0x0][0xc88] ;  /* 0x0003220000047ab9 */ /* 0x000fe20000000a00 */
[----:B------:R-:W-:Y:S01]  /*104d0*/  IMAD.MOV.U32 R0, RZ, RZ, RZ ;  /* 0x000000ffff007224 */ /* 0x000fe200078e00ff */
[----:B------:R-:W-:Y:S01]  /*104e0*/  UIMAD.WIDE UR4, UR42, 0x4, UR4 ;  /* 0x000000042a0478a5 */ /* 0x000fe2000f8e0204 */
[----:B------:R-:W-:Y:S01]  /*104f0*/  ULDC.64 UR8, c[0x0][0xa18] ;  /* 0x0002860000087ab9 */ /* 0x000fe20000000a00 */
[----:B------:R-:W-:-:S04]  /*10500*/  ULDC.64 UR6, c[0x0][0xa08] ;  /* 0x0002820000067ab9 */ /* 0x000fc80000000a00 */
[----:B------:R-:W-:Y:S02]  /*10510*/  IMAD.U32 R2, RZ, RZ, UR4 ;  /* 0x00000004ff027e24 */ /* 0x000fe4000f8e00ff */
[----:B------:R-:W-:Y:S01]  /*10520*/  IMAD.U32 R3, RZ, RZ, UR5 ;  /* 0x00000005ff037e24 */ /* 0x000fe2000f8e00ff */
[----:B------:R-:W-:-:S04]  /*10530*/  ULDC.64 UR4, c[0x0][0xa28] ;  /* 0x00028a0000047ab9 */ /* 0x000fc80000000a00 */
[----:B--2---:R-:W2:Y:S01]  /*10540*/  LDG.E R2, desc[UR50][R2.64] ;  /* 0x0000003202027981 */ /* 0x004ea2000c1e1900 */
[----:B------:R-:W-:-:S04]  /*10550*/  UISETP.NE.U32.AND UP0, UPT, UR4, URZ, UPT ;  /* 0x0000003f0400728c */ /* 0x000fc8000bf05070 */
[----:B------:R-:W-:-:S06]  /*10560*/  UISETP.NE.AND.EX UP0, UPT, UR5, URZ, UPT, UP0 ;  /* 0x0000003f0500728c */ /* 0x000fcc000bf05300 */
[----:B------:R-:W-:Y:S02]  /*10570*/  PLOP3.LUT P0, PT, PT, PT, UP0, 0x80, 0x0 ;  /* 0x000000000000781c */ /* 0x000fe40003f0f008 */
[----:B------:R-:W-:-:S04]  /*10580*/  ISETP.NE.U32.AND P1, PT, RZ, UR6, PT ;  /* 0x00000006ff007c0c */ /* 0x000fc8000bf25070 */
[----:B------:R-:W-:Y:S01]  /*10590*/  ISETP.NE.AND.EX P1, PT, RZ, UR7, PT, P1 ;  /* 0x00000007ff007c0c */ /* 0x000fe2000bf25310 */
[----:B------:R-:W-:Y:S01]  /*105a0*/  IMAD.MOV.U32 R8, RZ, RZ, RZ ;  /* 0x000000ffff087224 */ /* 0x000fe200078e00ff */
[----:B--2---:R-:W-:-:S13]  /*105b0*/  R2UR UR43, R2 ;  /* 0x00000000022b72ca */ /* 0x004fda00000e0000 */
[----:B------:R-:W-:Y:S02]  /*105c0*/  USHF.R.S32.HI UR46, URZ, 0x1f, UR43 ;  /* 0x0000001f3f2e7899 */ /* 0x000fe4000801142b */
[----:B------:R-:W-:-:S04]  /*105d0*/  @UP0 ULEA UR4, UP1, UR43, UR4, 0x2 ;  /* 0x000000042b040291 */ /* 0x000fc8000f82103f */
[----:B------:R-:W-:Y:S02]  /*105e0*/  @UP0 ULEA.HI.X UR5, UR43, UR5, UR46, 0x2, UP1 ;  /* 0x000000052b050291 */ /* 0x000fe400088f142e */
[----:B------:R-:W-:Y:S01]  /*105f0*/  IMAD.U32 R2, RZ, RZ, UR4 ;  /* 0x00000004ff027e24 */ /* 0x000fe2000f8e00ff */
[----:B------:R-:W-:-:S03]  /*10600*/  USHF.L.U32 UR44, UR43, 0x2, URZ ;  /* 0x000000022b2c7899 */ /* 0x000fc6000800063f */
[----:B------:R-:W-:Y:S01]  /*10610*/  IMAD.U32 R3, RZ, RZ, UR5 ;  /* 0x00000005ff037e24 */ /* 0x000fe2000f8e00ff */
[----:B------:R-:W-:Y:S01]  /*10620*/  ULDC.64 UR4, c[0x0][0xa00] ;  /* 0x0002800000047ab9 */ /* 0x000fe20000000a00 */
[----:B------:R-:W-:-:S03]  /*10630*/  USHF.L.U64.HI UR45, UR43, 0x2, UR46 ;  /* 0x000000022b2d7899 */ /* 0x000fc6000801022e */
[----:B0-----:R0:W5:Y:S01]  /*10640*/  @P0 LDG.E R0, desc[UR50][R2.64] ;  /* 0x0000003202000981 */ /* 0x001162000c1e1900 */
[----:B------:R-:W-:Y:S01]  /*10650*/  ISETP.NE.U32.AND P0, PT, RZ, UR4, PT ;  /* 0x00000004ff007c0c */ /* 0x000fe2000bf05070 */
[----:B------:R-:W-:Y:S02]  /*10660*/  UIADD3 UR4, UP0, UR44, UR4, URZ ;  /* 0x000000042c047290 */ /* 0x000fe4000ff1e03f */
[----:B------:R-:W-:Y:S01]  /*10670*/  UIADD3 UR6, UP1, UR44, UR6, URZ ;  /* 0x000000062c067290 */ /* 0x000fe2000ff3e03f */
[----:B------:R-:W-:Y:S01]  /*10680*/  ISETP.NE.AND.EX P0, PT, RZ, UR5, PT, P0 ;  /* 0x00000005ff007c0c */ /* 0x000fe2000bf05300 */
[----:B------:R-:W-:Y:S02]  /*10690*/  UIADD3.X UR5, UR45, UR5, URZ, UP0, !UPT ;  /* 0x000000052d057290 */ /* 0x000fe400087fe43f */
[----:B------:R-:W-:Y:S02]  /*106a0*/  UISETP.NE.U32.AND UP0, UPT, UR8, URZ, UPT ;  /* 0x0000003f0800728c */ /* 0x000fe4000bf05070 */
[----:B------:R-:W-:Y:S01]  /*106b0*/  UIADD3.X UR7, UR45, UR7, URZ, UP1, !UPT ;  /* 0x000000072d077290 */ /* 0x000fe20008ffe43f */
[----:B0-----:R-:W-:Y:S01]  /*106c0*/  IMAD.U32 R2, RZ, RZ, UR4 ;  /* 0x00000004ff027e24 */ /* 0x001fe2000f8e00ff */
[----:B------:R-:W-:Y:S01]  /*106d0*/  UISETP.NE.AND.EX UP0, UPT, UR9, URZ, UPT, UP0 ;  /* 0x0000003f0900728c */ /* 0x000fe2000bf05300 */
[----:B------:R-:W-:-:S02]  /*106e0*/  IMAD.U32 R3, RZ, RZ, UR5 ;  /* 0x00000005ff037e24 */ /* 0x000fc4000f8e00ff */
[----:B------:R-:W-:Y:S02]  /*106f0*/  IMAD.U32 R4, RZ, RZ, UR6 ;  /* 0x00000006ff047e24 */ /* 0x000fe4000f8e00ff */
[----:B------:R-:W-:Y:S01]  /*10700*/  IMAD.U32 R5, RZ, RZ, UR7 ;  /* 0x00000007ff057e24 */ /* 0x000fe2000f8e00ff */
[----:B------:R-:W-:-:S05]  /*10710*/  PLOP3.LUT P2, PT, PT, PT, UP0, 0x80, 0x0 ;  /* 0x000000000000781c */ /* 0x000fca0003f4f008 */
[----:B------:R-:W-:Y:S01]  /*10720*/  @UP0 UIADD3 UR4, UP1, UR44, UR8, URZ ;  /* 0x000000082c040290 */ /* 0x000fe2000ff3e03f */
[----:B------:R0:W5:Y:S03]  /*10730*/  @P1 LDG.E R8, desc[UR50][R4.64] ;  /* 0x0000003204081981 */ /* 0x000166000c1e1900 */
[----:B------:R-:W-:Y:S01]  /*10740*/  @UP0 UIADD3.X UR5, UR45, UR9, URZ, UP1, !UPT ;  /* 0x000000092d050290 */ /* 0x000fe20008ffe43f */
[----:B------:R0:W5:Y:S01]  /*10750*/  @P0 LDG.E R9, desc[UR50][R2.64] ;  /* 0x0000003202090981 */ /* 0x000162000c1e1900 */
[----:B------:R-:W-:Y:S01]  /*10760*/  ULDC UR6, c[0x0][0x288] ;  /* 0x0000a20000067ab9 */ /* 0x000fe20000000800 */
[----:B------:R-:W-:Y:S02]  /*10770*/  IMAD.U32 R6, RZ, RZ, UR4 ;  /* 0x00000004ff067e24 */ /* 0x000fe4000f8e00ff */
[----:B------:R-:W-:Y:S02]  /*10780*/  IMAD.U32 R18, RZ, RZ, UR6 ;  /* 0x00000006ff127e24 */ /* 0x000fe4000f8e00ff */
[----:B------:R-:W-:-:S05]  /*10790*/  IMAD.U32 R7, RZ, RZ, UR5 ;  /* 0x00000005ff077e24 */ /* 0x000fca000f8e00ff */
[----:B------:R0:W5:Y:S01]  /*107a0*/  @P2 LDG.E R18, desc[UR50][R6.64] ;  /* 0x0000003206122981 */ /* 0x000162000c1e1900 */
[----:B------:R-:W-:Y:S05]  /*107b0*/  @P2 BRA `(.L_x_2203) ;  /* 0x0000000000102947 */ /* 0x000fea0003800000 */
[----:B------:R-:W-:Y:S05]  /*107c0*/  @!P0 BRA `(.L_x_2203) ;  /* 0x00000000000c8947 */ /* 0x000fea0003800000 */
[----:B-----5:R-:W2:Y:S04]  /*107d0*/  LDG.E R18, desc[UR50][R2.64] ;  /* 0x0000003202127981 */ /* 0x020ea8000c1e1900 */
[----:B0-----:R-:W2:Y:S02]  /*107e0*/  LDG.E R2, desc[UR50][R2.64+0x4] ;  /* 0x0000043202027981 */ /* 0x001ea4000c1e1900 */
[----:B--2---:R-:W-:-:S07]  /*107f0*/  IMAD.IADD R18, R2, 0x1, -R18 ;  /* 0x0000000102127824 */ /* 0x004fce00078e0a12 */
.L_x_2203:
[----:B0----5:R-:W-:Y:S01]  /*10800*/  IMAD.IADD R6, R8, 0x1, R0 ;  /* 0x0000000108067824 */ /* 0x021fe200078e0200 */
[----:B------:R-:W-:Y:S01]  /*10810*/  ULDC.64 UR4, c[0x0][0x418] ;  /* 0x0001060000047ab9 */ /* 0x000fe20000000a00 */
[----:B------:R-:W-:Y:S01]  /*10820*/  IMAD.U32 R3, RZ, RZ, UR43 ;  /* 0x0000002bff037e24 */ /* 0x000fe2000f8e00ff */
[----:B------:R-:W-:Y:S01]  /*10830*/  UISETP.NE.U32.AND UP0, UPT, UR4, URZ, UPT ;  /* 0x0000003f0400728c */ /* 0x000fe2000bf05070 */
[----:B------:R-:W-:Y:S01]  /*10840*/  UMOV UR47, URZ ;  /* 0x0000003f002f7c82 */ /* 0x000fe20008000000 */
[----:B------:R-:W-:Y:S01]  /*10850*/  ULDC.64 UR6, c[0x0][0xa20] ;  /* 0x0002880000067ab9 */ /* 0x000fe20000000a00 */
[----:B------:R0:W-:Y:S01]  /*10860*/  STL [R1+0x24], R6 ;  /* 0x0000240601007387 */ /* 0x0001e20000100800 */
[----:B------:R-:W-:Y:S01]  /*10870*/  @P0 R2UR UR47, R9 ;  /* 0x00000000092f02ca */ /* 0x000fe200000e0000 */
[----:B------:R-:W-:Y:S01]  /*10880*/  UISETP.NE.AND.EX UP0, UPT, UR5, URZ, UPT, UP0 ;  /* 0x0000003f0500728c */ /* 0x000fe2000bf05300 */
[----:B------:R-:W-:Y:S01]  /*10890*/  ISETP.NE.U32.AND P0, PT, RZ, UR6, PT ;  /* 0x00000006ff007c0c */ /* 0x000fe2000bf05070 */
[----:B------:R0:W-:Y:S01]  /*108a0*/  STL [R1+0x8], R3 ;  /* 0x0000080301007387 */ /* 0x0001e20000100800 */
[----:B------:R-:W-:Y:S01]  /*108b0*/  ULDC UR4, c[0x0][0x424] ;  /* 0x0001090000047ab9 */ /* 0x000fe20000000800 */
[----:B------:R-:W-:Y:S01]  /*108c0*/  ULDC UR5, c[0x0][0x2f0] ;  /* 0x0000bc0000057ab9 */ /* 0x000fe20000000800 */
[----:B------:R-:W-:Y:S01]  /*108d0*/  ISETP.NE.AND.EX P0, PT, RZ, UR7, PT, P0 ;  /* 0x00000007ff007c0c */ /* 0x000fe2000bf05300 */
[----:B------:R-:W-:-:S04]  /*108e0*/  USEL UR4, UR4, 0x1, UP0 ;  /* 0x0000000104047887 */ /* 0x000fc80008000000 */
[----:B------:R-:W-:-:S06]  /*108f0*/  UIMAD UR4, UR4, UR5, URZ ;  /* 0x00000005040472a4 */ /* 0x000fcc000f8e023f */
[----:B------:R-:W-:Y:S02]  /*10900*/  IMAD.U32 R2, RZ, RZ, UR4 ;  /* 0x00000004ff027e24 */ /* 0x000fe4000f8e00ff */
[----:B0-----:R-:W-:Y:S05]  /*10910*/  @!P0 BRA `(.L_x_2204) ;  /* 0x0000000000188947 */ /* 0x001fea0003800000 */
[----:B------:R-:W-:-:S04]  /*10920*/  UIADD3 UR4, UP0, UR44, UR6, URZ ;  /* 0x000000062c047290 */ /* 0x000fc8000ff1e03f */
[----:B------:R-:W-:Y:S02]  /*10930*/  UIADD3.X UR5, UR45, UR7, URZ, UP0, !UPT ;  /* 0x000000072d057290 */ /* 0x000fe400087fe43f */
[----:B------:R-:W-:-:S04]  /*10940*/  IMAD.U32 R2, RZ, RZ, UR4 ;  /* 0x00000004ff027e24 */ /* 0x000fc8000f8e00ff */
[----:B------:R-:W-:-:S05]  /*10950*/  IMAD.U32 R3, RZ, RZ, UR5 ;  /* 0x00000005ff037e24 */ /* 0x000fca000f8e00ff */
[----:B------:R0:W5:Y:S01]  /*10960*/  LDG.E R2, desc[UR50][R2.64] ;  /* 0x0000003202027981 */ /* 0x000162000c1e1900 */
[----:B------:R-:W-:Y:S05]  /*10970*/  BRA `(.L_x_2205) ;  /* 0x0000000000107947 */ /* 0x000fea0003800000 */
.L_x_2204:
[----:B------:R-:W-:Y:S05]  /*10980*/  @!P1 BRA `(.L_x_2205) ;  /* 0x00000000000c9947 */ /* 0x000fea0003800000 */
[----:B------:R-:W2:Y:S04]  /*10990*/  LDG.E R2, desc[UR50][R4.64] ;  /* 0x0000003204027981 */ /* 0x000ea8000c1e1900 */
[----:B------:R-:W2:Y:S02]  /*109a0*/  LDG.E R4, desc[UR50][R4.64+0x4] ;  /* 0x0000043204047981 */ /* 0x000ea4000c1e1900 */
[----:B--2---:R-:W-:-:S07]  /*109b0*/  IMAD.IADD R2, R4, 0x1, -R2 ;  /* 0x0000000104027824 */ /* 0x004fce00078e0a02 */
.L_x_2205:
[----:B0-----:R-:W2:Y:S01]  /*109c0*/  LDL R3, [R1+0x14] ;  /* 0x0000140001037983 */ /* 0x001ea20000100800 */
[----:B-----5:R-:W-:Y:S01]  /*109d0*/  IMAD.IADD R2, R2, 0x1, -R0 ;  /* 0x0000000102027824 */ /* 0x020fe200078e0a00 */
[----:B------:R-:W-:Y:S01]  /*109e0*/  BSSY B7, `(.L_x_2206) ;  /* 0x00003a6000077945 */ /* 0x000fe20003800000 */
[----:B------:R-:W0:Y:S02]  /*109f0*/  LDC R0, c[0x0][0x448] ;  /* 0x00011200ff007b82 */ /* 0x000e240000000800 */
[----:B0-----:R-:W-:-:S13]  /*10a00*/  ISETP.NE.AND P0, PT, R0, 0x1, PT ;  /* 0x000000010000780c */ /* 0x001fda0003f05270 */
[----:B------:R-:W0:Y:S08]  /*10a10*/  @P0 LDC R4, c[0x0][0x44c] ;  /* 0x00011300ff040b82 */ /* 0x000e300000000800 */
[----:B------:R-:W3:Y:S01]  /*10a20*/  @P0 LDC R0, c[0x0][0x450] ;  /* 0x00011400ff000b82 */ /* 0x000ee20000000800 */
[----:B--2---:R-:W-:-:S04]  /*10a30*/  IMAD.SHL.U32 R3, R3, 0x80, RZ ;  /* 0x0000008003037824 */ /* 0x004fc800078e00ff */
[----:B------:R-:W-:-:S04]  /*10a40*/  VIADD R3, R3, 0x7f ;  /* 0x0000007f03037836 */ /* 0x000fc80000000000 */
[----:B0-----:R-:W-:-:S05]  /*10a50*/  @P0 IMAD.HI.U32 R4, R3, R4, RZ ;  /* 0x0000000403040227 */ /* 0x001fca00078e00ff */
[----:B---3--:R-:W-:Y:S02]  /*10a60*/  @P0 SHF.R.U32.HI R3, RZ, R0, R4 ;  /* 0x00000000ff030219 */ /* 0x008fe40000011604 */
[C---:B------:R-:W-:Y:S01]  /*10a70*/  IADD3 R0, R2.reuse, 0x80, -R18 ;  /* 0x0000008002007810 */ /* 0x040fe20007ffe812 */
[----:B------:R-:W-:-:S04]  /*10a80*/  VIADD R2, R2, 0x7f ;  /* 0x0000007f02027836 */ /* 0x000fc80000000000 */
[----:B------:R-:W-:Y:S01]  /*10a90*/  IMAD.IADD R0, R0, 0x1, R3 ;  /* 0x0000000100007824 */ /* 0x000fe200078e0203 */
[----:B------:R-:W-:-:S04]  /*10aa0*/  SHF.R.S32.HI R3, RZ, 0x1f, R2 ;  /* 0x0000001fff037819 */ /* 0x000fc80000011402 */
[----:B------:R-:W-:Y:S02]  /*10ab0*/  LEA.HI R3, R3, R2, RZ, 0x7 ;  /* 0x0000000203037211 */ /* 0x000fe400078f38ff */
[----:B------:R-:W-:Y:S02]  /*10ac0*/  SHF.R.S32.HI R2, RZ, 0x1f, R0 ;  /* 0x0000001fff027819 */ /* 0x000fe40000011400 */
[----:B------:R-:W-:Y:S02]  /*10ad0*/  SHF.R.S32.HI R3, RZ, 0x7, R3 ;  /* 0x00000007ff037819 */ /* 0x000fe40000011403 */
[----:B------:R-:W-:-:S04]  /*10ae0*/  LEA.HI R2, R2, R0, RZ, 0x7 ;  /* 0x0000000002027211 */ /* 0x000fc800078f38ff */
[----:B------:R-:W-:-:S04]  /*10af0*/  SHF.R.S32.HI R2, RZ, 0x7, R2 ;  /* 0x00000007ff027819 */ /* 0x000fc80000011402 */
[----:B------:R-:W-:-:S04]  /*10b00*/  VIMNMX R17, R3, R2, PT ;  /* 0x0000000203117248 */ /* 0x000fc80003fe0100 */
[----:B------:R-:W-:-:S13]  /*10b10*/  ISETP.GT.AND P0, PT, R17, RZ, PT ;  /* 0x000000ff1100720c */ /* 0x000fda0003f04270 */
        /* <DEDUP_REMOVED lines=19> */
.L_x_2207:
        /* <DEDUP_REMOVED lines=20> */
.L_x_2210:
[----:B------:R-:W-:Y:S05]  /*10d90*/  BSYNC B6 ;  /* 0x0000000000067941 */ /* 0x000fea0003800000 */
.L_x_2209:
[----:B------:R-:W-:Y:S01]  /*10da0*/  VIADD R0, R19, 0x10400 ;  /* 0x0001040013007836 */ /* 0x000fe20000000000 */
[----:B------:R-:W-:Y:S04]  /*10db0*/  BSSY B6, `(.L_x_2211) ;  /* 0x0000014000067945 */ /* 0x000fe80003800000 */
[----:B------:R-:W-:-:S04]  /*10dc0*/  LOP3.LUT P0, RZ, R0, 0x3ff, RZ, 0xc0, !PT ;  /* 0x000003ff00ff7812 */ /* 0x000fc8000780c0ff */
[----:B------:R-:W-:-:S09]  /*10dd0*/  P2R R16, PR, RZ, 0x1 ;  /* 0x00000001ff107803 */ /* 0x000fd20000000000 */
        /* <DEDUP_REMOVED lines=17> */
.L_x_2212:
[----:B------:R-:W-:Y:S05]  /*10ef0*/  BSYNC B6 ;  /* 0x0000000000067941 */ /* 0x000fea0003800000 */
.L_x_2211:
        /* <DEDUP_REMOVED lines=20> */
.L_x_2214:
[----:B------:R-:W-:Y:S05]  /*11040*/  BSYNC B6 ;  /* 0x0000000000067941 */ /* 0x000fea0003800000 */
.L_x_2213:
[----:B------:R-:W-:Y:S01]  /*11050*/  ISETP.NE.AND P6, PT, R16, RZ, PT ;  /* 0x000000ff1000720c */ /* 0x000fe20003fc5270 */
[----:B------:R-:W-:-:S12]  /*11060*/  BSSY B6, `(.L_x_2215) ;  /* 0x0000012000067945 */ /* 0x000fd80003800000 */
        /* <DEDUP_REMOVED lines=17> */
.L_x_2216:
[----:B------:R-:W-:Y:S05]  /*11180*/  BSYNC B6 ;  /* 0x0000000000067941 */ /* 0x000fea0003800000 */
.L_x_2215:
        /* <DEDUP_REMOVED lines=9> */
[----:B------:R-:W0:Y:S01]  /*11220*/  S2R R0, SR_TID.X ;  /* 0x0000000000007919 */ /* 0x000e220000002100 */
[----:B------:R-:W-:-:S03]  /*11230*/  ULDC.64 UR4, c[0x0][0xa08] ;  /* 0x0002820000047ab9 */ /* 0x000fc60000000a00 */
[----:B--2---:R2:W3:Y:S01]  /*11240*/  @P0 LDG.E R8, desc[UR50][R2.64] ;  /* 0x0000003202080981 */ /* 0x0044e2000c1e1900 */
[----:B0-----:R-:W-:-:S04]  /*11250*/  SHF.R.U32.HI R0, RZ, 0x5, R0 ;  /* 0x00000005ff007819 */ /* 0x001fc80000011600 */
[----:B------:R-:W-:Y:S01]  /*11260*/  LOP3.LUT R0, R0, 0x3, RZ, 0xc0, !PT ;  /* 0x0000000300007812 */ /* 0x000fe200078ec0ff */
[----:B--2---:R-:W0:Y:S01]  /*11270*/  LDC.64 R2, c[0x0][0x418] ;  /* 0x00010600ff027b82 */ /* 0x004e220000000a00 */
[----:B---3--:R-:W-:Y:S01]  /*11280*/  SHF.R.S32.HI R9, RZ, 0x1f, R8 ;  /* 0x0000001fff097819 */ /* 0x008fe20000011408 */
[----:B------:R2:W-:Y:S01]  /*11290*/  @P0 STL [R1+0x8], R8 ;  /* 0x0000080801000387 */ /* 0x0005e20000100800 */
[----:B0-----:R-:W-:Y:S01]  /*112a0*/  LOP3.LUT P0, RZ, R2, UR4, RZ, 0xfc, !PT ;  /* 0x0000000402ff7c12 */ /* 0x001fe2000f80fcff */
[----:B------:R-:W-:Y:S02]  /*112b0*/  UMOV UR4, 0xffffffff ;  /* 0xffffffff00047882 */ /* 0x000fe40000000000 */
[----:B------:R2:W-:Y:S01]  /*112c0*/  STL [R1+0x18], R9 ;  /* 0x0000180901007387 */ /* 0x0005e20000100800 */
[----:B------:R-:W-:-:S04]  /*112d0*/  LOP3.LUT P0, RZ, R3, UR5, RZ, 0xfc, P0 ;  /* 0x0000000503ff7c12 */ /* 0x000fc8000800fcff */
[----:B------:R-:W-:Y:S01]  /*112e0*/  SEL R16, R8, RZ, !P0 ;  /* 0x000000ff08107207 */ /* 0x000fe20004000000 */
[----:B------:R-:W-:Y:S08]  /*112f0*/  BRA.DIV UR4, `(.L_x_2217) ;  /* 0x0000004604287947 */ /* 0x000ff0000b800000 */
[----:B------:R0:W3:Y:S02]  /*11300*/  SHFL.IDX PT, R14, R0, RZ, 0x1f ;  /* 0x00001fff000e7589 */ /* 0x0000e400000e0000 */
.L_x_2292:
[----:B------:R-:W-:Y:S02]  /*11310*/  PLOP3.LUT P1, PT, PT, PT, PT, 0x8, 0x0 ;  /* 0x000000000000781c */ /* 0x000fe40003f2e170 */
[----:B---3--:R-:W-:Y:S02]  /*11320*/  ISETP.NE.AND P0, PT, R14, RZ, PT ;  /* 0x000000ff0e00720c */ /* 0x008fe40003f05270 */
[----:B0-----:R-:W-:-:S05]  /*11330*/  P2R R0, PR, RZ, 0x2 ;  /* 0x00000002ff007803 */ /* 0x001fca0000000000 */
[----:B------:R0:W-:Y:S06]  /*11340*/  STL [R1+0x1c], R0 ;  /* 0x00001c0001007387 */ /* 0x0001ec0000100800 */
[----:B------:R-:W-:Y:S05]  /*11350*/  @P0 BRA `(.L_x_2218) ;  /* 0x00000004008c0947 */ /* 0x000fea0003800000 */
[----:B------:R-:W-:Y:S01]  /*11360*/  UMOV UR4, 0xffffffff ;  /* 0xffffffff00047882 */ /* 0x000fe20000000000 */
[----:B0-----:R-:W-:Y:S02]  /*11370*/  VIADD R0, R17, 0xffffffff ;  /* 0xffffffff11007836 */ /* 0x001fe40000000000 */
[----:B------:R-:W-:Y:S05]  /*11380*/  BRA.DIV UR4, `(.L_x_2219) ;  /* 0x0000004604247947 */ /* 0x000fea000b800000 */
[----:B------:R-:W-:-:S13]  /*11390*/  ELECT P6, URZ, PT ;  /* 0x00000000003f782f */ /* 0x000fda00038c0000 */
.L_x_2295:
        /* <DEDUP_REMOVED lines=21> */
.L_x_2220:
[----:B0-----:R-:W3:Y:S04]  /*114f0*/  LDL R3, [R1] ;  /* 0x0000000001037983 */ /* 0x001ee80000100800 */
[----:B------:R-:W4:Y:S01]  /*11500*/  LDL R2, [R1+0x4] ;  /* 0x0000040001027983 */ /* 0x000f220000100800 */
[----:B--2---:R-:W0:Y:S02]  /*11510*/  S2R R8, SR_TID.X ;  /* 0x0000000000087919 */ /* 0x004e240000002100 */
[----:B0-----:R-:W-:-:S04]  /*11520*/  LOP3.LUT R8, R8, 0x7f, RZ, 0xc0, !PT ;  /* 0x0000007f08087812 */ /* 0x001fc800078ec0ff */
[----:B------:R-:W-:Y:S01]  /*11530*/  ISETP.NE.AND P1, PT, R8, RZ, PT ;  /* 0x000000ff0800720c */ /* 0x000fe20003f25270 */
[----:B---3--:R-:W-:Y:S01]  /*11540*/  IMAD R4, R3, 0x8, R19 ;  /* 0x0000000803047824 */ /* 0x008fe200078e0213 */
[----:B----4-:R-:W-:-:S04]  /*11550*/  SHF.L.U32 R3, R2, 0x1f, RZ ;  /* 0x0000001f02037819 */ /* 0x010fc800000006ff */
[----:B------:R-:W0:Y:S02]  /*11560*/  SYNCS.PHASECHK.TRANS64.TRYWAIT P0, [R4+URZ+0x38880], R3 ;  /* 0x03888003040075a7 */ /* 0x000e24000800017f */
[----:B0-----:R-:W-:Y:S05]  /*11570*/  @!P0 BRA `(.L_x_2221) ;  /* 0x0000004000c88947 */ /* 0x001fea0003800000 */
.L_x_2296:
        /* <DEDUP_REMOVED lines=8> */
.L_x_2222:
[----:B------:R-:W2:Y:S04]  /*11600*/  LDL R2, [R1] ;  /* 0x0000000001027983 */ /* 0x000ea80000100800 */
[----:B------:R-:W3:Y:S01]  /*11610*/  LDL R5, [R1+0x24] ;  /* 0x0000240001057983 */ /* 0x000ee20000100800 */
        /* <DEDUP_REMOVED lines=13> */
[----:B---3--:R-:W-:-:S03]  /*116f0*/  IMAD R0, R0, 0x80, R5 ;  /* 0x0000008000007824 */ /* 0x008fc600078e0205 */
[----:B------:R-:W-:Y:S02]  /*11700*/  R2UR UR8, R2 ;  /* 0x00000000020872ca */ /* 0x000fe400000e0000 */
[----:B------:R-:W-:-:S11]  /*11710*/  R2UR UR35, R0 ;  /* 0x00000000002372ca */ /* 0x000fd600000e0000 */
[----:B------:R-:W-:Y:S02]  /*11720*/  UIADD3 UR32, UR8, 0x10400, URZ ;  /* 0x0001040008207890 */ /* 0x000fe4000fffe03f */
[----:B------:R-:W-:Y:S01]  /*11730*/  UIADD3 UR8, UR8, 0x14400, URZ ;  /* 0x0001440008087890 */ /* 0x000fe2000fffe03f */
[----:B------:R-:W-:-:S06]  /*11740*/  UMOV UR11, UR35 ;  /* 0x00000023000b7c82 */ /* 0x000fcc0008000000 */
[----:B------:R2:W-:Y:S02]  /*11750*/  UTMALDG.4D [UR32], [UR4], desc[UR6] ;  /* 0x00000620040075b4 */ /* 0x0005e40008019000 */
[----:B------:R2:W-:Y:S01]  /*11760*/  UTMALDG.4D [UR8], [UR4], desc[UR6] ;  /* 0x00000608040075b4 */ /* 0x0005e20008019000 */
[----:B------:R-:W3:Y:S02]  /*11770*/  SYNCS.PHASECHK.TRANS64.TRYWAIT P0, [R4+URZ+0x38840], R3 ;  /* 0x03884003040075a7 */ /* 0x000ee4000800017f */
[----:B--23--:R-:W-:Y:S05]  /*11780*/  @!P0 BRA `(.L_x_2223) ;  /* 0x0000004000588947 */ /* 0x00cfea0003800000 */
.L_x_2297:
[----:B------:R-:W-:Y:S05]  /*11790*/  @P1 BRA `(.L_x_2224) ;  /* 0x00000000001c1947 */ /* 0x000fea0003800000 */
[----:B------:R-:W3:Y:S01]  /*117a0*/  S2R R5, SR_TID.X ;  /* 0x0000000000057919 */ /* 0x000ee20000002100 */
[----:B0-2---:R-:W-:-:S04]  /*117b0*/  IMAD.MOV.U32 R3, RZ, RZ, 0x8000 ;  /* 0x00008000ff037424 */ /* 0x005fc800078e00ff */
[----:B------:R4:W-:Y:S01]  /*117c0*/  SYNCS.ARRIVE.TRANS64 RZ, [R4+URZ+0x38830], R3 ;  /* 0x0388300304ff79a7 */ /* 0x0009e2000800003f */
[----:B---3--:R-:W-:-:S04]  /*117d0*/  LOP3.LUT R5, R5, 0x1f, RZ, 0xc0, !PT ;  /* 0x0000001f05057812 */ /* 0x008fc800078ec0ff */
[----:B------:R-:W-:-:S13]  /*117e0*/  ISETP.NE.AND P0, PT, R5, RZ, PT ;  /* 0x000000ff0500720c */ /* 0x000fda0003f05270 */
[----:B----4-:R-:W-:Y:S05]  /*117f0*/  @!P0 BRA `(.L_x_2224) ;  /* 0x0000000000048947 */ /* 0x010fea0003800000 */
[----:B------:R-:W-:Y:S01]  /*11800*/  BPT.TRAP 0x1 ;  /* 0x000000040000795c */ /* 0x000fe20000300000 */
.L_x_2224:
[----:B------:R-:W-:Y:S01]  /*11810*/  R2UR UR8, R2 ;  /* 0x00000000020872ca */ /* 0x000fe200000e0000 */
[----:B------:R-:W-:Y:S01]  /*11820*/  UIADD3 UR4, UP0, UR48, 0x370, URZ ;  /* 0x0000037030047890 */ /* 0x000fe2000ff1e03f */
[----:B------:R-:W-:Y:S01]  /*11830*/  R2UR UR17, R4 ;  /* 0x00000000041172ca */ /* 0x000fe200000e0000 */
[----:B------:R-:W-:Y:S01]  /*11840*/  UMOV UR6, 0x0 ;  /* 0x0000000000067882 */ /* 0x000fe20000000000 */
[----:B------:R-:W-:Y:S01]  /*11850*/  R2UR UR19, R0 ;  /* 0x00000000001372ca */ /* 0x000fe200000e0000 */
[----:B------:R-:W-:Y:S01]  /*11860*/  UIADD3.X UR5, URZ, UR49, URZ, UP0, !UPT ;  /* 0x000000313f057290 */ /* 0x000fe200087fe43f */
[----:B------:R-:W-:Y:S01]  /*11870*/  R2UR UR21, R16 ;  /* 0x00000000101572ca */ /* 0x000fe200000e0000 */
[----:B------:R-:W-:Y:S01]  /*11880*/  UMOV UR7, 0x14f00000 ;  /* 0x14f0000000077882 */ /* 0x000fe20000000000 */
[----:B------:R-:W-:Y:S01]  /*11890*/  PLOP3.LUT P0, PT, PT, PT, PT, 0x80, 0x0 ;  /* 0x000000000000781c */ /* 0x000fe20003f0f070 */
[----:B------:R-:W-:Y:S01]  /*118a0*/  UMOV UR18, URZ ;  /* 0x0000003f00127c82 */ /* 0x000fe20008000000 */
[----:B------:R-:W-:Y:S01]  /*118b0*/  UMOV UR20, UR36 ;  /* 0x0000002400147c82 */ /* 0x000fe20008000000 */
[----:B------:R-:W-:Y:S01]  /*118c0*/  UMOV UR10, 0x80 ;  /* 0x00000080000a7882 */ /* 0x000fe20000000000 */
[----:B------:R-:W-:Y:S01]  /*118d0*/  P2R R0, PR, RZ, 0x1 ;  /* 0x00000001ff007803 */ /* 0x000fe20000000000 */
[----:B------:R-:W-:-:S02]  /*118e0*/  UIADD3 UR16, UR8, 0x28400, URZ ;  /* 0x0002840008107890 */ /* 0x000fc4000fffe03f */
[----:B------:R-:W-:Y:S02]  /*118f0*/  UIADD3 UR17, UR17, 0x38830, URZ ;  /* 0x0003883011117890 */ /* 0x000fe4000fffe03f */
[----:B------:R-:W-:Y:S01]  /*11900*/  UIADD3 UR8, UR8, 0x2c400, URZ ;  /* 0x0002c40008087890 */ /* 0x000fe2000fffe03f */
[----:B------:R3:W-:Y:S01]  /*11910*/  STL [R1+0x1c], R0 ;  /* 0x00001c0001007387 */ /* 0x0007e20000100800 */
[----:B------:R-:W-:Y:S01]  /*11920*/  UMOV UR12, UR36 ;  /* 0x00000024000c7c82 */ /* 0x000fe20008000000 */
[----:B------:R-:W-:Y:S01]  /*11930*/  UMOV UR11, UR19 ;  /* 0x00000013000b7c82 */ /* 0x000fe20008000000 */
[----:B------:R-:W-:Y:S01]  /*11940*/  UMOV UR13, UR21 ;  /* 0x00000015000d7c82 */ /* 0x000fe20008000000 */
[----:B------:R-:W-:Y:S02]  /*11950*/  UMOV UR9, UR17 ;  /* 0x0000001100097c82 */ /* 0x000fe40008000000 */
[----:B------:R3:W-:Y:S02]  /*11960*/  UTMALDG.4D [UR16], [UR4], desc[UR6] ;  /* 0x00000610040075b4 */ /* 0x0007e40008019000 */
[----:B------:R3:W-:Y:S01]  /*11970*/  UTMALDG.4D [UR8], [UR4], desc[UR6] ;  /* 0x00000608040075b4 */ /* 0x0007e20008019000 */
[----:B------:R-:W-:-:S02]  /*11980*/  NOP ;  /* 0x0000000000007918 */ /* 0x000fc40000000000 */
.L_x_2218:
[----:B------:R-:W-:Y:S05]  /*11990*/  WARPSYNC.ALL ;  /* 0x0000000000007948 */ /* 0x000fea0003800000 */
[----:B0--3--:R-:W-:Y:S01]  /*119a0*/  VIADD R0, R19, 0x20400 ;  /* 0x0002040013007836 */ /* 0x009fe20000000000 */
[----:B------:R-:W-:Y:S01]  /*119b0*/  USHF.R.S32.HI UR4, URZ, 0x1f, UR47 ;  /* 0x0000001f3f047899 */ /* 0x000fe2000801142f */
        /* <DEDUP_REMOVED lines=19> */
[----:B--2---:R-:W-:Y:S02]  /*11af0*/  IMAD.U32 R4, RZ, RZ, UR6 ;  /* 0x00000006ff047e24 */ /* 0x004fe4000f8e00ff */
        /* <DEDUP_REMOVED lines=11> */
.L_x_2226:
[----:B------:R-:W-:Y:S05]  /*11bb0*/  BSYNC B6 ;  /* 0x0000000000067941 */ /* 0x000fea0003800000 */
.L_x_2225:
[----:B--2---:R-:W2:Y:S01]  /*11bc0*/  LDL R8, [R1+0x14] ;  /* 0x0000140001087983 */ /* 0x004ea20000100800 */
[----:B------:R-:W0:Y:S01]  /*11bd0*/  LDC R5, c[0x0][0x448] ;  /* 0x00011200ff057b82 */ /* 0x000e220000000800 */
[----:B------:R-:W-:Y:S02]  /*11be0*/  ULDC.64 UR8, c[0x0][0x2d8] ;  /* 0x0000b60000087ab9 */ /* 0x000fe40000000a00 */
[----:B------:R3:W5:Y:S01]  /*11bf0*/  LDL R9, [R1+0x30] ;  /* 0x0000300001097983 */ /* 0x0007620000100800 */
[----:B------:R-:W4:Y:S01]  /*11c00*/  S2R R2, SR_TID.X ;  /* 0x0000000000027919 */ /* 0x000f220000002100 */
[----:B0-----:R-:W-:-:S13]  /*11c10*/  ISETP.NE.AND P0, PT, R5, 0x1, PT ;  /* 0x000000010500780c */ /* 0x001fda0003f05270 */
[----:B------:R-:W0:Y:S01]  /*11c20*/  @P0 LDC R3, c[0x0][0x44c] ;  /* 0x00011300ff030b82 */ /* 0x000e220000000800 */
[C---:B----4-:R-:W-:Y:S01]  /*11c30*/  LOP3.LUT R0, R2.reuse, 0x7f, RZ, 0xc0, !PT ;  /* 0x0000007f02007812 */ /* 0x050fe200078ec0ff */
[----:B------:R-:W-:-:S03]  /*11c40*/  IMAD.SHL.U32 R2, R2, 0x10, RZ ;  /* 0x0000001002027824 */ /* 0x000fc600078e00ff */
[----:B------:R-:W-:-:S03]  /*11c50*/  SHF.R.U32.HI R0, RZ, 0x3, R0 ;  /* 0x00000003ff007819 */ /* 0x000fc60000011600 */
[----:B------:R-:W4:Y:S01]  /*11c60*/  @P0 LDC R4, c[0x0][0x450] ;  /* 0x00011400ff040b82 */ /* 0x000f220000000800 */
[----:B------:R-:W-:Y:S01]  /*11c70*/  LOP3.LUT R2, R0, 0x70, R2, 0xf8, !PT ;  /* 0x0000007000027812 */ /* 0x000fe200078ef802 */
[----:B------:R-:W-:Y:S01]  /*11c80*/  UIMAD UR6, UR44, UR8, URZ ;  /* 0x000000082c0672a4 */ /* 0x000fe2000f8e023f */
[----:B------:R-:W1:Y:S01]  /*11c90*/  S2R R6, SR_TID.X ;  /* 0x0000000000067919 */ /* 0x000e620000002100 */
[----:B------:R-:W-:Y:S01]  /*11ca0*/  UMOV UR4, UR52 ;  /* 0x0000003400047c82 */ /* 0x000fe20008000000 */
[----:B------:R-:W-:Y:S01]  /*11cb0*/  UMOV UR5, UR45 ;  /* 0x0000002d00057c82 */ /* 0x000fe20008000000 */
[----:B------:R-:W-:Y:S01]  /*11cc0*/  UIMAD UR6, UR36, UR9, UR6 ;  /* 0x00000009240672a4 */ /* 0x000fe2000f8e0206 */
[----:B------:R-:W3:Y:S01]  /*11cd0*/  S2R R7, SR_TID.X ;  /* 0x0000000000077919 */ /* 0x000ee20000002100 */
[----:B------:R-:W-:-:S03]  /*11ce0*/  UIMAD.WIDE.U32 UR4, UR36, UR8, UR4 ;  /* 0x00000008240472a5 */ /* 0x000fc6000f8e0004 */
[----:B------:R-:W-:Y:S01]  /*11cf0*/  ULDC.64 UR8, c[0x0][0x2e0] ;  /* 0x0000b80000087ab9 */ /* 0x000fe20000000a00 */
[----:B------:R-:W-:Y:S02]  /*11d00*/  UIADD3 UR5, UR5, UR6, URZ ;  /* 0x0000000605057290 */ /* 0x000fe4000fffe03f */
[----:B------:R-:W-:Y:S02]  /*11d10*/  UIMAD UR6, UR37, UR8, URZ ;  /* 0x00000008250672a4 */ /* 0x000fe4000f8e023f */
[----:B------:R-:W-:Y:S02]  /*11d20*/  UIMAD.WIDE.U32 UR4, UR43, UR8, UR4 ;  /* 0x000000082b0472a5 */ /* 0x000fe4000f8e0004 */
[----:B------:R-:W-:-:S03]  /*11d30*/  UIMAD UR6, UR43, UR9, UR6 ;  /* 0x000000092b0672a4 */ /* 0x000fc6000f8e0206 */
[----:B------:R-:W-:Y:S01]  /*11d40*/  ULDC.64 UR8, c[0x0][0x2d0] ;  /* 0x0000b40000087ab9 */ /* 0x000fe20000000a00 */
[----:B------:R-:W-:Y:S01]  /*11d50*/  UIADD3 UR5, UR5, UR6, URZ ;  /* 0x0000000605057290 */ /* 0x000fe2000fffe03f */
[----:B-1----:R-:W-:Y:S02]  /*11d60*/  IMAD.SHL.U32 R6, R6, 0x10, RZ ;  /* 0x0000001006067824 */ /* 0x002fe400078e00ff */
[----:B---3--:R-:W-:-:S03]  /*11d70*/  IMAD.SHL.U32 R10, R7, 0x10, RZ ;  /* 0x00000010070a7824 */ /* 0x008fc600078e00ff */
[----:B------:R-:W-:Y:S02]  /*11d80*/  LOP3.LUT R6, R6, 0x70, RZ, 0xc0, !PT ;  /* 0x0000007006067812 */ /* 0x000fe400078ec0ff */
[----:B------:R-:W-:Y:S02]  /*11d90*/  LOP3.LUT R10, R10, 0x70, RZ, 0xc0, !PT ;  /* 0x000000700a0a7812 */ /* 0x000fe400078ec0ff */
[----:B------:R-:W-:Y:S01]  /*11da0*/  LOP3.LUT R6, R6, 0x80, RZ, 0xfc, !PT ;  /* 0x0000008006067812 */ /* 0x000fe200078efcff */
[----:B--2---:R-:W-:-:S04]  /*11db0*/  IMAD R0, R8, 0x80, R2 ;  /* 0x0000008008007824 */ /* 0x004fc800078e0202 */
[----:B0-----:R-:W-:-:S04]  /*11dc0*/  @P0 IMAD.HI.U32 R3, R0, R3, RZ ;  /* 0x0000000300030227 */ /* 0x001fc800078e00ff */
[----:B------:R-:W-:Y:S01]  /*11dd0*/  IMAD.MOV.U32 R2, RZ, RZ, R0 ;  /* 0x000000ffff027224 */ /* 0x000fe200078e0000 */
[----:B----4-:R-:W-:-:S04]  /*11de0*/  @P0 SHF.R.U32.HI R2, RZ, R4, R3 ;  /* 0x00000004ff020219 */ /* 0x010fc80000011603 */
        /* <DEDUP_REMOVED lines=10> */
[----:B------:R-:W-:-:S04]  /*11e90*/  IMAD.WIDE.U32 R2, R0, UR4, R2 ;  /* 0x0000000400027c25 */ /* 0x000fc8000f8e0002 */
[----:B------:R-:W-:-:S04]  /*11ea0*/  IMAD R4, R4, UR4, RZ ;  /* 0x0000000404047c24 */ /* 0x000fc8000f8e02ff */
[----:B------:R-:W-:Y:S01]  /*11eb0*/  IMAD R0, R0, UR5, R4 ;  /* 0x0000000500007c24 */ /* 0x000fe2000f8e0204 */
[----:B------:R-:W-:Y:S02]  /*11ec0*/  ULDC.64 UR4, c[0x0][0x280] ;  /* 0x0000a00000047ab9 */ /* 0x000fe40000000a00 */
[----:B------:R-:W-:Y:S01]  /*11ed0*/  IADD3 R2, P0, R2, UR4, RZ ;  /* 0x0000000402027c10 */ /* 0x000fe2000ff1e0ff */
[----:B------:R-:W-:Y:S02]  /*11ee0*/  ULDC UR4, c[0x0][0x2b8] ;  /* 0x0000ae0000047ab9 */ /* 0x000fe40000000800 */
[----:B------:R-:W-:Y:S02]  /*11ef0*/  ISETP.GE.AND P1, PT, R6, UR4, PT ;  /* 0x0000000406007c0c */ /* 0x000fe4000bf26270 */
[----:B------:R-:W-:Y:S02]  /*11f00*/  IADD3.X R0, R3, UR5, R0, P0, !PT ;  /* 0x0000000503007c10 */ /* 0x000fe400087fe400 */
[----:B------:R-:W-:Y:S01]  /*11f10*/  ISETP.GE.AND P0, PT, R10, UR4, PT ;  /* 0x000000040a007c0c */ /* 0x000fe2000bf06270 */
[----:B------:R-:W-:-:S03]  /*11f20*/  UMOV UR4, 0xffffffff ;  /* 0xffffffff00047882 */ /* 0x000fc60000000000 */
[----:B------:R-:W-:Y:S09]  /*11f30*/  BRA.DIV UR4, `(.L_x_2227) ;  /* 0x0000003a04807947 */ /* 0x000ff2000b800000 */
[----:B------:R-:W0:Y:S02]  /*11f40*/  S2R R6, SR_TID.X ;  /* 0x0000000000067919 */ /* 0x000e240000002100 */
[----:B0-----:R-:W-:-:S04]  /*11f50*/  LOP3.LUT R6, R6, 0x7f, RZ, 0xc0, !PT ;  /* 0x0000007f06067812 */ /* 0x001fc800078ec0ff */
[----:B------:R-:W-:Y:S02]  /*11f60*/  SHF.R.U32.HI R7, RZ, 0x3, R6 ;  /* 0x00000003ff077819 */ /* 0x000fe40000011606 */
[----:B------:R-:W2:Y:S01]  /*11f70*/  LDL.LU R6, [R1+0x14] ;  /* 0x0000140001067983 */ /* 0x000ea20000300800 */
[----:B------:R-:W-:-:S03]  /*11f80*/  IMAD R3, R18, R5, RZ ;  /* 0x0000000512037224 */ /* 0x000fc600078e02ff */
[----:B------:R-:W-:Y:S01]  /*11f90*/  SHFL.IDX PT, R8, R0, 0x1, 0x181f ;  /* 0x00381f0000087f89 */ /* 0x000fe200000e0000 */
[----:B--2---:R-:W-:-:S03]  /*11fa0*/  IMAD R4, R6, 0x80, R7 ;  /* 0x0000008006047824 */ /* 0x004fc600078e0207 */
[----:B------:R-:W0:Y:S01]  /*11fb0*/  SHFL.IDX PT, R7, R2, RZ, 0x181f ;  /* 0x00181fff02077589 */ /* 0x000e2200000e0000 */
[C---:B------:R-:W-:Y:S01]  /*11fc0*/  VIADD R5, R4.reuse, 0x10 ;  /* 0x0000001004057836 */ /* 0x040fe20000000000 */
[-C--:B------:R-:W-:Y:S02]  /*11fd0*/  ISETP.GE.AND P4, PT, R4, R3.reuse, PT ;  /* 0x000000030400720c */ /* 0x080fe40003f86270 */
[----:B------:R-:W1:Y:S02]  /*11fe0*/  SHFL.IDX PT, R6, R0, RZ, 0x181f ;  /* 0x00181fff00067589 */ /* 0x000e6400000e0000 */
[----:B------:R-:W-:Y:S02]  /*11ff0*/  ISETP.GE.AND P2, PT, R5, R3, PT ;  /* 0x000000030500720c */ /* 0x000fe40003f46270 */
[----:B------:R-:W2:Y:S07]  /*12000*/  SHFL.IDX PT, R5, R2, 0x1, 0x181f ;  /* 0x00381f0002057f89 */ /* 0x000eae00000e0000 */
[----:B0-----:R-:W-:-:S05]  /*12010*/  @!P4 IADD3 R7, P3, R10, R7, RZ ;  /* 0x000000070a07c210 */ /* 0x001fca0007f7e0ff */
[----:B-1----:R-:W-:Y:S01]  /*12020*/  @!P4 IMAD.X R6, RZ, RZ, R6, P3 ;  /* 0x000000ffff06c224 */ /* 0x002fe200018e0606 */
[----:B--2---:R-:W-:-:S04]  /*12030*/  @!P2 IADD3 R5, P3, R10, R5, RZ ;  /* 0x000000050a05a210 */ /* 0x004fc80007f7e0ff */
[----:B------:R-:W-:-:S04]  /*12040*/  @!P4 LOP3.LUT R7, R7, R6, RZ, 0x3c, !PT ;  /* 0x000000060707c212 */ /* 0x000fc800078e3cff */
        /* <DEDUP_REMOVED lines=56> */
.L_x_2314:
        /* <DEDUP_REMOVED lines=11> */
.L_x_2229:
[----:B------:R-:W-:Y:S05]  /*12480*/  BSYNC B0 ;  /* 0x0000000000007941 */ /* 0x000fea0003800000 */
.L_x_2228:
[----:B------:R-:W-:Y:S01]  /*12490*/  NOP ;  /* 0x0000000000007918 */ /* 0x000fe20000000000 */
[----:B------:R-:W-:-:S13]  /*124a0*/  PLOP3.LUT P0, PT, PT, PT, PT, 0x80, 0x0 ;  /* 0x000000000000781c */ /* 0x000fda0003f0f070 */
.L_x_2230:
[----:B------:R-:W-:Y:S02]  /*124b0*/  PLOP3.LUT P1, PT, P1, P0, PT, 0xa2, 0x0 ;  /* 0x000000000000781c */ /* 0x000fe40000f21472 */
[----:B------:R-:W-:-:S08]  /*124c0*/  @P0 R2UR P1, UR4, R19 ;  /* 0x00000000130402ca */ /* 0x000fd00000020000 */
[----:B------:R-:W-:-:S05]  /*124d0*/  @P0 PLOP3.LUT P0, PT, P1, PT, PT, 0x80, 0x0 ;  /* 0x000000000000081c */ /* 0x000fca0000f0f070 */
[----:B------:R-:W-:Y:S01]  /*124e0*/  @!P1 SYNCS.ARRIVE.TRANS64.RED.A0T1 RZ, [UR4+0x38800], RZ ;  /* 0x038800ffffff99a7 */ /* 0x000fe20008200404 */
[----:B------:R-:W-:Y:S07]  /*124f0*/  @!P1 ARRIVES.LDGSTSBAR.64.TRANSCNT [UR4+0x38800] ;  /* 0x03880000ff0099b0 */ /* 0x000fee0008000a84 */
[----:B------:R-:W-:Y:S05]  /*12500*/  @P0 BRA.U.ANY `(.L_x_2230) ;  /* 0xfffffffd00e80947 */ /* 0x000fea000393ffff */
[----:B-1----:R-:W2:Y:S02]  /*12510*/  LDL.LU R2, [R1+0x34] ;  /* 0x0000340001027983 */ /* 0x002ea40000300800 */
        /* <DEDUP_REMOVED lines=9> */
[----:B------:R-:W2:Y:S03]  /*125b0*/  SYNCS.PHASECHK.TRANS64.TRYWAIT P0, [R19+URZ+0x38820], R0 ;  /* 0x03882000130075a7 */ /* 0x000ea6000800017f */
[----:B-12---:R-:W-:Y:S05]  /*125c0*/  @!P0 BRA `(.L_x_2232) ;  /* 0x0000003c00788947 */ /* 0x006fea0003800000 */
.L_x_2315:
[----:B------:R-:W-:Y:S05]  /*125d0*/  BSYNC B0 ;  /* 0x0000000000007941 */ /* 0x000fea0003800000 */
.L_x_2231:
[----:B------:R-:W-:-:S13]  /*125e0*/  ISETP.GE.AND P0, PT, R17, 0x2, PT ;  /* 0x000000021100780c */ /* 0x000fda0003f06270 */
[----:B------:R-:W-:Y:S05]  /*125f0*/  @!P0 BRA `(.L_x_2233) ;  /* 0x0000001000c08947 */ /* 0x000fea0003800000 */
[----:B0-----:R0:W5:Y:S01]  /*12600*/  LDL.LU R6, [R1+0x4] ;  /* 0x0000040001067983 */ /* 0x0011620000300800 */
[----:B------:R-:W-:-:S03]  /*12610*/  VIADD R17, R17, 0xfffffffe ;  /* 0xfffffffe11117836 */ /* 0x000fc60000000000 */
[----:B-1----:R0:W5:Y:S04]  /*12620*/  LDL.LU R0, [R1] ;  /* 0x0000000001007983 */ /* 0x0021680000300800 */
.L_x_2255:
[----:B------:R-:W2:Y:S01]  /*12630*/  LDL R2, [R1+0x1c] ;  /* 0x00001c0001027983 */ /* 0x000ea20000100800 */
[----:B-1---5:R-:W-:Y:S01]  /*12640*/  VIADD R3, R0, 0x1 ;  /* 0x0000000100037836 */ /* 0x022fe20000000000 */
[----:B------:R-:W-:Y:S05]  /*12650*/  YIELD ;  /* 0x0000000000007946 */ /* 0x000fea0003800000 */
[C---:B------:R-:W-:Y:S01]  /*12660*/  ISETP.NE.AND P0, PT, R3.reuse, 0x2, PT ;  /* 0x000000020300780c */ /* 0x040fe20003f05270 */
[----:B------:R-:W-:Y:S03]  /*12670*/  BSSY B0, `(.L_x_2234) ;  /* 0x000008b000007945 */ /* 0x000fe60003800000 */
[----:B------:R-:W-:-:S02]  /*12680*/  SEL R9, R3, RZ, P0 ;  /* 0x000000ff03097207 */ /* 0x000fc40000000000 */
[----:B--2---:R-:W-:Y:S02]  /*12690*/  ISETP.NE.AND P1, PT, R2, RZ, PT ;  /* 0x000000ff0200720c */ /* 0x004fe40003f25270 */
        /* <DEDUP_REMOVED lines=10> */
[----:B------:R-:W2:Y:S01]  /*12740*/  LDL R10, [R1+0x18] ;  /* 0x00001800010a7983 */ /* 0x000ea20000100800 */
[----:B------:R-:W3:Y:S01]  /*12750*/  LDC R7, c[0x0][0x43c] ;  /* 0x00010f00ff077b82 */ /* 0x000ee20000000800 */
[----:B------:R-:W-:Y:S02]  /*12760*/  ULDC.64 UR6, c[0x0][0x428] ;  /* 0x00010a0000067ab9 */ /* 0x000fe40000000a00 */
[----:B------:R-:W4:Y:S01]  /*12770*/  LDL R5, [R1+0x8] ;  /* 0x0000080001057983 */ /* 0x000f220000100800 */
[----:B---3--:R-:W-:-:S13]  /*12780*/  ISETP.NE.AND P0, PT, R7, 0x1, PT ;  /* 0x000000010700780c */ /* 0x008fda0003f05270 */
[----:B------:R-:W3:Y:S02]  /*12790*/  @P0 LDC.64 R2, c[0x0][0x440] ;  /* 0x00011000ff020b82 */ /* 0x000ee40000000a00 */
[----:B---3--:R-:W-:-:S04]  /*127a0*/  @P0 IMAD.HI.U32 R4, R17, R2, RZ ;  /* 0x0000000211040227 */ /* 0x008fc800078e00ff */
[----:B------:R-:W-:Y:S01]  /*127b0*/  IMAD.MOV.U32 R2, RZ, RZ, R17 ;  /* 0x000000ffff027224 */ /* 0x000fe200078e0011 */
[----:B------:R-:W-:-:S05]  /*127c0*/  @P0 SHF.R.U32.HI R2, RZ, R3, R4 ;  /* 0x00000003ff020219 */ /* 0x000fca0000011604 */
[----:B------:R-:W-:-:S04]  /*127d0*/  IMAD.MOV R3, RZ, RZ, -R2 ;  /* 0x000000ffff037224 */ /* 0x000fc800078e0a02 */
[----:B------:R-:W-:Y:S01]  /*127e0*/  IMAD R7, R7, R3, R17 ;  /* 0x0000000307077224 */ /* 0x000fe200078e0211 */
[----:B------:R-:W-:Y:S01]  /*127f0*/  SHF.R.S32.HI R3, RZ, 0x1f, R2 ;  /* 0x0000001fff037819 */ /* 0x000fe20000011402 */
[----:B--2---:R-:W-:-:S04]  /*12800*/  IMAD R4, R10, UR6, RZ ;  /* 0x000000060a047c24 */ /* 0x004fc8000f8e02ff */
[C---:B----4-:R-:W-:Y:S02]  /*12810*/  IMAD R4, R5.reuse, UR7, R4 ;  /* 0x0000000705047c24 */ /* 0x050fe4000f8e0204 */
[----:B------:R-:W-:-:S04]  /*12820*/  IMAD.WIDE.U32 R2, R5, UR6, R2 ;  /* 0x0000000605027c25 */ /* 0x000fc8000f8e0002 */
[----:B------:R-:W-:Y:S01]  /*12830*/  IMAD.IADD R3, R4, 0x1, R3 ;  /* 0x0000000104037824 */ /* 0x000fe200078e0203 */
[----:B------:R-:W-:-:S04]  /*12840*/  LEA R4, P0, R2, UR4, 0x2 ;  /* 0x0000000402047c11 */ /* 0x000fc8000f8010ff */
[----:B------:R-:W-:-:S05]  /*12850*/  LEA.HI.X R5, R2, UR5, R3, 0x2, P0 ;  /* 0x0000000502057c11 */ /* 0x000fca00080f1403 */
[----:B------:R2:W5:Y:S04]  /*12860*/  LDG.E R16, desc[UR50][R4.64] ;  /* 0x0000003204107981 */ /* 0x000568000c1e1900 */
.L_x_2236:
[----:B--2---:R-:W-:Y:S01]  /*12870*/  IMAD R4, R9, 0x8, R19 ;  /* 0x0000000809047824 */ /* 0x004fe200078e0213 */
[----:B------:R-:W-:Y:S01]  /*12880*/  SHF.L.U32 R3, R8, 0x1f, RZ ;  /* 0x0000001f08037819 */ /* 0x000fe200000006ff */
[----:B------:R-:W2:Y:S01]  /*12890*/  S2R R2, SR_TID.X ;  /* 0x0000000000027919 */ /* 0x000ea20000002100 */
[----:B------:R-:W-:Y:S02]  /*128a0*/  BSSY B1, `(.L_x_2237) ;  /* 0x0000005000017945 */ /* 0x000fe40003800000 */
[----:B------:R-:W3:Y:S01]  /*128b0*/  SYNCS.PHASECHK.TRANS64.TRYWAIT P0, [R4+URZ+0x38880], R3 ;  /* 0x03888003040075a7 */ /* 0x000ee2000800017f */
[----:B--2---:R-:W-:-:S04]  /*128c0*/  LOP3.LUT R2, R2, 0x7f, RZ, 0xc0, !PT ;  /* 0x0000007f02027812 */ /* 0x004fc800078ec0ff */
[----:B------:R-:W-:Y:S01]  /*128d0*/  ISETP.NE.AND P1, PT, R2, RZ, PT ;  /* 0x000000ff0200720c */ /* 0x000fe20003f25270 */
[----:B---3--:R-:W-:-:S12]  /*128e0*/  @!P0 BRA `(.L_x_2238) ;  /* 0x0000003800c48947 */ /* 0x008fd80003800000 */
.L_x_2316:
[----:B------:R-:W-:Y:S05]  /*128f0*/  BSYNC B1 ;  /* 0x0000000000017941 */ /* 0x000fea0003800000 */
.L_x_2237:
[----:B------:R-:W-:Y:S04]  /*12900*/  BSSY B1, `(.L_x_2239) ;  /* 0x0000009000017945 */ /* 0x000fe80003800000 */
        /* <DEDUP_REMOVED lines=8> */
.L_x_2240:
[----:B------:R-:W-:Y:S05]  /*12990*/  BSYNC B1 ;  /* 0x0000000000017941 */ /* 0x000fea0003800000 */
.L_x_2239:
[----:B------:R-:W3:Y:S04]  /*129a0*/  LDL R2, [R1] ;  /* 0x0000000001027983 */ /* 0x000ee80000100800 */
[----:B------:R-:W4:Y:S01]  /*129b0*/  LDL R5, [R1+0x24] ;  /* 0x0000240001057983 */ /* 0x000f220000100800 */
        /* <DEDUP_REMOVED lines=8> */
[----:B----4-:R-:W-:Y:S02]  /*12a40*/  IMAD R7, R7, 0x80, R5 ;  /* 0x0000008007077824 */ /* 0x010fe400078e0205 */
[----:B------:R-:W-:Y:S02]  /*12a50*/  VIADD R5, R4, 0x38870 ;  /* 0x0003887004057836 */ /* 0x000fe40000000000 */
[----:B-1----:R-:W-:-:S07]  /*12a60*/  VIADD R8, R2, 0x10400 ;  /* 0x0001040002087836 */ /* 0x002fce0000000000 */
.L_x_2241:
        /* <DEDUP_REMOVED lines=16> */
.L_x_2242:
        /* <DEDUP_REMOVED lines=13> */
.L_x_2317:
[----:B------:R-:W-:Y:S05]  /*12c40*/  BSYNC B1 ;  /* 0x0000000000017941 */ /* 0x000fea0003800000 */
.L_x_2243:
        /* <DEDUP_REMOVED lines=11> */
.L_x_2246:
[----:B------:R-:W-:Y:S05]  /*12d00*/  BSYNC B1 ;  /* 0x0000000000017941 */ /* 0x000fea0003800000 */
.L_x_2245:
        /* <DEDUP_REMOVED lines=8> */
.L_x_2247:
        /* <DEDUP_REMOVED lines=15> */
.L_x_2248:
        /* <DEDUP_REMOVED lines=10> */
.L_x_2235:
[----:B------:R-:W-:Y:S05]  /*12f20*/  BSYNC B0 ;  /* 0x0000000000007941 */ /* 0x000fea0003800000 */
.L_x_2234:
[----:B------:R-:W-:-:S06]  /*12f30*/  UISETP.NE.AND UP0, UPT, UR39, 0x3, UPT ;  /* 0x000000032700788c */ /* 0x000fcc000bf05270 */
[----:B------:R-:W-:-:S13]  /*12f40*/  PLOP3.LUT P0, PT, PT, PT, UP0, 0x80, 0x0 ;  /* 0x000000000000781c */ /* 0x000fda0003f0f008 */
[----:B------:R-:W-:Y:S05]  /*12f50*/  @!P0 BRA `(.L_x_2249) ;  /* 0x0000000000048947 */ /* 0x000fea0003800000 */
[----:B------:R-:W-:Y:S01]  /*12f60*/  BPT.TRAP 0x1 ;  /* 0x000000040000795c */ /* 0x000fe20000300000 */
.L_x_2249:
[----:B------:R-:W-:Y:S01]  /*12f70*/  IMAD.U32 R2, RZ, RZ, UR41 ;  /* 0x00000029ff027e24 */ /* 0x000fe2000f8e00ff */
[----:B------:R-:W-:Y:S01]  /*12f80*/  BSSY B0, `(.L_x_2250) ;  /* 0x0000007000007945 */ /* 0x000fe20003800000 */
[----:B------:R-:W-:-:S03]  /*12f90*/  IMAD R20, R0, 0x8, R19 ;  /* 0x0000000800147824 */ /* 0x000fc600078e0213 */
[----:B------:R-:W-:Y:S02]  /*12fa0*/  ISETP.NE.AND P1, PT, R2, 0x3, PT ;  /* 0x000000030200780c */ /* 0x000fe40003f25270 */
[----:B------:R-:W-:-:S04]  /*12fb0*/  LOP3.LUT R2, R6, 0x1, RZ, 0x3c, !PT ;  /* 0x0000000106027812 */ /* 0x000fc800078e3cff */
[----:B------:R-:W-:-:S04]  /*12fc0*/  SHF.L.U32 R2, R2, 0x1f, RZ ;  /* 0x0000001f02027819 */ /* 0x000fc800000006ff */
[----:B------:R-:W2:Y:S02]  /*12fd0*/  SYNCS.PHASECHK.TRANS64.TRYWAIT P0, [R20+URZ+0x38870], R2 ;  /* 0x03887002140075a7 */ /* 0x000ea4000800017f */
[----:B--2---:R-:W-:Y:S05]  /*12fe0*/  @!P0 BRA `(.L_x_2251) ;  /* 0x00000034002c8947 */ /* 0x004fea0003800000 */
.L_x_2318:
[----:B------:R-:W-:Y:S05]  /*12ff0*/  BSYNC B0 ;  /* 0x0000000000007941 */ /* 0x000fea0003800000 */
.L_x_2250:
[----:B------:R-:W-:Y:S05]  /*13000*/  @!P1 BRA `(.L_x_2252) ;  /* 0x0000000000049947 */ /* 0x000fea0003800000 */
[----:B------:R-:W-:Y:S01]  /*13010*/  BPT.TRAP 0x1 ;  /* 0x000000040000795c */ /* 0x000fe20000300000 */
.L_x_2252:
[----:B--2---:R-:W-:Y:S01]  /*13020*/  SHF.L.U32 R2, R6, 0x1f, RZ ;  /* 0x0000001f06027819 */ /* 0x004fe200000006ff */
[----:B------:R-:W-:-:S03]  /*13030*/  IMAD.SHL.U32 R3, R0, 0x8000, RZ ;  /* 0x0000800000037824 */ /* 0x000fc600078e00ff */
[----:B------:R-:W2:Y:S02]  /*13040*/  SYNCS.PHASECHK.TRANS64.TRYWAIT P0, [R20+URZ+0x38860], R2 ;  /* 0x03886002140075a7 */ /* 0x000ea4000800017f */
[----:B--2---:R-:W-:Y:S05]  /*13050*/  @!P0 BRA `(.L_x_2253) ;  /* 0x0000003400248947 */ /* 0x004fea0003800000 */
.L_x_2319:
[----:B------:R-:W3:Y:S04]  /*13060*/  LDL R0, [R1+0x2c] ;  /* 0x00002c0001007983 */ /* 0x000ee80000100800 */
[----:B------:R-:W2:Y:S04]  /*13070*/  LDL R18, [R1+0x20] ;  /* 0x0000200001127983 */ /* 0x000ea80000100800 */
[----:B------:R-:W4:Y:S01]  /*13080*/  LDL R12, [R1+0x28] ;  /* 0x00002800010c7983 */ /* 0x000f220000100800 */
[----:B------:R-:W-:Y:S05]  /*13090*/  WARPSYNC.ALL ;  /* 0x0000000000007948 */ /* 0x000fea0003800000 */
[----:B---3--:R-:W-:-:S05]  /*130a0*/  LOP3.LUT R0, R3, R0, RZ, 0xfc, !PT ;  /* 0x0000000003007212 */ /* 0x008fca00078efcff */
[----:B------:R-:W-:-:S05]  /*130b0*/  IMAD.IADD R0, R19, 0x1, R0 ;  /* 0x0000000113007824 */ /* 0x000fca00078e0200 */
[----:B-1----:R-:W1:Y:S01]  /*130c0*/  LDSM.16.MT88.4 R8, [R0+0x10400] ;  /* 0x010400000008783b */ /* 0x002e620000004200 */
[----:B--2---:R-:W-:Y:S01]  /*130d0*/  IMAD.IADD R2, R18, 0x1, R0 ;  /* 0x0000000112027824 */ /* 0x004fe200078e0200 */
[C-C-:B-1----:R-:W-:Y:S02]  /*130e0*/  PRMT R4, R8.reuse, 0x6420, R9.reuse ;  /* 0x0000642008047816 */ /* 0x142fe40000000009 */
[----:B------:R-:W-:Y:S02]  /*130f0*/  PRMT R5, R8, 0x7531, R9 ;  /* 0x0000753108057816 */ /* 0x000fe40000000009 */
[C-C-:B------:R-:W-:Y:S02]  /*13100*/  PRMT R6, R10.reuse, 0x6420, R11.reuse ;  /* 0x000064200a067816 */ /* 0x140fe4000000000b */
[----:B------:R-:W-:Y:S02]  /*13110*/  PRMT R7, R10, 0x7531, R11 ;  /* 0x000075310a077816 */ /* 0x000fe4000000000b */
[----:B------:R-:W1:Y:S01]  /*13120*/  LDSM.16.MT88.4 R8, [R2+0x10400] ;  /* 0x010400000208783b */ /* 0x000e620000004200 */
[----:B----4-:R-:W-:-:S05]  /*13130*/  IADD3 R3, R19, R3, R12 ;  /* 0x0000000313037210 */ /* 0x010fca0007ffe00c */
        /* <DEDUP_REMOVED lines=111> */
.L_x_2254:
[----:B------:R-:W3:Y:S01]  /*13830*/  S2R R0, SR_TID.X ;  /* 0x0000000000007919 */ /* 0x000ee20000002100 */
[----:B--2---:R2:W-:Y:S01]  /*13840*/  SYNCS.ARRIVE.TRANS64.A1T0 RZ, [R20+URZ+0x38850], RZ ;  /* 0x038850ff14ff79a7 */ /* 0x0045e2000810003f */
[----:B------:R4:W5:Y:S01]  /*13850*/  LDL R6, [R1+0x4] ;  /* 0x0000040001067983 */ /* 0x0009620000100800 */
[----:B---3--:R-:W-:Y:S01]  /*13860*/  LOP3.LUT R0, R0, 0x7f, RZ, 0xc0, !PT ;  /* 0x0000007f00007812 */ /* 0x008fe200078ec0ff */
[----:B------:R-:W-:Y:S03]  /*13870*/  BAR.SYNC.DEFER_BLOCKING 0x2, 0x80 ;  /* 0x0082000000007b1d */ /* 0x000fe60000010000 */
[----:B------:R-:W-:-:S03]  /*13880*/  ISETP.NE.AND P0, PT, R0, RZ, PT ;  /* 0x000000ff0000720c */ /* 0x000fc60003f05270 */
[----:B------:R4:W5:Y:S10]  /*13890*/  LDL R0, [R1] ;  /* 0x0000000001007983 */ /* 0x0009740000100800 */
[----:B--2---:R-:W-:-:S05]  /*138a0*/  @!P0 VIADD R20, R20, 0x38880 ;  /* 0x0003888014148836 */ /* 0x004fca0000000000 */
[----:B------:R-:W-:-:S04]  /*138b0*/  @!P0 PRMT R20, RZ, 0x654, R20 ;  /* 0x00000654ff148816 */ /* 0x000fc80000000014 */
[----:B------:R4:W-:Y:S01]  /*138c0*/  @!P0 SYNCS.ARRIVE.TRANS64.RED.A1T0 RZ, [R20+URZ], RZ ;  /* 0x000000ff14ff89a7 */ /* 0x0009e2000810043f */
[C---:B------:R-:W-:Y:S01]  /*138d0*/  ISETP.GT.AND P0, PT, R17.reuse, RZ, PT ;  /* 0x000000ff1100720c */ /* 0x040fe20003f04270 */
[----:B------:R-:W-:-:S12]  /*138e0*/  VIADD R17, R17, 0xffffffff ;  /* 0xffffffff11117836 */ /* 0x000fd80000000000 */
[----:B----4-:R-:W-:Y:S05]  /*138f0*/  @P0 BRA `(.L_x_2255) ;  /* 0xffffffec004c0947 */ /* 0x010fea000383ffff */
.L_x_2233:
[----:B------:R-:W2:Y:S01]  /*13900*/  S2R R2, SR_TID.X ;  /* 0x0000000000027919 */ /* 0x000ea20000002100 */
[----:B------:R-:W-:Y:S01]  /*13910*/  BSSY B0, `(.L_x_2256) ;  /* 0x0000011000007945 */ /* 0x000fe20003800000 */
[----:B--2---:R-:W-:-:S04]  /*13920*/  LOP3.LUT R2, R2, 0x7f, RZ, 0xc0, !PT ;  /* 0x0000007f02027812 */ /* 0x004fc800078ec0ff */
[----:B------:R-:W-:-:S13]  /*13930*/  ISETP.NE.AND P0, PT, R2, RZ, PT ;  /* 0x000000ff0200720c */ /* 0x000fda0003f05270 */
[----:B------:R-:W-:Y:S05]  /*13940*/  @P0 BRA `(.L_x_2257) ;  /* 0x0000000000340947 */ /* 0x000fea0003800000 */
[----:B-1----:R-:W1:Y:S01]  /*13950*/  S2R R3, SR_LANEID ;  /* 0x0000000000037919 */ /* 0x002e620000000000 */
[----:B------:R-:W-:Y:S02]  /*13960*/  VOTEU.ANY UR4, UPT, PT ;  /* 0x0000000000047886 */ /* 0x000fe400038e0100 */
[----:B-----5:R-:W1:Y:S08]  /*13970*/  FLO.U32 R0, UR4 ;  /* 0x0000000400007d00 */ /* 0x020e7000080e0000 */
[----:B------:R-:W2:Y:S01]  /*13980*/  POPC R5, UR4 ;  /* 0x0000000400057d09 */ /* 0x000ea20008000000 */
[----:B-1----:R-:W-:-:S02]  /*13990*/  ISETP.EQ.U32.AND P1, PT, R0, R3, PT ;  /* 0x000000030000720c */ /* 0x002fc40003f22070 */
[----:B------:R-:W2:Y:S11]  /*139a0*/  LDC.64 R2, c[0x0][0xc60] ;  /* 0x00031800ff027b82 */ /* 0x000eb60000000a00 */
[----:B--2---:R-:W2:Y:S01]  /*139b0*/  @P1 ATOMG.E.ADD.STRONG.GPU PT, R3, desc[UR50][R2.64], R5 ;  /* 0x00000005020319a8 */ /* 0x004ea200081ee1f2 */
[----:B------:R-:W1:Y:S02]  /*139c0*/  S2R R4, SR_LTMASK ;  /* 0x0000000000047919 */ /* 0x000e640000003900 */
[----:B-1----:R-:W-:-:S04]  /*139d0*/  LOP3.LUT R4, R4, UR4, RZ, 0xc0, !PT ;  /* 0x0000000404047c12 */ /* 0x002fc8000f8ec0ff */
[----:B0-----:R-:W0:Y:S01]  /*139e0*/  POPC R7, R4 ;  /* 0x0000000400077309 */ /* 0x001e220000000000 */
[----:B--2---:R-:W0:Y:S02]  /*139f0*/  SHFL.IDX PT, R0, R3, R0, 0x1f ;  /* 0x00001f0003007589 */ /* 0x004e2400000e0000 */
[----:B0-----:R-:W-:-:S05]  /*13a00*/  IADD3 R0, R0, UR40, R7 ;  /* 0x0000002800007c10 */ /* 0x001fca000fffe007 */
[----:B------:R2:W-:Y:S02]  /*13a10*/  STL [R1+0x10], R0 ;  /* 0x0000100001007387 */ /* 0x0005e40000100800 */
.L_x_2257:
[----:B------:R-:W-:Y:S05]  /*13a20*/  BSYNC B0 ;  /* 0x0000000000007941 */ /* 0x000fea0003800000 */
.L_x_2256:
[----:B------:R-:W-:-:S06]  /*13a30*/  UISETP.NE.AND UP0, UPT, UR39, 0x3, UPT ;  /* 0x000000032700788c */ /* 0x000fcc000bf05270 */
[----:B------:R-:W-:-:S13]  /*13a40*/  PLOP3.LUT P1, PT, PT, PT, UP0, 0x80, 0x0 ;  /* 0x000000000000781c */ /* 0x000fda0003f2f008 */
[----:B------:R-:W-:Y:S05]  /*13a50*/  @!P1 BRA `(.L_x_2258) ;  /* 0x0000000000049947 */ /* 0x000fea0003800000 */
[----:B------:R-:W-:Y:S01]  /*13a60*/  BPT.TRAP 0x1 ;  /* 0x000000040000795c */ /* 0x000fe20000300000 */
.L_x_2258:
[----:B-1----:R-:W3:Y:S04]  /*13a70*/  LDL R3, [R1+0x4] ;  /* 0x0000040001037983 */ /* 0x002ee80000100800 */
[----:B------:R-:W4:Y:S01]  /*13a80*/  LDL R2, [R1] ;  /* 0x0000000001027983 */ /* 0x000f220000100800 */
[----:B--2--5:R-:W-:Y:S01]  /*13a90*/  IMAD.U32 R0, RZ, RZ, UR41 ;  /* 0x00000029ff007e24 */ /* 0x024fe2000f8e00ff */
[----:B------:R-:W-:Y:S04]  /*13aa0*/  BSSY B0, `(.L_x_2259) ;  /* 0x0000007000007945 */ /* 0x000fe80003800000 */
[----:B------:R-:W-:-:S02]  /*13ab0*/  ISETP.NE.AND P2, PT, R0, 0x3, PT ;  /* 0x000000030000780c */ /* 0x000fc40003f45270 */
[----:B---3--:R-:W-:-:S04]  /*13ac0*/  LOP3.LUT R0, R3, 0x1, RZ, 0x3c, !PT ;  /* 0x0000000103007812 */ /* 0x008fc800078e3cff */
[----:B------:R-:W-:Y:S01]  /*13ad0*/  SHF.L.U32 R0, R0, 0x1f, RZ ;  /* 0x0000001f00007819 */ /* 0x000fe200000006ff */
[----:B----4-:R-:W-:-:S04]  /*13ae0*/  IMAD R17, R2, 0x8, R19 ;  /* 0x0000000802117824 */ /* 0x010fc800078e0213 */
[----:B------:R-:W1:Y:S02]  /*13af0*/  SYNCS.PHASECHK.TRANS64.TRYWAIT P1, [R17+URZ+0x38870], R0 ;  /* 0x03887000110075a7 */ /* 0x000e64000802017f */
[----:B-1----:R-:W-:Y:S05]  /*13b00*/  @!P1 BRA `(.L_x_2260) ;  /* 0x00000028008c9947 */ /* 0x002fea0003800000 */
.L_x_2320:
[----:B------:R-:W-:Y:S05]  /*13b10*/  BSYNC B0 ;  /* 0x0000000000007941 */ /* 0x000fea0003800000 */
.L_x_2259:
[----:B------:R-:W-:Y:S05]  /*13b20*/  @!P2 BRA `(.L_x_2261) ;  /* 0x000000000004a947 */ /* 0x000fea0003800000 */
[----:B------:R-:W-:Y:S01]  /*13b30*/  BPT.TRAP 0x1 ;  /* 0x000000040000795c */ /* 0x000fe20000300000 */
.L_x_2261:
[----:B-1----:R-:W2:Y:S02]  /*13b40*/  LDL R0, [R1+0x4] ;  /* 0x0000040001007983 */ /* 0x002ea40000100800 */
[----:B--2---:R-:W-:-:S04]  /*13b50*/  SHF.L.U32 R0, R0, 0x1f, RZ ;  /* 0x0000001f00007819 */ /* 0x004fc800000006ff */
[----:B------:R-:W1:Y:S02]  /*13b60*/  SYNCS.PHASECHK.TRANS64.TRYWAIT P1, [R17+URZ+0x38860], R0 ;  /* 0x03886000110075a7 */ /* 0x000e64000802017f */
[----:B-1----:R-:W-:Y:S05]  /*13b70*/  @!P1 BRA `(.L_x_2262) ;  /* 0x0000002800849947 */ /* 0x002fea0003800000 */
.L_x_2321:
[----:B------:R-:W2:Y:S04]  /*13b80*/  LDL R18, [R1] ;  /* 0x0000000001127983 */ /* 0x000ea80000100800 */
[----:B------:R-:W1:Y:S04]  /*13b90*/  LDL R2, [R1+0x2c] ;  /* 0x00002c0001027983 */ /* 0x000e680000100800 */
[----:B------:R-:W3:Y:S04]  /*13ba0*/  LDL R16, [R1+0x20] ;  /* 0x0000200001107983 */ /* 0x000ee80000100800 */
[----:B------:R-:W4:Y:S01]  /*13bb0*/  LDL R12, [R1+0x28] ;  /* 0x00002800010c7983 */ /* 0x000f220000100800 */
[----:B------:R-:W-:Y:S05]  /*13bc0*/  WARPSYNC.ALL ;  /* 0x0000000000007948 */ /* 0x000fea0003800000 */
[----:B--2---:R-:W-:-:S05]  /*13bd0*/  IMAD.SHL.U32 R3, R18, 0x8000, RZ ;  /* 0x0000800012037824 */ /* 0x004fca00078e00ff */
[----:B-1----:R-:W-:-:S05]  /*13be0*/  LOP3.LUT R0, R3, R2, RZ, 0xfc, !PT ;  /* 0x0000000203007212 */ /* 0x002fca00078efcff */
[----:B------:R-:W-:-:S05]  /*13bf0*/  IMAD.IADD R0, R19, 0x1, R0 ;  /* 0x0000000113007824 */ /* 0x000fca00078e0200 */
[----:B0-----:R-:W0:Y:S01]  /*13c00*/  LDSM.16.MT88.4 R4, [R0+0x10400] ;  /* 0x010400000004783b */ /* 0x001e220000004200 */
        /* <DEDUP_REMOVED lines=118> */
.L_x_2263:
        /* <DEDUP_REMOVED lines=13> */
.L_x_2208:
[----:B------:R-:W-:Y:S05]  /*14440*/  BSYNC B7 ;  /* 0x0000000000077941 */ /* 0x000fea0003800000 */
.L_x_2206:
[----:B0--3--:R-:W2:Y:S02]  /*14450*/  LDL R0, [R1+0x38] ;  /* 0x0000380001007983 */ /* 0x009ea40000100800 */
[----:B--2---:R-:W-:-:S13]  /*14460*/  ISETP.NE.AND P0, PT, R0, RZ, PT ;  /* 0x000000ff0000720c */ /* 0x004fda0003f05270 */
        /* <DEDUP_REMOVED lines=14> */
.L_x_2264:
        /* <DEDUP_REMOVED lines=41> */
.L_x_2270:
        /* <DEDUP_REMOVED lines=14> */
.L_x_2269:
[----:B------:R-:W-:Y:S05]  /*148c0*/  BSYNC B0 ;  /* 0x0000000000007941 */ /* 0x000fea0003800000 */
.L_x_2268:
        /* <DEDUP_REMOVED lines=21> */
.L_x_2266:
        /* <DEDUP_REMOVED lines=21> */
.L_x_2271:
[----:B------:R-:W3:Y:S01]  /*14b70*/  I2F.RP R3, R8 ;  /* 0x0000000800037306 */ /* 0x000ee20000209400 */
[----:B0-2---:R-:W-:-:S04]  /*14b80*/  IMAD R9, R2, R10, R6 ;  /* 0x0000000a02097224 */ /* 0x005fc800078e0206 */
[----:B------:R-:W-:Y:S01]  /*14b90*/  IMAD.IADD R0, R0, 0x1, -R9 ;  /* 0x0000000100007824 */ /* 0x000fe200078e0a09 */
[----:B------:R2:W-:Y:S02]  /*14ba0*/  STL [R1+0x10], R9 ;  /* 0x0000100901007387 */ /* 0x0005e40000100800 */
[----:B---3--:R-:W0:Y:S02]  /*14bb0*/  MUFU.RCP R3, R3 ;  /* 0x0000000300037308 */ /* 0x008e240000001000 */
        /* <DEDUP_REMOVED lines=27> */
[----:B------:R-:W0:Y:S08]  /*14d70*/  I2F.RP R3, R8 ;  /* 0x0000000800037306 */ /* 0x000e300000209400 */
        /* <DEDUP_REMOVED lines=30> */
.L_x_2267:
[----:B------:R0:W-:Y:S01]  /*14f60*/  STL [R1+0x10], R0 ;  /* 0x0000100001007387 */ /* 0x0001e20000100800 */
[----:B------:R-:W-:Y:S01]  /*14f70*/  ULDC UR42, c[0x0][0xc3c] ;  /* 0x00030f00002a7ab9 */ /* 0x000fe20000000800 */
[----:B------:R-:W-:Y:S02]  /*14f80*/  UMOV UR36, URZ ;  /* 0x0000003f00247c82 */ /* 0x000fe40008000000 */
[----:B------:R0:W-:Y:S03]  /*14f90*/  STL [R1+0x14], RZ ;  /* 0x000014ff01007387 */ /* 0x0001e60000100800 */
.L_x_2272:
        /* <DEDUP_REMOVED lines=15> */
.L_x_2265:
[----:B------:R-:W-:Y:S02]  /*15090*/  ULDC UR4, c[0x0][0xc3c] ;  /* 0x00030f0000047ab9 */ /* 0x000fe40000000800 */
[----:B------:R-:W-:-:S06]  /*150a0*/  UISETP.GE.AND UP0, UPT, UR42, UR4, UPT ;  /* 0x000000042a00728c */ /* 0x000fcc000bf06270 */
[----:B------:R-:W-:-:S13]  /*150b0*/  PLOP3.LUT P0, PT, PT, PT, UP0, 0x80, 0x0 ;  /* 0x000000000000781c */ /* 0x000fda0003f0f008 */
[----:B------:R-:W-:Y:S05]  /*150c0*/  @!P0 BRA `(.L_x_2273) ;  /* 0xffffffb000fc8947 */ /* 0x000fea000383ffff */
.L_x_2202:
        /* <DEDUP_REMOVED lines=12> */
.L_x_2322:
[----:B------:R-:W-:Y:S05]  /*15190*/  BSYNC B0 ;  /* 0x0000000000007941 */ /* 0x000fea0003800000 */
.L_x_2274:
[----:B------:R-:W-:-:S03]  /*151a0*/  UMOV UR4, 0xffffffff ;  /* 0xffffffff00047882 */ /* 0x000fc60000000000 */
[----:B------:R-:W-:Y:S05]  /*151b0*/  BRA.DIV UR4, `(.L_x_2276) ;  /* 0x00000016041c7947 */ /* 0x000fea000b800000 */
[----:B------:R-:W1:Y:S02]  /*151c0*/  S2R R2, SR_TID.X ;  /* 0x0000000000027919 */ /* 0x000e640000002100 */
[----:B-1----:R-:W-:-:S04]  /*151d0*/  SHF.R.U32.HI R2, RZ, 0x5, R2 ;  /* 0x00000005ff027819 */ /* 0x002fc80000011602 */
[----:B------:R-:W-:-:S05]  /*151e0*/  LOP3.LUT R2, R2, 0x3, RZ, 0xc0, !PT ;  /* 0x0000000302027812 */ /* 0x000fca00078ec0ff */
[----:B------:R1:W2:Y:S02]  /*151f0*/  SHFL.IDX PT, R14, R2, RZ, 0x1f ;  /* 0x00001fff020e7589 */ /* 0x0002a400000e0000 */
.L_x_2325:
[----:B--2---:R-:W-:Y:S01]  /*15200*/  ISETP.NE.AND P0, PT, R14, RZ, PT ;  /* 0x000000ff0e00720c */ /* 0x004fe20003f05270 */
[----:B------:R-:W-:-:S12]  /*15210*/  BSSY B0, `(.L_x_2277) ;  /* 0x000002e000007945 */ /* 0x000fd80003800000 */
[----:B------:R-:W-:Y:S05]  /*15220*/  @P0 BRA `(.L_x_2278) ;  /* 0x0000000000b00947 */ /* 0x000fea0003800000 */
[----:B------:R-:W-:-:S03]  /*15230*/  UMOV UR4, 0xffffffff ;  /* 0xffffffff00047882 */ /* 0x000fc60000000000 */
[----:B------:R-:W-:Y:S05]  /*15240*/  BRA.DIV UR4, `(.L_x_2279) ;  /* 0x00000016042c7947 */ /* 0x000fea000b800000 */
[----:B------:R-:W-:-:S13]  /*15250*/  ELECT P6, URZ, PT ;  /* 0x00000000003f782f */ /* 0x000fda00038c0000 */
.L_x_2328:
[----:B------:R-:W-:Y:S05]  /*15260*/  @!P6 BRA `(.L_x_2278) ;  /* 0x0000000000a0e947 */ /* 0x000fea0003800000 */
[----:B------:R-:W-:-:S06]  /*15270*/  ULOP3.LUT UR4, UR38, 0x2, URZ, 0xfc, !UPT ;  /* 0x0000000226047892 */ /* 0x000fcc000f8efc3f */
[----:B-1----:R-:W-:-:S05]  /*15280*/  IMAD.U32 R2, RZ, RZ, UR4 ;  /* 0x00000004ff027e24 */ /* 0x002fca000f8e00ff */
[----:B------:R-:W-:-:S13]  /*15290*/  ISETP.NE.AND P0, PT, R2, 0x3, PT ;  /* 0x000000030200780c */ /* 0x000fda0003f05270 */
[----:B------:R-:W-:Y:S05]  /*152a0*/  @!P0 BRA `(.L_x_2280) ;  /* 0x0000000000048947 */ /* 0x000fea0003800000 */
[----:B------:R-:W-:Y:S01]  /*152b0*/  BPT.TRAP 0x1 ;  /* 0x000000040000795c */ /* 0x000fe20000300000 */
.L_x_2280:
        /* <DEDUP_REMOVED lines=14> */
.L_x_2329:
[----:B------:R-:W1:Y:S02]  /*153a0*/  SYNCS.PHASECHK.TRANS64.TRYWAIT P1, [R7+URZ], R2 ;  /* 0x00000002070075a7 */ /* 0x000e64000802017f */
[----:B-1----:R-:W-:Y:S05]  /*153b0*/  @!P1 BRA `(.L_x_2282) ;  /* 0x0000001400049947 */ /* 0x002fea0003800000 */
.L_x_2330:
[----:B------:R-:W-:Y:S05]  /*153c0*/  @!P0 BRA `(.L_x_2283) ;  /* 0x0000000000048947 */ /* 0x000fea0003800000 */
[----:B------:R-:W-:Y:S01]  /*153d0*/  BPT.TRAP 0x1 ;  /* 0x000000040000795c */ /* 0x000fe20000300000 */
.L_x_2283:
[----:B------:R-:W2:Y:S02]  /*153e0*/  LDL.LU R4, [R1] ;  /* 0x0000000001047983 */ /* 0x000ea40000300800 */
[----:B--2---:R-:W-:-:S04]  /*153f0*/  IMAD R4, R4, 0x8, R0 ;  /* 0x0000000804047824 */ /* 0x004fc800078e0200 */
[----:B------:R-:W2:Y:S02]  /*15400*/  SYNCS.PHASECHK.TRANS64.TRYWAIT P1, [R4+URZ+0x38860], R5 ;  /* 0x03886005040075a7 */ /* 0x000ea4000802017f */
[----:B--2---:R-:W-:Y:S05]  /*15410*/  @!P1 BRA `(.L_x_2284) ;  /* 0x0000001400009947 */ /* 0x004fea0003800000 */
.L_x_2331:
[----:B------:R-:W-:Y:S05]  /*15420*/  @!P0 BRA `(.L_x_2285) ;  /* 0x0000000000048947 */ /* 0x000fea0003800000 */
[----:B------:R-:W-:Y:S01]  /*15430*/  BPT.TRAP 0x1 ;  /* 0x000000040000795c */ /* 0x000fe20000300000 */
.L_x_2285:
[----:B------:R-:W-:-:S04]  /*15440*/  IMAD R3, R3, 0x8, R0 ;  /* 0x0000000803037824 */ /* 0x000fc800078e0200 */
[----:B------:R-:W3:Y:S02]  /*15450*/  SYNCS.PHASECHK.TRANS64.TRYWAIT P1, [R3+URZ+0x38860], R2 ;  /* 0x03886002030075a7 */ /* 0x000ee4000802017f */
[----:B---3--:R-:W-:Y:S05]  /*15460*/  @!P1 BRA `(.L_x_2286) ;  /* 0x0000001400009947 */ /* 0x008fea0003800000 */
.L_x_2332:
[----:B------:R-:W-:Y:S05]  /*15470*/  @!P0 BRA `(.L_x_2287) ;  /* 0x0000000000048947 */ /* 0x000fea0003800000 */
[----:B------:R-:W-:Y:S01]  /*15480*/  BPT.TRAP 0x1 ;  /* 0x000000040000795c */ /* 0x000fe20000300000 */
.L_x_2287:
[----:B------:R-:W4:Y:S02]  /*15490*/  SYNCS.PHASECHK.TRANS64.TRYWAIT P0, [R4+URZ+0x38880], R5 ;  /* 0x03888005040075a7 */ /* 0x000f24000800017f */
[----:B----4-:R-:W-:Y:S05]  /*154a0*/  @!P0 BRA `(.L_x_2288) ;  /* 0x0000001400048947 */ /* 0x010fea0003800000 */
.L_x_2289:
[----:B------:R0:W0:Y:S02]  /*154b0*/  SYNCS.PHASECHK.TRANS64.TRYWAIT P0, [R3+URZ+0x38880], R2 ;  /* 0x03888002030075a7 */ /* 0x000024000800017f */
[----:B0-----:R-:W-:Y:S05]  /*154c0*/  @!P0 NANOSLEEP.SYNCS 0x989680 ;  /* 0x009896800000895d */ /* 0x001fea0003900000 */
[----:B------:R-:W0:Y:S02]  /*154d0*/  @!P0 SYNCS.PHASECHK.TRANS64 P0, [R3+URZ+0x38880], R2 ;  /* 0x03888002030085a7 */ /* 0x000e24000800007f */
[----:B0-----:R-:W-:Y:S05]  /*154e0*/  @!P0 BRA `(.L_x_2289) ;  /* 0xfffffffc00f08947 */ /* 0x001fea000383ffff */
.L_x_2278:
[----:B------:R-:W-:Y:S05]  /*154f0*/  BSYNC B0 ;  /* 0x0000000000007941 */ /* 0x000fea0003800000 */
.L_x_2277:
[----:B------:R-:W-:Y:S05]  /*15500*/  EXIT ;  /* 0x000000000000794d */ /* 0x000fea0003800000 */
.L_x_2141:
[----:B0-----:R-:W-:-:S04]  /*15510*/  IMAD.U32 R3, RZ, RZ, UR41 ;  /* 0x00000029ff037e24 */ /* 0x001fc8000f8e00ff */
[----:B------:R0:W1:Y:S03]  /*15520*/  SYNCS.PHASECHK.TRANS64.TRYWAIT P1, [R3+URZ+0x38800], R6 ;  /* 0x03880006030075a7 */ /* 0x000066000802017f */
[----:B-1----:R-:W-:Y:S05]  /*15530*/  @!P1 NANOSLEEP.SYNCS 0x989680 ;  /* 0x009896800000995d */ /* 0x002fea0003900000 */
[----:B------:R-:W1:Y:S02]  /*15540*/  @!P1 SYNCS.PHASECHK.TRANS64 P1, [R3+URZ+0x38800], R6 ;  /* 0x03880006030095a7 */ /* 0x000e64000802007f */
[----:B-1----:R-:W-:Y:S05]  /*15550*/  @!P1 BRA `(.L_x_2141) ;  /* 0xfffffffc00ec9947 */ /* 0x002fea000383ffff */
[----:B------:R-:W-:Y:S05]  /*15560*/  BRA `(.L_x_2290) ;  /* 0xfffffec800147947 */ /* 0x000fea000383ffff */
.L_x_2145:
[----:B-1----:R1:W2:Y:S02]  /*15570*/  SYNCS.PHASECHK.TRANS64.TRYWAIT P2, [R2+URZ+0x38830], R3 ;  /* 0x03883003020075a7 */ /* 0x0022a4000804017f */
[----:B--2---:R-:W-:Y:S05]  /*15580*/  @!P2 NANOSLEEP.SYNCS 0x989680 ;  /* 0x009896800000a95d */ /* 0x004fea0003900000 */
[----:B------:R-:W2:Y:S02]  /*15590*/  @!P2 SYNCS.PHASECHK.TRANS64 P2, [R2+URZ+0x38830], R3 ;  /* 0x038830030200a5a7 */ /* 0x000ea4000804007f */
[----:B--2---:R-:W-:Y:S05]  /*155a0*/  @!P2 BRA `(.L_x_2145) ;  /* 0xfffffffc00f0a947 */ /* 0x004fea000383ffff */
[----:B------:R-:W-:Y:S05]  /*155b0*/  BRA `(.L_x_2144) ;  /* 0xfffffec800387947 */ /* 0x000fea000383ffff */
.L_x_2150:
[----:B-1----:R-:W-:-:S04]  /*155c0*/  IMAD.U32 R7, RZ, RZ, UR6 ;  /* 0x00000006ff077e24 */ /* 0x002fc8000f8e00ff */
[----:B------:R1:W2:Y:S03]  /*155d0*/  SYNCS.PHASECHK.TRANS64.TRYWAIT P3, [R7+URZ+0x38830], R6 ;  /* 0x03883006070075a7 */ /* 0x0002a6000806017f */
[----:B--2---:R-:W-:Y:S05]  /*155e0*/  @!P3 NANOSLEEP.SYNCS 0x989680 ;  /* 0x009896800000b95d */ /* 0x004fea0003900000 */
[----:B------:R-:W2:Y:S02]  /*155f0*/  @!P3 SYNCS.PHASECHK.TRANS64 P3, [R7+URZ+0x38830], R6 ;  /* 0x038830060700b5a7 */ /* 0x000ea4000806007f */
[----:B--2---:R-:W-:Y:S05]  /*15600*/  @!P3 BRA `(.L_x_2150) ;  /* 0xfffffffc00ecb947 */ /* 0x004fea000383ffff */
[----:B------:R-:W-:Y:S05]  /*15610*/  BRA `(.L_x_2147) ;  /* 0xfffffef400cc7947 */ /* 0x000fea000383ffff */
.L_x_2154:
[----:B-1----:R-:W-:-:S04]  /*15620*/  IMAD.U32 R7, RZ, RZ, UR6 ;  /* 0x00000006ff077e24 */ /* 0x002fc8000f8e00ff */
[----:B------:R1:W2:Y:S03]  /*15630*/  SYNCS.PHASECHK.TRANS64.TRYWAIT P3, [R7+URZ+0x38850], R6 ;  /* 0x03885006070075a7 */ /* 0x0002a6000806017f */
[----:B--2---:R-:W-:Y:S05]  /*15640*/  @!P3 NANOSLEEP.SYNCS 0x989680 ;  /* 0x009896800000b95d */ /* 0x004fea0003900000 */
[----:B------:R-:W2:Y:S02]  /*15650*/  @!P3 SYNCS.PHASECHK.TRANS64 P3, [R7+URZ+0x38850], R6 ;  /* 0x038850060700b5a7 */ /* 0x000ea4000806007f */
[----:B--2---:R-:W-:Y:S05]  /*15660*/  @!P3 BRA `(.L_x_2154) ;  /* 0xfffffffc00ecb947 */ /* 0x004fea000383ffff */
[----:B------:R-:W-:Y:S05]  /*15670*/  BRA `(.L_x_2151) ;  /* 0xfffffef800a07947 */ /* 0x000fea000383ffff */
.L_x_2161:
[----:B-1----:R-:W-:-:S04]  /*15680*/  IMAD.U32 R7, RZ, RZ, UR6 ;  /* 0x00000006ff077e24 */ /* 0x002fc8000f8e00ff */
[----:B------:R1:W2:Y:S03]  /*15690*/  SYNCS.PHASECHK.TRANS64.TRYWAIT P2, [R7+URZ+0x38830], R6 ;  /* 0x03883006070075a7 */ /* 0x0002a6000804017f */
[----:B--2---:R-:W-:Y:S05]  /*156a0*/  @!P2 NANOSLEEP.SYNCS 0x989680 ;  /* 0x009896800000a95d */ /* 0x004fea0003900000 */
[----:B------:R-:W2:Y:S02]  /*156b0*/  @!P2 SYNCS.PHASECHK.TRANS64 P2, [R7+URZ+0x38830], R6 ;  /* 0x038830060700a5a7 */ /* 0x000ea4000804007f */
[----:B--2---:R-:W-:Y:S05]  /*156c0*/  @!P2 BRA `(.L_x_2161) ;  /* 0xfffffffc00eca947 */ /* 0x004fea000383ffff */
[----:B------:R-:W-:Y:S05]  /*156d0*/  BRA `(.L_x_2158) ;  /* 0xffffff2800d47947 */ /* 0x000fea000383ffff */
.L_x_2165:
[----:B-1----:R-:W-:-:S04]  /*156e0*/  IMAD.U32 R7, RZ, RZ, UR6 ;  /* 0x00000006ff077e24 */ /* 0x002fc8000f8e00ff */
[----:B------:R1:W2:Y:S03]  /*156f0*/  SYNCS.PHASECHK.TRANS64.TRYWAIT P2, [R7+URZ+0x38850], R6 ;  /* 0x03885006070075a7 */ /* 0x0002a6000804017f */
[----:B--2---:R-:W-:Y:S05]  /*15700*/  @!P2 NANOSLEEP.SYNCS 0x989680 ;  /* 0x009896800000a95d */ /* 0x004fea0003900000 */
[----:B------:R-:W2:Y:S02]  /*15710*/  @!P2 SYNCS.PHASECHK.TRANS64 P2, [R7+URZ+0x38850], R6 ;  /* 0x038850060700a5a7 */ /* 0x000ea4000804007f */
[----:B--2---:R-:W-:Y:S05]  /*15720*/  @!P2 BRA `(.L_x_2165) ;  /* 0xfffffffc00eca947 */ /* 0x004fea000383ffff */
[----:B------:R-:W-:Y:S05]  /*15730*/  BRA `(.L_x_2162) ;  /* 0xffffff2c009c7947 */ /* 0x000fea000383ffff */
.L_x_2171:
[----:B-1----:R-:W-:-:S04]  /*15740*/  IMAD.U32 R5, RZ, RZ, UR16 ;  /* 0x00000010ff057e24 */ /* 0x002fc8000f8e00ff */
[----:B------:R1:W2:Y:S03]  /*15750*/  SYNCS.PHASECHK.TRANS64.TRYWAIT P1, [R5+URZ+0x38850], R0 ;  /* 0x03885000050075a7 */ /* 0x0002a6000802017f */
[----:B--2---:R-:W-:Y:S05]  /*15760*/  @!P1 NANOSLEEP.SYNCS 0x989680 ;  /* 0x009896800000995d */ /* 0x004fea0003900000 */
[----:B------:R-:W2:Y:S02]  /*15770*/  @!P1 SYNCS.PHASECHK.TRANS64 P1, [R5+URZ+0x38850], R0 ;  /* 0x03885000050095a7 */ /* 0x000ea4000802007f */
[----:B--2---:R-:W-:Y:S05]  /*15780*/  @!P1 BRA `(.L_x_2171) ;  /* 0xfffffffc00ec9947 */ /* 0x004fea000383ffff */
[----:B------:R-:W-:Y:S05]  /*15790*/  BRA `(.L_x_2170) ;  /* 0xffffff5400407947 */ /* 0x000fea000383ffff */
.L_x_2217:
[----:B------:R-:W-:Y:S02]  /*157a0*/  IMAD.MOV.U32 R13, RZ, RZ, R0 ;  /* 0x000000ffff0d7224 */ /* 0x000fe400078e0000 */
[----:B------:R-:W-:Y:S02]  /*157b0*/  IMAD.MOV.U32 R12, RZ, RZ, RZ ;  /* 0x000000ffff0c7224 */ /* 0x000fe400078e00ff */
[----:B------:R-:W-:Y:S02]  /*157c0*/  IMAD.MOV.U32 R11, RZ, RZ, 0x1f ;  /* 0x0000001fff0b7424 */ /* 0x000fe400078e00ff */
[----:B------:R-:W-:-:S07]  /*157d0*/  IMAD.MOV.U32 R15, RZ, RZ, -0x1 ;  /* 0xffffffffff0f7424 */ /* 0x000fce00078e00ff */
[----:B-12---:R-:W-:Y:S05]  /*157e0*/  WARPSYNC.COLLECTIVE R15, `(.L_x_2291) ;  /* 0x000000000f087348 */ /* 0x006fea0003c00000 */
[----:B------:R0:W3:Y:S02]  /*157f0*/  SHFL.IDX P6, R14, R13, R12, R11 ;  /* 0x0000000c0d0e7389 */ /* 0x0000e400000c000b */
[----:B0123--:R-:W-:Y:S01]  /*15800*/  ENDCOLLECTIVE ;  /* 0x000000000000791b */ /* 0x00ffe20003800000 */
.L_x_2291:
[----:B------:R-:W-:Y:S05]  /*15810*/  BRA `(.L_x_2292) ;  /* 0xffffffb800bc7947 */ /* 0x000fea000383ffff */
.L_x_2219:
[----:B------:R-:W-:Y:S01]  /*15820*/  BSSY B0, `(.L_x_2293) ;  /* 0x0000006000007945 */ /* 0x000fe20003800000 */
[----:B------:R-:W-:-:S07]  /*15830*/  IMAD.MOV.U32 R15, RZ, RZ, -0x1 ;  /* 0xffffffffff0f7424 */ /* 0x000fce00078e00ff */
[----:B-12---:R-:W-:Y:S05]  /*15840*/  WARPSYNC.COLLECTIVE R15, `(.L_x_2294) ;  /* 0x000000000f0c7348 */ /* 0x006fea0003c00000 */
[----:B------:R-:W-:Y:S02]  /*15850*/  ELECT P6, UR62, PT ;  /* 0x00000000003e782f */ /* 0x000fe400038c0000 */
[----:B------:R-:W-:Y:S01]  /*15860*/  MOV R14, UR62 ;  /* 0x0000003e000e7c02 */ /* 0x000fe20008000f00 */
[----:B-12---:R-:W-:Y:S10]  /*15870*/  ENDCOLLECTIVE ;  /* 0x000000000000791b */ /* 0x006ff40003800000 */
.L_x_2294:
[----:B------:R-:W-:Y:S05]  /*15880*/  BSYNC B0 ;  /* 0x0000000000007941 */ /* 0x000fea0003800000 */
.L_x_2293:
[----:B------:R-:W-:Y:S05]  /*15890*/  BRA `(.L_x_2295) ;  /* 0xffffffb800c07947 */ /* 0x000fea000383ffff */
.L_x_2221:
[----:B0-----:R0:W2:Y:S02]  /*158a0*/  SYNCS.PHASECHK.TRANS64.TRYWAIT P0, [R4+URZ+0x38880], R3 ;  /* 0x03888003040075a7 */ /* 0x0010a4000800017f */
[----:B--2---:R-:W-:Y:S05]  /*158b0*/  @!P0 NANOSLEEP.SYNCS 0x989680 ;  /* 0x009896800000895d */ /* 0x004fea0003900000 */
[----:B------:R-:W2:Y:S02]  /*158c0*/  @!P0 SYNCS.PHASECHK.TRANS64 P0, [R4+URZ+0x38880], R3 ;  /* 0x03888003040085a7 */ /* 0x000ea4000800007f */
[----:B--2---:R-:W-:Y:S05]  /*158d0*/  @!P0 BRA `(.L_x_2221) ;  /* 0xfffffffc00f08947 */ /* 0x004fea000383ffff */
[----:B------:R-:W-:Y:S05]  /*158e0*/  BRA `(.L_x_2296) ;  /* 0xffffffbc00247947 */ /* 0x000fea000383ffff */
.L_x_2223:
[----:B--2---:R2:W3:Y:S02]  /*158f0*/  SYNCS.PHASECHK.TRANS64.TRYWAIT P0, [R4+URZ+0x38840], R3 ;  /* 0x03884003040075a7 */ /* 0x0044e4000800017f */
[----:B---3--:R-:W-:Y:S05]  /*15900*/  @!P0 NANOSLEEP.SYNCS 0x989680 ;  /* 0x009896800000895d */ /* 0x008fea0003900000 */
[----:B------:R-:W3:Y:S02]  /*15910*/  @!P0 SYNCS.PHASECHK.TRANS64 P0, [R4+URZ+0x38840], R3 ;  /* 0x03884003040085a7 */ /* 0x000ee4000800007f */
[----:B---3--:R-:W-:Y:S05]  /*15920*/  @!P0 BRA `(.L_x_2223) ;  /* 0xfffffffc00f08947 */ /* 0x008fea000383ffff */
[----:B------:R-:W-:Y:S05]  /*15930*/  BRA `(.L_x_2297) ;  /* 0xffffffbc00947947 */ /* 0x000fea000383ffff */
.L_x_2227:
[----:B------:R-:W-:Y:S01]  /*15940*/  IMAD.MOV.U32 R13, RZ, RZ, R0 ;  /* 0x000000ffff0d7224 */ /* 0x000fe200078e0000 */
[----:B------:R-:W-:Y:S01]  /*15950*/  LOP3.LUT R7, R7, 0x7f, RZ, 0xc0, !PT ;  /* 0x0000007f07077812 */ /* 0x000fe200078ec0ff */
[----:B------:R-:W-:Y:S02]  /*15960*/  IMAD.MOV.U32 R12, RZ, RZ, RZ ;  /* 0x000000ffff0c7224 */ /* 0x000fe400078e00ff */
[----:B------:R-:W-:Y:S01]  /*15970*/  IMAD.MOV.U32 R11, RZ, RZ, 0x181f ;  /* 0x0000181fff0b7424 */ /* 0x000fe200078e00ff */
[----:B------:R-:W-:Y:S01]  /*15980*/  SHF.R.U32.HI R4, RZ, 0x3, R7 ;  /* 0x00000003ff047819 */ /* 0x000fe20000011607 */
[----:B------:R-:W-:Y:S02]  /*15990*/  IMAD.MOV.U32 R15, RZ, RZ, -0x1 ;  /* 0xffffffffff0f7424 */ /* 0x000fe400078e00ff */
[----:B------:R-:W-:Y:S02]  /*159a0*/  IMAD R3, R18, R5, RZ ;  /* 0x0000000512037224 */ /* 0x000fe400078e02ff */
[----:B------:R-:W-:-:S07]  /*159b0*/  IMAD R4, R8, 0x80, R4 ;  /* 0x0000008008047824 */ /* 0x000fce00078e0204 */
[----:B-----5:R-:W-:Y:S05]  /*159c0*/  WARPSYNC.COLLECTIVE R15, `(.L_x_2298) ;  /* 0x000000000f087348 */ /* 0x020fea0003c00000 */
[----:B------:R0:W1:Y:S02]  /*159d0*/  SHFL.IDX P6, R14, R13, R12, R11 ;  /* 0x0000000c0d0e7389 */ /* 0x00006400000c000b */
[----:B01---5:R-:W-:Y:S01]  /*159e0*/  ENDCOLLECTIVE ;  /* 0x000000000000791b */ /* 0x023fe20003800000 */
.L_x_2298:
[C---:B------:R-:W-:Y:S01]  /*159f0*/  VIADD R5, R4.reuse, 0x10 ;  /* 0x0000001004057836 */ /* 0x040fe20000000000 */
[----:B------:R-:W-:Y:S01]  /*15a00*/  ISETP.GE.AND P2, PT, R4, R3, PT ;  /* 0x000000030400720c */ /* 0x000fe20003f46270 */
[----:B------:R-:W-:Y:S02]  /*15a10*/  IMAD.MOV.U32 R13, RZ, RZ, R2 ;  /* 0x000000ffff0d7224 */ /* 0x000fe400078e0002 */
[----:B------:R-:W-:-:S10]  /*15a20*/  IMAD.MOV.U32 R6, RZ, RZ, R14 ;  /* 0x000000ffff067224 */ /* 0x000fd400078e000e */
[----:B------:R-:W-:Y:S05]  /*15a30*/  WARPSYNC.COLLECTIVE R15, `(.L_x_2299) ;  /* 0x000000000f087348 */ /* 0x000fea0003c00000 */
[----:B------:R0:W1:Y:S02]  /*15a40*/  SHFL.IDX P6, R14, R13, R12, R11 ;  /* 0x0000000c0d0e7389 */ /* 0x00006400000c000b */
[----:B01----:R-:W-:Y:S01]  /*15a50*/  ENDCOLLECTIVE ;  /* 0x000000000000791b */ /* 0x003fe20003800000 */
.L_x_2299:
[----:B------:R-:W-:Y:S02]  /*15a60*/  IMAD.MOV.U32 R13, RZ, RZ, R0 ;  /* 0x000000ffff0d7224 */ /* 0x000fe400078e0000 */
[----:B------:R-:W-:Y:S02]  /*15a70*/  IMAD.MOV.U32 R12, RZ, RZ, 0x1 ;  /* 0x00000001ff0c7424 */ /* 0x000fe400078e00ff */
[----:B------:R-:W-:-:S07]  /*15a80*/  IMAD.MOV.U32 R7, RZ, RZ, R14 ;  /* 0x000000ffff077224 */ /* 0x000fce00078e000e */
[----:B------:R-:W-:Y:S05]  /*15a90*/  WARPSYNC.COLLECTIVE R15, `(.L_x_2300) ;  /* 0x000000000f087348 */ /* 0x000fea0003c00000 */
[----:B------:R0:W1:Y:S02]  /*15aa0*/  SHFL.IDX P6, R14, R13, R12, R11 ;  /* 0x0000000c0d0e7389 */ /* 0x00006400000c000b */
[----:B01----:R-:W-:Y:S01]  /*15ab0*/  ENDCOLLECTIVE ;  /* 0x000000000000791b */ /* 0x003fe20003800000 */
.L_x_2300:
        /* <DEDUP_REMOVED lines=10> */
.L_x_2301:
        /* <DEDUP_REMOVED lines=12> */
.L_x_2302:
[----:B------:R-:W-:-:S05]  /*15c20*/  @!P2 IADD3 R5, P3, R10, R5, RZ ;  /* 0x000000050a05a210 */ /* 0x000fca0007f7e0ff */
[----:B------:R-:W-:Y:S02]  /*15c30*/  @!P2 IMAD.X R6, RZ, RZ, R8, P3 ;  /* 0x000000ffff06a224 */ /* 0x000fe400018e0608 */
[C---:B------:R-:W-:Y:S02]  /*15c40*/  VIADD R8, R4.reuse, 0x60 ;  /* 0x0000006004087836 */ /* 0x040fe40000000000 */
        /* <DEDUP_REMOVED lines=14> */
.L_x_2303:
[----:B------:R-:W-:Y:S02]  /*15d30*/  IMAD.MOV.U32 R13, RZ, RZ, R0 ;  /* 0x000000ffff0d7224 */ /* 0x000fe400078e0000 */
[----:B------:R-:W-:Y:S02]  /*15d40*/  IMAD.MOV.U32 R12, RZ, RZ, 0x3 ;  /* 0x00000003ff0c7424 */ /* 0x000fe400078e00ff */
[----:B------:R-:W-:-:S07]  /*15d50*/  IMAD.MOV.U32 R6, RZ, RZ, R14 ;  /* 0x000000ffff067224 */ /* 0x000fce00078e000e */
[----:B------:R-:W-:Y:S05]  /*15d60*/  WARPSYNC.COLLECTIVE R15, `(.L_x_2304) ;  /* 0x000000000f087348 */ /* 0x000fea0003c00000 */
[----:B------:R0:W1:Y:S02]  /*15d70*/  SHFL.IDX P6, R14, R13, R12, R11 ;  /* 0x0000000c0d0e7389 */ /* 0x00006400000c000b */
[----:B01----:R-:W-:Y:S01]  /*15d80*/  ENDCOLLECTIVE ;  /* 0x000000000000791b */ /* 0x003fe20003800000 */
.L_x_2304:
        /* <DEDUP_REMOVED lines=15> */
.L_x_2305:
[----:B------:R-:W-:Y:S02]  /*15e80*/  IMAD.MOV.U32 R13, RZ, RZ, R0 ;  /* 0x000000ffff0d7224 */ /* 0x000fe400078e0000 */
[----:B------:R-:W-:Y:S02]  /*15e90*/  IMAD.MOV.U32 R12, RZ, RZ, 0x4 ;  /* 0x00000004ff0c7424 */ /* 0x000fe400078e00ff */
[----:B------:R-:W-:-:S07]  /*15ea0*/  IMAD.MOV.U32 R6, RZ, RZ, R14 ;  /* 0x000000ffff067224 */ /* 0x000fce00078e000e */
[----:B------:R-:W-:Y:S05]  /*15eb0*/  WARPSYNC.COLLECTIVE R15, `(.L_x_2306) ;  /* 0x000000000f087348 */ /* 0x000fea0003c00000 */
[----:B------:R0:W1:Y:S02]  /*15ec0*/  SHFL.IDX P6, R14, R13, R12, R11 ;  /* 0x0000000c0d0e7389 */ /* 0x00006400000c000b */
[----:B01----:R-:W-:Y:S01]  /*15ed0*/  ENDCOLLECTIVE ;  /* 0x000000000000791b */ /* 0x003fe20003800000 */
.L_x_2306:
        /* <DEDUP_REMOVED lines=15> */
.L_x_2307:
[----:B------:R-:W-:Y:S02]  /*15fd0*/  IMAD.MOV.U32 R13, RZ, RZ, R0 ;  /* 0x000000ffff0d7224 */ /* 0x000fe400078e0000 */
[----:B------:R-:W-:Y:S02]  /*15fe0*/  IMAD.MOV.U32 R12, RZ, RZ, 0x5 ;  /* 0x00000005ff0c7424 */ /* 0x000fe400078e00ff */
[----:B------:R-:W-:-:S07]  /*15ff0*/  IMAD.MOV.U32 R6, RZ, RZ, R14 ;  /* 0x000000ffff067224 */ /* 0x000fce00078e000e */
[----:B------:R-:W-:Y:S05]  /*16000*/  WARPSYNC.COLLECTIVE R15, `(.L_x_2308) ;  /* 0x000000000f087348 */ /* 0x000fea0003c00000 */
[----:B------:R0:W1:Y:S02]  /*16010*/  SHFL.IDX P6, R14, R13, R12, R11 ;  /* 0x0000000c0d0e7389 */ /* 0x00006400000c000b */
[----:B01----:R-:W-:Y:S01]  /*16020*/  ENDCOLLECTIVE ;  /* 0x000000000000791b */ /* 0x003fe20003800000 */
.L_x_2308:
        /* <DEDUP_REMOVED lines=15> */
.L_x_2309:
[----:B------:R-:W-:Y:S02]  /*16120*/  IMAD.MOV.U32 R13, RZ, RZ, R0 ;  /* 0x000000ffff0d7224 */ /* 0x000fe400078e0000 */
[----:B------:R-:W-:Y:S02]  /*16130*/  IMAD.MOV.U32 R12, RZ, RZ, 0x6 ;  /* 0x00000006ff0c7424 */ /* 0x000fe400078e00ff */
[----:B------:R-:W-:-:S07]  /*16140*/  IMAD.MOV.U32 R6, RZ, RZ, R14 ;  /* 0x000000ffff067224 */ /* 0x000fce00078e000e */
[----:B------:R-:W-:Y:S05]  /*16150*/  WARPSYNC.COLLECTIVE R15, `(.L_x_2310) ;  /* 0x000000000f087348 */ /* 0x000fea0003c00000 */
[----:B------:R0:W1:Y:S02]  /*16160*/  SHFL.IDX P6, R14, R13, R12, R11 ;  /* 0x0000000c0d0e7389 */ /* 0x00006400000c000b */
[----:B01----:R-:W-:Y:S01]  /*16170*/  ENDCOLLECTIVE ;  /* 0x000000000000791b */ /* 0x003fe20003800000 */
.L_x_2310:
        /* <DEDUP_REMOVED lines=14> */
.L_x_2311:
[----:B------:R-:W-:Y:S02]  /*16260*/  IMAD.MOV.U32 R13, RZ, RZ, R0 ;  /* 0x000000ffff0d7224 */ /* 0x000fe400078e0000 */
[----:B------:R-:W-:Y:S02]  /*16270*/  IMAD.MOV.U32 R12, RZ, RZ, 0x7 ;  /* 0x00000007ff0c7424 */ /* 0x000fe400078e00ff */
[----:B------:R-:W-:-:S07]  /*16280*/  IMAD.MOV.U32 R6, RZ, RZ, R14 ;  /* 0x000000ffff067224 */ /* 0x000fce00078e000e */
[----:B------:R-:W-:Y:S05]  /*16290*/  WARPSYNC.COLLECTIVE R15, `(.L_x_2312) ;  /* 0x000000000f087348 */ /* 0x000fea0003c00000 */
[----:B------:R0:W1:Y:S02]  /*162a0*/  SHFL.IDX P6, R14, R13, R12, R11 ;  /* 0x0000000c0d0e7389 */ /* 0x00006400000c000b */
[----:B01----:R-:W-:Y:S01]  /*162b0*/  ENDCOLLECTIVE ;  /* 0x000000000000791b */ /* 0x003fe20003800000 */
.L_x_2312:
        /* <DEDUP_REMOVED lines=13> */
.L_x_2313:
[----:B------:R-:W-:Y:S01]  /*16390*/  IMAD.MOV.U32 R2, RZ, RZ, R14 ;  /* 0x000000ffff027224 */ /* 0x000fe200078e000e */
[----:B------:R-:W-:Y:S06]  /*163a0*/  BRA `(.L_x_2314) ;  /* 0xffffffc000087947 */ /* 0x000fec000383ffff */
.L_x_2232:
[----:B-1----:R1:W2:Y:S02]  /*163b0*/  SYNCS.PHASECHK.TRANS64.TRYWAIT P0, [R19+URZ+0x38820], R0 ;  /* 0x03882000130075a7 */ /* 0x0022a4000800017f */
[----:B--2---:R-:W-:Y:S05]  /*163c0*/  @!P0 NANOSLEEP.SYNCS 0x989680 ;  /* 0x009896800000895d */ /* 0x004fea0003900000 */
[----:B------:R-:W2:Y:S02]  /*163d0*/  @!P0 SYNCS.PHASECHK.TRANS64 P0, [R19+URZ+0x38820], R0 ;  /* 0x03882000130085a7 */ /* 0x000ea4000800007f */
[----:B--2---:R-:W-:Y:S05]  /*163e0*/  @!P0 BRA `(.L_x_2232) ;  /* 0xfffffffc00f08947 */ /* 0x004fea000383ffff */
[----:B------:R-:W-:Y:S05]  /*163f0*/  BRA `(.L_x_2315) ;  /* 0xffffffc000747947 */ /* 0x000fea000383ffff */
.L_x_2238:
[----:B--2---:R2:W3:Y:S02]  /*16400*/  SYNCS.PHASECHK.TRANS64.TRYWAIT P0, [R4+URZ+0x38880], R3 ;  /* 0x03888003040075a7 */ /* 0x0044e4000800017f */
[----:B---3--:R-:W-:Y:S05]  /*16410*/  @!P0 NANOSLEEP.SYNCS 0x989680 ;  /* 0x009896800000895d */ /* 0x008fea0003900000 */
[----:B------:R-:W3:Y:S02]  /*16420*/  @!P0 SYNCS.PHASECHK.TRANS64 P0, [R4+URZ+0x38880], R3 ;  /* 0x03888003040085a7 */ /* 0x000ee4000800007f */
[----:B---3--:R-:W-:Y:S05]  /*16430*/  @!P0 BRA `(.L_x_2238) ;  /* 0xfffffffc00f08947 */ /* 0x008fea000383ffff */
[----:B------:R-:W-:Y:S05]  /*16440*/  BRA `(.L_x_2316) ;  /* 0xffffffc400287947 */ /* 0x000fea000383ffff */
.L_x_2244:
[----:B-1----:R1:W3:Y:S02]  /*16450*/  SYNCS.PHASECHK.TRANS64.TRYWAIT P0, [R4+URZ+0x38840], R3 ;  /* 0x03884003040075a7 */ /* 0x0022e4000800017f */
[----:B---3--:R-:W-:Y:S05]  /*16460*/  @!P0 NANOSLEEP.SYNCS 0x989680 ;  /* 0x009896800000895d */ /* 0x008fea0003900000 */
[----:B------:R-:W3:Y:S02]  /*16470*/  @!P0 SYNCS.PHASECHK.TRANS64 P0, [R4+URZ+0x38840], R3 ;  /* 0x03884003040085a7 */ /* 0x000ee4000800007f */
[----:B---3--:R-:W-:Y:S05]  /*16480*/  @!P0 BRA `(.L_x_2244) ;  /* 0xfffffffc00f08947 */ /* 0x008fea000383ffff */
[----:B------:R-:W-:Y:S05]  /*16490*/  BRA `(.L_x_2317) ;  /* 0xffffffc400e87947 */ /* 0x000fea000383ffff */
.L_x_2251:
[----:B--2---:R2:W3:Y:S02]  /*164a0*/  SYNCS.PHASECHK.TRANS64.TRYWAIT P0, [R20+URZ+0x38870], R2 ;  /* 0x03887002140075a7 */ /* 0x0044e4000800017f */
[----:B---3--:R-:W-:Y:S05]  /*164b0*/  @!P0 NANOSLEEP.SYNCS 0x989680 ;  /* 0x009896800000895d */ /* 0x008fea0003900000 */
[----:B------:R-:W3:Y:S02]  /*164c0*/  @!P0 SYNCS.PHASECHK.TRANS64 P0, [R20+URZ+0x38870], R2 ;  /* 0x03887002140085a7 */ /* 0x000ee4000800007f */
[----:B---3--:R-:W-:Y:S05]  /*164d0*/  @!P0 BRA `(.L_x_2251) ;  /* 0xfffffffc00f08947 */ /* 0x008fea000383ffff */
[----:B------:R-:W-:Y:S05]  /*164e0*/  BRA `(.L_x_2318) ;  /* 0xffffffc800c07947 */ /* 0x000fea000383ffff */
.L_x_2253:
[----:B--2---:R2:W3:Y:S02]  /*164f0*/  SYNCS.PHASECHK.TRANS64.TRYWAIT P0, [R20+URZ+0x38860], R2 ;  /* 0x03886002140075a7 */ /* 0x0044e4000800017f */
[----:B---3--:R-:W-:Y:S05]  /*16500*/  @!P0 NANOSLEEP.SYNCS 0x989680 ;  /* 0x009896800000895d */ /* 0x008fea0003900000 */
[----:B------:R-:W3:Y:S02]  /*16510*/  @!P0 SYNCS.PHASECHK.TRANS64 P0, [R20+URZ+0x38860], R2 ;  /* 0x03886002140085a7 */ /* 0x000ee4000800007f */
[----:B---3--:R-:W-:Y:S05]  /*16520*/  @!P0 BRA `(.L_x_2253) ;  /* 0xfffffffc00f08947 */ /* 0x008fea000383ffff */
[----:B------:R-:W-:Y:S05]  /*16530*/  BRA `(.L_x_2319) ;  /* 0xffffffc800c87947 */ /* 0x000fea000383ffff */
.L_x_2260:
[----:B-1----:R1:W2:Y:S02]  /*16540*/  SYNCS.PHASECHK.TRANS64.TRYWAIT P1, [R17+URZ+0x38870], R0 ;  /* 0x03887000110075a7 */ /* 0x0022a4000802017f */
[----:B--2---:R-:W-:Y:S05]  /*16550*/  @!P1 NANOSLEEP.SYNCS 0x989680 ;  /* 0x009896800000995d */ /* 0x004fea0003900000 */
[----:B------:R-:W2:Y:S02]  /*16560*/  @!P1 SYNCS.PHASECHK.TRANS64 P1, [R17+URZ+0x38870], R0 ;  /* 0x03887000110095a7 */ /* 0x000ea4000802007f */
[----:B--2---:R-:W-:Y:S05]  /*16570*/  @!P1 BRA `(.L_x_2260) ;  /* 0xfffffffc00f09947 */ /* 0x004fea000383ffff */
[----:B------:R-:W-:Y:S05]  /*16580*/  BRA `(.L_x_2320) ;  /* 0xffffffd400607947 */ /* 0x000fea000383ffff */
.L_x_2262:
[----:B-1----:R1:W2:Y:S02]  /*16590*/  SYNCS.PHASECHK.TRANS64.TRYWAIT P1, [R17+URZ+0x38860], R0 ;  /* 0x03886000110075a7 */ /* 0x0022a4000802017f */
[----:B--2---:R-:W-:Y:S05]  /*165a0*/  @!P1 NANOSLEEP.SYNCS 0x989680 ;  /* 0x009896800000995d */ /* 0x004fea0003900000 */
[----:B------:R-:W2:Y:S02]  /*165b0*/  @!P1 SYNCS.PHASECHK.TRANS64 P1, [R17+URZ+0x38860], R0 ;  /* 0x03886000110095a7 */ /* 0x000ea4000802007f */
[----:B--2---:R-:W-:Y:S05]  /*165c0*/  @!P1 BRA `(.L_x_2262) ;  /* 0xfffffffc00f09947 */ /* 0x004fea000383ffff */
[----:B------:R-:W-:Y:S05]  /*165d0*/  BRA `(.L_x_2321) ;  /* 0xffffffd400687947 */ /* 0x000fea000383ffff */
.L_x_2275:
[----:B0-----:R0:W1:Y:S02]  /*165e0*/  SYNCS.PHASECHK.TRANS64.TRYWAIT P0, [R0+URZ+0x38820], R3 ;  /* 0x03882003000075a7 */ /* 0x001064000800017f */
[----:B-1----:R-:W-:Y:S05]  /*165f0*/  @!P0 NANOSLEEP.SYNCS 0x989680 ;  /* 0x009896800000895d */ /* 0x002fea0003900000 */
[----:B------:R-:W1:Y:S02]  /*16600*/  @!P0 SYNCS.PHASECHK.TRANS64 P0, [R0+URZ+0x38820], R3 ;  /* 0x03882003000085a7 */ /* 0x000e64000800007f */
[----:B-1----:R-:W-:Y:S05]  /*16610*/  @!P0 BRA `(.L_x_2275) ;  /* 0xfffffffc00f08947 */ /* 0x002fea000383ffff */
[----:B------:R-:W-:Y:S05]  /*16620*/  BRA `(.L_x_2322) ;  /* 0xffffffe800d87947 */ /* 0x000fea000383ffff */
.L_x_2276:
        /* <DEDUP_REMOVED lines=11> */
.L_x_2324:
[----:B------:R-:W-:Y:S05]  /*166e0*/  BSYNC B0 ;  /* 0x0000000000007941 */ /* 0x000fea0003800000 */
.L_x_2323:
[----:B------:R-:W-:Y:S05]  /*166f0*/  BRA `(.L_x_2325) ;  /* 0xffffffe800c07947 */ /* 0x000fea000383ffff */
.L_x_2279:
[----:B------:R-:W-:Y:S01]  /*16700*/  BSSY B1, `(.L_x_2326) ;  /* 0x0000006000017945 */ /* 0x000fe20003800000 */
[----:B------:R-:W-:-:S07]  /*16710*/  IMAD.MOV.U32 R15, RZ, RZ, -0x1 ;  /* 0xffffffffff0f7424 */ /* 0x000fce00078e00ff */
[----:B01----:R-:W-:Y:S05]  /*16720*/  WARPSYNC.COLLECTIVE R15, `(.L_x_2327) ;  /* 0x000000000f0c7348 */ /* 0x003fea0003c00000 */
[----:B------:R-:W-:Y:S02]  /*16730*/  ELECT P6, UR62, PT ;  /* 0x00000000003e782f */ /* 0x000fe400038c0000 */
[----:B------:R-:W-:Y:S01]  /*16740*/  MOV R14, UR62 ;  /* 0x0000003e000e7c02 */ /* 0x000fe20008000f00 */
[----:B01----:R-:W-:Y:S10]  /*16750*/  ENDCOLLECTIVE ;  /* 0x000000000000791b */ /* 0x003ff40003800000 */
.L_x_2327:
[----:B------:R-:W-:Y:S05]  /*16760*/  BSYNC B1 ;  /* 0x0000000000017941 */ /* 0x000fea0003800000 */
.L_x_2326:
[----:B------:R-:W-:Y:S05]  /*16770*/  BRA `(.L_x_2328) ;  /* 0xffffffe800b87947 */ /* 0x000fea000383ffff */
.L_x_2281:
[----:B0-----:R0:W1:Y:S02]  /*16780*/  SYNCS.PHASECHK.TRANS64.TRYWAIT P1, [R6+URZ], R5 ;  /* 0x00000005060075a7 */ /* 0x001064000802017f */
[----:B-1----:R-:W-:Y:S05]  /*16790*/  @!P1 NANOSLEEP.SYNCS 0x989680 ;  /* 0x009896800000995d */ /* 0x002fea0003900000 */
[----:B------:R-:W1:Y:S02]  /*167a0*/  @!P1 SYNCS.PHASECHK.TRANS64 P1, [R6+URZ], R5 ;  /* 0x00000005060095a7 */ /* 0x000e64000802007f */
[----:B-1----:R-:W-:Y:S05]  /*167b0*/  @!P1 BRA `(.L_x_2281) ;  /* 0xfffffffc00f09947 */ /* 0x002fea000383ffff */
[----:B------:R-:W-:Y:S05]  /*167c0*/  BRA `(.L_x_2329) ;  /* 0xffffffe800f47947 */ /* 0x000fea000383ffff */
.L_x_2282:
[----:B-1----:R1:W2:Y:S02]  /*167d0*/  SYNCS.PHASECHK.TRANS64.TRYWAIT P1, [R7+URZ], R2 ;  /* 0x00000002070075a7 */ /* 0x0022a4000802017f */
[----:B--2---:R-:W-:Y:S05]  /*167e0*/  @!P1 NANOSLEEP.SYNCS 0x989680 ;  /* 0x009896800000995d */ /* 0x004fea0003900000 */
[----:B------:R-:W2:Y:S02]  /*167f0*/  @!P1 SYNCS.PHASECHK.TRANS64 P1, [R7+URZ], R2 ;  /* 0x00000002070095a7 */ /* 0x000ea4000802007f */
[----:B--2---:R-:W-:Y:S05]  /*16800*/  @!P1 BRA `(.L_x_2282) ;  /* 0xfffffffc00f09947 */ /* 0x004fea000383ffff */
[----:B------:R-:W-:Y:S05]  /*16810*/  BRA `(.L_x_2330) ;  /* 0xffffffe800e87947 */ /* 0x000fea000383ffff */
.L_x_2284:
[----:B--2---:R2:W3:Y:S02]  /*16820*/  SYNCS.PHASECHK.TRANS64.TRYWAIT P1, [R4+URZ+0x38860], R5 ;  /* 0x03886005040075a7 */ /* 0x0044e4000802017f */
[----:B---3--:R-:W-:Y:S05]  /*16830*/  @!P1 NANOSLEEP.SYNCS 0x989680 ;  /* 0x009896800000995d */ /* 0x008fea0003900000 */
[----:B------:R-:W3:Y:S02]  /*16840*/  @!P1 SYNCS.PHASECHK.TRANS64 P1, [R4+URZ+0x38860], R5 ;  /* 0x03886005040095a7 */ /* 0x000ee4000802007f */
[----:B---3--:R-:W-:Y:S05]  /*16850*/  @!P1 BRA `(.L_x_2284) ;  /* 0xfffffffc00f09947 */ /* 0x008fea000383ffff */
[----:B------:R-:W-:Y:S05]  /*16860*/  BRA `(.L_x_2331) ;  /* 0xffffffe800ec7947 */ /* 0x000fea000383ffff */
.L_x_2286:
[----:B---3--:R3:W4:Y:S02]  /*16870*/  SYNCS.PHASECHK.TRANS64.TRYWAIT P1, [R3+URZ+0x38860], R2 ;  /* 0x03886002030075a7 */ /* 0x008724000802017f */
[----:B----4-:R-:W-:Y:S05]  /*16880*/  @!P1 NANOSLEEP.SYNCS 0x989680 ;  /* 0x009896800000995d */ /* 0x010fea0003900000 */
[----:B------:R-:W4:Y:S02]  /*16890*/  @!P1 SYNCS.PHASECHK.TRANS64 P1, [R3+URZ+0x38860], R2 ;  /* 0x03886002030095a7 */ /* 0x000f24000802007f */
[----:B----4-:R-:W-:Y:S05]  /*168a0*/  @!P1 BRA `(.L_x_2286) ;  /* 0xfffffffc00f09947 */ /* 0x010fea000383ffff */
[----:B------:R-:W-:Y:S05]  /*168b0*/  BRA `(.L_x_2332) ;  /* 0xffffffe800ec7947 */ /* 0x000fea000383ffff */
.L_x_2288:
[----:B----4-:R4:W0:Y:S02]  /*168c0*/  SYNCS.PHASECHK.TRANS64.TRYWAIT P0, [R4+URZ+0x38880], R5 ;  /* 0x03888005040075a7 */ /* 0x010824000800017f */
[----:B0-----:R-:W-:Y:S05]  /*168d0*/  @!P0 NANOSLEEP.SYNCS 0x989680 ;  /* 0x009896800000895d */ /* 0x001fea0003900000 */
[----:B------:R-:W0:Y:S02]  /*168e0*/  @!P0 SYNCS.PHASECHK.TRANS64 P0, [R4+URZ+0x38880], R5 ;  /* 0x03888005040085a7 */ /* 0x000e24000800007f */
[----:B0-----:R-:W-:Y:S05]  /*168f0*/  @!P0 BRA `(.L_x_2288) ;  /* 0xfffffffc00f08947 */ /* 0x001fea000383ffff */
[----:B------:R-:W-:Y:S05]  /*16900*/  BRA `(.L_x_2289) ;  /* 0xffffffe800e87947 */ /* 0x000fea000383ffff */
.L_x_2333:
        /* <DEDUP_REMOVED lines=15> */
.L_x_2903:


//--------------------- .text._ZN7cutlass13device_kernelIN5flash11enable_sm90INS1_16FlashAttnFwdSm90INS1_25CollectiveMainloopFwdSm90ILi2EN4cute5tupleIJNS5_1CILi1EEES8_S8_EEENS6_IJNS7_ILi128EEESA_NS7_ILi256EEEEEELi256ENS_12float_e4m3_tEfNS_4arch4Sm90ELb1ELb0ELb1ELb1ELb0ELb1ELb0ELb1ELb1ELb1ELb0ELb0EEENS1_21CollectiveEpilogueFwdINS6_IJSA_SB_SA_EEES9_NS_10bfloat16_tESF_Li256ELb1ELb1ELb0ELb1EEENS1_36VarlenDynamicPersistentTileSchedulerILi128ELi128ELi256ELi128ELb0ELb1ELb1ELb1ELb1ELb1EEEEEEEEEvNT_6ParamsE --------------------------
	.section	.text._ZN7cutlass13device_kernelIN5flash11enable_sm90INS1_16FlashAttnFwdSm90INS1_25CollectiveMainloopFwdSm90ILi2EN4cute5tupleIJNS5_1CILi1EEES8_S8_EEENS6_IJNS7_ILi128EEESA_NS7_ILi256EEEEEELi256ENS_12float_e4m3_tEfNS_4arch4Sm90ELb1ELb0ELb1ELb1ELb0ELb1ELb0ELb1ELb1ELb1ELb0ELb0EEENS1_21CollectiveEpilogueFwdINS6_IJSA_SB_SA_EEES9_NS_10bfloat16_tESF_Li256ELb1ELb1ELb0ELb1EEENS1_36VarlenDynamicPersistentTileSchedulerILi128ELi128ELi256ELi128ELb0ELb1ELb1ELb1ELb1ELb1EEEEEEEEEvNT_6ParamsE,"ax",@progbits
	.align	128
.text._ZN7cutlass13device_kernelIN5flash11enable_sm90INS1_16FlashAttnFwdSm90INS1_25CollectiveMainloopFwdSm90ILi2EN4cute5tupleIJNS5_1CILi1EEES8_S8_EEENS6_IJNS7_ILi128EEESA_NS7_ILi256EEEEEELi256ENS_12float_e4m3_tEfNS_4arch4Sm90ELb1ELb0ELb1ELb1ELb0ELb1ELb0ELb1ELb1ELb1ELb0ELb0EEENS1_21CollectiveEpilogueFwdINS6_IJSA_SB_SA_EEES9_NS_10bfloat16_tESF_Li256ELb1ELb1ELb0ELb1EEENS1_36VarlenDynamicPersistentTileSchedulerILi128ELi128ELi256ELi128ELb0ELb1ELb1ELb1ELb1ELb1EEEEEEEEEvNT_6ParamsE:
        .type           _ZN7cutlass13device_kernelIN5flash11enable_sm90INS1_16FlashAttnFwdSm90INS1_25CollectiveMainloopFwdSm90ILi2EN4cute5tupleIJNS5_1CILi1EEES8_S8_EEENS6_IJNS7_ILi128EEESA_NS7_ILi256EEEEEELi256ENS_12float_e4m3_tEfNS_4arch4Sm90ELb1ELb0ELb1ELb1ELb0ELb1ELb0ELb1ELb1ELb1ELb0ELb0EEENS1_21CollectiveEpilogueFwdINS6_IJSA_SB_SA_EEES9_NS_10bfloat16_tESF_Li256ELb1ELb1ELb0ELb1EEENS1_36VarlenDynamicPersistentTileSchedulerILi128ELi128ELi256ELi128ELb0ELb1ELb1ELb1ELb1ELb1EEEEEEEEEvNT_6ParamsE,@function
        .size           _ZN7cutlass13device_kernelIN5flash11enable_sm90INS1_16FlashAttnFwdSm90INS1_25CollectiveMainloopFwdSm90ILi2EN4cute5tupleIJNS5_1CILi1EEES8_S8_EEENS6_IJNS7_ILi128EEESA_NS7_ILi256EEEEEELi256ENS_12float_e4m3_tEfNS_4arch4Sm90ELb1ELb0ELb1ELb1ELb0ELb1ELb0ELb1ELb1ELb1ELb0ELb0EEENS1_21CollectiveEpilogueFwdINS6_IJSA_SB_SA_EEES9_NS_10bfloat16_tESF_Li256ELb1ELb1ELb0ELb1EEENS1_36VarlenDynamicPersistentTileSchedulerILi128ELi128ELi256ELi128ELb0ELb1ELb1ELb1ELb1ELb1EEEEEEEEEvNT_6ParamsE,(.L_x_2904 - _ZN7cutlass13device_kernelIN5flash11enable_sm90INS1_16FlashAttnFwdSm90INS1_25CollectiveMainloopFwdSm90ILi2EN4cute5tupleIJNS5_1CILi1EEES8_S8_EEENS6_IJNS7_ILi128EEESA_NS7_ILi256EEEEEELi256ENS_12float_e4m3_tEfNS_4arch4Sm90ELb1ELb0ELb1ELb1ELb0ELb1ELb0ELb1ELb1ELb1ELb0ELb0EEENS1_21CollectiveEpilogueFwdINS6_IJSA_SB_SA_EEES9_NS_10bfloat16_tESF_Li256ELb1ELb1ELb0ELb1EEENS1_36VarlenDynamicPersistentTileSchedulerILi128ELi128ELi256ELi128ELb0ELb1ELb1ELb1ELb1ELb1EEEEEEEEEvNT_6ParamsE)
        .other          _ZN7cutlass13device_kernelIN5flash11enable_sm90INS1_16FlashAttnFwdSm90INS1_25CollectiveMainloopFwdSm90ILi2EN4cute5tupleIJNS5_1CILi1EEES8_S8_EEENS6_IJNS7_ILi128EEESA_NS7_ILi256EEEEEELi256ENS_12float_e4m3_tEfNS_4arch4Sm90ELb1ELb0ELb1ELb1ELb0ELb1ELb0ELb1ELb1ELb1ELb0ELb0EEENS1_21CollectiveEpilogueFwdINS6_IJSA_SB_SA_EEES9_NS_10bfloat16_tESF_Li256ELb1ELb1ELb0ELb1EEENS1_36VarlenDynamicPersistentTileSchedulerILi128ELi128ELi256ELi128ELb0ELb1ELb1ELb1ELb1ELb1EEEEEEEEEvNT_6ParamsE,@"STO_CUDA_ENTRY STV_DEFAULT"
_ZN7cutlass13device_kernelIN5flash11enable_sm90INS1_16FlashAttnFwdSm90INS1_25CollectiveMainloopFwdSm90ILi2EN4cute5tupleIJNS5_1CILi1EEES8_S8_EEENS6_IJNS7_ILi128EEESA_NS7_ILi256EEEEEELi256ENS_12float_e4m3_tEfNS_4arch4Sm90ELb1ELb0ELb1ELb1ELb0ELb1ELb0ELb1ELb1ELb1ELb0ELb0EEENS1_21CollectiveEpilogueFwdINS6_IJSA_SB_SA_EEES9_NS_10bfloat16_tESF_Li256ELb1ELb1ELb0ELb1EEENS1_36VarlenDynamicPersistentTileSchedulerILi128ELi128ELi256ELi128ELb0ELb1ELb1ELb1ELb1ELb1EEEEEEEEEvNT_6ParamsE:
        /* <DEDUP_REMOVED lines=24> */
.L_x_2335:
[----:B------:R-:W-:Y:S05]  /*0180*/  BSYNC B0 ;  /* 0x0000000000007941 */ /* 0x000fea0003800000 */
.L_x_2334:
        /* <DEDUP_REMOVED lines=41> */
.L_x_2336:
        /* <DEDUP_REMOVED lines=22> */
.L_x_2337:
        /* <DEDUP_REMOVED lines=18> */
.L_x_2338:
        /* <DEDUP_REMOVED lines=22> */
.L_x_2339:
        /* <DEDUP_REMOVED lines=22> */
.L_x_2340:
        /* <DEDUP_REMOVED lines=8> */
.L_x_2343:
        /* <DEDUP_REMOVED lines=22> */
[----:B------:R-:W-:Y:S01]  /*0b40*/  CS2R R234, SRZ ;  /* 0x0000000000ea7805 */ /* 0x000fe2000001ff00 */
[----:B------:R-:W-:Y:S01]  /*0b50*/  IMAD.MOV.U32 R236, RZ, RZ, RZ ;  /* 0x000000ffffec7224 */ /* 0x000fe200078e00ff */
[----:B------:R-:W-:Y:S01]  /*0b60*/  ULOP3.LUT UR45, UR40, 0x1, URZ, 0xfc, !UPT ;  /* 0x00000001282d7892 */ /* 0x000fe2000f8efc3f */
[----:B------:R-:W-:-:S08]  /*0b70*/  UMOV UR43, URZ ;  /* 0x0000003f002b7c82 */ /* 0x000fd00008000000 */
[----:B------:R-:W-:Y:S01]  /*0b80*/  UIADD3 UR44, UR44, 0x20400, URZ ;  /* 0x000204002c2c7890 */ /* 0x000fe2000fffe03f */
[----:B0-----:R-:W-:-:S05]  /*0b90*/  VIADD R0, R0, 0xffffff80 ;  /* 0xffffff8000007836 */ /* 0x001fca0000000000 */
[----:B------:R-:W-:-:S04]  /*0ba0*/  SHF.R.S32.HI R3, RZ, 0x1f, R0 ;  /* 0x0000001fff037819 */ /* 0x000fc80000011400 */
[CC--:B------:R-:W-:Y:S02]  /*0bb0*/  LEA.HI R2, R3.reuse, R0.reuse, RZ, 0x7 ;  /* 0x0000000003027211 */ /* 0x0c0fe400078f38ff */
[CC--:B------:R-:W-:Y:S02]  /*0bc0*/  LEA.HI R5, R3.reuse, R0.reuse, RZ, 0x4 ;  /* 0x0000000003057211 */ /* 0x0c0fe400078f20ff */
[CC--:B------:R-:W-:Y:S02]  /*0bd0*/  LEA.HI R19, R3.reuse, R0.reuse, RZ, 0x3 ;  /* 0x0000000003137211 */ /* 0x0c0fe400078f18ff */
[CC--:B------:R-:W-:Y:S02]  /*0be0*/  LEA.HI R8, R3.reuse, R0.reuse, RZ, 0x2 ;  /* 0x0000000003087211 */ /* 0x0c0fe400078f10ff */
[----:B------:R-:W-:Y:S02]  /*0bf0*/  LOP3.LUT R9, R2, 0xffffff80, RZ, 0xc0, !PT ;  /* 0xffffff8002097812 */ /* 0x000fe400078ec0ff */
[----:B------:R-:W-:-:S02]  /*0c00*/  LEA.HI R6, R3, R0, RZ, 0x5 ;  /* 0x0000000003067211 */ /* 0x000fc400078f28ff */
[----:B------:R-:W-:Y:S01]  /*0c10*/  LEA.HI R4, R3, R0, RZ, 0x6 ;  /* 0x0000000003047211 */ /* 0x000fe200078f30ff */
[----:B------:R-:W-:Y:S01]  /*0c20*/  IMAD.IADD R9, R0, 0x1, -R9 ;  /* 0x0000000100097824 */ /* 0x000fe200078e0a09 */
[----:B------:R-:W-:Y:S01]  /*0c30*/  LOP3.LUT R7, R5, 0x3fffff0, RZ, 0xc0, !PT ;  /* 0x03fffff005077812 */ /* 0x000fe200078ec0ff */
[----:B------:R-:W-:Y:S01]  /*0c40*/  IMAD.SHL.U32 R6, R6, 0x20, RZ ;  /* 0x0000002006067824 */ /* 0x000fe200078e00ff */
[----:B------:R-:W-:Y:S02]  /*0c50*/  LOP3.LUT R3, R19, 0xfffffff8, RZ, 0xc0, !PT ;  /* 0xfffffff813037812 */ /* 0x000fe400078ec0ff */
[----:B------:R-:W-:Y:S01]  /*0c60*/  LOP3.LUT R11, R8, 0xfffffffc, RZ, 0xc0, !PT ;  /* 0xfffffffc080b7812 */ /* 0x000fe200078ec0ff */
[C---:B------:R-:W-:Y:S01]  /*0c70*/  IMAD.IADD R7, R0.reuse, 0x1, -R7 ;  /* 0x0000000100077824 */ /* 0x040fe200078e0a07 */
[----:B------:R-:W-:Y:S01]  /*0c80*/  SHF.R.S32.HI R8, RZ, 0x1f, R9 ;  /* 0x0000001fff087819 */ /* 0x000fe20000011409 */
[C---:B------:R-:W-:Y:S01]  /*0c90*/  IMAD.IADD R22, R0.reuse, 0x1, -R3 ;  /* 0x0000000100167824 */ /* 0x040fe200078e0a03 */
[----:B------:R-:W-:-:S02]  /*0ca0*/  IADD3 R13, R0, -R11, RZ ;  /* 0x8000000b000d7210 */ /* 0x000fc40007ffe0ff */
[----:B------:R-:W-:Y:S01]  /*0cb0*/  SHF.R.S32.HI R0, RZ, 0x4, R5 ;  /* 0x00000004ff007819 */ /* 0x000fe20000011405 */
[----:B------:R-:W-:Y:S01]  /*0cc0*/  IMAD.SHL.U32 R16, R22, 0x10, RZ ;  /* 0x0000001016107824 */ /* 0x000fe200078e00ff */
[----:B------:R-:W-:Y:S01]  /*0cd0*/  LEA.HI R10, R8, R9, RZ, 0x2 ;  /* 0x00000009080a7211 */ /* 0x000fe200078f10ff */
[----:B------:R-:W-:Y:S01]  /*0ce0*/  IMAD.SHL.U32 R22, R22, 0x8, RZ ;  /* 0x0000000816167824 */ /* 0x000fe200078e00ff */
[----:B------:R-:W-:Y:S02]  /*0cf0*/  LEA.HI R5, R5, R0, RZ, 0x1 ;  /* 0x0000000005057211 */ /* 0x000fe400078f08ff */
[----:B------:R-:W-:Y:S01]  /*0d00*/  SHF.R.S32.HI R3, RZ, 0x7, R2 ;  /* 0x00000007ff037819 */ /* 0x000fe20000011402 */
[----:B------:R-:W-:Y:S01]  /*0d10*/  VIADD R233, R22, 0x40 ;  /* 0x0000004016e97836 */ /* 0x000fe20000000000 */
[----:B------:R-:W-:Y:S02]  /*0d20*/  LOP3.LUT R5, R5, 0x1ffffffe, RZ, 0xc0, !PT ;  /* 0x1ffffffe05057812 */ /* 0x000fe400078ec0ff */
[----:B------:R-:W-:-:S02]  /*0d30*/  SHF.R.S32.HI R11, RZ, 0x2, R10 ;  /* 0x00000002ff0b7819 */ /* 0x000fc4000001140a */
[----:B------:R-:W-:Y:S01]  /*0d40*/  SHF.R.S32.HI R12, RZ, 0x1f, R10 ;  /* 0x0000001fff0c7819 */ /* 0x000fe2000001140a */
[----:B------:R-:W-:Y:S01]  /*0d50*/  IMAD.IADD R5, R0, 0x1, -R5 ;  /* 0x0000000100057824 */ /* 0x000fe200078e0a05 */
[----:B------:R-:W-:Y:S02]  /*0d60*/  LEA.HI R2, R2, R3, RZ, 0x1 ;  /* 0x0000000302027211 */ /* 0x000fe400078f08ff */
[----:B------:R-:W-:Y:S02]  /*0d70*/  LOP3.LUT R6, R6, 0xfffffc00, RZ, 0xc0, !PT ;  /* 0xfffffc0006067812 */ /* 0x000fe400078ec0ff */
[----:B------:R-:W-:Y:S02]  /*0d80*/  LEA.HI R12, R12, R11, RZ, 0x3 ;  /* 0x0000000b0c0c7211 */ /* 0x000fe400078f18ff */
[----:B------:R-:W-:Y:S01]  /*0d90*/  LOP3.LUT R2, R2, 0x3fffffe, RZ, 0xc0, !PT ;  /* 0x03fffffe02027812 */ /* 0x000fe200078ec0ff */
[----:B------:R-:W-:Y:S01]  /*0da0*/  IMAD R6, R7, 0x40, R6 ;  /* 0x0000004007067824 */ /* 0x000fe200078e0206 */
[----:B------:R-:W-:-:S02]  /*0db0*/  LEA.HI R0, R13, R13, RZ, 0x1 ;  /* 0x0000000d0d007211 */ /* 0x000fc400078f08ff */
[----:B------:R-:W-:Y:S01]  /*0dc0*/  SHF.R.S32.HI R19, RZ, 0x3, R19 ;  /* 0x00000003ff137819 */ /* 0x000fe20000011413 */
[----:B------:R-:W-:Y:S01]  /*0dd0*/  IMAD.IADD R2, R3, 0x1, -R2 ;  /* 0x0000000103027824 */ /* 0x000fe200078e0a02 */
[----:B------:R-:W-:Y:S01]  /*0de0*/  LOP3.LUT R12, R12, 0xfffffff8, RZ, 0xc0, !PT ;  /* 0xfffffff80c0c7812 */ /* 0x000fe200078ec0ff */
[----:B------:R-:W-:Y:S01]  /*0df0*/  IMAD R3, R5, 0x8, R6 ;  /* 0x0000000805037824 */ /* 0x000fe200078e0206 */
[----:B------:R-:W-:Y:S01]  /*0e00*/  LOP3.LUT R0, R0, 0x1ffffffe, RZ, 0xc0, !PT ;  /* 0x1ffffffe00007812 */ /* 0x000fe200078ec0ff */
[----:B------:R-:W-:Y:S01]  /*0e10*/  VIADD R5, R19, 0x40 ;  /* 0x0000004013057836 */ /* 0x000fe20000000000 */
[----:B------:R-:W-:Y:S01]  /*0e20*/  LOP3.LUT R10, R10, 0x7ffffffc, RZ, 0xc0, !PT ;  /* 0x7ffffffc0a0a7812 */ /* 0x000fe200078ec0ff */
[----:B------:R-:W-:Y:S01]  /*0e30*/  IMAD.IADD R11, R11, 0x1, -R12 ;  /* 0x000000010b0b7824 */ /* 0x000fe200078e0a0c */
[----:B------:R-:W-:Y:S01]  /*0e40*/  IADD3 R13, R13, -R0, RZ ;  /* 0x800000000d0d7210 */ /* 0x000fe20007ffe0ff */
[----:B------:R-:W-:Y:S01]  /*0e50*/  VIADD R12, R19, 0x60 ;  /* 0x00000060130c7836 */ /* 0x000fe20000000000 */
[----:B------:R-:W-:Y:S01]  /*0e60*/  LEA.HI R8, R8, R9, RZ, 0x5 ;  /* 0x0000000908087211 */ /* 0x000fe200078f28ff */
[----:B------:R-:W-:Y:S01]  /*0e70*/  IMAD.IADD R0, R9, 0x1, -R10 ;  /* 0x0000000109007824 */ /* 0x000fe200078e0a0a */
[----:B------:R0:W-:Y:S01]  /*0e80*/  STL [R1+0x64], R3 ;  /* 0x0000640301007387 */ /* 0x0001e20000100800 */
[----:B------:R-:W-:Y:S01]  /*0e90*/  IMAD.SHL.U32 R237, R19, 0x80, RZ ;  /* 0x0000008013ed7824 */ /* 0x000fe200078e00ff */
[----:B------:R-:W-:-:S02]  /*0ea0*/  SHF.R.S32.HI R8, RZ, 0x5, R8 ;  /* 0x00000005ff087819 */ /* 0x000fc40000011408 */
[----:B------:R1:W-:Y:S01]  /*0eb0*/  STL [R1+0x38], R0 ;  /* 0x0000380001007387 */ /* 0x0003e20000100800 */
[----:B------:R-:W-:Y:S02]  /*0ec0*/  SHF.R.S32.HI R7, RZ, 0x1f, R12 ;  /* 0x0000001fff077819 */ /* 0x000fe4000001140c */
[----:B------:R-:W-:Y:S01]  /*0ed0*/  IMAD R11, R8, 0x10, R11 ;  /* 0x00000010080b7824 */ /* 0x000fe200078e020b */
[----:B------:R-:W-:Y:S02]  /*0ee0*/  SHF.L.U32 R6, R12, 0x7, RZ ;  /* 0x000000070c067819 */ /* 0x000fe400000006ff */
[----:B0-----:R-:W-:Y:S01]  /*0ef0*/  SHF.R.S32.HI R3, RZ, 0x1f, R5 ;  /* 0x0000001fff037819 */ /* 0x001fe20000011405 */
[----:B------:R-:W-:Y:S01]  /*0f00*/  IMAD R2, R2, 0x40, R11 ;  /* 0x0000004002027824 */ /* 0x000fe200078e020b */
[----:B------:R-:W-:Y:S01]  /*0f10*/  LEA.HI R8, R7, R12, RZ, 0x3 ;  /* 0x0000000c07087211 */ /* 0x000fe200078f18ff */
[----:B-1----:R-:W-:Y:S01]  /*0f20*/  IMAD.SHL.U32 R0, R5, 0x80, RZ ;  /* 0x0000008005007824 */ /* 0x002fe200078e00ff */
[----:B------:R-:W-:-:S03]  /*0f30*/  LEA.HI R5, R3, R5, RZ, 0x3 ;  /* 0x0000000503057211 */ /* 0x000fc600078f18ff */
[----:B------:R-:W-:Y:S01]  /*0f40*/  IMAD.SHL.U32 R8, R8, 0x80, RZ ;  /* 0x0000008008087824 */ /* 0x000fe200078e00ff */
[----:B------:R-:W-:Y:S01]  /*0f50*/  LOP3.LUT R7, R6, 0x380, RZ, 0xc0, !PT ;  /* 0x0000038006077812 */ /* 0x000fe200078ec0ff */
[----:B------:R-:W-:Y:S01]  /*0f60*/  IMAD.SHL.U32 R5, R5, 0x80, RZ ;  /* 0x0000008005057824 */ /* 0x000fe200078e00ff */
[----:B------:R-:W-:Y:S02]  /*0f70*/  LOP3.LUT R3, R0, 0x380, RZ, 0xc0, !PT ;  /* 0x0000038000037812 */ /* 0x000fe400078ec0ff */
[----:B------:R-:W-:Y:S02]  /*0f80*/  LOP3.LUT R10, R8, 0xfffffc00, RZ, 0xc0, !PT ;  /* 0xfffffc00080a7812 */ /* 0x000fe400078ec0ff */
[----:B------:R-:W-:Y:S02]  /*0f90*/  SHF.R.U32.HI R0, RZ, 0x3, R3 ;  /* 0x00000003ff007819 */ /* 0x000fe40000011603 */
[----:B------:R-:W-:Y:S02]  /*0fa0*/  LOP3.LUT R9, R3, 0x70, R16, 0xf8, !PT ;  /* 0x0000007003097812 */ /* 0x000fe400078ef810 */
[----:B------:R-:W-:Y:S01]  /*0fb0*/  LOP3.LUT R12, R5, 0xfffffc00, RZ, 0xc0, !PT ;  /* 0xfffffc00050c7812 */ /* 0x000fe200078ec0ff */
[----:B------:R-:W-:Y:S01]  /*0fc0*/  VIADD R5, R19, 0x20 ;  /* 0x0000002013057836 */ /* 0x000fe20000000000 */
[----:B------:R-:W-:-:S02]  /*0fd0*/  SHF.R.U32.HI R3, RZ, 0x3, R7 ;  /* 0x00000003ff037819 */ /* 0x000fc40000011607 */
[----:B------:R-:W-:Y:S01]  /*0fe0*/  LOP3.LUT R9, R12, R9, R0, 0xf6, !PT ;  /* 0x000000090c097212 */ /* 0x000fe200078ef600 */
[----:B------:R-:W-:Y:S01]  /*0ff0*/  IMAD R0, R13, 0x8, R2 ;  /* 0x000000080d007824 */ /* 0x000fe200078e0202 */
[----:B------:R-:W-:Y:S01]  /*1000*/  STL [R1+0x2c], R12 ;  /* 0x00002c0c01007387 */ /* 0x000fe20000100800 */
[----:B------:R-:W-:Y:S02]  /*1010*/  SHF.R.S32.HI R2, RZ, 0x1f, R5 ;  /* 0x0000001fff027819 */ /* 0x000fe40000011405 */
[----:B------:R-:W-:Y:S01]  /*1020*/  LOP3.LUT R6, R7, 0x70, R16, 0xf8, !PT ;  /* 0x0000007007067812 */ /* 0x000fe200078ef810 */
[----:B------:R-:W-:Y:S01]  /*1030*/  STL [R1+0x28], R10 ;  /* 0x0000280a01007387 */ /* 0x000fe20000100800 */
[----:B------:R-:W-:Y:S02]  /*1040*/  SHF.L.U32 R4, R4, 0x4, RZ ;  /* 0x0000000404047819 */ /* 0x000fe400000006ff */
[----:B------:R-:W-:Y:S01]  /*1050*/  LEA.HI R2, R2, R5, RZ, 0x3 ;  /* 0x0000000502027211 */ /* 0x000fe200078f18ff */
[----:B------:R-:W-:Y:S01]  /*1060*/  STL [R1+0x14], R25 ;  /* 0x0000141901007387 */ /* 0x000fe20000100800 */
[----:B------:R-:W-:-:S02]  /*1070*/  LOP3.LUT R7, R10, R6, R3, 0xf6, !PT ;  /* 0x000000060a077212 */ /* 0x000fc400078ef603 */
[----:B------:R-:W-:Y:S01]  /*1080*/  LOP3.LUT R237, R237, 0x380, RZ, 0xc0, !PT ;  /* 0x00000380eded7812 */ /* 0x000fe200078ec0ff */
[----:B------:R0:W-:Y:S01]  /*1090*/  STL [R1+0x3c], R0 ;  /* 0x00003c0001007387 */ /* 0x0001e20000100800 */
[----:B------:R-:W-:Y:S01]  /*10a0*/  LOP3.LUT R3, R4, 0xfffffc00, RZ, 0xc0, !PT ;  /* 0xfffffc0004037812 */ /* 0x000fe200078ec0ff */
[----:B------:R-:W-:Y:S01]  /*10b0*/  IMAD.SHL.U32 R2, R2, 0x80, RZ ;  /* 0x0000008002027824 */ /* 0x000fe200078e00ff */
[----:B------:R-:W-:Y:S01]  /*10c0*/  SHF.R.S32.HI R4, RZ, 0x1f, R19 ;  /* 0x0000001fff047819 */ /* 0x000fe20000011413 */
[----:B------:R-:W-:Y:S01]  /*10d0*/  STL [R1+0x18], R26 ;  /* 0x0000181a01007387 */ /* 0x000fe20000100800 */
[----:B------:R-:W-:Y:S02]  /*10e0*/  SHF.R.U32.HI R6, RZ, 0x3, R237 ;  /* 0x00000003ff067819 */ /* 0x000fe400000116ed */
[----:B------:R-:W-:Y:S01]  /*10f0*/  LOP3.LUT R2, R2, 0xfffffc00, RZ, 0xc0, !PT ;  /* 0xfffffc0002027812 */ /* 0x000fe200078ec0ff */
[----:B------:R-:W-:Y:S01]  /*1100*/  STL [R1+0x1c], R27 ;  /* 0x00001c1b01007387 */ /* 0x000fe20000100800 */
[----:B------:R-:W-:Y:S01]  /*1110*/  SHF.R.S32.HI R17, RZ, 0x1f, R16 ;  /* 0x0000001fff117819 */ /* 0x000fe20000011410 */
[----:B0-----:R-:W-:-:S02]  /*1120*/  IMAD.SHL.U32 R0, R5, 0x80, RZ ;  /* 0x0000008005007824 */ /* 0x001fc400078e00ff */
[----:B------:R0:W-:Y:S03]  /*1130*/  STL [R1+0x4], R3 ;  /* 0x0000040301007387 */ /* 0x0001e60000100800 */
[----:B------:R-:W-:Y:S01]  /*1140*/  LOP3.LUT R4, R0, 0x380, RZ, 0xc0, !PT ;  /* 0x0000038000047812 */ /* 0x000fe200078ec0ff */
[----:B------:R1:W-:Y:S01]  /*1150*/  STL [R1+0x30], R2 ;  /* 0x0000300201007387 */ /* 0x0003e20000100800 */
[----:B------:R-:W-:Y:S02]  /*1160*/  LOP3.LUT R0, R237, 0x70, R16, 0xf8, !PT ;  /* 0x00000070ed007812 */ /* 0x000fe400078ef810 */
[----:B------:R-:W-:Y:S02]  /*1170*/  SHF.R.U32.HI R5, RZ, 0x3, R4 ;  /* 0x00000003ff057819 */ /* 0x000fe40000011604 */
[----:B------:R-:W-:Y:S02]  /*1180*/  LOP3.LUT R4, R4, 0x70, R16, 0xf8, !PT ;  /* 0x0000007004047812 */ /* 0x000fe400078ef810 */
[----:B0-----:R-:W-:-:S02]  /*1190*/  LOP3.LUT R3, R3, R0, R6, 0xf6, !PT ;  /* 0x0000000003037212 */ /* 0x001fc400078ef606 */
[----:B------:R-:W-:Y:S01]  /*11a0*/  LOP3.LUT R5, R2, R4, R5, 0xf6, !PT ;  /* 0x0000000402057212 */ /* 0x000fe200078ef605 */
[C---:B-1----:R-:W-:Y:S01]  /*11b0*/  IMAD.IADD R2, R18.reuse, 0x1, R7 ;  /* 0x0000000112027824 */ /* 0x042fe200078e0207 */
[C---:B------:R-:W-:Y:S01]  /*11c0*/  IADD3 R0, R18.reuse, R3, RZ ;  /* 0x0000000312007210 */ /* 0x040fe20007ffe0ff */
[----:B------:R-:W-:-:S04]  /*11d0*/  IMAD.IADD R3, R18, 0x1, R9 ;  /* 0x0000000112037824 */ /* 0x000fc800078e0209 */
[----:B------:R0:W-:Y:S04]  /*11e0*/  STL [R1+0x34], R0 ;  /* 0x0000340001007387 */ /* 0x0001e80000100800 */
[----:B------:R1:W-:Y:S04]  /*11f0*/  STL [R1+0x5c], R3 ;  /* 0x00005c0301007387 */ /* 0x0003e80000100800 */
[----:B------:R1:W-:Y:S01]  /*1200*/  STL [R1+0x58], R2 ;  /* 0x0000580201007387 */ /* 0x0003e20000100800 */
[----:B0-----:R-:W-:-:S05]  /*1210*/  IMAD.IADD R0, R18, 0x1, R5 ;  /* 0x0000000112007824 */ /* 0x001fca00078e0205 */
[----:B------:R1:W-:Y:S02]  /*1220*/  STL [R1+0x60], R0 ;  /* 0x0000600001007387 */ /* 0x0003e40000100800 */
.L_x_2549:
        /* <DEDUP_REMOVED lines=10> */
[----:B------:R-:W-:Y:S01]  /*12d0*/  IMAD.MOV.U32 R29, RZ, RZ, RZ ;  /* 0x000000ffff1d7224 */ /* 0x000fe200078e00ff */
        /* <DEDUP_REMOVED lines=12> */
[----:B---3--:R-:W-:Y:S01]  /*13a0*/  IADD3 R8, P3, R28, UR6, RZ ;  /* 0x000000061c087c10 */ /* 0x008fe2000ff7e0ff */
        /* <DEDUP_REMOVED lines=8> */
[----:B------:R-:W2:Y:S01]  /*1430*/  @P2 LDG.E R2, desc[UR46][R6.64] ;  /* 0x0000002e06022981 */ /* 0x000ea2000c1e1900 */
[----:B------:R-:W-:-:S03]  /*1440*/  UISETP.NE.U32.AND UP0, UPT, UR4, URZ, UPT ;  /* 0x0000003f0400728c */ /* 0x000fc6000bf05070 */
[----:B------:R-:W-:Y:S01]  /*1450*/  ULDC UR4, c[0x0][0x424] ;  /* 0x0001090000047ab9 */ /* 0x000fe20000000800 */
[----:B------:R-:W-:-:S03]  /*1460*/  UISETP.NE.AND.EX UP0, UPT, UR5, URZ, UPT, UP0 ;  /* 0x0000003f0500728c */ /* 0x000fc6000bf05300 */
[----:B------:R-:W-:Y:S01]  /*1470*/  ULDC UR5, c[0x0][0x2f0] ;  /* 0x0000bc0000057ab9 */ /* 0x000fe20000000800 */
[----:B------:R-:W-:-:S04]  /*1480*/  USEL UR4, UR4, 0x1, UP0 ;  /* 0x0000000104047887 */ /* 0x000fc80008000000 */
[----:B------:R-:W-:-:S03]  /*1490*/  UIMAD UR4, UR4, UR5, URZ ;  /* 0x00000005040472a4 */ /* 0x000fc6000f8e023f */
[----:B------:R-:W-:-:S03]  /*14a0*/  ULDC UR5, c[0x0][0x348] ;  /* 0x0000d20000057ab9 */ /* 0x000fc60000000800 */
[----:B------:R-:W-:Y:S02]  /*14b0*/  IMAD.U32 R26, RZ, RZ, UR4 ;  /* 0x00000004ff1a7e24 */ /* 0x000fe4000f8e00ff */
[----:B------:R-:W-:Y:S01]  /*14c0*/  IMAD.MOV.U32 R27, RZ, RZ, R0 ;  /* 0x000000ffff1b7224 */ /* 0x000fe200078e0000 */
[----:B--2---:R0:W-:Y:S01]  /*14d0*/  STL [R1+0xc], R2 ;  /* 0x00000c0201007387 */ /* 0x0041e20000100800 */
[----:B------:R-:W-:Y:S02]  /*14e0*/  IMAD.MOV.U32 R10, RZ, RZ, R2 ;  /* 0x000000ffff0a7224 */ /* 0x000fe400078e0002 */
[----:B0-----:R-:W-:Y:S01]  /*14f0*/  IMAD.U32 R2, RZ, RZ, UR5 ;  /* 0x00000005ff027e24 */ /* 0x001fe2000f8e00ff */
[----:B-1----:R-:W-:Y:S06]  /*1500*/  @P2 BRA `(.L_x_2345) ;  /* 0x0000000000282947 */ /* 0x002fec0003800000 */
[----:B------:R-:W-:Y:S02]  /*1510*/  ULDC.64 UR4, c[0x0][0xa00] ;  /* 0x0002800000047ab9 */ /* 0x000fe40000000a00 */
[----:B------:R-:W-:-:S04]  /*1520*/  ISETP.NE.U32.AND P1, PT, RZ, UR4, PT ;  /* 0x00000004ff007c0c */ /* 0x000fc8000bf25070 */
[----:B------:R-:W-:-:S13]  /*1530*/  ISETP.NE.AND.EX P1, PT, RZ, UR5, PT, P1 ;  /* 0x00000005ff007c0c */ /* 0x000fda000bf25310 */
[----:B------:R-:W-:Y:S05]  /*1540*/  @!P1 BRA `(.L_x_2345) ;  /* 0x0000000000189947 */ /* 0x000fea0003800000 */
[----:B------:R-:W0:Y:S02]  /*1550*/  LDC.64 R4, c[0x0][0xa00] ;  /* 0x00028000ff047b82 */ /* 0x000e240000000a00 */
[----:B0-----:R-:W-:-:S05]  /*1560*/  IMAD.WIDE R4, R27, 0x4, R4 ;  /* 0x000000041b047825 */ /* 0x001fca00078e0204 */
[----:B------:R-:W2:Y:S04]  /*1570*/  LDG.E R0, desc[UR46][R4.64] ;  /* 0x0000002e04007981 */ /* 0x000ea8000c1e1900 */
[----:B------:R-:W2:Y:S02]  /*1580*/  LDG.E R7, desc[UR46][R4.64+0x4] ;  /* 0x0000042e04077981 */ /* 0x000ea4000c1e1900 */
[----:B--2---:R-:W-:-:S05]  /*1590*/  IMAD.IADD R10, R7, 0x1, -R0 ;  /* 0x00000001070a7824 */ /* 0x004fca00078e0a00 */
[----:B------:R0:W-:Y:S02]  /*15a0*/  STL [R1+0xc], R10 ;  /* 0x00000c0a01007387 */ /* 0x0001e40000100800 */
.L_x_2345:
[----:B------:R-:W2:Y:S01]  /*15b0*/  LDL R31, [R1+0x18] ;  /* 0x00001800011f7983 */ /* 0x000ea20000100800 */
[----:B------:R-:W-:Y:S02]  /*15c0*/  ULDC.64 UR4, c[0x0][0xa20] ;  /* 0x0002880000047ab9 */ /* 0x000fe40000000a00 */
[----:B------:R-:W-:-:S04]  /*15d0*/  ISETP.NE.U32.AND P1, PT, RZ, UR4, PT ;  /* 0x00000004ff007c0c */ /* 0x000fc8000bf25070 */
[----:B------:R-:W-:Y:S01]  /*15e0*/  ISETP.NE.AND.EX P1, PT, RZ, UR5, PT, P1 ;  /* 0x00000005ff007c0c */ /* 0x000fe2000bf25310 */
[----:B--2---:R1:W-:-:S12]  /*15f0*/  STL [R1+0x40], R31 ;  /* 0x0000401f01007387 */ /* 0x0043d80000100800 */
[----:B------:R-:W-:Y:S05]  /*1600*/  @!P1 BRA `(.L_x_2346) ;  /* 0x0000000000109947 */ /* 0x000fea0003800000 */
[----:B------:R-:W-:-:S04]  /*1610*/  IADD3 R4, P0, R28, UR4, RZ ;  /* 0x000000041c047c10 */ /* 0x000fc8000ff1e0ff */
[----:B------:R-:W-:-:S05]  /*1620*/  IADD3.X R5, R30, UR5, RZ, P0, !PT ;  /* 0x000000051e057c10 */ /* 0x000fca00087fe4ff */
[----:B------:R2:W5:Y:S01]  /*1630*/  LDG.E R26, desc[UR46][R4.64] ;  /* 0x0000002e041a7981 */ /* 0x000562000c1e1900 */
[----:B------:R-:W-:Y:S05]  /*1640*/  BRA `(.L_x_2347) ;  /* 0x0000000000107947 */ /* 0x000fea0003800000 */
.L_x_2346:
[----:B------:R-:W-:Y:S05]  /*1650*/  @!P0 BRA `(.L_x_2347) ;  /* 0x00000000000c8947 */ /* 0x000fea0003800000 */
[----:B------:R-:W2:Y:S04]  /*1660*/  LDG.E R5, desc[UR46][R8.64] ;  /* 0x0000002e08057981 */ /* 0x000ea8000c1e1900 */
[----:B------:R-:W2:Y:S02]  /*1670*/  LDG.E R26, desc[UR46][R8.64+0x4] ;  /* 0x0000042e081a7981 */ /* 0x000ea4000c1e1900 */
[----:B--2---:R-:W-:-:S07]  /*1680*/  IMAD.IADD R26, R26, 0x1, -R5 ;  /* 0x000000011a1a7824 */ /* 0x004fce00078e0a05 */
.L_x_2347:
[----:B------:R-:W-:Y:S01]  /*1690*/  ULDC.64 UR4, c[0x0][0xa10] ;  /* 0x0002840000047ab9 */ /* 0x000fe20000000a00 */
[----:B------:R-:W3:Y:S01]  /*16a0*/  LDL.LU R12, [R1+0x14] ;  /* 0x00001400010c7983 */ /* 0x000ee20000300800 */
[----:B------:R-:W-:Y:S01]  /*16b0*/  ISETP.NE.U32.AND P0, PT, RZ, UR4, PT ;  /* 0x00000004ff007c0c */ /* 0x000fe2000bf05070 */
[----:B------:R-:W4:Y:S03]  /*16c0*/  LDC R8, c[0x0][0x448] ;  /* 0x00011200ff087b82 */ /* 0x000f260000000800 */
[----:B------:R-:W-:Y:S01]  /*16d0*/  ISETP.NE.AND.EX P0, PT, RZ, UR5, PT, P0 ;  /* 0x00000005ff007c0c */ /* 0x000fe2000bf05300 */
[----:B------:R-:W-:-:S12]  /*16e0*/  ULDC.64 UR4, c[0x0][0xa30] ;  /* 0x00028c0000047ab9 */ /* 0x000fd80000000a00 */
[----:B--2---:R-:W2:Y:S02]  /*16f0*/  @P0 LDC.64 R4, c[0x0][0xa10] ;  /* 0x00028400ff040b82 */ /* 0x004ea40000000a00 */
[----:B--2---:R-:W-:-:S05]  /*1700*/  @P0 IMAD.WIDE R4, R27, 0x4, R4 ;  /* 0x000000041b040825 */ /* 0x004fca00078e0204 */
[----:B------:R-:W2:Y:S04]  /*1710*/  @P0 LDG.E R0, desc[UR46][R4.64] ;  /* 0x0000002e04000981 */ /* 0x000ea8000c1e1900 */
[----:B------:R0:W2:Y:S01]  /*1720*/  @P0 LDG.E R9, desc[UR46][R4.64+0x4] ;  /* 0x0000042e04090981 */ /* 0x0000a2000c1e1900 */
[----:B------:R-:W-:Y:S02]  /*1730*/  ISETP.NE.U32.AND P1, PT, RZ, UR4, PT ;  /* 0x00000004ff007c0c */ /* 0x000fe4000bf25070 */
[----:B-----5:R-:W-:Y:S02]  /*1740*/  MOV R116, R26 ;  /* 0x0000001a00747202 */ /* 0x020fe40000000f00 */
[----:B------:R-:W-:-:S13]  /*1750*/  ISETP.NE.AND.EX P1, PT, RZ, UR5, PT, P1 ;  /* 0x00000005ff007c0c */ /* 0x000fda000bf25310 */
[----:B------:R-:W-:-:S04]  /*1760*/  @P1 IADD3 R6, P2, R28, UR4, RZ ;  /* 0x000000041c061c10 */ /* 0x000fc8000ff5e0ff */
[----:B------:R-:W-:-:S05]  /*1770*/  @P1 IADD3.X R7, R30, UR5, RZ, P2, !PT ;  /* 0x000000051e071c10 */ /* 0x000fca00097fe4ff */
[----:B------:R1:W5:Y:S01]  /*1780*/  @P1 LDG.E R116, desc[UR46][R6.64] ;  /* 0x0000002e06741981 */ /* 0x000362000c1e1900 */
[----:B----4-:R-:W-:-:S13]  /*1790*/  ISETP.NE.AND P1, PT, R8, 0x1, PT ;  /* 0x000000010800780c */ /* 0x010fda0003f25270 */
[----:B------:R-:W4:Y:S08]  /*17a0*/  @P1 LDC R11, c[0x0][0x44c] ;  /* 0x00011300ff0b1b82 */ /* 0x000f300000000800 */
[----:B0-----:R-:W0:Y:S01]  /*17b0*/  @P1 LDC R5, c[0x0][0x450] ;  /* 0x00011400ff051b82 */ /* 0x001e220000000800 */
[----:B---3--:R-:W-:-:S04]  /*17c0*/  IMAD.SHL.U32 R12, R12, 0x80, RZ ;  /* 0x000000800c0c7824 */ /* 0x008fc800078e00ff */
[----:B------:R-:W-:Y:S01]  /*17d0*/  VIADD R4, R12, 0x7f ;  /* 0x0000007f0c047836 */ /* 0x000fe20000000000 */
[----:B------:R3:W-:Y:S01]  /*17e0*/  STL [R1+0x8], R12 ;  /* 0x0000080c01007387 */ /* 0x0007e20000100800 */
[----:B--2---:R-:W-:Y:S02]  /*17f0*/  @P0 IMAD.IADD R2, R9, 0x1, -R0 ;  /* 0x0000000109020824 */ /* 0x004fe400078e0a00 */
[----:B------:R-:W-:Y:S02]  /*1800*/  IMAD.IADD R9, R26, 0x1, -R3 ;  /* 0x000000011a097824 */ /* 0x000fe400078e0a03 */
[----:B----4-:R-:W-:-:S04]  /*1810*/  @P1 IMAD.HI.U32 R0, R4, R11, RZ ;  /* 0x0000000b04001227 */ /* 0x010fc800078e00ff */
[----:B-1----:R-:W-:Y:S01]  /*1820*/  IMAD.IADD R6, R9, 0x1, R2 ;  /* 0x0000000109067824 */ /* 0x002fe200078e0202 */
[----:B0-----:R-:W-:Y:S01]  /*1830*/  @P1 SHF.R.U32.HI R4, RZ, R5, R0 ;  /* 0x00000005ff041219 */ /* 0x001fe20000011600 */
[----:B------:R-:W-:Y:S02]  /*1840*/  IMAD.MOV R24, RZ, RZ, -R9 ;  /* 0x000000ffff187224 */ /* 0x000fe400078e0a09 */
[C---:B------:R-:W-:Y:S01]  /*1850*/  VIADD R0, R6.reuse, 0x7f ;  /* 0x0000007f06007836 */ /* 0x040fe20000000000 */
[----:B------:R-:W-:Y:S01]  /*1860*/  IADD3 R130, R6, 0x80, -R10 ;  /* 0x0000008006827810 */ /* 0x000fe20007ffe80a */
[----:B------:R3:W-:Y:S01]  /*1870*/  STL [R1+0x10], R6 ;  /* 0x0000100601007387 */ /* 0x0007e20000100800 */
[----:B------:R-:W-:Y:S02]  /*1880*/  VIMNMX R24, RZ, R24, !PT ;  /* 0x00000018ff187248 */ /* 0x000fe40007fe0100 */
[----:B------:R-:W-:Y:S02]  /*1890*/  IADD3 R4, R130, R4, RZ ;  /* 0x0000000482047210 */ /* 0x000fe40007ffe0ff */
[----:B------:R-:W-:-:S02]  /*18a0*/  SHF.R.S32.HI R3, RZ, 0x1f, R0 ;  /* 0x0000001fff037819 */ /* 0x000fc40000011400 */
[----:B------:R-:W-:Y:S02]  /*18b0*/  SHF.R.S32.HI R5, RZ, 0x1f, R4 ;  /* 0x0000001fff057819 */ /* 0x000fe40000011404 */
[----:B------:R-:W-:Y:S02]  /*18c0*/  LEA.HI R3, R3, R0, RZ, 0x7 ;  /* 0x0000000003037211 */ /* 0x000fe400078f38ff */
[----:B------:R-:W-:Y:S02]  /*18d0*/  LEA.HI R5, R5, R4, RZ, 0x7 ;  /* 0x0000000405057211 */ /* 0x000fe400078f38ff */
[----:B------:R-:W-:Y:S02]  /*18e0*/  SHF.R.S32.HI R131, RZ, 0x7, R3 ;  /* 0x00000007ff837819 */ /* 0x000fe40000011403 */
[----:B------:R-:W-:-:S04]  /*18f0*/  SHF.R.S32.HI R0, RZ, 0x7, R5 ;  /* 0x00000007ff007819 */ /* 0x000fc80000011405 */
[----:B------:R-:W-:-:S05]  /*1900*/  VIMNMX R0, R131, R0, PT ;  /* 0x0000000083007248 */ /* 0x000fca0003fe0100 */
[----:B------:R-:W-:-:S05]  /*1910*/  IMAD R3, R0, 0x80, -R9 ;  /* 0x0000008000037824 */ /* 0x000fca00078e0a09 */
[----:B------:R-:W-:-:S04]  /*1920*/  VIMNMX R3, R3, R2, PT ;  /* 0x0000000203037248 */ /* 0x000fc80003fe0100 */
        /* <DEDUP_REMOVED lines=9> */
[----:B---3--:R-:W-:Y:S05]  /*19c0*/  @!P1 BRA `(.L_x_2348) ;  /* 0x000000a400b09947 */ /* 0x008fea0003800000 */
        /* <DEDUP_REMOVED lines=12> */
[----:B------:R-:W-:Y:S01]  /*1a90*/  MOV R13, RZ ;  /* 0x000000ff000d7202 */ /* 0x000fe20000000f00 */
[----:B------:R-:W-:Y:S02]  /*1aa0*/  IMAD.U32 R6, RZ, RZ, UR4 ;  /* 0x00000004ff067e24 */ /* 0x000fe4000f8e00ff */
[----:B------:R-:W-:-:S02]  /*1ab0*/  IMAD.U32 R7, RZ, RZ, UR5 ;  /* 0x00000005ff077e24 */ /* 0x000fc4000f8e00ff */
[----:B------:R-:W-:Y:S02]  /*1ac0*/  IMAD.U32 R11, RZ, RZ, UR7 ;  /* 0x00000007ff0b7e24 */ /* 0x000fe4000f8e00ff */
[----:B------:R-:W-:Y:S02]  /*1ad0*/  IMAD.MOV.U32 R8, RZ, RZ, 0x70 ;  /* 0x00000070ff087424 */ /* 0x000fe400078e00ff */
[----:B0-----:R-:W-:-:S07]  /*1ae0*/  IMAD.MOV.U32 R12, RZ, RZ, 0x1 ;  /* 0x00000001ff0c7424 */ /* 0x001fce00078e00ff */
[----:B------:R-:W-:-:S07]  /*1af0*/  LEPC R20, `(.L_x_2350) ;  /* 0x000000001014794e */ /* 0x000fce0000000000 */
[----:B-1---5:R-:W-:Y:S05]  /*1b00*/  CALL.ABS.NOINC R14 ;  /* 0x000000000e007343 */ /* 0x022fea0003c00000 */
.L_x_2350:
[----:B------:R-:W-:Y:S05]  /*1b10*/  BSYNC B6 ;  /* 0x0000000000067941 */ /* 0x000fea0003800000 */
.L_x_2349:
        /* <DEDUP_REMOVED lines=20> */
.L_x_2352:
[----:B------:R-:W-:Y:S05]  /*1c60*/  BSYNC B6 ;  /* 0x0000000000067941 */ /* 0x000fea0003800000 */
.L_x_2351:
[----:B------:R-:W-:Y:S01]  /*1c70*/  ULDC.64 UR4, c[0x0][0x9f8] ;  /* 0x00027e0000047ab9 */ /* 0x000fe20000000a00 */
[----:B------:R-:W0:Y:S01]  /*1c80*/  LDC.64 R102, c[0x0][0x300] ;  /* 0x0000c000ff667b82 */ /* 0x000e220000000a00 */
[----:B------:R-:W-:Y:S01]  /*1c90*/  ISETP.NE.U32.AND P0, PT, RZ, UR4, PT ;  /* 0x00000004ff007c0c */ /* 0x000fe2000bf05070 */
[----:B------:R-:W1:Y:S01]  /*1ca0*/  S2R R20, SR_TID.X ;  /* 0x0000000000147919 */ /* 0x000e620000002100 */
[----:B------:R-:W-:Y:S01]  /*1cb0*/  IMAD.IADD R46, R29, 0x1, R26 ;  /* 0x000000011d2e7824 */ /* 0x000fe200078e021a */
[----:B------:R-:W-:Y:S01]  /*1cc0*/  SHF.R.S32.HI R8, RZ, 0x1f, R31 ;  /* 0x0000001fff087819 */ /* 0x000fe2000001141f */
[----:B------:R-:W-:Y:S01]  /*1cd0*/  ULDC.64 UR6, c[0x0][0xa08] ;  /* 0x0002820000067ab9 */ /* 0x000fe20000000a00 */
[----:B------:R-:W-:Y:S01]  /*1ce0*/  ISETP.NE.AND.EX P0, PT, RZ, UR5, PT, P0 ;  /* 0x00000005ff007c0c */ /* 0x000fe2000bf05300 */
[----:B------:R-:W2:Y:S01]  /*1cf0*/  LDL R26, [R1+0x30] ;  /* 0x00003000011a7983 */ /* 0x000ea20000100800 */
[----:B------:R-:W3:Y:S03]  /*1d00*/  LDC.64 R32, c[0x0][0x3f8] ;  /* 0x0000fe00ff207b82 */ /* 0x000ee60000000a00 */
[----:B------:R-:W4:Y:S05]  /*1d10*/  LDL R21, [R1+0x2c] ;  /* 0x00002c0001157983 */ /* 0x000f2a0000100800 */
[----:B------:R-:W3:Y:S03]  /*1d20*/  LDC R39, c[0x0][0x3f4] ;  /* 0x0000fd00ff277b82 */ /* 0x000ee60000000800 */
[----:B------:R-:W-:-:S04]  /*1d30*/  @P0 IADD3 R4, P1, R28, UR4, RZ ;  /* 0x000000041c040c10 */ /* 0x000fc8000ff3e0ff */
[----:B------:R-:W-:Y:S01]  /*1d40*/  @P0 IADD3.X R5, R30, UR5, RZ, P1, !PT ;  /* 0x000000051e050c10 */ /* 0x000fe20008ffe4ff */
[----:B------:R-:W-:-:S04]  /*1d50*/  ULDC.64 UR4, c[0x0][0x308] ;  /* 0x0000c20000047ab9 */ /* 0x000fc80000000a00 */
[----:B------:R1:W2:Y:S01]  /*1d60*/  @P0 LDG.E R27, desc[UR46][R4.64] ;  /* 0x0000002e041b0981 */ /* 0x0002a2000c1e1900 */
[----:B------:R-:W-:Y:S01]  /*1d70*/  SHF.R.S32.HI R43, RZ, 0x1f, R46 ;  /* 0x0000001fff2b7819 */ /* 0x000fe2000001142e */
[----:B0-----:R-:W-:Y:S01]  /*1d80*/  IMAD.WIDE.U32 R6, R46, R102, RZ ;  /* 0x000000662e067225 */ /* 0x001fe200078e00ff */
[----:B------:R-:W-:-:S03]  /*1d90*/  ISETP.NE.U32.AND P0, PT, RZ, UR6, PT ;  /* 0x00000006ff007c0c */ /* 0x000fc6000bf05070 */
[----:B------:R-:W-:Y:S01]  /*1da0*/  IMAD R0, R43, R102, RZ ;  /* 0x000000662b007224 */ /* 0x000fe200078e02ff */
[----:B------:R-:W-:Y:S02]  /*1db0*/  ISETP.NE.AND.EX P0, PT, RZ, UR7, PT, P0 ;  /* 0x00000007ff007c0c */ /* 0x000fe4000bf05300 */
[----:B-1----:R-:W-:Y:S01]  /*1dc0*/  SHF.R.U32.HI R36, RZ, 0x7, R20 ;  /* 0x00000007ff247819 */ /* 0x002fe20000011614 */
[----:B------:R-:W-:Y:S01]  /*1dd0*/  IMAD R3, R46, R103, R0 ;  /* 0x000000672e037224 */ /* 0x000fe200078e0200 */
[----:B------:R-:W4:Y:S01]  /*1de0*/  LDL R20, [R1+0x28] ;  /* 0x0000280001147983 */ /* 0x000f220000100800 */
[----:B------:R-:W-:Y:S01]  /*1df0*/  IMAD R0, R8, UR4, RZ ;  /* 0x0000000408007c24 */ /* 0x000fe2000f8e02ff */
[----:B------:R-:W-:Y:S01]  /*1e00*/  ISETP.NE.AND P6, PT, R36, 0x1, PT ;  /* 0x000000012400780c */ /* 0x000fe20003fc5270 */
[----:B------:R-:W-:Y:S02]  /*1e10*/  IMAD.IADD R7, R7, 0x1, R3 ;  /* 0x0000000107077824 */ /* 0x000fe400078e0203 */
[----:B------:R-:W-:-:S02]  /*1e20*/  IMAD R3, R31, UR5, R0 ;  /* 0x000000051f037c24 */ /* 0x000fc4000f8e0200 */
[----:B------:R-:W-:Y:S01]  /*1e30*/  IMAD.WIDE.U32 R4, R31, UR4, R6 ;  /* 0x000000041f047c25 */ /* 0x000fe2000f8e0006 */
[----:B------:R-:W-:-:S03]  /*1e40*/  ULDC.64 UR4, c[0x0][0x310] ;  /* 0x0000c40000047ab9 */ /* 0x000fc60000000a00 */
[----:B------:R-:W-:Y:S01]  /*1e50*/  IMAD.IADD R5, R5, 0x1, R3 ;  /* 0x0000000105057824 */ /* 0x000fe200078e0203 */
[----:B------:R-:W-:Y:S02]  /*1e60*/  SHF.R.S32.HI R34, RZ, 0x1f, R19 ;  /* 0x0000001fff227819 */ /* 0x000fe40000011413 */
[----:B------:R-:W-:Y:S01]  /*1e70*/  SHF.R.S32.HI R23, RZ, 0x1f, R22 ;  /* 0x0000001fff177819 */ /* 0x000fe20000011416 */
[----:B---3--:R-:W-:Y:S01]  /*1e80*/  IMAD.WIDE.U32 R10, R19, R32, R16 ;  /* 0x00000020130a7225 */ /* 0x008fe200078e0010 */
[----:B------:R-:W-:Y:S02]  /*1e90*/  ISETP.GE.AND P2, PT, R16, R39, PT ;  /* 0x000000271000720c */ /* 0x000fe40003f46270 */
[----:B--2---:R-:W-:Y:S02]  /*1ea0*/  SHF.R.S32.HI R0, RZ, 0x1f, R27 ;  /* 0x0000001fff007819 */ /* 0x004fe4000001141b */
[----:B------:R-:W-:Y:S02]  /*1eb0*/  SEL R99, R27, RZ, !P0 ;  /* 0x000000ff1b637207 */ /* 0x000fe40004000000 */
[----:B------:R-:W2:Y:S01]  /*1ec0*/  LDL R27, [R1+0x4] ;  /* 0x00000400011b7983 */ /* 0x000ea20000100800 */
[----:B------:R-:W-:-:S02]  /*1ed0*/  SEL R9, R0, RZ, !P0 ;  /* 0x000000ff00097207 */ /* 0x000fc40004000000 */
[----:B------:R-:W-:Y:S02]  /*1ee0*/  IMAD.WIDE.U32 R100, R99, UR4, R4 ;  /* 0x0000000463647c25 */ /* 0x000fe4000f8e0004 */
[----:B------:R-:W0:Y:S02]  /*1ef0*/  LDC.64 R4, c[0x0][0x408] ;  /* 0x00010200ff047b82 */ /* 0x000e240000000a00 */
[----:B------:R-:W-:-:S04]  /*1f00*/  IMAD R0, R9, UR4, RZ ;  /* 0x0000000409007c24 */ /* 0x000fc8000f8e02ff */
[----:B------:R-:W-:Y:S01]  /*1f10*/  IMAD R41, R99, UR5, R0 ;  /* 0x0000000563297c24 */ /* 0x000fe2000f8e0200 */
[----:B------:R-:W-:Y:S05]  /*1f20*/  @!P6 WARPSYNC.ALL ;  /* 0x000000000000e948 */ /* 0x000fea0003800000 */
[----:B------:R-:W-:Y:S02]  /*1f30*/  ULDC.64 UR4, c[0x0][0x330] ;  /* 0x0000cc0000047ab9 */ /* 0x000fe40000000a00 */
[----:B------:R-:W-:Y:S02]  /*1f40*/  IMAD R0, R8, UR4, RZ ;  /* 0x0000000408007c24 */ /* 0x000fe4000f8e02ff */
[----:B------:R-:W-:-:S04]  /*1f50*/  IMAD.WIDE.U32 R6, R31, UR4, R16 ;  /* 0x000000041f067c25 */ /* 0x000fc8000f8e0010 */
[----:B------:R-:W-:Y:S01]  /*1f60*/  IMAD R3, R31, UR5, R0 ;  /* 0x000000051f037c24 */ /* 0x000fe2000f8e0200 */
[----:B------:R-:W-:Y:S02]  /*1f70*/  ULDC.64 UR4, c[0x0][0x338] ;  /* 0x0000ce0000047ab9 */ /* 0x000fe40000000a00 */
[----:B------:R-:W-:Y:S02]  /*1f80*/  IMAD R0, R9, UR4, RZ ;  /* 0x0000000409007c24 */ /* 0x000fe4000f8e02ff */
[----:B------:R-:W-:Y:S02]  /*1f90*/  IADD3 R7, R7, R3, RZ ;  /* 0x0000000307077210 */ /* 0x000fe40007ffe0ff */
[C---:B------:R-:W-:Y:S02]  /*1fa0*/  IMAD R109, R99.reuse, UR5, R0 ;  /* 0x00000005636d7c24 */ /* 0x040fe4000f8e0200 */
[----:B------:R-:W-:Y:S02]  /*1fb0*/  IMAD R0, R34, R32, RZ ;  /* 0x0000002022007224 */ /* 0x000fe400078e02ff */
[----:B------:R-:W-:Y:S01]  /*1fc0*/  IMAD.WIDE.U32 R98, R99, UR4, R6 ;  /* 0x0000000463627c25 */ /* 0x000fe2000f8e0006 */
[----:B------:R-:W-:Y:S01]  /*1fd0*/  IADD3 R38, R19, 0x60, RZ ;  /* 0x0000006013267810 */ /* 0x000fe20007ffe0ff */
[----:B------:R-:W-:-:S02]  /*1fe0*/  ULDC UR4, c[0x0][0x2f4] ;  /* 0x0000bd0000047ab9 */ /* 0x000fc40000000800 */
[C---:B------:R-:W-:Y:S02]  /*1ff0*/  IMAD R3, R19.reuse, R33, R0 ;  /* 0x0000002113037224 */ /* 0x040fe400078e0200 */
[----:B------:R-:W-:-:S04]  /*2000*/  IMAD.WIDE.U32 R6, R19, R32, R22 ;  /* 0x0000002013067225 */ /* 0x000fc800078e0016 */
[----:B------:R-:W-:Y:S02]  /*2010*/  IMAD.IADD R7, R7, 0x1, R3 ;  /* 0x0000000107077824 */ /* 0x000fe400078e0203 */
[----:B------:R-:W-:Y:S01]  /*2020*/  IMAD.IADD R11, R3, 0x1, R11 ;  /* 0x00000001030b7824 */ /* 0x000fe200078e020b */
[----:B------:R-:W-:Y:S01]  /*2030*/  SEL R3, R39, RZ, P2 ;  /* 0x000000ff27037207 */ /* 0x000fe20001000000 */
[----:B0-----:R-:W-:-:S04]  /*2040*/  IMAD.WIDE.U32 R8, R19, R4, R22 ;  /* 0x0000000413087225 */ /* 0x001fc800078e0016 */
[----:B------:R-:W-:Y:S02]  /*2050*/  IMAD.IADD R3, R16, 0x1, R3 ;  /* 0x0000000110037824 */ /* 0x000fe400078e0203 */
[C---:B------:R-:W-:Y:S02]  /*2060*/  VIADD R15, R19.reuse, 0x20 ;  /* 0x00000020130f7836 */ /* 0x040fe40000000000 */
[C---:B------:R-:W-:Y:S02]  /*2070*/  VIADD R35, R19.reuse, 0x40 ;  /* 0x0000004013237836 */ /* 0x040fe40000000000 */
[----:B------:R-:W-:Y:S02]  /*2080*/  VIADD R28, R19, 0x20 ;  /* 0x00000020131c7836 */ /* 0x000fe40000000000 */
[----:B------:R-:W-:Y:S01]  /*2090*/  IMAD.MOV.U32 R92, RZ, RZ, R8 ;  /* 0x000000ffff5c7224 */ /* 0x000fe200078e0008 */
[----:B------:R-:W-:Y:S01]  /*20a0*/  SHF.R.S32.HI R8, RZ, 0x1f, R3 ;  /* 0x0000001fff087819 */ /* 0x000fe20000011403 */
[----:B------:R-:W-:-:S02]  /*20b0*/  IMAD R12, R34, R4, RZ ;  /* 0x00000004220c7224 */ /* 0x000fc400078e02ff */
[----:B------:R-:W-:Y:S02]  /*20c0*/  IMAD.SHL.U32 R15, R15, 0x80, RZ ;  /* 0x000000800f0f7824 */ /* 0x000fe400078e00ff */
[----:B------:R-:W-:Y:S02]  /*20d0*/  IMAD.SHL.U32 R30, R35, 0x80, RZ ;  /* 0x00000080231e7824 */ /* 0x000fe400078e00ff */
[----:B------:R-:W-:Y:S02]  /*20e0*/  IMAD.SHL.U32 R29, R38, 0x80, RZ ;  /* 0x00000080261d7824 */ /* 0x000fe400078e00ff */
[----:B------:R-:W-:Y:S01]  /*20f0*/  IMAD.SHL.U32 R28, R28, 0x80, RZ ;  /* 0x000000801c1c7824 */ /* 0x000fe200078e00ff */
[C---:B------:R-:W-:Y:S01]  /*2100*/  LEA.HI R48, R8.reuse, R3, RZ, 0x4 ;  /* 0x0000000308307211 */ /* 0x040fe200078f20ff */
[C---:B------:R-:W-:Y:S01]  /*2110*/  IMAD R91, R19.reuse, R5, R12 ;  /* 0x00000005135b7224 */ /* 0x040fe200078e020c */
[----:B------:R-:W-:Y:S01]  /*2120*/  LEA.HI R3, R8, R3, RZ, 0x7 ;  /* 0x0000000308037211 */ /* 0x000fe200078f38ff */
[----:B------:R-:W-:Y:S01]  /*2130*/  IMAD.WIDE.U32 R12, R19, R4, R16 ;  /* 0x00000004130c7225 */ /* 0x000fe200078e0010 */
[----:B------:R-:W-:-:S02]  /*2140*/  LOP3.LUT R15, R15, 0x380, RZ, 0xc0, !PT ;  /* 0x000003800f0f7812 */ /* 0x000fc400078ec0ff */
[----:B------:R-:W-:Y:S02]  /*2150*/  LOP3.LUT R30, R30, 0x380, RZ, 0xc0, !PT ;  /* 0x000003801e1e7812 */ /* 0x000fe400078ec0ff */
[----:B------:R-:W-:Y:S02]  /*2160*/  LOP3.LUT R29, R29, 0x380, RZ, 0xc0, !PT ;  /* 0x000003801d1d7812 */ /* 0x000fe400078ec0ff */
[----:B------:R-:W-:Y:S01]  /*2170*/  LOP3.LUT R28, R28, 0x380, RZ, 0xc0, !PT ;  /* 0x000003801c1c7812 */ /* 0x000fe200078ec0ff */
[----:B------:R-:W-:Y:S01]  /*2180*/  IMAD.IADD R93, R9, 0x1, R91 ;  /* 0x00000001095d7824 */ /* 0x000fe200078e025b */
[----:B------:R-:W-:Y:S01]  /*2190*/  SHF.L.U32 R8, R3, 0x7, RZ ;  /* 0x0000000703087819 */ /* 0x000fe200000006ff */
[----:B------:R-:W-:Y:S01]  /*21a0*/  IMAD.MOV.U32 R90, RZ, RZ, R12 ;  /* 0x000000ffff5a7224 */ /* 0x000fe200078e000c */
[--C-:B------:R-:W-:Y:S02]  /*21b0*/  LOP3.LUT R3, R237, 0x70, R48.reuse, 0xf8, !PT ;  /* 0x00000070ed037812 */ /* 0x100fe400078ef830 */
[----:B------:R-:W-:-:S02]  /*21c0*/  LOP3.LUT R9, R15, 0x70, R48, 0xf8, !PT ;  /* 0x000000700f097812 */ /* 0x000fc400078ef830 */
[----:B------:R-:W-:Y:S02]  /*21d0*/  SHF.R.U32.HI R37, RZ, 0x3, R237 ;  /* 0x00000003ff257819 */ /* 0x000fe400000116ed */
[----:B------:R-:W-:Y:S02]  /*21e0*/  SHF.R.U32.HI R135, RZ, 0x3, R30 ;  /* 0x00000003ff877819 */ /* 0x000fe4000001161e */
[----:B------:R-:W-:Y:S02]  /*21f0*/  SHF.R.U32.HI R134, RZ, 0x3, R29 ;  /* 0x00000003ff867819 */ /* 0x000fe4000001161d */
[----:B------:R-:W-:Y:S02]  /*2200*/  LOP3.LUT R12, R30, 0x70, R48, 0xf8, !PT ;  /* 0x000000701e0c7812 */ /* 0x000fe400078ef830 */
[----:B------:R-:W-:Y:S02]  /*2210*/  SHF.R.U32.HI R28, RZ, 0x3, R28 ;  /* 0x00000003ff1c7819 */ /* 0x000fe4000001161c */
[----:B------:R-:W-:Y:S01]  /*2220*/  LOP3.LUT R15, R29, 0x70, R48, 0xf8, !PT ;  /* 0x000000701d0f7812 */ /* 0x000fe200078ef830 */
[----:B------:R-:W-:Y:S01]  /*2230*/  IMAD.IADD R91, R91, 0x1, R13 ;  /* 0x000000015b5b7824 */ /* 0x000fe200078e020d */
[----:B-----5:R-:W-:-:S02]  /*2240*/  SHF.R.S32.HI R31, RZ, 0x1f, R116 ;  /* 0x0000001fff1f7819 */ /* 0x020fc40000011474 */
[----:B------:R-:W-:Y:S02]  /*2250*/  LOP3.LUT R8, R8, 0xffffc000, RZ, 0xc0, !PT ;  /* 0xffffc00008087812 */ /* 0x000fe400078ec0ff */
[----:B------:R-:W-:Y:S02]  /*2260*/  LOP3.LUT R3, R3, R37, RZ, 0x3c, !PT ;  /* 0x0000002503037212 */ /* 0x000fe400078e3cff */
[----:B------:R-:W-:Y:S02]  /*2270*/  LOP3.LUT R9, R9, R28, RZ, 0x3c, !PT ;  /* 0x0000001c09097212 */ /* 0x000fe400078e3cff */
[----:B------:R-:W-:Y:S02]  /*2280*/  LOP3.LUT R13, R12, R135, RZ, 0x3c, !PT ;  /* 0x000000870c0d7212 */ /* 0x000fe400078e3cff */
[----:B------:R-:W-:Y:S01]  /*2290*/  LOP3.LUT R15, R15, R134, RZ, 0x3c, !PT ;  /* 0x000000860f0f7212 */ /* 0x000fe200078e3cff */
[-C--:B------:R-:W-:Y:S01]  /*22a0*/  IMAD R14, R31, R32.reuse, RZ ;  /* 0x000000201f0e7224 */ /* 0x080fe200078e02ff */
[----:B------:R-:W-:Y:S01]  /*22b0*/  SHF.L.U64.HI R89, R102, 0x5, R103 ;  /* 0x0000000566597819 */ /* 0x000fe20000010267 */
[----:B------:R-:W-:Y:S01]  /*22c0*/  IMAD.WIDE.U32 R96, R116, R32, R6 ;  /* 0x0000002074607225 */ /* 0x000fe200078e0006 */
[----:B------:R-:W-:-:S02]  /*22d0*/  IADD3 R112, R9, R8, R26 ;  /* 0x0000000809707210 */ /* 0x000fc40007ffe01a */
[----:B----4-:R-:W-:Y:S01]  /*22e0*/  IADD3 R28, R13, R8, R21 ;  /* 0x000000080d1c7210 */ /* 0x010fe20007ffe015 */
[----:B------:R-:W-:Y:S01]  /*22f0*/  IMAD.WIDE.U32 R94, R116, R32, R10 ;  /* 0x00000020745e7225 */ /* 0x000fe200078e000a */
[C-C-:B------:R-:W-:Y:S02]  /*2300*/  SHF.L.U64.HI R12, R4.reuse, 0x5, R5.reuse ;  /* 0x00000005040c7819 */ /* 0x140fe40000010205 */
[--C-:B------:R-:W-:Y:S01]  /*2310*/  SHF.L.U64.HI R11, R4, 0x6, R5.reuse ;  /* 0x00000006040b7819 */ /* 0x100fe20000010205 */
[----:B------:R-:W-:Y:S01]  /*2320*/  IMAD.SHL.U32 R88, R102, 0x20, RZ ;  /* 0x0000002066587824 */ /* 0x000fe200078e00ff */
[C---:B------:R-:W-:Y:S01]  /*2330*/  SHF.L.U64.HI R10, R4.reuse, 0x7, R5 ;  /* 0x00000007040a7819 */ /* 0x040fe20000010205 */
[-C--:B------:R-:W-:Y:S02]  /*2340*/  IMAD R31, R31, R4.reuse, RZ ;  /* 0x000000041f1f7224 */ /* 0x080fe400078e02ff */
[----:B------:R-:W-:Y:S02]  /*2350*/  IMAD.SHL.U32 R9, R4, 0x20, RZ ;  /* 0x0000002004097824 */ /* 0x000fe400078e00ff */
[----:B------:R-:W-:-:S04]  /*2360*/  IMAD.WIDE.U32 R92, R116, R4, R92 ;  /* 0x00000004745c7225 */ /* 0x000fc800078e005c */
[----:B------:R-:W-:-:S04]  /*2370*/  IMAD.WIDE.U32 R90, R116, R4, R90 ;  /* 0x00000004745a7225 */ /* 0x000fc800078e005a */
[----:B------:R-:W-:Y:S01]  /*2380*/  IMAD.SHL.U32 R7, R4, 0x80, RZ ;  /* 0x0000008004077824 */ /* 0x000fe200078e00ff */
[----:B------:R-:W-:Y:S01]  /*2390*/  SHF.R.S32.HI R119, RZ, 0x1f, R35 ;  /* 0x0000001fff777819 */ /* 0x000fe20000011423 */
[C---:B------:R-:W-:Y:S01]  /*23a0*/  IMAD.WIDE.U32 R132, R19.reuse, R102, R88 ;  /* 0x0000006613847225 */ /* 0x040fe200078e0058 */
[----:B------:R-:W-:-:S03]  /*23b0*/  IADD3 R46, P0, R19, R46, RZ ;  /* 0x0000002e132e7210 */ /* 0x000fc60007f1e0ff */
[----:B------:R-:W-:-:S04]  /*23c0*/  IMAD.WIDE.U32 R44, R19, R102, R16 ;  /* 0x00000066132c7225 */ /* 0x000fc800078e0010 */
[----:B------:R-:W-:Y:S02]  /*23d0*/  IMAD R49, R116, R5, R31 ;  /* 0x0000000574317224 */ /* 0x000fe400078e021f */
[----:B------:R-:W-:Y:S02]  /*23e0*/  VIADD R40, R19, 0x20 ;  /* 0x0000002013287836 */ /* 0x000fe40000000000 */
[----:B------:R-:W-:Y:S02]  /*23f0*/  IMAD.SHL.U32 R114, R39, 0x2, RZ ;  /* 0x0000000227727824 */ /* 0x000fe400078e00ff */
[----:B------:R-:W-:Y:S01]  /*2400*/  IMAD.X R47, R34, 0x1, R43, P0 ;  /* 0x00000001222f7824 */ /* 0x000fe200000e062b */
[----:B------:R-:W-:Y:S01]  /*2410*/  IADD3 R39, P0, R100, R44, RZ ;  /* 0x0000002c64277210 */ /* 0x000fe20007f1e0ff */
[----:B------:R-:W-:Y:S01]  /*2420*/  IMAD R37, R116, R33, R14 ;  /* 0x0000002174257224 */ /* 0x000fe200078e020e */
[C-C-:B------:R-:W-:Y:S01]  /*2430*/  SHF.L.U64.HI R26, R32.reuse, 0x5, R33.reuse ;  /* 0x00000005201a7819 */ /* 0x140fe20000010221 */
[C---:B------:R-:W-:Y:S01]  /*2440*/  IMAD.SHL.U32 R14, R32.reuse, 0x40, RZ ;  /* 0x00000040200e7824 */ /* 0x040fe200078e00ff */
[C---:B------:R-:W-:Y:S01]  /*2450*/  SHF.L.U64.HI R21, R32.reuse, 0x6, R33 ;  /* 0x0000000620157819 */ /* 0x040fe20000010221 */
[----:B------:R-:W-:-:S02]  /*2460*/  IMAD.SHL.U32 R13, R32, 0x80, RZ ;  /* 0x00000080200d7824 */ /* 0x000fc400078e00ff */
[----:B------:R-:W-:Y:S01]  /*2470*/  IMAD.IADD R41, R101, 0x1, R41 ;  /* 0x0000000165297824 */ /* 0x000fe200078e0229 */
[----:B------:R-:W-:Y:S01]  /*2480*/  P2R R0, PR, RZ, 0x4 ;  /* 0x00000004ff007803 */ /* 0x000fe20000000000 */
[----:B------:R-:W-:Y:S01]  /*2490*/  VIADD R6, R16, 0x80 ;  /* 0x0000008010067836 */ /* 0x000fe20000000000 */
[----:B------:R-:W-:Y:S02]  /*24a0*/  SHF.R.S32.HI R120, RZ, 0x1f, R40 ;  /* 0x0000001fff787819 */ /* 0x000fe40000011428 */
[----:B------:R-:W-:Y:S02]  /*24b0*/  SHF.L.U64.HI R31, R102, 0x6, R103 ;  /* 0x00000006661f7819 */ /* 0x000fe40000010267 */
[----:B------:R-:W-:Y:S02]  /*24c0*/  IADD3 R42, P3, R100, 0x80, RZ ;  /* 0x00000080642a7810 */ /* 0x000fe40007f7e0ff */
[----:B------:R-:W-:Y:S02]  /*24d0*/  IADD3 R43, P2, R39, 0x80, RZ ;  /* 0x00000080272b7810 */ /* 0x000fe40007f5e0ff */
[----:B------:R-:W-:Y:S01]  /*24e0*/  LOP3.LUT R40, R48, 0xfffffff0, RZ, 0xc0, !PT ;  /* 0xfffffff030287812 */ /* 0x000fe200078ec0ff */
[----:B------:R-:W-:Y:S01]  /*24f0*/  VIADD R126, R36, 0x8 ;  /* 0x00000008247e7836 */ /* 0x000fe20000000000 */
[----:B------:R-:W-:Y:S01]  /*2500*/  SHF.R.S32.HI R118, RZ, 0x1f, R38 ;  /* 0x0000001fff767819 */ /* 0x000fe20000011426 */
[----:B------:R-:W-:Y:S01]  /*2510*/  IMAD.IADD R36, R97, 0x1, R37 ;  /* 0x0000000161247824 */ /* 0x000fe200078e0225 */
[----:B------:R-:W-:Y:S01]  /*2520*/  SHF.L.U32 R127, R102, 0x7, RZ ;  /* 0x00000007667f7819 */ /* 0x000fe200000006ff */
[----:B------:R-:W-:Y:S01]  /*2530*/  IMAD.IADD R38, R93, 0x1, R49 ;  /* 0x000000015d267824 */ /* 0x000fe200078e0231 */
[----:B------:R-:W-:Y:S01]  /*2540*/  IADD3 R37, R37, R95, RZ ;  /* 0x0000005f25257210 */ /* 0x000fe20007ffe0ff */
[----:B------:R-:W-:Y:S01]  /*2550*/  IMAD.IADD R104, R49, 0x1, R91 ;  /* 0x0000000131687824 */ /* 0x000fe200078e025b */
[----:B------:R-:W-:Y:S01]  /*2560*/  SHF.R.S32.HI R105, RZ, 0x4, R48 ;  /* 0x00000004ff697819 */ /* 0x000fe20000011430 */
[----:B------:R-:W-:Y:S01]  /*2570*/  IMAD.X R107, RZ, RZ, R41, P3 ;  /* 0x000000ffff6b7224 */ /* 0x000fe200018e0629 */
[----:B------:R-:W-:-:S02]  /*2580*/  SHF.R.S32.HI R106, RZ, 0x1f, R40 ;  /* 0x0000001fff6a7819 */ /* 0x000fc40000011428 */
[----:B------:R-:W-:Y:S02]  /*2590*/  IADD3 R109, R99, R109, RZ ;  /* 0x0000006d636d7210 */ /* 0x000fe40007ffe0ff */
[-C--:B--2---:R-:W-:Y:S02]  /*25a0*/  IADD3 R113, R3, R8.reuse, R27 ;  /* 0x0000000803717210 */ /* 0x084fe40007ffe01b */
[----:B------:R-:W-:Y:S02]  /*25b0*/  IADD3 R27, R15, R8, R20 ;  /* 0x000000080f1b7210 */ /* 0x000fe40007ffe014 */
[----:B------:R-:W-:Y:S01]  /*25c0*/  SHF.L.U32 R8, R4, 0x6, RZ ;  /* 0x0000000604087819 */ /* 0x000fe200000006ff */
[----:B------:R-:W-:-:S04]  /*25d0*/  IMAD R4, R34, R102, RZ ;  /* 0x0000006622047224 */ /* 0x000fc800078e02ff */
[----:B------:R-:W-:Y:S01]  /*25e0*/  IMAD R35, R19, R103, R4 ;  /* 0x0000006713237224 */ /* 0x000fe200078e0204 */
[----:B------:R-:W-:Y:S01]  /*25f0*/  @!P6 BAR.SYNC.DEFER_BLOCKING 0x9, 0x100 ;  /* 0x024400000000eb1d */ /* 0x000fe20000010000 */
[----:B------:R-:W-:Y:S02]  /*2600*/  IADD3 R4, P1, R88, R132, RZ ;  /* 0x0000008458047210 */ /* 0x000fe40007f3e0ff */
[----:B------:R-:W-:Y:S01]  /*2610*/  IMAD.IADD R5, R35, 0x1, R133 ;  /* 0x0000000123057824 */ /* 0x000fe200078e0285 */
[C---:B------:R-:W-:Y:S01]  /*2620*/  SHF.L.U64.HI R20, R32.reuse, 0x7, R33 ;  /* 0x0000000720147819 */ /* 0x040fe20000010221 */
[----:B------:R-:W-:Y:S02]  /*2630*/  IMAD.SHL.U32 R15, R32, 0x20, RZ ;  /* 0x00000020200f7824 */ /* 0x000fe400078e00ff */
[----:B------:R-:W-:Y:S02]  /*2640*/  IMAD.IADD R34, R45, 0x1, R35 ;  /* 0x000000012d227824 */ /* 0x000fe400078e0223 */
[----:B------:R-:W-:Y:S01]  /*2650*/  IMAD.X R32, R5, 0x1, R89, P1 ;  /* 0x0000000105207824 */ /* 0x000fe200008e0659 */
[----:B------:R-:W-:-:S02]  /*2660*/  IADD3 R33, P1, R4, R88, RZ ;  /* 0x0000005804217210 */ /* 0x000fc40007f3e0ff */
[----:B------:R-:W-:Y:S01]  /*2670*/  SHF.L.U64.HI R3, R102, 0x7, R103 ;  /* 0x0000000766037819 */ /* 0x000fe20000010267 */
[----:B------:R-:W-:Y:S01]  /*2680*/  IMAD.X R103, R34, 0x1, R41, P0 ;  /* 0x0000000122677824 */ /* 0x000fe200000e0629 */
[----:B------:R-:W-:Y:S01]  /*2690*/  ISETP.GE.AND P0, PT, R16, UR4, PT ;  /* 0x0000000410007c0c */ /* 0x000fe2000bf06270 */
[----:B------:R-:W-:Y:S01]  /*26a0*/  IMAD.X R35, R32, 0x1, R89, P1 ;  /* 0x0000000120237824 */ /* 0x000fe200008e0659 */
[----:B------:R-:W-:Y:S01]  /*26b0*/  ISETP.GE.AND P1, PT, R6, UR4, PT ;  /* 0x0000000406007c0c */ /* 0x000fe2000bf26270 */
[----:B------:R-:W-:-:S12]  /*26c0*/  IMAD.X R108, RZ, RZ, R103, P2 ;  /* 0x000000ffff6c7224 */ /* 0x000fd800010e0667 */
.L_x_2436:
[----:B------:R-:W2:Y:S01]  /*26d0*/  LDL R49, [R1+0x4] ;  /* 0x0000040001317983 */ /* 0x000ea20000100800 */
[----:B------:R-:W0:Y:S01]  /*26e0*/  LDC R124, c[0x0][0x3f4] ;  /* 0x0000fd00ff7c7b82 */ /* 0x000e220000000800 */
[----:B------:R-:W-:Y:S02]  /*26f0*/  SHF.R.U32.HI R50, RZ, 0x3, R237 ;  /* 0x00000003ff327819 */ /* 0x000fe400000116ed */
[----:B------:R-:W-:Y:S01]  /*2700*/  LOP3.LUT R48, R237, 0x70, R16, 0xf8, !PT ;  /* 0x00000070ed307812 */ /* 0x000fe200078ef810 */
[----:B------:R-:W-:Y:S01]  /*2710*/  VIADD R25, R25, 0xffffffff ;  /* 0xffffffff19197836 */ /* 0x000fe20000000000 */
[----:B------:R-:W-:Y:S05]  /*2720*/  YIELD ;  /* 0x0000000000007946 */ /* 0x000fea0003800000 */
[----:B------:R-:W-:Y:S01]  /*2730*/  ISETP.GT.AND P3, PT, R25, R24, PT ;  /* 0x000000181900720c */ /* 0x000fe20003f64270 */
[----:B------:R-:W-:Y:S01]  /*2740*/  BSSY B0, `(.L_x_2353) ;  /* 0x0000917000007945 */ /* 0x000fe20003800000 */
[----:B0-----:R-:W-:-:S02]  /*2750*/  ISETP.GE.AND P2, PT, R124, 0x1, PT ;  /* 0x000000017c00780c */ /* 0x001fc40003f46270 */
[----:B------:R-:W-:Y:S02]  /*2760*/  P2R R111, PR, RZ, 0x8 ;  /* 0x00000008ff6f7803 */ /* 0x000fe40000000000 */
[----:B--2---:R-:W-:-:S05]  /*2770*/  LOP3.LUT R115, R49, R48, R50, 0xf6, !PT ;  /* 0x0000003031737212 */ /* 0x004fca00078ef632 */
[----:B------:R-:W-:-:S04]  /*2780*/  IMAD R115, R232, 0x8000, R115 ;  /* 0x00008000e8737824 */ /* 0x000fc800078e0273 */
[----:B------:R-:W-:Y:S01]  /*2790*/  IMAD.IADD R115, R18, 0x1, R115 ;  /* 0x0000000112737824 */ /* 0x000fe200078e0273 */
[----:B------:R-:W-:Y:S06]  /*27a0*/  @!P2 BRA `(.L_x_2354) ;  /* 0x0000008800f4a947 */ /* 0x000fec0003800000 */
        /* <DEDUP_REMOVED lines=12> */
[----:B------:R-:W-:-:S04]  /*2870*/  IMAD.WIDE.U32 R48, R13, R25, RZ ;  /* 0x000000190d307225 */ /* 0x000fc800078e00ff */
[----:B------:R-:W-:-:S04]  /*2880*/  IMAD.WIDE.U32 R50, R7, R25, RZ ;  /* 0x0000001907327225 */ /* 0x000fc800078e00ff */
[----:B------:R-:W-:Y:S02]  /*2890*/  IMAD.IADD R125, R123, 0x1, R125 ;  /* 0x000000017b7d7824 */ /* 0x000fe400078e027d */
        /* <DEDUP_REMOVED lines=27> */
.L_x_2357:
[----:B------:R-:W-:Y:S05]  /*2a50*/  BSYNC B1 ;  /* 0x0000000000017941 */ /* 0x000fea0003800000 */
.L_x_2356:
[----:B0-----:R-:W-:Y:S01]  /*2a60*/  IADD3 R52, R19, 0x20, RZ ;  /* 0x0000002013347810 */ /* 0x001fe20007ffe0ff */
[----:B------:R-:W-:Y:S01]  /*2a70*/  BSSY B1, `(.L_x_2358) ;  /* 0x0000024000017945 */ /* 0x000fe20003800000 */
[----:B------:R-:W-:Y:S02]  /*2a80*/  CS2R R72, SRZ ;  /* 0x0000000000487805 */ /* 0x000fe4000001ff00 */
[----:B------:R-:W-:Y:S02]  /*2a90*/  CS2R R70, SRZ ;  /* 0x0000000000467805 */ /* 0x000fe4000001ff00 */
[----:B------:R-:W-:Y:S02]  /*2aa0*/  ISETP.GE.AND P3, PT, R52, R117, PT ;  /* 0x000000753400720c */ /* 0x000fe40003f66270 */
[----:B------:R-:W-:Y:S02]  /*2ab0*/  CS2R R52, SRZ ;  /* 0x0000000000347805 */ /* 0x000fe4000001ff00 */
[----:B------:R-:W-:-:S02]  /*2ac0*/  CS2R R60, SRZ ;  /* 0x00000000003c7805 */ /* 0x000fc4000001ff00 */
[----:B------:R-:W-:Y:S02]  /*2ad0*/  CS2R R64, SRZ ;  /* 0x0000000000407805 */ /* 0x000fe4000001ff00 */
[----:B------:R-:W-:Y:S02]  /*2ae0*/  CS2R R62, SRZ ;  /* 0x00000000003e7805 */ /* 0x000fe4000001ff00 */
[----:B------:R-:W-:Y:S02]  /*2af0*/  CS2R R66, SRZ ;  /* 0x0000000000427805 */ /* 0x000fe4000001ff00 */
[----:B------:R-:W-:Y:S02]  /*2b00*/  CS2R R56, SRZ ;  /* 0x0000000000387805 */ /* 0x000fe4000001ff00 */
[----:B------:R-:W-:Y:S02]  /*2b10*/  CS2R R54, SRZ ;  /* 0x0000000000367805 */ /* 0x000fe4000001ff00 */
[----:B------:R-:W-:Y:S01]  /*2b20*/  CS2R R58, SRZ ;  /* 0x00000000003a7805 */ /* 0x000fe2000001ff00 */
[----:B-----5:R-:W-:Y:S01]  /*2b30*/  IMAD.MOV.U32 R136, RZ, RZ, R76 ;  /* 0x000000ffff887224 */ /* 0x020fe200078e004c */
[----:B------:R-:W-:Y:S01]  /*2b40*/  CS2R R74, SRZ ;  /* 0x00000000004a7805 */ /* 0x000fe2000001ff00 */
[----:B------:R-:W-:Y:S01]  /*2b50*/  IMAD.MOV.U32 R146, RZ, RZ, R80 ;  /* 0x000000ffff927224 */ /* 0x000fe200078e0050 */
        /* <DEDUP_REMOVED lines=21> */
.L_x_2359:
[----:B------:R-:W-:Y:S05]  /*2cb0*/  BSYNC B1 ;  /* 0x0000000000017941 */ /* 0x000fea0003800000 */
.L_x_2358:
        /* <DEDUP_REMOVED lines=25> */
.L_x_2361:
[----:B------:R-:W-:Y:S05]  /*2e50*/  BSYNC B1 ;  /* 0x0000000000017941 */ /* 0x000fea0003800000 */
.L_x_2360:
[----:B0-----:R-:W-:Y:S01]  /*2e60*/  VIADD R84, R19, 0x60 ;  /* 0x0000006013547836 */ /* 0x001fe20000000000 */
[----:B------:R-:W-:Y:S04]  /*2e70*/  BSSY B1, `(.L_x_2362) ;  /* 0x000001d000017945 */ /* 0x000fe80003800000 */
[----:B------:R-:W-:-:S13]  /*2e80*/  ISETP.GE.AND P4, PT, R84, R117, PT ;  /* 0x000000755400720c */ /* 0x000fda0003f86270 */
[----:B------:R-:W-:Y:S05]  /*2e90*/  @P4 BRA `(.L_x_2363) ;  /* 0x0000000000684947 */ /* 0x000fea0003800000 */
[----:B------:R-:W0:Y:S01]  /*2ea0*/  LDC.64 R52, c[0x0][0x3f8] ;  /* 0x0000fe00ff347b82 */ /* 0x000e220000000a00 */
[----:B------:R-:W-:Y:S01]  /*2eb0*/  IMAD.MOV.U32 R49, RZ, RZ, R129 ;  /* 0x000000ffff317224 */ /* 0x000fe200078e0081 */
[----:B------:R-:W-:Y:S01]  /*2ec0*/  MOV R51, R121 ;  /* 0x0000007900337202 */ /* 0x000fe20000000f00 */
[----:B------:R-:W-:Y:S01]  /*2ed0*/  ULDC.64 UR4, c[0x0][0x3e8] ;  /* 0x0000fa0000047ab9 */ /* 0x000fe20000000a00 */
[----:B------:R-:W-:Y:S02]  /*2ee0*/  CS2R R56, SRZ ;  /* 0x0000000000387805 */ /* 0x000fe4000001ff00 */
[----:B------:R-:W-:Y:S01]  /*2ef0*/  CS2R R58, SRZ ;  /* 0x00000000003a7805 */ /* 0x000fe2000001ff00 */
[----:B0-----:R-:W-:Y:S02]  /*2f00*/  IMAD R53, R53, 0x60, RZ ;  /* 0x0000006035357824 */ /* 0x001fe400078e02ff */
[----:B------:R-:W-:-:S04]  /*2f10*/  IMAD.WIDE.U32 R48, R52, 0x60, R48 ;  /* 0x0000006034307825 */ /* 0x000fc800078e0030 */
[----:B------:R-:W-:Y:S01]  /*2f20*/  IMAD.IADD R49, R49, 0x1, R53 ;  /* 0x0000000131317824 */ /* 0x000fe200078e0235 */
[----:B------:R-:W-:Y:S01]  /*2f30*/  IADD3 R48, P5, P6, R96, UR4, R48 ;  /* 0x0000000460307c10 */ /* 0x000fe2000febe030 */
[----:B------:R-:W0:Y:S03]  /*2f40*/  LDC.64 R52, c[0x0][0x408] ;  /* 0x00010200ff347b82 */ /* 0x000e260000000a00 */
[----:B------:R-:W-:Y:S01]  /*2f50*/  IADD3.X R49, R36, UR5, R49, P5, P6 ;  /* 0x0000000524317c10 */ /* 0x000fe2000afec431 */
[----:B------:R-:W-:Y:S01]  /*2f60*/  ULDC.64 UR4, c[0x0][0x400] ;  /* 0x0001000000047ab9 */ /* 0x000fe20000000a00 */
        /* <DEDUP_REMOVED lines=13> */
.L_x_2363:
[----:B------:R-:W-:Y:S05]  /*3040*/  BSYNC B1 ;  /* 0x0000000000017941 */ /* 0x000fea0003800000 */
.L_x_2362:
[----:B------:R-:W-:Y:S01]  /*3050*/  UISETP.NE.AND UP0, UPT, UR45, 0x3, UPT ;  /* 0x000000032d00788c */ /* 0x000fe2000bf05270 */
[----:B------:R-:W-:Y:S01]  /*3060*/  IMAD.MOV.U32 R145, RZ, RZ, R78 ;  /* 0x000000ffff917224 */ /* 0x000fe200078e004e */
[----:B-----5:R-:W-:Y:S01]  /*3070*/  MOV R142, R74 ;  /* 0x0000004a008e7202 */ /* 0x020fe20000000f00 */
[----:B------:R-:W-:Y:S01]  /*3080*/  IMAD.MOV.U32 R156, RZ, RZ, R82 ;  /* 0x000000ffff9c7224 */ /* 0x000fe200078e0052 */
[----:B------:R-:W-:Y:S01]  /*3090*/  MOV R85, R54 ;  /* 0x0000003600557202 */ /* 0x000fe20000000f00 */
[----:B------:R-:W-:Y:S01]  /*30a0*/  IMAD.MOV.U32 R139, RZ, RZ, R68 ;  /* 0x000000ffff8b7224 */ /* 0x000fe200078e0044 */
[----:B------:R-:W-:Y:S01]  /*30b0*/  PLOP3.LUT P5, PT, PT, PT, UP0, 0x80, 0x0 ;  /* 0x000000000000781c */ /* 0x000fe20003faf008 */
[----:B------:R-:W-:Y:S02]  /*30c0*/  IMAD.MOV.U32 R141, RZ, RZ, R72 ;  /* 0x000000ffff8d7224 */ /* 0x000fe400078e0048 */
[----:B------:R-:W-:Y:S02]  /*30d0*/  IMAD.MOV.U32 R140, RZ, RZ, R70 ;  /* 0x000000ffff8c7224 */ /* 0x000fe400078e0046 */
[----:B------:R-:W-:-:S02]  /*30e0*/  IMAD.MOV.U32 R128, RZ, RZ, R60 ;  /* 0x000000ffff807224 */ /* 0x000fc400078e003c */
[----:B------:R-:W-:Y:S02]  /*30f0*/  IMAD.MOV.U32 R137, RZ, RZ, R64 ;  /* 0x000000ffff897224 */ /* 0x000fe400078e0040 */
[----:B------:R-:W-:Y:S02]  /*3100*/  IMAD.MOV.U32 R129, RZ, RZ, R62 ;  /* 0x000000ffff817224 */ /* 0x000fe400078e003e */
[----:B------:R-:W-:Y:S02]  /*3110*/  IMAD.MOV.U32 R138, RZ, RZ, R66 ;  /* 0x000000ffff8a7224 */ /* 0x000fe400078e0042 */
[----:B------:R-:W-:Y:S02]  /*3120*/  IMAD.MOV.U32 R84, RZ, RZ, R52 ;  /* 0x000000ffff547224 */ /* 0x000fe400078e0034 */
[----:B------:R-:W-:Y:S02]  /*3130*/  IMAD.MOV.U32 R86, RZ, RZ, R56 ;  /* 0x000000ffff567224 */ /* 0x000fe400078e0038 */
[----:B------:R-:W-:Y:S01]  /*3140*/  IMAD.MOV.U32 R87, RZ, RZ, R58 ;  /* 0x000000ffff577224 */ /* 0x000fe200078e003a */
[----:B------:R-:W-:Y:S06]  /*3150*/  @!P5 BRA `(.L_x_2364) ;  /* 0x000000000004d947 */ /* 0x000fec0003800000 */
[----:B------:R-:W-:Y:S01]  /*3160*/  BPT.TRAP 0x1 ;  /* 0x000000040000795c */ /* 0x000fe20000300000 */
.L_x_2364:
[----:B------:R-:W-:Y:S01]  /*3170*/  IMAD R110, R232, 0x8, R18 ;  /* 0x00000008e86e7824 */ /* 0x000fe200078e0212 */
[----:B------:R-:W-:Y:S01]  /*3180*/  SHF.L.U32 R121, R236, 0x1f, RZ ;  /* 0x0000001fec797819 */ /* 0x000fe200000006ff */
[----:B------:R-:W-:Y:S03]  /*3190*/  BSSY B1, `(.L_x_2365) ;  /* 0x0000003000017945 */ /* 0x000fe60003800000 */
[----:B------:R-:W1:Y:S02]  /*31a0*/  SYNCS.PHASECHK.TRANS64.TRYWAIT P6, [R110+URZ+0x38890], R121 ;  /* 0x038890796e0075a7 */ /* 0x000e6400080c017f */
[----:B-1----:R-:W-:Y:S05]  /*31b0*/  @!P6 BRA `(.L_x_2366) ;  /* 0x000002840078e947 */ /* 0x002fea0003800000 */
.L_x_2684:
[----:B------:R-:W-:Y:S05]  /*31c0*/  BSYNC B1 ;  /* 0x0000000000017941 */ /* 0x000fea0003800000 */
.L_x_2365:
        /* <DEDUP_REMOVED lines=16> */
[----:B------:R-:W-:Y:S01]  /*32d0*/  LOP3.LUT R82, R81, 0xff0000ff, RZ, 0xc0, !PT ;  /* 0xff0000ff51527812 */ /* 0x000fe200078ec0ff */
[----:B------:R-:W-:Y:S01]  /*32e0*/  IMAD.SHL.U32 R81, R149, 0x100, RZ ;  /* 0x0000010095517824 */ /* 0x000fe200078e00ff */
[----:B------:R-:W-:Y:S01]  /*32f0*/  LOP3.LUT R149, R148, 0xff00, R83, 0xf8, !PT ;  /* 0x0000ff0094957812 */ /* 0x000fe200078ef853 */
[----:B------:R-:W-:Y:S01]  /*3300*/  IMAD.U32 R148, R150, 0x10000, RZ ;  /* 0x0001000096947824 */ /* 0x000fe200078e00ff */
[----:B--2---:R-:W-:-:S02]  /*3310*/  MOV R80, R48 ;  /* 0x0000003000507202 */ /* 0x004fc40000000f00 */
[----:B------:R-:W-:Y:S01]  /*3320*/  LOP3.LUT R82, R82, 0xff00, R81, 0xf8, !PT ;  /* 0x0000ff0052527812 */ /* 0x000fe200078ef851 */
[----:B------:R-:W-:Y:S01]  /*3330*/  IMAD.U32 R81, R151, 0x10000, RZ ;  /* 0x0001000097517824 */ /* 0x000fe200078e00ff */
[----:B------:R-:W-:Y:S02]  /*3340*/  F2FP.F16.E4M3.UNPACK_B R83, R156.H1 ;  /* 0x0000009cff53723e */ /* 0x000fe400030006ff */
[-C--:B------:R-:W-:Y:S02]  /*3350*/  F2FP.F16.E4M3.UNPACK_B R48, R49.reuse ;  /* 0x00000031ff30723e */ /* 0x080fe400020006ff */
[----:B------:R-:W-:Y:S01]  /*3360*/  LOP3.LUT R153, R149, 0xff0000, R148, 0xf8, !PT ;  /* 0x00ff000095997812 */ /* 0x000fe200078ef894 */
[--C-:B------:R-:W-:Y:S01]  /*3370*/  HADD2.F32 R151, -RZ, R83.reuse.H0_H0 ;  /* 0x20000053ff977230 */ /* 0x100fe20000004100 */
[----:B------:R-:W-:Y:S01]  /*3380*/  LOP3.LUT R150, R82, 0xff0000, R81, 0xf8, !PT ;  /* 0x00ff000052967812 */ /* 0x000fe200078ef851 */
[--C-:B------:R-:W-:Y:S01]  /*3390*/  HADD2.F32 R81, -RZ, R48.reuse.H1_H1 ;  /* 0x30000030ff517230 */ /* 0x100fe20000004100 */
[----:B------:R-:W-:Y:S01]  /*33a0*/  F2FP.F16.E4M3.UNPACK_B R148, R146.H1 ;  /* 0x00000092ff94723e */ /* 0x000fe200030006ff */
[----:B------:R-:W-:Y:S01]  /*33b0*/  HADD2.F32 R48, -RZ, R48.H0_H0 ;  /* 0x20000030ff307230 */ /* 0x000fe20000004100 */
[----:B------:R-:W-:Y:S01]  /*33c0*/  F2FP.F16.E4M3.UNPACK_B R49, R49.H1 ;  /* 0x00000031ff31723e */ /* 0x000fe200030006ff */
[----:B------:R-:W-:-:S02]  /*33d0*/  HADD2.F32 R152, -RZ, R83.H1_H1 ;  /* 0x30000053ff987230 */ /* 0x000fc40000004100 */
[-C--:B------:R-:W-:Y:S01]  /*33e0*/  FMUL.FTZ R155, R81, R151.reuse ;  /* 0x00000097519b7220 */ /* 0x080fe20000410000 */
[--C-:B------:R-:W-:Y:S02]  /*33f0*/  HADD2.F32 R149, -RZ, R148.reuse.H0_H0 ;  /* 0x20000094ff957230 */ /* 0x100fe40000004100 */
[C---:B------:R-:W-:Y:S01]  /*3400*/  FMUL.FTZ R154, R48.reuse, R151 ;  /* 0x00000097309a7220 */ /* 0x040fe20000410000 */
[--C-:B------:R-:W-:Y:S01]  /*3410*/  HADD2.F32 R83, -RZ, R49.reuse.H1_H1 ;  /* 0x30000031ff537230 */ /* 0x100fe20000004100 */
[----:B------:R-:W-:Y:S01]  /*3420*/  F2FP.F16.E4M3.UNPACK_B R151, R156 ;  /* 0x0000009cff97723e */ /* 0x000fe200020006ff */
[----:B------:R-:W-:Y:S02]  /*3430*/  HADD2.F32 R82, -RZ, R49.H0_H0 ;  /* 0x20000031ff527230 */ /* 0x000fe40000004100 */
[-C--:B------:R-:W-:Y:S01]  /*3440*/  FFMA.FTZ R48, R48, R149.reuse, -R155 ;  /* 0x0000009530307223 */ /* 0x080fe2000001089b */
[----:B------:R-:W-:Y:S02]  /*3450*/  HADD2.F32 R148, -RZ, R148.H1_H1 ;  /* 0x30000094ff947230 */ /* 0x000fe40000004100 */
[-C--:B------:R-:W-:Y:S01]  /*3460*/  FMUL.FTZ R155, R83, R152.reuse ;  /* 0x00000098539b7220 */ /* 0x080fe20000410000 */
[----:B------:R-:W-:Y:S01]  /*3470*/  FFMA.FTZ R49, R81, R149, R154 ;  /* 0x0000009551317223 */ /* 0x000fe2000001009a */
[C---:B------:R-:W-:Y:S01]  /*3480*/  FMUL.FTZ R152, R82.reuse, R152 ;  /* 0x0000009852987220 */ /* 0x040fe20000410000 */
[----:B------:R-:W-:Y:S01]  /*3490*/  F2FP.F16.E4M3.UNPACK_B R81, R80.H1 ;  /* 0x00000050ff51723e */ /* 0x000fe200030006ff */
[----:B------:R-:W-:Y:S01]  /*34a0*/  FFMA.FTZ R156, R82, R148, -R155 ;  /* 0x00000094529c7223 */ /* 0x000fe2000001089b */
[----:B------:R-:W-:Y:S01]  /*34b0*/  F2FP.F16.E4M3.UNPACK_B R80, R80 ;  /* 0x00000050ff50723e */ /* 0x000fe200020006ff */
[----:B------:R-:W-:Y:S01]  /*34c0*/  FFMA.FTZ R157, R83, R148, R152 ;  /* 0x00000094539d7223 */ /* 0x000fe20000010098 */
[----:B------:R-:W-:Y:S01]  /*34d0*/  F2FP.F16.E4M3.UNPACK_B R146, R146 ;  /* 0x00000092ff92723e */ /* 0x000fe200020006ff */
[----:B------:R-:W-:-:S02]  /*34e0*/  HADD2.F32 R82, -RZ, R81.H0_H0 ;  /* 0x20000051ff527230 */ /* 0x000fc40000004100 */
[----:B------:R-:W-:Y:S01]  /*34f0*/  HADD2.F32 R83, -RZ, R81.H1_H1 ;  /* 0x30000051ff537230 */ /* 0x000fe20000004100 */
[----:B------:R-:W-:Y:S01]  /*3500*/  F2FP.SATFINITE.E4M3.F32.PACK_AB_MERGE_C R160, R157, R156, RZ ;  /* 0x0000009c9da0723e */ /* 0x000fe200048070ff */
[--C-:B------:R-:W-:Y:S02]  /*3510*/  HADD2.F32 R149, -RZ, R151.reuse.H1_H1 ;  /* 0x30000097ff957230 */ /* 0x100fe40000004100 */
[--C-:B------:R-:W-:Y:S01]  /*3520*/  HADD2.F32 R81, -RZ, R80.reuse.H0_H0 ;  /* 0x20000050ff517230 */ /* 0x100fe20000004100 */
[----:B------:R-:W-:Y:S01]  /*3530*/  F2FP.SATFINITE.E4M3.F32.PACK_AB_MERGE_C R49, R49, R48, R160 ;  /* 0x000000303131723e */ /* 0x000fe200048070a0 */
[----:B------:R-:W-:Y:S02]  /*3540*/  HADD2.F32 R151, -RZ, R151.H0_H0 ;  /* 0x20000097ff977230 */ /* 0x000fe40000004100 */
[-C--:B------:R-:W-:Y:S01]  /*3550*/  FMUL.FTZ R154, R82, R149.reuse ;  /* 0x00000095529a7220 */ /* 0x080fe20000410000 */
[----:B------:R-:W-:Y:S02]  /*3560*/  HADD2.F32 R80, -RZ, R80.H1_H1 ;  /* 0x30000050ff507230 */ /* 0x000fe40000004100 */
[----:B------:R-:W-:Y:S01]  /*3570*/  FMUL.FTZ R155, R83, R149 ;  /* 0x00000095539b7220 */ /* 0x000fe20000410000 */
[--C-:B------:R-:W-:Y:S01]  /*3580*/  HADD2.F32 R148, -RZ, R146.reuse.H1_H1 ;  /* 0x30000092ff947230 */ /* 0x100fe20000004100 */
[----:B------:R-:W-:Y:S01]  /*3590*/  F2FP.F16.E4M3.UNPACK_B R149, R153.H1 ;  /* 0x00000099ff95723e */ /* 0x000fe200030006ff */
[----:B------:R-:W-:-:S02]  /*35a0*/  HADD2.F32 R146, -RZ, R146.H0_H0 ;  /* 0x20000092ff927230 */ /* 0x000fc40000004100 */
[-C--:B------:R-:W-:Y:S01]  /*35b0*/  FMUL.FTZ R152, R80, R151.reuse ;  /* 0x0000009750987220 */ /* 0x080fe20000410000 */
[----:B------:R-:W-:Y:S01]  /*35c0*/  FMUL.FTZ R151, R81, R151 ;  /* 0x0000009751977220 */ /* 0x000fe20000410000 */
[-C--:B------:R-:W-:Y:S01]  /*35d0*/  FFMA.FTZ R83, R83, R148.reuse, R154 ;  /* 0x0000009453537223 */ /* 0x080fe2000001009a */
[----:B------:R-:W-:Y:S01]  /*35e0*/  FFMA.FTZ R82, R82, R148, -R155 ;  /* 0x0000009452527223 */ /* 0x000fe2000001089b */
[-C--:B------:R-:W-:Y:S01]  /*35f0*/  FFMA.FTZ R154, R81, R146.reuse, -R152 ;  /* 0x00000092519a7223 */ /* 0x080fe20000010898 */
        /* <DEDUP_REMOVED lines=31> */
[----:B------:R-:W-:Y:S01]  /*37f0*/  HADD2.F32 R50, -RZ, R50.H1_H1 ;  /* 0x30000032ff327230 */ /* 0x000fe20000004100 */
[----:B------:R-:W-:Y:S01]  /*3800*/  F2FP.SATFINITE.E4M3.F32.PACK_AB_MERGE_C R151, R151, R156, RZ ;  /* 0x0000009c9797723e */ /* 0x000fe200048070ff */
[----:B------:R-:W-:-:S02]  /*3810*/  HADD2.F32 R149, -RZ, R149.H0_H0 ;  /* 0x20000095ff957230 */ /* 0x000fc40000004100 */
[----:B------:R-:W-:Y:S02]  /*3820*/  HADD2.F32 R146, -RZ, R146.H0_H0 ;  /* 0x20000092ff927230 */ /* 0x000fe40000004100 */
        /* <DEDUP_REMOVED lines=11> */
.L_x_2372:
[----:B------:R-:W-:Y:S05]  /*38e0*/  BSYNC B3 ;  /* 0x0000000000037941 */ /* 0x000fea0003800000 */
.L_x_2371:
[----:B------:R-:W-:Y:S02]  /*38f0*/  ULDC.64 UR4, c[0x0][0x2e8] ;  /* 0x0000ba0000047ab9 */ /* 0x000fe40000000a00 */
[----:B------:R-:W-:-:S04]  /*3900*/  IADD3 R80, P2, P6, R143, UR4, R100 ;  /* 0x000000048f507c10 */ /* 0x000fc8000fe5e064 */
[----:B------:R-:W-:-:S05]  /*3910*/  IADD3.X R81, R144, UR5, R41, P2, P6 ;  /* 0x0000000590517c10 */ /* 0x000fca00097ec429 */
[----:B--2---:R2:W-:Y:S04]  /*3920*/  STG.E.128 desc[UR46][R80.64], R48 ;  /* 0x0000003050007986 */ /* 0x0045e8000c101d2e */
.L_x_2370:
[----:B------:R-:W-:Y:S05]  /*3930*/  BSYNC B2 ;  /* 0x0000000000027941 */ /* 0x000fea0003800000 */
.L_x_2369:
        /* <DEDUP_REMOVED lines=58> */
[-C--:B------:R-:W-:Y:S01]  /*3ce0*/  F2FP.F16.E4M3.UNPACK_B R80, R82.reuse.H1 ;  /* 0x00000052ff50723e */ /* 0x080fe200030006ff */
[-C--:B------:R-:W-:Y:S01]  /*3cf0*/  FMUL.FTZ R146, R76, R145.reuse ;  /* 0x000000914c927220 */ /* 0x080fe20000410000 */
[C---:B------:R-:W-:Y:S01]  /*3d00*/  FMUL.FTZ R145, R77.reuse, R145 ;  /* 0x000000914d917220 */ /* 0x040fe20000410000 */
[----:B------:R-:W-:Y:S02]  /*3d10*/  F2FP.F16.E4M3.UNPACK_B R82, R82 ;  /* 0x00000052ff52723e */ /* 0x000fe400020006ff */
[-C--:B------:R-:W-:Y:S01]  /*3d20*/  FFMA.FTZ R146, R77, R136.reuse, -R146 ;  /* 0x000000884d927223 */ /* 0x080fe20000010892 */
[----:B------:R-:W-:Y:S01]  /*3d30*/  F2FP.SATFINITE.E4M3.F32.PACK_AB_MERGE_C R153, R150, R83, RZ ;  /* 0x000000539699723e */ /* 0x000fe200048070ff */
[----:B------:R-:W-:Y:S01]  /*3d40*/  FFMA.FTZ R149, R76, R136, R145 ;  /* 0x000000884c957223 */ /* 0x000fe20000010091 */
[-C--:B------:R-:W-:Y:S01]  /*3d50*/  F2FP.F16.E4M3.UNPACK_B R77, R51.reuse.H1 ;  /* 0x00000033ff4d723e */ /* 0x080fe200030006ff */
[--C-:B------:R-:W-:Y:S01]  /*3d60*/  HADD2.F32 R81, -RZ, R80.reuse.H1_H1 ;  /* 0x30000050ff517230 */ /* 0x100fe20000004100 */
[----:B------:R-:W-:Y:S01]  /*3d70*/  F2FP.F16.E4M3.UNPACK_B R83, R148.H1 ;  /* 0x00000094ff53723e */ /* 0x000fe200030006ff */
[----:B------:R-:W-:Y:S01]  /*3d80*/  HADD2.F32 R80, -RZ, R80.H0_H0 ;  /* 0x20000050ff507230 */ /* 0x000fe20000004100 */
        /* <DEDUP_REMOVED lines=9> */
[----:B------:R-:W-:Y:S02]  /*3e20*/  HADD2.F32 R136, -RZ, R148.H1_H1 ;  /* 0x30000094ff887230 */ /* 0x000fe40000004100 */
[C---:B------:R-:W-:Y:S01]  /*3e30*/  FMUL.FTZ R150, R78.reuse, R145 ;  /* 0x000000914e967220 */ /* 0x040fe20000410000 */
[----:B------:R-:W-:Y:S02]  /*3e40*/  HADD2.F32 R76, -RZ, R76.H0_H0 ;  /* 0x2000004cff4c7230 */ /* 0x000fe40000004100 */
[----:B------:R-:W-:Y:S01]  /*3e50*/  FFMA.FTZ R151, R78, R81, -R151 ;  /* 0x000000514e977223 */ /* 0x000fe20000010897 */
[----:B------:R-:W-:Y:S02]  /*3e60*/  HADD2.F32 R78, -RZ, R82.H1_H1 ;  /* 0x30000052ff4e7230 */ /* 0x000fe40000004100 */
[----:B------:R-:W-:Y:S01]  /*3e70*/  FMUL.FTZ R145, R77, R136 ;  /* 0x000000884d917220 */ /* 0x000fe20000410000 */
[----:B------:R-:W-:-:S02]  /*3e80*/  HADD2.F32 R83, -RZ, R83.H0_H0 ;  /* 0x20000053ff537230 */ /* 0x000fc40000004100 */
[C---:B------:R-:W-:Y:S01]  /*3e90*/  FMUL.FTZ R136, R76.reuse, R136 ;  /* 0x000000884c887220 */ /* 0x040fe20000410000 */
[----:B------:R-:W-:Y:S02]  /*3ea0*/  HADD2.F32 R148, -RZ, R148.H0_H0 ;  /* 0x20000094ff947230 */ /* 0x000fe40000004100 */
[-C--:B------:R-:W-:Y:S01]  /*3eb0*/  FFMA.FTZ R145, R76, R78.reuse, -R145 ;  /* 0x0000004e4c917223 */ /* 0x080fe20000010891 */
[--C-:B------:R-:W-:Y:S02]  /*3ec0*/  HADD2.F32 R76, -RZ, R51.reuse.H0_H0 ;  /* 0x20000033ff4c7230 */ /* 0x100fe40000004100 */
[----:B------:R-:W-:Y:S01]  /*3ed0*/  FFMA.FTZ R136, R77, R78, R136 ;  /* 0x0000004e4d887223 */ /* 0x000fe20000010088 */
[----:B------:R-:W-:Y:S02]  /*3ee0*/  HADD2.F32 R77, -RZ, R51.H1_H1 ;  /* 0x30000033ff4d7230 */ /* 0x000fe40000004100 */
[----:B------:R-:W-:Y:S01]  /*3ef0*/  FFMA.FTZ R152, R79, R81, R150 ;  /* 0x000000514f987223 */ /* 0x000fe20000010096 */
[----:B------:R-:W-:-:S02]  /*3f00*/  HADD2.F32 R51, -RZ, R50.H0_H0 ;  /* 0x20000032ff337230 */ /* 0x000fc40000004100 */
[-C--:B------:R-:W-:Y:S01]  /*3f10*/  FMUL.FTZ R150, R76, R83.reuse ;  /* 0x000000534c967220 */ /* 0x080fe20000410000 */
[----:B------:R-:W-:Y:S02]  /*3f20*/  HADD2.F32 R50, -RZ, R50.H1_H1 ;  /* 0x30000032ff327230 */ /* 0x000fe40000004100 */
[----:B------:R-:W-:Y:S01]  /*3f30*/  FMUL.FTZ R81, R77, R83 ;  /* 0x000000534d517220 */ /* 0x000fe20000410000 */
[----:B------:R-:W-:Y:S02]  /*3f40*/  HADD2.F32 R82, -RZ, R82.H0_H0 ;  /* 0x20000052ff527230 */ /* 0x000fe40000004100 */
[----:B------:R-:W-:Y:S01]  /*3f50*/  FMUL.FTZ R79, R51, R148 ;  /* 0x00000094334f7220 */ /* 0x000fe20000410000 */
[----:B------:R-:W-:Y:S01]  /*3f60*/  FFMA.FTZ R150, R77, R80, R150 ;  /* 0x000000504d967223 */ /* 0x000fe20000010096 */
[----:B------:R-:W-:Y:S01]  /*3f70*/  FMUL.FTZ R78, R50, R148 ;  /* 0x00000094324e7220 */ /* 0x000fe20000410000 */
[----:B------:R-:W-:Y:S01]  /*3f80*/  FFMA.FTZ R81, R76, R80, -R81 ;  /* 0x000000504c517223 */ /* 0x000fe20000010851 */
[-C--:B------:R-:W-:Y:S01]  /*3f90*/  FFMA.FTZ R79, R50, R82.reuse, R79 ;  /* 0x00000052324f7223 */ /* 0x080fe2000001004f */
[----:B------:R-:W-:Y:S01]  /*3fa0*/  F2FP.SATFINITE.E4M3.F32.PACK_AB_MERGE_C R136, R136, R145, RZ ;  /* 0x000000918888723e */ /* 0x000fe200048070ff */
[----:B------:R-:W-:Y:S01]  /*3fb0*/  FFMA.FTZ R78, R51, R82, -R78 ;  /* 0x00000052334e7223 */ /* 0x000fe2000001084e */
[----:B------:R-:W-:-:S02]  /*3fc0*/  F2FP.SATFINITE.E4M3.F32.PACK_AB_MERGE_C R151, R152, R151, RZ ;  /* 0x000000979897723e */ /* 0x000fc400048070ff */
[----:B------:R-:W-:Y:S02]  /*3fd0*/  F2FP.SATFINITE.E4M3.F32.PACK_AB_MERGE_C R48, R149, R146, R153 ;  /* 0x000000929530723e */ /* 0x000fe40004807099 */
[----:B------:R-:W-:Y:S02]  /*3fe0*/  F2FP.SATFINITE.E4M3.F32.PACK_AB_MERGE_C R50, R79, R78, R136 ;  /* 0x0000004e4f32723e */ /* 0x000fe40004807088 */
[----:B------:R-:W-:-:S07]  /*3ff0*/  F2FP.SATFINITE.E4M3.F32.PACK_AB_MERGE_C R51, R150, R81, R151 ;  /* 0x000000519633723e */ /* 0x000fce0004807097 */
.L_x_2374:
[----:B------:R-:W-:Y:S05]  /*4000*/  BSYNC B2 ;  /* 0x0000000000027941 */ /* 0x000fea0003800000 */
.L_x_2373:
[----:B------:R-:W-:Y:S02]  /*4010*/  ULDC.64 UR4, c[0x0][0x2e8] ;  /* 0x0000ba0000047ab9 */ /* 0x000fe40000000a00 */
[----:B------:R-:W-:-:S04]  /*4020*/  IADD3 R76, P2, P6, R42, UR4, R143 ;  /* 0x000000042a4c7c10 */ /* 0x000fc8000fe5e08f */
[----:B------:R-:W-:-:S05]  /*4030*/  IADD3.X R77, R107, UR5, R144, P2, P6 ;  /* 0x000000056b4d7c10 */ /* 0x000fca00097ec490 */
[----:B--2---:R3:W-:Y:S04]  /*4040*/  STG.E.128 desc[UR46][R76.64], R48 ;  /* 0x000000304c007986 */ /* 0x0047e8000c101d2e */
.L_x_2368:
[----:B------:R-:W-:Y:S05]  /*4050*/  BSYNC B1 ;  /* 0x0000000000017941 */ /* 0x000fea0003800000 */
.L_x_2367:
        /* <DEDUP_REMOVED lines=113> */
.L_x_2380:
[----:B------:R-:W-:Y:S05]  /*4770*/  BSYNC B3 ;  /* 0x0000000000037941 */ /* 0x000fea0003800000 */
.L_x_2379:
[----:B------:R-:W-:Y:S02]  /*4780*/  ULDC.64 UR4, c[0x0][0x2e8] ;  /* 0x0000ba0000047ab9 */ /* 0x000fe40000000a00 */
[----:B------:R-:W-:-:S04]  /*4790*/  IADD3 R72, P2, P3, R77, UR4, R100 ;  /* 0x000000044d487c10 */ /* 0x000fc8000fb5e064 */
[----:B------:R-:W-:-:S05]  /*47a0*/  IADD3.X R73, R76, UR5, R41, P2, P3 ;  /* 0x000000054c497c10 */ /* 0x000fca00097e6429 */
[----:B--2---:R3:W-:Y:S04]  /*47b0*/  STG.E.128 desc[UR46][R72.64], R48 ;  /* 0x0000003048007986 */ /* 0x0047e8000c101d2e */
.L_x_2378:
[----:B------:R-:W-:Y:S05]  /*47c0*/  BSYNC B2 ;  /* 0x0000000000027941 */ /* 0x000fea0003800000 */
.L_x_2377:
        /* <DEDUP_REMOVED lines=10> */
[----:B------:R-:W-:Y:S01]  /*4870*/  SHF.R.U32.HI R75, RZ, 0x10, R69 ;  /* 0x00000010ff4b7819 */ /* 0x000fe20000011645 */
[----:B--2---:R-:W-:Y:S01]  /*4880*/  IMAD.MOV.U32 R68, RZ, RZ, R48 ;  /* 0x000000ffff447224 */ /* 0x004fe200078e0030 */
[----:B------:R-:W-:Y:S01]  /*4890*/  LOP3.LUT R70, R69, 0xff0000ff, RZ, 0xc0, !PT ;  /* 0xff0000ff45467812 */ /* 0x000fe200078ec0ff */
[----:B------:R-:W-:Y:S01]  /*48a0*/  IMAD.SHL.U32 R69, R74, 0x100, RZ ;  /* 0x000001004a457824 */ /* 0x000fe200078e00ff */
[----:B------:R-:W-:Y:S01]  /*48b0*/  LOP3.LUT R74, R72, 0xff00, R71, 0xf8, !PT ;  /* 0x0000ff00484a7812 */ /* 0x000fe200078ef847 */
[----:B------:R-:W-:Y:S01]  /*48c0*/  IMAD.U32 R71, R73, 0x10000, RZ ;  /* 0x0001000049477824 */ /* 0x000fe200078e00ff */
[----:B------:R-:W-:-:S02]  /*48d0*/  F2FP.F16.E4M3.UNPACK_B R48, R49 ;  /* 0x00000031ff30723e */ /* 0x000fc400020006ff */
[----:B------:R-:W-:Y:S01]  /*48e0*/  LOP3.LUT R70, R70, 0xff00, R69, 0xf8, !PT ;  /* 0x0000ff0046467812 */ /* 0x000fe200078ef845 */
[----:B------:R-:W-:Y:S01]  /*48f0*/  IMAD.U32 R69, R75, 0x10000, RZ ;  /* 0x000100004b457824 */ /* 0x000fe200078e00ff */
[-C--:B------:R-:W-:Y:S02]  /*4900*/  F2FP.F16.E4M3.UNPACK_B R72, R140.reuse.H1 ;  /* 0x0000008cff48723e */ /* 0x080fe400030006ff */
[----:B------:R-:W-:Y:S02]  /*4910*/  F2FP.F16.E4M3.UNPACK_B R49, R49.H1 ;  /* 0x00000031ff31723e */ /* 0x000fe400030006ff */
[----:B------:R-:W-:Y:S01]  /*4920*/  LOP3.LUT R78, R74, 0xff0000, R71, 0xf8, !PT ;  /* 0x00ff00004a4e7812 */ /* 0x000fe200078ef847 */
[--C-:B------:R-:W-:Y:S01]  /*4930*/  HADD2.F32 R75, -RZ, R72.reuse.H1_H1 ;  /* 0x30000048ff4b7230 */ /* 0x100fe20000004100 */
[-C--:B------:R-:W-:Y:S01]  /*4940*/  F2FP.F16.E4M3.UNPACK_B R71, R139.reuse.H1 ;  /* 0x0000008bff47723e */ /* 0x080fe200030006ff */
[----:B------:R-:W-:Y:S01]  /*4950*/  HADD2.F32 R74, -RZ, R72.H0_H0 ;  /* 0x20000048ff4a7230 */ /* 0x000fe20000004100 */
[----:B------:R-:W-:Y:S01]  /*4960*/  LOP3.LUT R73, R70, 0xff0000, R69, 0xf8, !PT ;  /* 0x00ff000046497812 */ /* 0x000fe200078ef845 */
[----:B------:R-:W-:Y:S01]  /*4970*/  HADD2.F32 R70, -RZ, R49.H1_H1 ;  /* 0x30000031ff467230 */ /* 0x000fe20000004100 */
[----:B------:R-:W-:Y:S01]  /*4980*/  F2FP.F16.E4M3.UNPACK_B R140, R140 ;  /* 0x0000008cff8c723e */ /* 0x000fe200020006ff */
[----:B------:R-:W-:Y:S01]  /*4990*/  HADD2.F32 R72, -RZ, R71.H0_H0 ;  /* 0x20000047ff487230 */ /* 0x000fe20000004100 */
[----:B------:R-:W-:Y:S01]  /*49a0*/  F2FP.F16.E4M3.UNPACK_B R139, R139 ;  /* 0x0000008bff8b723e */ /* 0x000fe200020006ff */
[----:B------:R-:W-:-:S02]  /*49b0*/  HADD2.F32 R69, -RZ, R48.H1_H1 ;  /* 0x30000030ff457230 */ /* 0x000fc40000004100 */
[-C--:B------:R-:W-:Y:S01]  /*49c0*/  FMUL.FTZ R80, R70, R75.reuse ;  /* 0x0000004b46507220 */ /* 0x080fe20000410000 */
[----:B------:R-:W-:Y:S02]  /*49d0*/  HADD2.F32 R49, -RZ, R49.H0_H0 ;  /* 0x20000031ff317230 */ /* 0x000fe40000004100 */
[----:B------:R-:W-:Y:S02]  /*49e0*/  HADD2.F32 R71, -RZ, R71.H1_H1 ;  /* 0x30000047ff477230 */ /* 0x000fe40000004100 */
[----:B------:R-:W-:Y:S01]  /*49f0*/  FMUL.FTZ R79, R69, R74 ;  /* 0x0000004a454f7220 */ /* 0x000fe20000410000 */
[----:B------:R-:W-:Y:S02]  /*4a00*/  HADD2.F32 R48, -RZ, R48.H0_H0 ;  /* 0x20000030ff307230 */ /* 0x000fe40000004100 */
[C---:B------:R-:W-:Y:S01]  /*4a10*/  FMUL.FTZ R75, R49.reuse, R75 ;  /* 0x0000004b314b7220 */ /* 0x040fe20000410000 */
[-C--:B------:R-:W-:Y:S01]  /*4a20*/  FFMA.FTZ R82, R49, R71.reuse, -R80 ;  /* 0x0000004731527223 */ /* 0x080fe20000010850 */
[----:B------:R-:W-:Y:S01]  /*4a30*/  F2FP.F16.E4M3.UNPACK_B R49, R68.H1 ;  /* 0x00000044ff31723e */ /* 0x000fe200030006ff */
[C---:B------:R-:W-:Y:S01]  /*4a40*/  FMUL.FTZ R74, R48.reuse, R74 ;  /* 0x0000004a304a7220 */ /* 0x040fe20000410000 */
[----:B------:R-:W-:Y:S01]  /*4a50*/  F2FP.F16.E4M3.UNPACK_B R68, R68 ;  /* 0x00000044ff44723e */ /* 0x000fe200020006ff */
[-C--:B------:R-:W-:Y:S01]  /*4a60*/  FFMA.FTZ R48, R48, R72.reuse, -R79 ;  /* 0x0000004830307223 */ /* 0x080fe2000001084f */
[----:B------:R-:W-:Y:S01]  /*4a70*/  FFMA.FTZ R83, R70, R71, R75 ;  /* 0x0000004746537223 */ /* 0x000fe2000001004b */
[----:B------:R-:W-:Y:S01]  /*4a80*/  FFMA.FTZ R81, R69, R72, R74 ;  /* 0x0000004845517223 */ /* 0x000fe2000001004a */
[----:B------:R-:W-:-:S02]  /*4a90*/  HADD2.F32 R72, -RZ, R140.H1_H1 ;  /* 0x3000008cff487230 */ /* 0x000fc40000004100 */
[--C-:B------:R-:W-:Y:S02]  /*4aa0*/  HADD2.F32 R69, -RZ, R49.reuse.H0_H0 ;  /* 0x20000031ff457230 */ /* 0x100fe40000004100 */
        /* <DEDUP_REMOVED lines=10> */
[----:B------:R-:W-:Y:S01]  /*4b50*/  F2FP.SATFINITE.E4M3.F32.PACK_AB_MERGE_C R140, R83, R82, RZ ;  /* 0x00000052538c723e */ /* 0x000fe200048070ff */
        /* <DEDUP_REMOVED lines=8> */
[-C--:B------:R-:W-:Y:S01]  /*4be0*/  F2FP.F16.E4M3.UNPACK_B R71, R73.reuse.H1 ;  /* 0x00000049ff47723e */ /* 0x080fe200030006ff */
[----:B------:R-:W-:Y:S01]  /*4bf0*/  HADD2.F32 R69, -RZ, R68.H0_H0 ;  /* 0x20000044ff457230 */ /* 0x000fe20000004100 */
[----:B------:R-:W-:Y:S01]  /*4c00*/  F2FP.F16.E4M3.UNPACK_B R49, R50.H1 ;  /* 0x00000032ff31723e */ /* 0x000fe200030006ff */
[----:B------:R-:W-:Y:S01]  /*4c10*/  HADD2.F32 R79, -RZ, R74.H1_H1 ;  /* 0x3000004aff4f7230 */ /* 0x000fe20000004100 */
[----:B------:R-:W-:Y:S01]  /*4c20*/  F2FP.F16.E4M3.UNPACK_B R78, R78 ;  /* 0x0000004eff4e723e */ /* 0x000fe200020006ff */
[----:B------:R-:W-:Y:S01]  /*4c30*/  HADD2.F32 R72, -RZ, R71.H1_H1 ;  /* 0x30000047ff487230 */ /* 0x000fe20000004100 */
        /* <DEDUP_REMOVED lines=37> */
.L_x_2382:
[----:B------:R-:W-:Y:S05]  /*4e90*/  BSYNC B2 ;  /* 0x0000000000027941 */ /* 0x000fea0003800000 */
.L_x_2381:
[----:B------:R-:W-:Y:S02]  /*4ea0*/  ULDC.64 UR4, c[0x0][0x2e8] ;  /* 0x0000ba0000047ab9 */ /* 0x000fe40000000a00 */
[----:B------:R-:W-:-:S04]  /*4eb0*/  IADD3 R68, P2, P3, R42, UR4, R77 ;  /* 0x000000042a447c10 */ /* 0x000fc8000fb5e04d */
[----:B------:R-:W-:-:S05]  /*4ec0*/  IADD3.X R69, R107, UR5, R76, P2, P3 ;  /* 0x000000056b457c10 */ /* 0x000fca00097e644c */
[----:B--2---:R4:W-:Y:S04]  /*4ed0*/  STG.E.128 desc[UR46][R68.64], R48 ;  /* 0x0000003044007986 */ /* 0x0049e8000c101d2e */
.L_x_2376:
[----:B------:R-:W-:Y:S05]  /*4ee0*/  BSYNC B1 ;  /* 0x0000000000017941 */ /* 0x000fea0003800000 */
.L_x_2375:
        /* <DEDUP_REMOVED lines=12> */
[--C-:B------:R-:W-:Y:S02]  /*4fb0*/  SHF.R.U32.HI R72, RZ, 0x8, R65.reuse ;  /* 0x00000008ff487819 */ /* 0x100fe40000011641 */
[----:B------:R-:W-:Y:S02]  /*4fc0*/  SHF.R.U32.HI R74, RZ, 0x10, R65 ;  /* 0x00000010ff4a7819 */ /* 0x000fe40000011641 */
[----:B------:R-:W-:Y:S01]  /*4fd0*/  LOP3.LUT R71, R65, 0xff0000ff, RZ, 0xc0, !PT ;  /* 0xff0000ff41477812 */ /* 0x000fe200078ec0ff */
[----:B--2---:R-:W-:Y:S01]  /*4fe0*/  IMAD.MOV.U32 R65, RZ, RZ, R50 ;  /* 0x000000ffff417224 */ /* 0x004fe200078e0032 */
[----:B------:R-:W-:Y:S01]  /*4ff0*/  MOV R66, R51 ;  /* 0x0000003300427202 */ /* 0x000fe20000000f00 */
[----:B------:R-:W-:Y:S01]  /*5000*/  IMAD.SHL.U32 R51, R64, 0x100, RZ ;  /* 0x0000010040337824 */ /* 0x000fe200078e00ff */
[----:B------:R-:W-:Y:S01]  /*5010*/  SHF.R.U32.HI R73, RZ, 0x10, R67 ;  /* 0x00000010ff497819 */ /* 0x000fe20000011643 */
[----:B------:R-:W-:Y:S01]  /*5020*/  IMAD.SHL.U32 R50, R72, 0x100, RZ ;  /* 0x0000010048327824 */ /* 0x000fe200078e00ff */
[----:B------:R-:W-:-:S03]  /*5030*/  LOP3.LUT R70, R67, 0xff0000ff, RZ, 0xc0, !PT ;  /* 0xff0000ff43467812 */ /* 0x000fc600078ec0ff */
[----:B------:R-:W-:Y:S01]  /*5040*/  IMAD.U32 R67, R73, 0x10000, RZ ;  /* 0x0001000049437824 */ /* 0x000fe200078e00ff */
[----:B------:R-:W-:Y:S01]  /*5050*/  LOP3.LUT R72, R70, 0xff00, R51, 0xf8, !PT ;  /* 0x0000ff0046487812 */ /* 0x000fe200078ef833 */
[----:B------:R-:W-:Y:S01]  /*5060*/  IMAD.U32 R51, R74, 0x10000, RZ ;  /* 0x000100004a337824 */ /* 0x000fe200078e00ff */
[----:B------:R-:W-:Y:S02]  /*5070*/  LOP3.LUT R64, R71, 0xff00, R50, 0xf8, !PT ;  /* 0x0000ff0047407812 */ /* 0x000fe400078ef832 */
        /* <DEDUP_REMOVED lines=91> */
.L_x_2388:
[----:B------:R-:W-:Y:S05]  /*5630*/  BSYNC B3 ;  /* 0x0000000000037941 */ /* 0x000fea0003800000 */
.L_x_2387:
[----:B------:R-:W-:Y:S02]  /*5640*/  ULDC.64 UR4, c[0x0][0x2e8] ;  /* 0x0000ba0000047ab9 */ /* 0x000fe40000000a00 */
[----:B------:R-:W-:-:S04]  /*5650*/  IADD3 R64, P2, P3, R69, UR4, R100 ;  /* 0x0000000445407c10 */ /* 0x000fc8000fb5e064 */
[----:B------:R-:W-:-:S05]  /*5660*/  IADD3.X R65, R68, UR5, R41, P2, P3 ;  /* 0x0000000544417c10 */ /* 0x000fca00097e6429 */
[----:B--2---:R4:W-:Y:S04]  /*5670*/  STG.E.128 desc[UR46][R64.64], R48 ;  /* 0x0000003040007986 */ /* 0x0049e8000c101d2e */
.L_x_2386:
[----:B------:R-:W-:Y:S05]  /*5680*/  BSYNC B2 ;  /* 0x0000000000027941 */ /* 0x000fea0003800000 */
.L_x_2385:
        /* <DEDUP_REMOVED lines=13> */
[----:B------:R-:W-:Y:S01]  /*5760*/  SHF.R.U32.HI R67, RZ, 0x10, R61 ;  /* 0x00000010ff437819 */ /* 0x000fe2000001163d */
[----:B------:R-:W-:Y:S01]  /*5770*/  IMAD.MOV.U32 R61, RZ, RZ, R50 ;  /* 0x000000ffff3d7224 */ /* 0x000fe200078e0032 */
[----:B------:R-:W-:-:S02]  /*5780*/  LOP3.LUT R51, R60, 0xff00, R51, 0xf8, !PT ;  /* 0x0000ff003c337812 */ /* 0x000fc400078ef833 */
[----:B------:R-:W-:Y:S01]  /*5790*/  LOP3.LUT R63, R64, 0xff00, R63, 0xf8, !PT ;  /* 0x0000ff00403f7812 */ /* 0x000fe200078ef83f */
[----:B------:R-:W-:Y:S01]  /*57a0*/  IMAD.U32 R60, R67, 0x10000, RZ ;  /* 0x00010000433c7824 */ /* 0x000fe200078e00ff */
        /* <DEDUP_REMOVED lines=92> */
.L_x_2390:
[----:B------:R-:W-:Y:S05]  /*5d70*/  BSYNC B2 ;  /* 0x0000000000027941 */ /* 0x000fea0003800000 */
.L_x_2389:
[----:B------:R-:W-:Y:S02]  /*5d80*/  ULDC.64 UR4, c[0x0][0x2e8] ;  /* 0x0000ba0000047ab9 */ /* 0x000fe40000000a00 */
[----:B------:R-:W-:-:S04]  /*5d90*/  IADD3 R60, P2, P3, R42, UR4, R69 ;  /* 0x000000042a3c7c10 */ /* 0x000fc8000fb5e045 */
[----:B------:R-:W-:-:S05]  /*5da0*/  IADD3.X R61, R107, UR5, R68, P2, P3 ;  /* 0x000000056b3d7c10 */ /* 0x000fca00097e6444 */
[----:B--2---:R0:W-:Y:S04]  /*5db0*/  STG.E.128 desc[UR46][R60.64], R48 ;  /* 0x000000303c007986 */ /* 0x0041e8000c101d2e */
.L_x_2384:
[----:B------:R-:W-:Y:S05]  /*5dc0*/  BSYNC B1 ;  /* 0x0000000000017941 */ /* 0x000fea0003800000 */
.L_x_2383:
[----:B------:R-:W-:Y:S05]  /*5dd0*/  @P4 BRA `(.L_x_2391) ;  /* 0x0000005800b44947 */ /* 0x000fea0003800000 */
[----:B------:R-:W-:Y:S01]  /*5de0*/  IADD3 R123, P2, P3, R33, R122, R16 ;  /* 0x0000007a217b7210 */ /* 0x000fe20007b5e010 */
[----:B------:R-:W-:Y:S03]  /*5df0*/  BSSY B1, `(.L_x_2392) ;  /* 0x0000074000017945 */ /* 0x000fe60003800000 */
[----:B0-----:R-:W-:Y:S01]  /*5e00*/  IADD3.X R60, R35, R125, R17, P2, P3 ;  /* 0x0000007d233c7210 */ /* 0x001fe200017e6411 */
[----:B------:R-:W-:Y:S08]  /*5e10*/  @P0 BRA `(.L_x_2393) ;  /* 0x0000000400c40947 */ /* 0x000ff00003800000 */
[----:B--234-:R0:W2:Y:S01]  /*5e20*/  LDS.128 R48, [R115+0x2b400] ;  /* 0x02b4000073307984 */ /* 0x01c0a20000000c00 */
        /* <DEDUP_REMOVED lines=8> */
[----:B------:R-:W-:Y:S01]  /*5eb0*/  SHF.R.U32.HI R63, RZ, 0x10, R57 ;  /* 0x00000010ff3f7819 */ /* 0x000fe20000011639 */
[----:B------:R-:W-:Y:S01]  /*5ec0*/  IMAD.MOV.U32 R57, RZ, RZ, R50 ;  /* 0x000000ffff397224 */ /* 0x000fe200078e0032 */
[----:B------:R-:W-:Y:S01]  /*5ed0*/  SHF.R.U32.HI R64, RZ, 0x10, R59 ;  /* 0x00000010ff407819 */ /* 0x000fe2000001163b */
[----:B------:R-:W-:Y:S01]  /*5ee0*/  IMAD.SHL.U32 R50, R62, 0x100, RZ ;  /* 0x000001003e327824 */ /* 0x000fe200078e00ff */
[----:B------:R-:W-:-:S02]  /*5ef0*/  LOP3.LUT R61, R59, 0xff0000ff, RZ, 0xc0, !PT ;  /* 0xff0000ff3b3d7812 */ /* 0x000fc400078ec0ff */
[----:B------:R-:W-:Y:S01]  /*5f00*/  LOP3.LUT R51, R56, 0xff00, R51, 0xf8, !PT ;  /* 0x0000ff0038337812 */ /* 0x000fe200078ef833 */
[----:B------:R-:W-:Y:S01]  /*5f10*/  IMAD.U32 R64, R64, 0x10000, RZ ;  /* 0x0001000040407824 */ /* 0x000fe200078e00ff */
[----:B------:R-:W-:Y:S02]  /*5f20*/  LOP3.LUT R59, R61, 0xff00, R50, 0xf8, !PT ;  /* 0x0000ff003d3b7812 */ /* 0x000fe400078ef832 */
[----:B------:R-:W-:Y:S02]  /*5f30*/  SHF.L.U32 R56, R63, 0x10, RZ ;  /* 0x000000103f387819 */ /* 0x000fe400000006ff */
[----:B------:R-:W-:Y:S02]  /*5f40*/  F2FP.F16.E4M3.UNPACK_B R61, R87.H1 ;  /* 0x00000057ff3d723e */ /* 0x000fe400030006ff */
[-C--:B------:R-:W-:Y:S02]  /*5f50*/  F2FP.F16.E4M3.UNPACK_B R50, R49.reuse ;  /* 0x00000031ff32723e */ /* 0x080fe400020006ff */
[----:B------:R-:W-:Y:S01]  /*5f60*/  LOP3.LUT R65, R59, 0xff0000, R64, 0xf8, !PT ;  /* 0x00ff00003b417812 */ /* 0x000fe200078ef840 */
[--C-:B------:R-:W-:Y:S01]  /*5f70*/  HADD2.F32 R63, -RZ, R61.reuse.H0_H0 ;  /* 0x2000003dff3f7230 */ /* 0x100fe20000004100 */
[----:B------:R-:W-:Y:S01]  /*5f80*/  LOP3.LUT R62, R51, 0xff0000, R56, 0xf8, !PT ;  /* 0x00ff0000333e7812 */ /* 0x000fe200078ef838 */
[--C-:B------:R-:W-:Y:S01]  /*5f90*/  HADD2.F32 R51, -RZ, R50.reuse.H1_H1 ;  /* 0x30000032ff337230 */ /* 0x100fe20000004100 */
        /* <DEDUP_REMOVED lines=19> */
[----:B------:R-:W-:Y:S01]  /*60d0*/  HADD2.F32 R59, -RZ, R87.H1_H1 ;  /* 0x30000057ff3b7230 */ /* 0x000fe20000004100 */
[----:B------:R-:W-:Y:S01]  /*60e0*/  F2FP.F16.E4M3.UNPACK_B R48, R48 ;  /* 0x00000030ff30723e */ /* 0x000fe200020006ff */
[----:B------:R-:W-:-:S02]  /*60f0*/  HADD2.F32 R56, -RZ, R86.H1_H1 ;  /* 0x30000056ff387230 */ /* 0x000fc40000004100 */
[--C-:B------:R-:W-:Y:S01]  /*6100*/  HADD2.F32 R51, -RZ, R49.reuse.H1_H1 ;  /* 0x30000031ff337230 */ /* 0x100fe20000004100 */
[----:B------:R-:W-:Y:S01]  /*6110*/  F2FP.SATFINITE.E4M3.F32.PACK_AB_MERGE_C R74, R70, R63, RZ ;  /* 0x0000003f464a723e */ /* 0x000fe200048070ff */
[----:B------:R-:W-:Y:S02]  /*6120*/  HADD2.F32 R50, -RZ, R49.H0_H0 ;  /* 0x20000031ff327230 */ /* 0x000fe40000004100 */
[--C-:B------:R-:W-:Y:S02]  /*6130*/  HADD2.F32 R49, -RZ, R48.reuse.H0_H0 ;  /* 0x20000030ff317230 */ /* 0x100fe40000004100 */
[-C--:B------:R-:W-:Y:S01]  /*6140*/  FMUL.FTZ R61, R51, R59.reuse ;  /* 0x0000003b333d7220 */ /* 0x080fe20000410000 */
[----:B------:R-:W-:Y:S02]  /*6150*/  HADD2.F32 R87, -RZ, R87.H0_H0 ;  /* 0x20000057ff577230 */ /* 0x000fe40000004100 */
[----:B------:R-:W-:Y:S01]  /*6160*/  FMUL.FTZ R66, R50, R59 ;  /* 0x0000003b32427220 */ /* 0x000fe20000410000 */
[----:B------:R-:W-:-:S02]  /*6170*/  HADD2.F32 R48, -RZ, R48.H1_H1 ;  /* 0x30000030ff307230 */ /* 0x000fc40000004100 */
[-C--:B------:R-:W-:Y:S01]  /*6180*/  FFMA.FTZ R61, R50, R56.reuse, -R61 ;  /* 0x00000038323d7223 */ /* 0x080fe2000001083d */
[----:B------:R-:W-:Y:S02]  /*6190*/  HADD2.F32 R86, -RZ, R86.H0_H0 ;  /* 0x20000056ff567230 */ /* 0x000fe40000004100 */
[----:B------:R-:W-:Y:S01]  /*61a0*/  FFMA.FTZ R56, R51, R56, R66 ;  /* 0x0000003833387223 */ /* 0x000fe20000010042 */
[-C--:B------:R-:W-:Y:S01]  /*61b0*/  FMUL.FTZ R64, R48, R87.reuse ;  /* 0x0000005730407220 */ /* 0x080fe20000410000 */
[----:B------:R-:W-:-:S03]  /*61c0*/  FMUL.FTZ R87, R49, R87 ;  /* 0x0000005731577220 */ /* 0x000fc60000410000 */
[----:B------:R-:W-:Y:S01]  /*61d0*/  F2FP.SATFINITE.E4M3.F32.PACK_AB_MERGE_C R73, R56, R61, RZ ;  /* 0x0000003d3849723e */ /* 0x000fe200048070ff */
[----:B------:R-:W-:Y:S01]  /*61e0*/  FFMA.FTZ R66, R49, R86, -R64 ;  /* 0x0000005631427223 */ /* 0x000fe20000010840 */
[----:B------:R-:W-:Y:S01]  /*61f0*/  F2FP.F16.E4M3.UNPACK_B R49, R58.H1 ;  /* 0x0000003aff31723e */ /* 0x000fe200030006ff */
[----:B------:R-:W-:Y:S01]  /*6200*/  FFMA.FTZ R87, R48, R86, R87 ;  /* 0x0000005630577223 */ /* 0x000fe20000010057 */
[----:B------:R-:W-:Y:S02]  /*6210*/  F2FP.F16.E4M3.UNPACK_B R61, R65.H1 ;  /* 0x00000041ff3d723e */ /* 0x000fe400030006ff */
[-C--:B------:R-:W-:Y:S01]  /*6220*/  F2FP.F16.E4M3.UNPACK_B R56, R62.reuse.H1 ;  /* 0x0000003eff38723e */ /* 0x080fe200030006ff */
[----:B------:R-:W-:Y:S01]  /*6230*/  HADD2.F32 R51, -RZ, R49.H1_H1 ;  /* 0x30000031ff337230 */ /* 0x000fe20000004100 */
[----:B------:R-:W-:Y:S01]  /*6240*/  F2FP.F16.E4M3.UNPACK_B R48, R57.H1 ;  /* 0x00000039ff30723e */ /* 0x000fe200030006ff */
        /* <DEDUP_REMOVED lines=18> */
[----:B------:R-:W-:Y:S02]  /*6370*/  HADD2.F32 R65, -RZ, R65.H0_H0 ;  /* 0x20000041ff417230 */ /* 0x000fe40000004100 */
[----:B------:R-:W-:Y:S01]  /*6380*/  FFMA.FTZ R64, R49, R50, R64 ;  /* 0x0000003231407223 */ /* 0x000fe20000010040 */
[--C-:B------:R-:W-:Y:S02]  /*6390*/  HADD2.F32 R49, -RZ, R58.reuse.H0_H0 ;  /* 0x2000003aff317230 */ /* 0x100fe40000004100 */
[----:B------:R-:W-:Y:S01]  /*63a0*/  FFMA.FTZ R72, R51, R59, R70 ;  /* 0x0000003b33487223 */ /* 0x000fe20000010046 */
[--C-:B------:R-:W-:Y:S02]  /*63b0*/  HADD2.F32 R48, -RZ, R57.reuse.H0_H0 ;  /* 0x20000039ff307230 */ /* 0x100fe40000004100 */
[----:B------:R-:W-:Y:S01]  /*63c0*/  HADD2.F32 R58, -RZ, R58.H1_H1 ;  /* 0x3000003aff3a7230 */ /* 0x000fe20000004100 */
[----:B------:R-:W-:Y:S01]  /*63d0*/  F2FP.SATFINITE.E4M3.F32.PACK_AB_MERGE_C R64, R64, R69, RZ ;  /* 0x000000454040723e */ /* 0x000fe200048070ff */
[----:B------:R-:W-:-:S02]  /*63e0*/  HADD2.F32 R57, -RZ, R57.H1_H1 ;  /* 0x30000039ff397230 */ /* 0x000fc40000004100 */
[----:B------:R-:W-:Y:S01]  /*63f0*/  FMUL.FTZ R50, R48, R65 ;  /* 0x0000004130327220 */ /* 0x000fe20000410000 */
[----:B------:R-:W-:Y:S02]  /*6400*/  HADD2.F32 R62, -RZ, R62.H0_H0 ;  /* 0x2000003eff3e7230 */ /* 0x000fe40000004100 */
[----:B------:R-:W-:Y:S01]  /*6410*/  FMUL.FTZ R70, R58, R61 ;  /* 0x0000003d3a467220 */ /* 0x000fe20000410000 */
[----:B------:R-:W-:Y:S02]  /*6420*/  HADD2.F32 R56, -RZ, R56.H0_H0 ;  /* 0x20000038ff387230 */ /* 0x000fe40000004100 */
[----:B------:R-:W-:Y:S01]  /*6430*/  FMUL.FTZ R51, R57, R65 ;  /* 0x0000004139337220 */ /* 0x000fe20000410000 */
[----:B------:R-:W-:Y:S01]  /*6440*/  FMUL.FTZ R61, R49, R61 ;  /* 0x0000003d313d7220 */ /* 0x000fe20000410000 */
[-C--:B------:R-:W-:Y:S01]  /*6450*/  FFMA.FTZ R50, R57, R62.reuse, R50 ;  /* 0x0000003e39327223 */ /* 0x080fe20000010032 */
[----:B------:R-:W-:Y:S01]  /*6460*/  F2FP.SATFINITE.E4M3.F32.PACK_AB_MERGE_C R71, R72, R71, RZ ;  /* 0x000000474847723e */ /* 0x000fe200048070ff */
[----:B------:R-:W-:Y:S01]  /*6470*/  FFMA.FTZ R51, R48, R62, -R51 ;  /* 0x0000003e30337223 */ /* 0x000fe20000010833 */
[-C--:B------:R-:W-:Y:S01]  /*6480*/  FFMA.FTZ R70, R49, R56.reuse, -R70 ;  /* 0x0000003831467223 */ /* 0x080fe20000010846 */
[----:B------:R-:W-:Y:S01]  /*6490*/  FFMA.FTZ R61, R58, R56, R61 ;  /* 0x000000383a3d7223 */ /* 0x000fe2000001003d */
[----:B------:R-:W-:-:S02]  /*64a0*/  F2FP.SATFINITE.E4M3.F32.PACK_AB_MERGE_C R49, R68, R67, R74 ;  /* 0x000000434431723e */ /* 0x000fc4000480704a */
[----:B------:R-:W-:Y:S02]  /*64b0*/  F2FP.SATFINITE.E4M3.F32.PACK_AB_MERGE_C R50, R50, R51, R64 ;  /* 0x000000333232723e */ /* 0x000fe40004807040 */
[----:B------:R-:W-:Y:S02]  /*64c0*/  F2FP.SATFINITE.E4M3.F32.PACK_AB_MERGE_C R48, R87, R66, R73 ;  /* 0x000000425730723e */ /* 0x000fe40004807049 */
[----:B------:R-:W-:-:S07]  /*64d0*/  F2FP.SATFINITE.E4M3.F32.PACK_AB_MERGE_C R51, R61, R70, R71 ;  /* 0x000000463d33723e */ /* 0x000fce0004807047 */
.L_x_2395:
[----:B------:R-:W-:Y:S05]  /*64e0*/  BSYNC B2 ;  /* 0x0000000000027941 */ /* 0x000fea0003800000 */
.L_x_2394:
[----:B------:R-:W-:Y:S02]  /*64f0*/  ULDC.64 UR4, c[0x0][0x2e8] ;  /* 0x0000ba0000047ab9 */ /* 0x000fe40000000a00 */
[----:B------:R-:W-:-:S04]  /*6500*/  IADD3 R56, P2, P3, R123, UR4, R100 ;  /* 0x000000047b387c10 */ /* 0x000fc8000fb5e064 */
[----:B------:R-:W-:-:S05]  /*6510*/  IADD3.X R57, R60, UR5, R41, P2, P3 ;  /* 0x000000053c397c10 */ /* 0x000fca00097e6429 */
[----:B--2---:R0:W-:Y:S04]  /*6520*/  STG.E.128 desc[UR46][R56.64], R48 ;  /* 0x0000003038007986 */ /* 0x0041e8000c101d2e */
.L_x_2393:
[----:B------:R-:W-:Y:S05]  /*6530*/  BSYNC B1 ;  /* 0x0000000000017941 */ /* 0x000fea0003800000 */
.L_x_2392:
        /* <DEDUP_REMOVED lines=13> */
[----:B------:R-:W-:Y:S01]  /*6610*/  LOP3.LUT R56, R55, 0xff0000ff, RZ, 0xc0, !PT ;  /* 0xff0000ff37387812 */ /* 0x000fe200078ec0ff */
[----:B------:R-:W-:-:S02]  /*6620*/  IMAD.SHL.U32 R51, R52, 0x100, RZ ;  /* 0x0000010034337824 */ /* 0x000fc400078e00ff */
[----:B------:R-:W-:Y:S01]  /*6630*/  IMAD.U32 R55, R59, 0x10000, RZ ;  /* 0x000100003b377824 */ /* 0x000fe200078e00ff */
[----:B------:R-:W-:Y:S02]  /*6640*/  LOP3.LUT R52, R57, 0xff00, R50, 0xf8, !PT ;  /* 0x0000ff0039347812 */ /* 0x000fe400078ef832 */
        /* <DEDUP_REMOVED lines=92> */
.L_x_2397:
[----:B------:R-:W-:Y:S05]  /*6c10*/  BSYNC B1 ;  /* 0x0000000000017941 */ /* 0x000fea0003800000 */
.L_x_2396:
[----:B------:R-:W-:Y:S02]  /*6c20*/  ULDC.64 UR4, c[0x0][0x2e8] ;  /* 0x0000ba0000047ab9 */ /* 0x000fe40000000a00 */
[----:B------:R-:W-:-:S04]  /*6c30*/  IADD3 R52, P2, P3, R42, UR4, R123 ;  /* 0x000000042a347c10 */ /* 0x000fc8000fb5e07b */
[----:B------:R-:W-:-:S05]  /*6c40*/  IADD3.X R53, R107, UR5, R60, P2, P3 ;  /* 0x000000056b357c10 */ /* 0x000fca00097e643c */
[----:B--2---:R0:W-:Y:S01]  /*6c50*/  STG.E.128 desc[UR46][R52.64], R48 ;  /* 0x0000003034007986 */ /* 0x0041e2000c101d2e */
[----:B------:R-:W-:Y:S05]  /*6c60*/  BRA `(.L_x_2391) ;  /* 0x0000004c00107947 */ /* 0x000fea0003800000 */
.L_x_2355:
[C---:B------:R-:W-:Y:S01]  /*6c70*/  ISETP.GE.AND P5, PT, R19.reuse, R117, PT ;  /* 0x000000751300720c */ /* 0x040fe20003fa6270 */
[C---:B------:R-:W-:Y:S01]  /*6c80*/  VIADD R52, R19.reuse, 0x60 ;  /* 0x0000006013347836 */ /* 0x040fe20000000000 */
[----:B------:R-:W-:Y:S01]  /*6c90*/  P2R R61, PR, RZ, 0x1 ;  /* 0x00000001ff3d7803 */ /* 0x000fe20000000000 */
[C---:B------:R-:W-:Y:S01]  /*6ca0*/  VIADD R60, R19.reuse, 0x20 ;  /* 0x00000020133c7836 */ /* 0x040fe20000000000 */
[----:B------:R-:W-:Y:S01]  /*6cb0*/  ISETP.GE.OR P5, PT, R16, R124, P5 ;  /* 0x0000007c1000720c */ /* 0x000fe20002fa6670 */
[----:B------:R-:W-:-:S12]  /*6cc0*/  VIADD R62, R19, 0x40 ;  /* 0x00000040133e7836 */ /* 0x000fd80000000000 */
        /* <DEDUP_REMOVED lines=24> */
[----:B------:R-:W-:-:S04]  /*6e50*/  ISETP.GE.AND P4, PT, R60, R117, PT ;  /* 0x000000753c00720c */ /* 0x000fc80003f86270 */
        /* <DEDUP_REMOVED lines=19> */
[----:B-1----:R-:W-:-:S05]  /*6f90*/  @!P4 IADD3 R66, P6, R53, R66, RZ ;  /* 0x000000423542c210 */ /* 0x002fca0007fde0ff */
[----:B------:R-:W-:Y:S01]  /*6fa0*/  @!P4 IMAD.X R67, R54, 0x1, R67, P6 ;  /* 0x000000013643c824 */ /* 0x000fe200030e0643 */
[----:B--2---:R-:W-:Y:S02]  /*6fb0*/  @!P3 IADD3 R68, P6, R49, R68, RZ ;  /* 0x000000443144b210 */ /* 0x004fe40007fde0ff */
[----:B------:R-:W-:-:S03]  /*6fc0*/  CS2R R54, SRZ ;  /* 0x0000000000367805 */ /* 0x000fc6000001ff00 */
[----:B------:R-:W-:Y:S01]  /*6fd0*/  @!P3 IMAD.X R69, R52, 0x1, R69, P6 ;  /* 0x000000013445b824 */ /* 0x000fe200030e0645 */
[----:B---3--:R-:W-:Y:S02]  /*6fe0*/  @!P3 IADD3 R84, P6, R51, R84, RZ ;  /* 0x000000543354b210 */ /* 0x008fe40007fde0ff */
[----:B------:R-:W-:Y:S02]  /*6ff0*/  CS2R R50, SRZ ;  /* 0x0000000000327805 */ /* 0x000fe4000001ff00 */
[----:B------:R-:W-:Y:S02]  /*7000*/  CS2R R52, SRZ ;  /* 0x0000000000347805 */ /* 0x000fe4000001ff00 */
[----:B------:R-:W-:Y:S02]  /*7010*/  @!P3 IADD3.X R85, R48, R85, RZ, P6, !PT ;  /* 0x000000553055b210 */ /* 0x000fe400037fe4ff */
[----:B------:R-:W-:Y:S02]  /*7020*/  CS2R R48, SRZ ;  /* 0x0000000000307805 */ /* 0x000fe4000001ff00 */
[----:B------:R-:W-:Y:S01]  /*7030*/  CS2R R60, SRZ ;  /* 0x00000000003c7805 */ /* 0x000fe2000001ff00 */
[----:B------:R0:W2:Y:S04]  /*7040*/  @!P5 LDG.E.128 R52, desc[UR46][R58.64] ;  /* 0x0000002e3a34d981 */ /* 0x0000a8000c1e1d00 */
[----:B------:R1:W3:Y:S04]  /*7050*/  @!P5 LDG.E.128 R48, desc[UR46][R56.64] ;  /* 0x0000002e3830d981 */ /* 0x0002e8000c1e1d00 */
[----:B------:R4:W5:Y:S01]  /*7060*/  @!P4 LDG.E.128 R60, desc[UR46][R66.64] ;  /* 0x0000002e423cc981 */ /* 0x000962000c1e1d00 */
[----:B0-----:R-:W-:-:S02]  /*7070*/  CS2R R58, SRZ ;  /* 0x00000000003a7805 */ /* 0x001fc4000001ff00 */
[----:B-1----:R-:W-:Y:S02]  /*7080*/  CS2R R56, SRZ ;  /* 0x0000000000387805 */ /* 0x002fe4000001ff00 */
[----:B----4-:R-:W-:-:S04]  /*7090*/  CS2R R66, SRZ ;  /* 0x0000000000427805 */ /* 0x010fc8000001ff00 */
[----:B------:R0:W4:Y:S01]  /*70a0*/  @!P4 LDG.E.128 R56, desc[UR46][R64.64] ;  /* 0x0000002e4038c981 */ /* 0x000122000c1e1d00 */
[----:B------:R-:W-:Y:S02]  /*70b0*/  CS2R R70, SRZ ;  /* 0x0000000000467805 */ /* 0x000fe4000001ff00 */
[----:B------:R-:W-:Y:S02]  /*70c0*/  CS2R R72, SRZ ;  /* 0x0000000000487805 */ /* 0x000fe4000001ff00 */
[----:B------:R-:W-:Y:S02]  /*70d0*/  CS2R R74, SRZ ;  /* 0x00000000004a7805 */ /* 0x000fe4000001ff00 */
[----:B------:R-:W-:Y:S02]  /*70e0*/  CS2R R76, SRZ ;  /* 0x00000000004c7805 */ /* 0x000fe4000001ff00 */
[----:B------:R-:W-:Y:S02]  /*70f0*/  CS2R R78, SRZ ;  /* 0x00000000004e7805 */ /* 0x000fe4000001ff00 */
[----:B------:R-:W4:Y:S01]  /*7100*/  @!P2 LDG.E.128 R72, desc[UR46][R80.64] ;  /* 0x0000002e5048a981 */ /* 0x000f22000c1e1d00 */
[----:B0-----:R-:W-:-:S03]  /*7110*/  CS2R R64, SRZ ;  /* 0x0000000000407805 */ /* 0x001fc6000001ff00 */
[----:B------:R-:W4:Y:S04]  /*7120*/  @!P2 LDG.E.128 R76, desc[UR46][R82.64] ;  /* 0x0000002e524ca981 */ /* 0x000f28000c1e1d00 */
        /* <DEDUP_REMOVED lines=8> */
[----:B---3--:R-:W-:Y:S02]  /*71b0*/  IMAD.MOV.U32 R155, RZ, RZ, R48 ;  /* 0x000000ffff9b7224 */ /* 0x008fe400078e0030 */
[----:B------:R-:W-:Y:S02]  /*71c0*/  IMAD.MOV.U32 R153, RZ, RZ, R50 ;  /* 0x000000ffff997224 */ /* 0x000fe400078e0032 */
[----:B-----5:R-:W-:-:S02]  /*71d0*/  IMAD.MOV.U32 R146, RZ, RZ, R60 ;  /* 0x000000ffff927224 */ /* 0x020fc400078e003c */
[----:B------:R-:W-:Y:S02]  /*71e0*/  IMAD.MOV.U32 R147, RZ, RZ, R62 ;  /* 0x000000ffff937224 */ /* 0x000fe400078e003e */
[----:B----4-:R-:W-:Y:S01]  /*71f0*/  IMAD.MOV.U32 R149, RZ, RZ, R56 ;  /* 0x000000ffff957224 */ /* 0x010fe200078e0038 */
[----:B------:R-:W-:Y:S01]  /*7200*/  MOV R148, R58 ;  /* 0x0000003a00947202 */ /* 0x000fe20000000f00 */
[----:B------:R-:W-:Y:S02]  /*7210*/  IMAD.MOV.U32 R136, RZ, RZ, R72 ;  /* 0x000000ffff887224 */ /* 0x000fe400078e0048 */
[----:B------:R-:W-:Y:S02]  /*7220*/  IMAD.MOV.U32 R137, RZ, RZ, R74 ;  /* 0x000000ffff897224 */ /* 0x000fe400078e004a */
[----:B------:R-:W-:Y:S02]  /*7230*/  IMAD.MOV.U32 R138, RZ, RZ, R76 ;  /* 0x000000ffff8a7224 */ /* 0x000fe400078e004c */
[----:B------:R-:W-:-:S02]  /*7240*/  IMAD.MOV.U32 R139, RZ, RZ, R78 ;  /* 0x000000ffff8b7224 */ /* 0x000fc400078e004e */
[----:B------:R-:W-:Y:S02]  /*7250*/  IMAD.MOV.U32 R140, RZ, RZ, R64 ;  /* 0x000000ffff8c7224 */ /* 0x000fe400078e0040 */
[----:B------:R-:W-:Y:S02]  /*7260*/  IMAD.MOV.U32 R142, RZ, RZ, R66 ;  /* 0x000000ffff8e7224 */ /* 0x000fe400078e0042 */
[----:B------:R-:W-:Y:S01]  /*7270*/  IMAD.MOV.U32 R144, RZ, RZ, R68 ;  /* 0x000000ffff907224 */ /* 0x000fe200078e0044 */
[----:B------:R-:W-:Y:S01]  /*7280*/  MOV R145, R70 ;  /* 0x0000004600917202 */ /* 0x000fe20000000f00 */
[----:B------:R-:W-:Y:S06]  /*7290*/  @!P5 BRA `(.L_x_2398) ;  /* 0x000000000004d947 */ /* 0x000fec0003800000 */
[----:B------:R-:W-:Y:S01]  /*72a0*/  BPT.TRAP 0x1 ;  /* 0x000000040000795c */ /* 0x000fe20000300000 */
.L_x_2398:
        /* <DEDUP_REMOVED lines=9> */
.L_x_2685:
[----:B------:R-:W-:Y:S05]  /*7340*/  BSYNC B1 ;  /* 0x0000000000017941 */ /* 0x000fea0003800000 */
.L_x_2399:
[----:B------:R-:W-:Y:S01]  /*7350*/  ISETP.GE.OR P3, PT, R19, R117, P0 ;  /* 0x000000751300720c */ /* 0x000fe20000766670 */
[----:B------:R-:W-:-:S12]  /*7360*/  BSSY B1, `(.L_x_2401) ;  /* 0x00000f8000017945 */ /* 0x000fd80003800000 */
[----:B------:R-:W-:Y:S05]  /*7370*/  @P3 BRA `(.L_x_2402) ;  /* 0x0000000c00d83947 */ /* 0x000fea0003800000 */
[----:B------:R-:W3:Y:S01]  /*7380*/  LDL R82, [R1+0x4] ;  /* 0x0000040001527983 */ /* 0x000ee20000100800 */
[----:B------:R-:W-:Y:S02]  /*7390*/  SHF.R.S32.HI R80, RZ, 0x1f, R19 ;  /* 0x0000001fff507819 */ /* 0x000fe40000011413 */
[----:B------:R-:W-:-:S03]  /*73a0*/  ISETP.NE.AND P6, PT, R0, RZ, PT ;  /* 0x000000ff0000720c */ /* 0x000fc60003fc5270 */
[-C--:B--2---:R-:W-:Y:S02]  /*73b0*/  IMAD R80, R80, R124.reuse, RZ ;  /* 0x0000007c50507224 */ /* 0x084fe400078e02ff */
[----:B------:R-:W-:-:S04]  /*73c0*/  IMAD.WIDE.U32 R128, R19, R124, R122 ;  /* 0x0000007c13807225 */ /* 0x000fc800078e007a */
[----:B------:R-:W-:Y:S01]  /*73d0*/  IMAD R81, R19, R125, R80 ;  /* 0x0000007d13517224 */ /* 0x000fe200078e0250 */
[----:B------:R-:W-:-:S03]  /*73e0*/  SEL R80, R114, R143, !P6 ;  /* 0x0000008f72507207 */ /* 0x000fc60007000000 */
[----:B------:R-:W-:Y:S01]  /*73f0*/  IMAD.IADD R150, R81, 0x1, R129 ;  /* 0x0000000151967824 */ /* 0x000fe200078e0281 */
[----:B------:R-:W-:-:S04]  /*7400*/  SHF.R.S32.HI R81, RZ, 0x1f, R80 ;  /* 0x0000001fff517819 */ /* 0x000fc80000011450 */
[----:B------:R-:W-:-:S04]  /*7410*/  LEA.HI R80, R81, R80, RZ, 0x5 ;  /* 0x0000005051507211 */ /* 0x000fc800078f28ff */
[----:B------:R-:W-:-:S04]  /*7420*/  LEA.HI.SX32 R80, R80, R105, 0x1b ;  /* 0x0000006950507211 */ /* 0x000fc800078fdaff */
[----:B------:R-:W-:Y:S01]  /*7430*/  SHF.R.S32.HI R81, RZ, 0x1f, R80 ;  /* 0x0000001fff517819 */ /* 0x000fe20000011450 */
[----:B------:R-:W-:-:S03]  /*7440*/  IMAD.SHL.U32 R152, R80, 0x10, RZ ;  /* 0x0000001050987824 */ /* 0x000fc600078e00ff */
[----:B------:R-:W-:Y:S02]  /*7450*/  LEA.HI R81, R81, R80, RZ, 0x3 ;  /* 0x0000005051517211 */ /* 0x000fe400078f18ff */
[----:B------:R-:W-:Y:S02]  /*7460*/  SHF.R.U32.HI R83, RZ, 0x3, R237 ;  /* 0x00000003ff537819 */ /* 0x000fe400000116ed */
[----:B------:R-:W-:Y:S01]  /*7470*/  LOP3.LUT R80, R237, 0x70, R152, 0xf8, !PT ;  /* 0x00000070ed507812 */ /* 0x000fe200078ef898 */
[----:B------:R-:W-:-:S03]  /*7480*/  IMAD.SHL.U32 R81, R81, 0x800, RZ ;  /* 0x0000080051517824 */ /* 0x000fc600078e00ff */
[----:B------:R-:W-:Y:S02]  /*7490*/  LOP3.LUT R80, R80, R83, RZ, 0x3c, !PT ;  /* 0x0000005350507212 */ /* 0x000fe400078e3cff */
[----:B------:R-:W-:Y:S01]  /*74a0*/  LOP3.LUT R81, R81, 0xffffc000, RZ, 0xc0, !PT ;  /* 0xffffc00051517812 */ /* 0x000fe200078ec0ff */
[----:B------:R-:W-:Y:S01]  /*74b0*/  BSSY B2, `(.L_x_2403) ;  /* 0x00000d7000027945 */ /* 0x000fe20003800000 */
[----:B------:R-:W-:-:S04]  /*74c0*/  IADD3 R151, P3, P4, R100, R128, R40 ;  /* 0x0000008064977210 */ /* 0x000fc80007c7e028 */
[----:B------:R-:W-:Y:S02]  /*74d0*/  IADD3.X R158, R41, R150, R106, P3, P4 ;  /* 0x00000096299e7210 */ /* 0x000fe40001fe846a */
[----:B---3--:R-:W-:Y:S01]  /*74e0*/  IADD3 R83, R80, R81, R82 ;  /* 0x0000005150537210 */ /* 0x008fe20007ffe052 */
[----:B------:R-:W-:-:S03]  /*74f0*/  IMAD R81, R232, 0x8000, R113 ;  /* 0x00008000e8517824 */ /* 0x000fc600078e0271 */
[----:B------:R-:W-:Y:S01]  /*7500*/  LEA R83, R232, R83, 0xf ;  /* 0x00000053e8537211 */ /* 0x000fe200078e78ff */
[----:B------:R-:W-:-:S04]  /*7510*/  IMAD.IADD R81, R18, 0x1, R81 ;  /* 0x0000000112517824 */ /* 0x000fc800078e0251 */
[----:B------:R-:W-:Y:S02]  /*7520*/  IMAD.IADD R84, R18, 0x1, R83 ;  /* 0x0000000112547824 */ /* 0x000fe400078e0253 */
        /* <DEDUP_REMOVED lines=18> */
[----:B------:R-:W-:Y:S01]  /*7650*/  LOP3.LUT R51, R50, 0xff00, R51, 0xf8, !PT ;  /* 0x0000ff0032337812 */ /* 0x000fe200078ef833 */
[----:B------:R-:W-:Y:S01]  /*7660*/  IMAD.U32 R163, R163, 0x10000, RZ ;  /* 0x00010000a3a37824 */ /* 0x000fe200078e00ff */
[----:B------:R-:W-:-:S02]  /*7670*/  LOP3.LUT R52, R53, 0xff0000ff, RZ, 0xc0, !PT ;  /* 0xff0000ff35347812 */ /* 0x000fc400078ec0ff */
[----:B------:R-:W-:Y:S01]  /*7680*/  SHF.R.U32.HI R159, RZ, 0x10, R53 ;  /* 0x00000010ff9f7819 */ /* 0x000fe20000011635 */
[----:B------:R-:W-:Y:S01]  /*7690*/  IMAD.SHL.U32 R53, R160, 0x100, RZ ;  /* 0x00000100a0357824 */ /* 0x000fe200078e00ff */
[----:B------:R-:W-:Y:S01]  /*76a0*/  LOP3.LUT R50, R48, 0xff0000, R49, 0xf8, !PT ;  /* 0x00ff000030327812 */ /* 0x000fe200078ef831 */
[----:B------:R-:W-:Y:S01]  /*76b0*/  IMAD.U32 R48, R161, 0x10000, RZ ;  /* 0x00010000a1307824 */ /* 0x000fe200078e00ff */
[----:B------:R-:W-:Y:S02]  /*76c0*/  LOP3.LUT R162, R54, 0xff00, R55, 0xf8, !PT ;  /* 0x0000ff0036a27812 */ /* 0x000fe400078ef837 */
[----:B------:R-:W-:Y:S02]  /*76d0*/  F2FP.F16.E4M3.UNPACK_B R161, R156.H1 ;  /* 0x0000009cffa1723e */ /* 0x000fe400030006ff */
[----:B--2---:R-:W-:Y:S02]  /*76e0*/  F2FP.F16.E4M3.UNPACK_B R55, R84.H1 ;  /* 0x00000054ff37723e */ /* 0x004fe400030006ff */
[----:B-1----:R-:W-:Y:S01]  /*76f0*/  F2FP.F16.E4M3.UNPACK_B R54, R80.H1 ;  /* 0x00000050ff36723e */ /* 0x002fe200030006ff */
[----:B------:R-:W-:Y:S01]  /*7700*/  HADD2.F32 R49, -RZ, R161.H0_H0 ;  /* 0x200000a1ff317230 */ /* 0x000fe20000004100 */
[----:B------:R-:W-:Y:S01]  /*7710*/  LOP3.LUT R160, R52, 0xff00, R53, 0xf8, !PT ;  /* 0x0000ff0034a07812 */ /* 0x000fe200078ef835 */
[----:B------:R-:W-:Y:S01]  /*7720*/  HADD2.F32 R53, -RZ, R55.H0_H0 ;  /* 0x20000037ff357230 */ /* 0x000fe20000004100 */
[----:B------:R-:W-:Y:S01]  /*7730*/  F2FP.F16.E4M3.UNPACK_B R157, R155.H1 ;  /* 0x0000009bff9d723e */ /* 0x000fe200030006ff */
[----:B------:R-:W-:Y:S01]  /*7740*/  HADD2.F32 R52, -RZ, R54.H0_H0 ;  /* 0x20000036ff347230 */ /* 0x000fe20000004100 */
[----:B------:R-:W-:Y:S01]  /*7750*/  LOP3.LUT R48, R51, 0xff0000, R48, 0xf8, !PT ;  /* 0x00ff000033307812 */ /* 0x000fe200078ef830 */
[----:B------:R-:W-:-:S02]  /*7760*/  IMAD.U32 R51, R159, 0x10000, RZ ;  /* 0x000100009f337824 */ /* 0x000fc400078e00ff */
[CC--:B------:R-:W-:Y:S01]  /*7770*/  FMUL.FTZ R165, R53.reuse, R49.reuse ;  /* 0x0000003135a57220 */ /* 0x0c0fe20000410000 */
[----:B------:R-:W-:Y:S02]  /*7780*/  HADD2.F32 R159, -RZ, R157.H0_H0 ;  /* 0x2000009dff9f7230 */ /* 0x000fe40000004100 */
[----:B------:R-:W-:Y:S01]  /*7790*/  FMUL.FTZ R164, R52, R49 ;  /* 0x0000003134a47220 */ /* 0x000fe20000410000 */
        /* <DEDUP_REMOVED lines=40> */
[----:B------:R-:W-:Y:S01]  /*7a20*/  F2FP.SATFINITE.E4M3.F32.PACK_AB_MERGE_C R53, R54, R53, RZ ;  /* 0x000000353635723e */ /* 0x000fe200048070ff */
[----:B------:R-:W-:Y:S02]  /*7a30*/  HADD2.F32 R159, -RZ, R156.H0_H0 ;  /* 0x2000009cff9f7230 */ /* 0x000fe40000004100 */
[----:B------:R-:W-:Y:S01]  /*7a40*/  FMUL.FTZ R166, R161, R164 ;  /* 0x000000a4a1a67220 */ /* 0x000fe20000410000 */
[----:B------:R-:W-:Y:S01]  /*7a50*/  HADD2.F32 R162, -RZ, R163.H0_H0 ;  /* 0x200000a3ffa27230 */ /* 0x000fe20000004100 */
[----:B------:R-:W-:Y:S01]  /*7a60*/  F2FP.SATFINITE.E4M3.F32.PACK_AB_MERGE_C R52, R55, R52, RZ ;  /* 0x000000343734723e */ /* 0x000fe200048070ff */
        /* <DEDUP_REMOVED lines=8> */
[----:B------:R-:W-:Y:S01]  /*7af0*/  F2FP.F16.E4M3.UNPACK_B R154, R86 ;  /* 0x00000056ff9a723e */ /* 0x000fe200020006ff */
[----:B------:R-:W-:Y:S01]  /*7b00*/  FFMA.FTZ R169, R156, R163, -R167 ;  /* 0x000000a39ca97223 */ /* 0x000fe200000108a7 */
[----:B------:R-:W-:Y:S01]  /*7b10*/  F2FP.F16.E4M3.UNPACK_B R156, R153 ;  /* 0x00000099ff9c723e */ /* 0x000fe200020006ff */
[----:B------:R-:W-:Y:S01]  /*7b20*/  FFMA.FTZ R171, R160, R163, R165 ;  /* 0x000000a3a0ab7223 */ /* 0x000fe200000100a5 */
[----:B------:R-:W-:-:S02]  /*7b30*/  HADD2.F32 R160, -RZ, R159.H0_H0 ;  /* 0x2000009fffa07230 */ /* 0x000fc40000004100 */
[----:B------:R-:W-:Y:S01]  /*7b40*/  FFMA.FTZ R164, R161, R162, R164 ;  /* 0x000000a2a1a47223 */ /* 0x000fe200000100a4 */
[----:B------:R-:W-:Y:S01]  /*7b50*/  HADD2.F32 R153, -RZ, R154.H0_H0 ;  /* 0x2000009aff997230 */ /* 0x000fe20000004100 */
[----:B------:R-:W-:Y:S01]  /*7b60*/  F2FP.SATFINITE.E4M3.F32.PACK_AB_MERGE_C R84, R157, R84, R53 ;  /* 0x000000549d54723e */ /* 0x000fe20004807035 */
[----:B------:R-:W-:Y:S01]  /*7b70*/  HADD2.F32 R163, -RZ, R159.H1_H1 ;  /* 0x3000009fffa37230 */ /* 0x000fe20000004100 */
[----:B------:R-:W-:Y:S01]  /*7b80*/  F2FP.F16.E4M3.UNPACK_B R54, R85 ;  /* 0x00000055ff36723e */ /* 0x000fe200020006ff */
[----:B------:R-:W-:Y:S02]  /*7b90*/  HADD2.F32 R86, -RZ, R82.H0_H0 ;  /* 0x20000052ff567230 */ /* 0x000fe40000004100 */
[----:B------:R-:W-:Y:S01]  /*7ba0*/  FMUL.FTZ R165, R153, R160 ;  /* 0x000000a099a57220 */ /* 0x000fe20000410000 */
[----:B------:R-:W-:Y:S01]  /*7bb0*/  HADD2.F32 R154, -RZ, R154.H1_H1 ;  /* 0x3000009aff9a7230 */ /* 0x000fe20000004100 */
[----:B------:R-:W-:Y:S01]  /*7bc0*/  F2FP.F16.E4M3.UNPACK_B R55, R51 ;  /* 0x00000033ff37723e */ /* 0x000fe200020006ff */
[----:B------:R-:W-:-:S02]  /*7bd0*/  HADD2.F32 R82, -RZ, R82.H1_H1 ;  /* 0x30000052ff527230 */ /* 0x000fc40000004100 */
[----:B------:R-:W-:Y:S01]  /*7be0*/  FMUL.FTZ R160, R86, R160 ;  /* 0x000000a056a07220 */ /* 0x000fe20000410000 */
[--C-:B------:R-:W-:Y:S02]  /*7bf0*/  HADD2.F32 R159, -RZ, R156.reuse.H0_H0 ;  /* 0x2000009cff9f7230 */ /* 0x100fe40000004100 */
[----:B------:R-:W-:Y:S01]  /*7c00*/  FMUL.FTZ R167, R154, R163 ;  /* 0x000000a39aa77220 */ /* 0x000fe20000410000 */
[----:B------:R-:W-:Y:S01]  /*7c10*/  HADD2.F32 R161, -RZ, R156.H1_H1 ;  /* 0x3000009cffa17230 */ /* 0x000fe20000004100 */
[----:B------:R-:W-:Y:S01]  /*7c20*/  F2FP.F16.E4M3.UNPACK_B R53, R81 ;  /* 0x00000051ff35723e */ /* 0x000fe200020006ff */
[----:B------:R-:W-:Y:S01]  /*7c30*/  FMUL.FTZ R163, R82, R163 ;  /* 0x000000a352a37220 */ /* 0x000fe20000410000 */
[-C--:B------:R-:W-:Y:S01]  /*7c40*/  FFMA.FTZ R165, R86, R159.reuse, -R165 ;  /* 0x0000009f56a57223 */ /* 0x080fe200000108a5 */
[----:B------:R-:W-:Y:S01]  /*7c50*/  FFMA.FTZ R86, R153, R159, R160 ;  /* 0x0000009f99567223 */ /* 0x000fe200000100a0 */
[----:B------:R-:W-:Y:S01]  /*7c60*/  F2FP.SATFINITE.E4M3.F32.PACK_AB_MERGE_C R80, R155, R80, R52 ;  /* 0x000000509b50723e */ /* 0x000fe20004807034 */
[----:B------:R-:W-:Y:S01]  /*7c70*/  FFMA.FTZ R163, R154, R161, R163 ;  /* 0x000000a19aa37223 */ /* 0x000fe200000100a3 */
[----:B------:R-:W-:Y:S01]  /*7c80*/  HADD2.F32 R153, -RZ, R54.H0_H0 ;  /* 0x20000036ff997230 */ /* 0x000fe20000004100 */
[----:B------:R-:W-:Y:S01]  /*7c90*/  F2FP.F16.E4M3.UNPACK_B R154, R50 ;  /* 0x00000032ff9a723e */ /* 0x000fe200020006ff */
[----:B------:R-:W-:Y:S01]  /*7ca0*/  HADD2.F32 R156, -RZ, R55.H0_H0 ;  /* 0x20000037ff9c7230 */ /* 0x000fe20000004100 */
[----:B------:R-:W-:Y:S01]  /*7cb0*/  F2FP.F16.E4M3.UNPACK_B R81, R81.H1 ;  /* 0x00000051ff51723e */ /* 0x000fe200030006ff */
        /* <DEDUP_REMOVED lines=10> */
[----:B------:R-:W-:Y:S01]  /*7d60*/  HADD2.F32 R154, -RZ, R154.H1_H1 ;  /* 0x3000009aff9a7230 */ /* 0x000fe20000004100 */
[----:B------:R-:W-:Y:S01]  /*7d70*/  F2FP.F16.E4M3.UNPACK_B R155, R51.H1 ;  /* 0x00000033ff9b723e */ /* 0x000fe200030006ff */
[CC--:B------:R-:W-:Y:S01]  /*7d80*/  FMUL.FTZ R160, R54.reuse, R156.reuse ;  /* 0x0000009c36a07220 */ /* 0x0c0fe20000410000 */
[----:B------:R-:W-:Y:S01]  /*7d90*/  FMUL.FTZ R153, R55, R156 ;  /* 0x0000009c37997220 */ /* 0x000fe20000410000 */
[----:B------:R-:W-:Y:S01]  /*7da0*/  F2FP.SATFINITE.E4M3.F32.PACK_AB_MERGE_C R164, R171, R164, RZ ;  /* 0x000000a4aba4723e */ /* 0x000fe200048070ff */
[----:B------:R-:W-:Y:S01]  /*7db0*/  HADD2.F32 R51, -RZ, R81.H0_H0 ;  /* 0x20000051ff337230 */ /* 0x000fe20000004100 */
[----:B------:R-:W-:Y:S01]  /*7dc0*/  F2FP.F16.E4M3.UNPACK_B R50, R50.H1 ;  /* 0x00000032ff32723e */ /* 0x000fe200030006ff */
[----:B------:R-:W-:Y:S01]  /*7dd0*/  FFMA.FTZ R54, R54, R154, R153 ;  /* 0x0000009a36367223 */ /* 0x000fe20000010099 */
[----:B------:R-:W-:-:S02]  /*7de0*/  HADD2.F32 R153, -RZ, R85.H0_H0 ;  /* 0x20000055ff997230 */ /* 0x000fc40000004100 */
[----:B------:R-:W-:Y:S01]  /*7df0*/  FFMA.FTZ R55, R55, R154, -R160 ;  /* 0x0000009a37377223 */ /* 0x000fe200000108a0 */
[----:B------:R-:W-:Y:S01]  /*7e00*/  HADD2.F32 R156, -RZ, R155.H0_H0 ;  /* 0x2000009bff9c7230 */ /* 0x000fe20000004100 */
[----:B------:R-:W-:Y:S01]  /*7e10*/  F2FP.SATFINITE.E4M3.F32.PACK_AB_MERGE_C R86, R163, R86, R164 ;  /* 0x00000056a356723e */ /* 0x000fe200048070a4 */
[----:B------:R-:W-:Y:S01]  /*7e20*/  HADD2.F32 R85, -RZ, R85.H1_H1 ;  /* 0x30000055ff557230 */ /* 0x000fe20000004100 */
[----:B------:R-:W-:Y:S01]  /*7e30*/  F2FP.F16.E4M3.UNPACK_B R159, R49.H1 ;  /* 0x00000031ff9f723e */ /* 0x000fe200030006ff */
[----:B------:R-:W-:Y:S02]  /*7e40*/  HADD2.F32 R160, -RZ, R155.H1_H1 ;  /* 0x3000009bffa07230 */ /* 0x000fe40000004100 */
[-C--:B------:R-:W-:Y:S01]  /*7e50*/  FMUL.FTZ R162, R153, R156.reuse ;  /* 0x0000009c99a27220 */ /* 0x080fe20000410000 */
[----:B------:R-:W-:Y:S02]  /*7e60*/  HADD2.F32 R154, -RZ, R50.H0_H0 ;  /* 0x20000032ff9a7230 */ /* 0x000fe40000004100 */
[----:B------:R-:W-:Y:S01]  /*7e70*/  FMUL.FTZ R164, R51, R156 ;  /* 0x0000009c33a47220 */ /* 0x000fe20000410000 */
[----:B------:R-:W-:-:S02]  /*7e80*/  HADD2.F32 R81, -RZ, R81.H1_H1 ;  /* 0x30000051ff517230 */ /* 0x000fc40000004100 */
[----:B------:R-:W-:Y:S01]  /*7e90*/  FFMA.FTZ R82, R82, R161, -R167 ;  /* 0x000000a152527223 */ /* 0x000fe200000108a7 */
[----:B------:R-:W-:Y:S02]  /*7ea0*/  HADD2.F32 R156, -RZ, R50.H1_H1 ;  /* 0x30000032ff9c7230 */ /* 0x000fe40000004100 */
[----:B------:R-:W-:Y:S01]  /*7eb0*/  FMUL.FTZ R50, R85, R160 ;  /* 0x000000a055327220 */ /* 0x000fe20000410000 */
[-C--:B------:R-:W-:Y:S01]  /*7ec0*/  FFMA.FTZ R164, R153, R154.reuse, R164 ;  /* 0x0000009a99a47223 */ /* 0x080fe200000100a4 */
[----:B------:R-:W-:Y:S01]  /*7ed0*/  F2FP.F16.E4M3.UNPACK_B R153, R87 ;  /* 0x00000057ff99723e */ /* 0x000fe200020006ff */
[----:B------:R-:W-:Y:S01]  /*7ee0*/  FFMA.FTZ R162, R51, R154, -R162 ;  /* 0x0000009a33a27223 */ /* 0x000fe200000108a2 */
[C---:B------:R-:W-:Y:S01]  /*7ef0*/  FFMA.FTZ R163, R81.reuse, R156, -R50 ;  /* 0x0000009c51a37223 */ /* 0x040fe20000010832 */
[----:B------:R-:W-:Y:S01]  /*7f00*/  F2FP.F16.E4M3.UNPACK_B R50, R83 ;  /* 0x00000053ff32723e */ /* 0x000fe200020006ff */
[----:B------:R-:W-:Y:S01]  /*7f10*/  FMUL.FTZ R160, R81, R160 ;  /* 0x000000a051a07220 */ /* 0x000fe20000410000 */
[----:B------:R-:W-:Y:S01]  /*7f20*/  F2FP.F16.E4M3.UNPACK_B R87, R87.H1 ;  /* 0x00000057ff57723e */ /* 0x000fe200030006ff */
[----:B------:R-:W-:Y:S01]  /*7f30*/  HADD2.F32 R161, -RZ, R159.H0_H0 ;  /* 0x2000009fffa17230 */ /* 0x000fe20000004100 */
[----:B------:R-:W-:Y:S01]  /*7f40*/  F2FP.F16.E4M3.UNPACK_B R83, R83.H1 ;  /* 0x00000053ff53723e */ /* 0x000fe200030006ff */
[--C-:B------:R-:W-:Y:S01]  /*7f50*/  HADD2.F32 R51, -RZ, R50.reuse.H0_H0 ;  /* 0x20000032ff337230 */ /* 0x100fe20000004100 */
[----:B------:R-:W-:Y:S01]  /*7f60*/  F2FP.F16.E4M3.UNPACK_B R157, R49 ;  /* 0x00000031ff9d723e */ /* 0x000fe200020006ff */
[----:B------:R-:W-:Y:S01]  /*7f70*/  HADD2.F32 R50, -RZ, R50.H1_H1 ;  /* 0x30000032ff327230 */ /* 0x000fe20000004100 */
[----:B------:R-:W-:Y:S01]  /*7f80*/  F2FP.SATFINITE.E4M3.F32.PACK_AB_MERGE_C R166, R169, R166, RZ ;  /* 0x000000a6a9a6723e */ /* 0x000fe200048070ff */
[--C-:B------:R-:W-:Y:S01]  /*7f90*/  HADD2.F32 R81, -RZ, R83.reuse.H0_H0 ;  /* 0x20000053ff517230 */ /* 0x100fe20000004100 */
[-C--:B------:R-:W-:Y:S01]  /*7fa0*/  F2FP.F16.E4M3.UNPACK_B R49, R48.reuse ;  /* 0x00000030ff31723e */ /* 0x080fe200020006ff */
[----:B------:R-:W-:Y:S01]  /*7fb0*/  HADD2.F32 R83, -RZ, R83.H1_H1 ;  /* 0x30000053ff537230 */ /* 0x000fe20000004100 */
[----:B------:R-:W-:Y:S01]  /*7fc0*/  F2FP.F16.E4M3.UNPACK_B R154, R48.H1 ;  /* 0x00000030ff9a723e */ /* 0x000fe200030006ff */
[----:B------:R-:W-:Y:S01]  /*7fd0*/  HADD2.F32 R48, -RZ, R87.H0_H0 ;  /* 0x20000057ff307230 */ /* 0x000fe20000004100 */
[----:B------:R-:W-:Y:S01]  /*7fe0*/  F2FP.SATFINITE.E4M3.F32.PACK_AB_MERGE_C R82, R82, R165, R166 ;  /* 0x000000a55252723e */ /* 0x000fe200048070a6 */
[----:B------:R-:W-:Y:S01]  /*7ff0*/  FFMA.FTZ R165, R85, R156, R160 ;  /* 0x0000009c55a57223 */ /* 0x000fe200000100a0 */
[----:B------:R-:W-:Y:S01]  /*8000*/  HADD2.F32 R85, -RZ, R153.H0_H0 ;  /* 0x20000099ff557230 */ /* 0x000fe20000004100 */
[----:B------:R-:W-:Y:S01]  /*8010*/  F2FP.SATFINITE.E4M3.F32.PACK_AB_MERGE_C R162, R163, R162, RZ ;  /* 0x000000a2a3a2723e */ /* 0x000fe200048070ff */
[----:B------:R-:W-:-:S02]  /*8020*/  HADD2.F32 R160, -RZ, R157.H0_H0 ;  /* 0x2000009dffa07230 */ /* 0x000fc40000004100 */
[CC--:B------:R-:W-:Y:S01]  /*8030*/  FMUL.FTZ R168, R48.reuse, R161.reuse ;  /* 0x000000a130a87220 */ /* 0x0c0fe20000410000 */
[----:B------:R-:W-:Y:S02]  /*8040*/  HADD2.F32 R155, -RZ, R154.H0_H0 ;  /* 0x2000009aff9b7230 */ /* 0x000fe40000004100 */
[----:B------:R-:W-:Y:S01]  /*8050*/  FMUL.FTZ R161, R81, R161 ;  /* 0x000000a151a17220 */ /* 0x000fe20000410000 */
[----:B------:R-:W-:Y:S02]  /*8060*/  HADD2.F32 R156, -RZ, R49.H0_H0 ;  /* 0x20000031ff9c7230 */ /* 0x000fe40000004100 */
[-C--:B------:R-:W-:Y:S01]  /*8070*/  FMUL.FTZ R166, R85, R160.reuse ;  /* 0x000000a055a67220 */ /* 0x080fe20000410000 */
[C---:B------:R-:W-:Y:S01]  /*8080*/  FMUL.FTZ R160, R51.reuse, R160 ;  /* 0x000000a033a07220 */ /* 0x040fe20000410000 */
[----:B------:R-:W-:Y:S01]  /*8090*/  FFMA.FTZ R161, R48, R155, R161 ;  /* 0x0000009b30a17223 */ /* 0x000fe200000100a1 */
[----:B------:R-:W-:Y:S02]  /*80a0*/  HADD2.F32 R87, -RZ, R87.H1_H1 ;  /* 0x30000057ff577230 */ /* 0x000fe40000004100 */
[----:B------:R-:W-:Y:S01]  /*80b0*/  FFMA.FTZ R166, R51, R156, -R166 ;  /* 0x0000009c33a67223 */ /* 0x000fe200000108a6 */
[----:B------:R-:W-:-:S02]  /*80c0*/  HADD2.F32 R48, -RZ, R159.H1_H1 ;  /* 0x3000009fff307230 */ /* 0x000fc40000004100 */
[----:B------:R-:W-:Y:S01]  /*80d0*/  FFMA.FTZ R160, R85, R156, R160 ;  /* 0x0000009c55a07223 */ /* 0x000fe200000100a0 */
[----:B------:R-:W-:Y:S02]  /*80e0*/  HADD2.F32 R153, -RZ, R153.H1_H1 ;  /* 0x30000099ff997230 */ /* 0x000fe40000004100 */
[----:B------:R-:W-:Y:S01]  /*80f0*/  FFMA.FTZ R168, R81, R155, -R168 ;  /* 0x0000009b51a87223 */ /* 0x000fe200000108a8 */
[----:B------:R-:W-:Y:S02]  /*8100*/  HADD2.F32 R157, -RZ, R157.H1_H1 ;  /* 0x3000009dff9d7230 */ /* 0x000fe40000004100 */
[-C--:B------:R-:W-:Y:S01]  /*8110*/  FMUL.FTZ R156, R87, R48.reuse ;  /* 0x00000030579c7220 */ /* 0x080fe20000410000 */
[----:B------:R-:W-:Y:S02]  /*8120*/  HADD2.F32 R154, -RZ, R154.H1_H1 ;  /* 0x3000009aff9a7230 */ /* 0x000fe40000004100 */
[----:B------:R-:W-:Y:S01]  /*8130*/  FMUL.FTZ R170, R83, R48 ;  /* 0x0000003053aa7220 */ /* 0x000fe20000410000 */
[----:B------:R-:W-:-:S02]  /*8140*/  HADD2.F32 R49, -RZ, R49.H1_H1 ;  /* 0x30000031ff317230 */ /* 0x000fc40000004100 */
[-C--:B------:R-:W-:Y:S01]  /*8150*/  FMUL.FTZ R51, R153, R157.reuse ;  /* 0x0000009d99337220 */ /* 0x080fe20000410000 */
[C---:B------:R-:W-:Y:S01]  /*8160*/  FMUL.FTZ R48, R50.reuse, R157 ;  /* 0x0000009d32307220 */ /* 0x040fe20000410000 */
[-C--:B------:R-:W-:Y:S01]  /*8170*/  FFMA.FTZ R83, R83, R154.reuse, -R156 ;  /* 0x0000009a53537223 */ /* 0x080fe2000001089c */
[----:B------:R-:W-:Y:S01]  /*8180*/  FFMA.FTZ R170, R87, R154, R170 ;  /* 0x0000009a57aa7223 */ /* 0x000fe200000100aa */
[-C--:B------:R-:W-:Y:S01]  /*8190*/  FFMA.FTZ R51, R50, R49.reuse, -R51 ;  /* 0x0000003132337223 */ /* 0x080fe20000010833 */
[----:B------:R-:W-:Y:S01]  /*81a0*/  FFMA.FTZ R49, R153, R49, R48 ;  /* 0x0000003199317223 */ /* 0x000fe20000010030 */
[----:B------:R-:W-:Y:S02]  /*81b0*/  F2FP.SATFINITE.E4M3.F32.PACK_AB_MERGE_C R164, R165, R164, RZ ;  /* 0x000000a4a5a4723e */ /* 0x000fe400048070ff */
[----:B------:R-:W-:Y:S02]  /*81c0*/  F2FP.SATFINITE.E4M3.F32.PACK_AB_MERGE_C R83, R83, R168, RZ ;  /* 0x000000a85353723e */ /* 0x000fe400048070ff */
[----:B------:R-:W-:-:S02]  /*81d0*/  F2FP.SATFINITE.E4M3.F32.PACK_AB_MERGE_C R161, R170, R161, RZ ;  /* 0x000000a1aaa1723e */ /* 0x000fc400048070ff */
[----:B------:R-:W-:Y:S02]  /*81e0*/  F2FP.SATFINITE.E4M3.F32.PACK_AB_MERGE_C R81, R55, R52, R162 ;  /* 0x000000343751723e */ /* 0x000fe400048070a2 */
[----:B------:R-:W-:Y:S02]  /*81f0*/  F2FP.SATFINITE.E4M3.F32.PACK_AB_MERGE_C R83, R51, R166, R83 ;  /* 0x000000a63353723e */ /* 0x000fe40004807053 */
[----:B------:R-:W-:Y:S02]  /*8200*/  F2FP.SATFINITE.E4M3.F32.PACK_AB_MERGE_C R85, R54, R53, R164 ;  /* 0x000000353655723e */ /* 0x000fe400048070a4 */
[----:B------:R-:W-:-:S07]  /*8210*/  F2FP.SATFINITE.E4M3.F32.PACK_AB_MERGE_C R87, R49, R160, R161 ;  /* 0x000000a03157723e */ /* 0x000fce00048070a1 */
.L_x_2404:
[----:B------:R-:W-:Y:S05]  /*8220*/  BSYNC B2 ;  /* 0x0000000000027941 */ /* 0x000fea0003800000 */
.L_x_2403:
        /* <DEDUP_REMOVED lines=11> */
.L_x_2402:
[----:B------:R-:W-:Y:S05]  /*82e0*/  BSYNC B1 ;  /* 0x0000000000017941 */ /* 0x000fea0003800000 */
.L_x_2401:
[----:B-1----:R-:W-:Y:S01]  /*82f0*/  VIADD R49, R19, 0x20 ;  /* 0x0000002013317836 */ /* 0x002fe20000000000 */
[----:B------:R-:W-:Y:S04]  /*8300*/  BSSY B1, `(.L_x_2405) ;  /* 0x0000105000017945 */ /* 0x000fe80003800000 */
        /* <DEDUP_REMOVED lines=12> */
[----:B------:R-:W-:Y:S01]  /*83d0*/  IADD3 R82, R81, R49, RZ ;  /* 0x0000003151527210 */ /* 0x000fe20007ffe0ff */
[----:B------:R-:W-:Y:S01]  /*83e0*/  IMAD.SHL.U32 R51, R51, 0x80, RZ ;  /* 0x0000008033337824 */ /* 0x000fe200078e00ff */
[----:B------:R-:W-:Y:S01]  /*83f0*/  SHF.R.S32.HI R49, RZ, 0x1f, R48 ;  /* 0x0000001fff317819 */ /* 0x000fe20000011430 */
[----:B------:R-:W-:Y:S01]  /*8400*/  IMAD.SHL.U32 R52, R52, 0x80, RZ ;  /* 0x0000008034347824 */ /* 0x000fe200078e00ff */
[----:B------:R-:W-:-:S02]  /*8410*/  IADD3.X R86, R41, R82, R106, P3, P4 ;  /* 0x0000005229567210 */ /* 0x000fc40001fe846a */
        /* <DEDUP_REMOVED lines=11> */
[----:B------:R-:W-:-:S04]  /*84d0*/  LOP3.LUT R49, R49, 0xffffc000, RZ, 0xc0, !PT ;  /* 0xffffc00031317812 */ /* 0x000fc800078ec0ff */
[----:B---3--:R-:W-:Y:S01]  /*84e0*/  IADD3 R51, R48, R49, R50 ;  /* 0x0000003130337210 */ /* 0x008fe20007ffe032 */
[----:B------:R-:W-:-:S04]  /*84f0*/  IMAD R49, R232, 0x8000, R112 ;  /* 0x00008000e8317824 */ /* 0x000fc800078e0270 */
[----:B------:R-:W-:Y:S02]  /*8500*/  IMAD R51, R232, 0x8000, R51 ;  /* 0x00008000e8337824 */ /* 0x000fe400078e0233 */
[C---:B------:R-:W-:Y:S02]  /*8510*/  IMAD.IADD R49, R18.reuse, 0x1, R49 ;  /* 0x0000000112317824 */ /* 0x040fe400078e0231 */
[----:B------:R-:W-:-:S04]  /*8520*/  IMAD.IADD R52, R18, 0x1, R51 ;  /* 0x0000000112347824 */ /* 0x000fc800078e0233 */
[----:B------:R-:W1:Y:S04]  /*8530*/  LDS.128 R48, [R49+0x28400] ;  /* 0x0284000031307984 */ /* 0x000e680000000c00 */
[----:B------:R-:W2:Y:S01]  /*8540*/  LDS.128 R52, [R52+0x28400] ;  /* 0x0284000034347984 */ /* 0x000ea20000000c00 */
[----:B------:R-:W-:Y:S05]  /*8550*/  @P2 BRA `(.L_x_2408) ;  /* 0x0000000c004c2947 */ /* 0x000fea0003800000 */
[----:B------:R-:W-:Y:S01]  /*8560*/  SHF.R.U32.HI R153, RZ, 0x8, R57 ;  /* 0x00000008ff997819 */ /* 0x000fe20000011639 */
[----:B--2---:R-:W-:Y:S01]  /*8570*/  IMAD.MOV.U32 R62, RZ, RZ, R52 ;  /* 0x000000ffff3e7224 */ /* 0x004fe200078e0034 */
[----:B-1----:R-:W-:Y:S01]  /*8580*/  MOV R60, R48 ;  /* 0x00000030003c7202 */ /* 0x002fe20000000f00 */
[----:B------:R-:W-:Y:S01]  /*8590*/  IMAD.MOV.U32 R56, RZ, RZ, R49 ;  /* 0x000000ffff387224 */ /* 0x000fe200078e0031 */
[----:B------:R-:W-:Y:S01]  /*85a0*/  LOP3.LUT R87, R57, 0xff0000ff, RZ, 0xc0, !PT ;  /* 0xff0000ff39577812 */ /* 0x000fe200078ec0ff */
[----:B------:R-:W-:Y:S01]  /*85b0*/  IMAD.SHL.U32 R48, R153, 0x100, RZ ;  /* 0x0000010099307824 */ /* 0x000fe200078e00ff */
[----:B------:R-:W-:Y:S02]  /*85c0*/  SHF.R.U32.HI R151, RZ, 0x8, R59 ;  /* 0x00000008ff977819 */ /* 0x000fe4000001163b */
        /* <DEDUP_REMOVED lines=19> */
[----:B------:R-:W-:Y:S01]  /*8700*/  F2FP.F16.E4M3.UNPACK_B R129, R146.H1 ;  /* 0x00000092ff81723e */ /* 0x000fe200030006ff */
[----:B------:R-:W-:Y:S01]  /*8710*/  IMAD.U32 R128, R128, 0x10000, RZ ;  /* 0x0001000080807824 */ /* 0x000fe200078e00ff */
        /* <DEDUP_REMOVED lines=12> */
[C---:B------:R-:W-:Y:S01]  /*87e0*/  FMUL.FTZ R150, R58.reuse, R49 ;  /* 0x000000313a967220 */ /* 0x040fe20000410000 */
[----:B------:R-:W-:Y:S01]  /*87f0*/  LOP3.LUT R49, R153, 0xff0000, R128, 0xf8, !PT ;  /* 0x00ff000099317812 */ /* 0x000fe200078ef880 */
[----:B------:R-:W-:Y:S01]  /*8800*/  HADD2.F32 R128, -RZ, R84.H1_H1 ;  /* 0x30000054ff807230 */ /* 0x000fe20000004100 */
[----:B------:R-:W-:Y:S01]  /*8810*/  F2FP.F16.E4M3.UNPACK_B R146, R146 ;  /* 0x00000092ff92723e */ /* 0x000fe200020006ff */
[-C--:B------:R-:W-:Y:S01]  /*8820*/  FFMA.FTZ R58, R58, R87.reuse, -R155 ;  /* 0x000000573a3a7223 */ /* 0x080fe2000001089b */
[----:B------:R-:W-:Y:S01]  /*8830*/  FFMA.FTZ R59, R59, R87, R150 ;  /* 0x000000573b3b7223 */ /* 0x000fe20000010096 */
[----:B------:R-:W-:Y:S01]  /*8840*/  HADD2.F32 R84, -RZ, R129.H1_H1 ;  /* 0x30000081ff547230 */ /* 0x000fe20000004100 */
[----:B------:R-:W-:Y:S01]  /*8850*/  F2FP.F16.E4M3.UNPACK_B R60, R60 ;  /* 0x0000003cff3c723e */ /* 0x000fe200020006ff */
[----:B------:R-:W-:Y:S01]  /*8860*/  HADD2.F32 R87, -RZ, R63.H1_H1 ;  /* 0x3000003fff577230 */ /* 0x000fe20000004100 */
[----:B------:R-:W-:Y:S01]  /*8870*/  F2FP.F16.E4M3.UNPACK_B R63, R62 ;  /* 0x0000003eff3f723e */ /* 0x000fe200020006ff */
[----:B------:R-:W-:-:S02]  /*8880*/  HADD2.F32 R129, -RZ, R146.H0_H0 ;  /* 0x20000092ff817230 */ /* 0x000fc40000004100 */
[-C--:B------:R-:W-:Y:S01]  /*8890*/  FMUL.FTZ R152, R61, R84.reuse ;  /* 0x000000543d987220 */ /* 0x080fe20000410000 */
[----:B------:R-:W-:Y:S01]  /*88a0*/  F2FP.F16.E4M3.UNPACK_B R149, R149 ;  /* 0x00000095ff95723e */ /* 0x000fe200020006ff */
[----:B------:R-:W-:Y:S01]  /*88b0*/  FMUL.FTZ R150, R87, R84 ;  /* 0x0000005457967220 */ /* 0x000fe20000410000 */
[----:B------:R-:W-:Y:S01]  /*88c0*/  HADD2.F32 R84, -RZ, R63.H0_H0 ;  /* 0x2000003fff547230 */ /* 0x000fe20000004100 */
[----:B------:R-:W-:Y:S01]  /*88d0*/  LOP3.LUT R52, R151, 0xff0000, R52, 0xf8, !PT ;  /* 0x00ff000097347812 */ /* 0x000fe200078ef834 */
[----:B------:R-:W-:Y:S02]  /*88e0*/  HADD2.F32 R62, -RZ, R60.H0_H0 ;  /* 0x2000003cff3e7230 */ /* 0x000fe40000004100 */
[----:B------:R-:W-:Y:S01]  /*88f0*/  FFMA.FTZ R154, R87, R128, R152 ;  /* 0x00000080579a7223 */ /* 0x000fe20000010098 */
[----:B------:R-:W-:Y:S02]  /*8900*/  HADD2.F32 R87, -RZ, R149.H0_H0 ;  /* 0x20000095ff577230 */ /* 0x000fe40000004100 */
[----:B------:R-:W-:Y:S01]  /*8910*/  FMUL.FTZ R151, R84, R129 ;  /* 0x0000008154977220 */ /* 0x000fe20000410000 */
[----:B------:R-:W-:-:S02]  /*8920*/  HADD2.F32 R146, -RZ, R146.H1_H1 ;  /* 0x30000092ff927230 */ /* 0x000fc40000004100 */
[C---:B------:R-:W-:Y:S01]  /*8930*/  FMUL.FTZ R129, R62.reuse, R129 ;  /* 0x000000813e817220 */ /* 0x040fe20000410000 */
[----:B------:R-:W-:Y:S02]  /*8940*/  HADD2.F32 R63, -RZ, R63.H1_H1 ;  /* 0x3000003fff3f7230 */ /* 0x000fe40000004100 */
[----:B------:R-:W-:Y:S01]  /*8950*/  FFMA.FTZ R61, R61, R128, -R150 ;  /* 0x000000803d3d7223 */ /* 0x000fe20000010896 */
        /* <DEDUP_REMOVED lines=11> */
[--C-:B------:R-:W-:Y:S01]  /*8a10*/  HADD2.F32 R129, -RZ, R62.reuse.H0_H0 ;  /* 0x2000003eff817230 */ /* 0x100fe20000004100 */
[-C--:B------:R-:W-:Y:S01]  /*8a20*/  F2FP.F16.E4M3.UNPACK_B R128, R148.reuse.H1 ;  /* 0x00000094ff80723e */ /* 0x080fe200030006ff */
[----:B------:R-:W-:Y:S01]  /*8a30*/  HADD2.F32 R149, -RZ, R62.H1_H1 ;  /* 0x3000003eff957230 */ /* 0x000fe20000004100 */
[----:B------:R-:W-:Y:S01]  /*8a40*/  F2FP.F16.E4M3.UNPACK_B R147, R147 ;  /* 0x00000093ff93723e */ /* 0x000fe200020006ff */
[----:B------:R-:W-:Y:S01]  /*8a50*/  HADD2.F32 R87, -RZ, R84.H0_H0 ;  /* 0x20000054ff577230 */ /* 0x000fe20000004100 */
[----:B------:R-:W-:Y:S01]  /*8a60*/  F2FP.F16.E4M3.UNPACK_B R57, R57 ;  /* 0x00000039ff39723e */ /* 0x000fe200020006ff */
[----:B------:R-:W-:Y:S01]  /*8a70*/  HADD2.F32 R62, -RZ, R60.H0_H0 ;  /* 0x2000003cff3e7230 */ /* 0x000fe20000004100 */
[----:B------:R-:W-:Y:S01]  /*8a80*/  F2FP.F16.E4M3.UNPACK_B R148, R148 ;  /* 0x00000094ff94723e */ /* 0x000fe200020006ff */
[----:B------:R-:W-:-:S02]  /*8a90*/  HADD2.F32 R84, -RZ, R84.H1_H1 ;  /* 0x30000054ff547230 */ /* 0x000fc40000004100 */
[-C--:B------:R-:W-:Y:S01]  /*8aa0*/  FMUL.FTZ R155, R87, R129.reuse ;  /* 0x00000081579b7220 */ /* 0x080fe20000410000 */
[----:B------:R-:W-:Y:S02]  /*8ab0*/  HADD2.F32 R60, -RZ, R60.H1_H1 ;  /* 0x3000003cff3c7230 */ /* 0x000fe40000004100 */
[----:B------:R-:W-:Y:S01]  /*8ac0*/  FMUL.FTZ R152, R62, R129 ;  /* 0x000000813e987220 */ /* 0x000fe20000410000 */
[--C-:B------:R-:W-:Y:S02]  /*8ad0*/  HADD2.F32 R129, -RZ, R128.reuse.H1_H1 ;  /* 0x30000080ff817230 */ /* 0x100fe40000004100 */
[-C--:B------:R-:W-:Y:S01]  /*8ae0*/  FMUL.FTZ R157, R84, R149.reuse ;  /* 0x00000095549d7220 */ /* 0x080fe20000410000 */
[----:B------:R-:W-:Y:S02]  /*8af0*/  HADD2.F32 R63, -RZ, R128.H0_H0 ;  /* 0x20000080ff3f7230 */ /* 0x000fe40000004100 */
[C---:B------:R-:W-:Y:S01]  /*8b00*/  FMUL.FTZ R149, R60.reuse, R149 ;  /* 0x000000953c957220 */ /* 0x040fe20000410000 */
[----:B------:R-:W-:Y:S01]  /*8b10*/  F2FP.SATFINITE.E4M3.F32.PACK_AB_MERGE_C R58, R61, R58, RZ ;  /* 0x0000003a3d3a723e */ /* 0x000fe200048070ff */
[----:B------:R-:W-:Y:S01]  /*8b20*/  FFMA.FTZ R156, R60, R129, -R157 ;  /* 0x000000813c9c7223 */ /* 0x000fe2000001089d */
[----:B------:R-:W-:Y:S01]  /*8b30*/  F2FP.F16.E4M3.UNPACK_B R60, R54 ;  /* 0x00000036ff3c723e */ /* 0x000fe200020006ff */
[-C--:B------:R-:W-:Y:S01]  /*8b40*/  FFMA.FTZ R155, R62, R63.reuse, -R155 ;  /* 0x0000003f3e9b7223 */ /* 0x080fe2000001089b */
[----:B------:R-:W-:Y:S01]  /*8b50*/  FFMA.FTZ R152, R87, R63, R152 ;  /* 0x0000003f57987223 */ /* 0x000fe20000010098 */
[----:B------:R-:W-:-:S02]  /*8b60*/  HADD2.F32 R87, -RZ, R147.H0_H0 ;  /* 0x20000093ff577230 */ /* 0x000fc40000004100 */
[----:B------:R-:W-:Y:S01]  /*8b70*/  FFMA.FTZ R149, R84, R129, R149 ;  /* 0x0000008154957223 */ /* 0x000fe20000010095 */
[--C-:B------:R-:W-:Y:S01]  /*8b80*/  HADD2.F32 R62, -RZ, R60.reuse.H0_H0 ;  /* 0x2000003cff3e7230 */ /* 0x100fe20000004100 */
[----:B------:R-:W-:Y:S01]  /*8b90*/  F2FP.F16.E4M3.UNPACK_B R61, R56 ;  /* 0x00000038ff3d723e */ /* 0x000fe200020006ff */
[----:B------:R-:W-:Y:S01]  /*8ba0*/  HADD2.F32 R54, -RZ, R57.H0_H0 ;  /* 0x20000039ff367230 */ /* 0x000fe20000004100 */
[----:B------:R-:W-:Y:S01]  /*8bb0*/  F2FP.SATFINITE.E4M3.F32.PACK_AB_MERGE_C R155, R156, R155, RZ ;  /* 0x0000009b9c9b723e */ /* 0x000fe200048070ff */
[----:B------:R-:W-:Y:S02]  /*8bc0*/  HADD2.F32 R147, -RZ, R147.H1_H1 ;  /* 0x30000093ff937230 */ /* 0x000fe40000004100 */
[-C--:B------:R-:W-:Y:S01]  /*8bd0*/  FMUL.FTZ R129, R62, R87.reuse ;  /* 0x000000573e817220 */ /* 0x080fe20000410000 */
[----:B------:R-:W-:Y:S02]  /*8be0*/  HADD2.F32 R60, -RZ, R60.H1_H1 ;  /* 0x3000003cff3c7230 */ /* 0x000fe40000004100 */
[----:B------:R-:W-:Y:S01]  /*8bf0*/  FMUL.FTZ R87, R54, R87 ;  /* 0x0000005736577220 */ /* 0x000fe20000410000 */
[----:B------:R-:W-:Y:S01]  /*8c00*/  HADD2.F32 R63, -RZ, R148.H0_H0 ;  /* 0x20000094ff3f7230 */ /* 0x000fe20000004100 */
[----:B------:R-:W-:Y:S01]  /*8c10*/  F2FP.SATFINITE.E4M3.F32.PACK_AB_MERGE_C R58, R146, R151, R58 ;  /* 0x00000097923a723e */ /* 0x000fe2000480703a */
[----:B------:R-:W-:-:S02]  /*8c20*/  HADD2.F32 R57, -RZ, R57.H1_H1 ;  /* 0x30000039ff397230 */ /* 0x000fc40000004100 */
[----:B------:R-:W-:Y:S01]  /*8c30*/  FMUL.FTZ R128, R60, R147 ;  /* 0x000000933c807220 */ /* 0x000fe20000410000 */
[----:B------:R-:W-:Y:S02]  /*8c40*/  HADD2.F32 R148, -RZ, R148.H1_H1 ;  /* 0x30000094ff947230 */ /* 0x000fe40000004100 */
[-C--:B------:R-:W-:Y:S01]  /*8c50*/  FFMA.FTZ R54, R54, R63.reuse, -R129 ;  /* 0x0000003f36367223 */ /* 0x080fe20000010881 */
[----:B------:R-:W-:Y:S01]  /*8c60*/  FFMA.FTZ R84, R62, R63, R87 ;  /* 0x0000003f3e547223 */ /* 0x000fe20000010057 */
[C---:B------:R-:W-:Y:S01]  /*8c70*/  FMUL.FTZ R147, R57.reuse, R147 ;  /* 0x0000009339937220 */ /* 0x040fe20000410000 */
[----:B------:R-:W-:Y:S01]  /*8c80*/  F2FP.F16.E4M3.UNPACK_B R62, R53 ;  /* 0x00000035ff3e723e */ /* 0x000fe200020006ff */
[----:B------:R-:W-:Y:S01]  /*8c90*/  FFMA.FTZ R57, R57, R148, -R128 ;  /* 0x0000009439397223 */ /* 0x000fe20000010880 */
[----:B------:R-:W-:Y:S01]  /*8ca0*/  F2FP.F16.E4M3.UNPACK_B R129, R52 ;  /* 0x00000034ff81723e */ /* 0x000fe200020006ff */
[----:B------:R-:W-:Y:S01]  /*8cb0*/  FFMA.FTZ R147, R60, R148, R147 ;  /* 0x000000943c937223 */ /* 0x000fe20000010093 */
[----:B------:R-:W-:Y:S01]  /*8cc0*/  F2FP.F16.E4M3.UNPACK_B R87, R50 ;  /* 0x00000032ff57723e */ /* 0x000fe200020006ff */
[----:B------:R-:W-:Y:S01]  /*8cd0*/  HADD2.F32 R63, -RZ, R62.H0_H0 ;  /* 0x2000003eff3f7230 */ /* 0x000fe20000004100 */
[----:B------:R-:W-:Y:S01]  /*8ce0*/  F2FP.SATFINITE.E4M3.F32.PACK_AB_MERGE_C R149, R149, R152, RZ ;  /* 0x000000989595723e */ /* 0x000fe200048070ff */
[----:B------:R-:W-:Y:S01]  /*8cf0*/  HADD2.F32 R146, -RZ, R129.H0_H0 ;  /* 0x20000081ff927230 */ /* 0x000fe20000004100 */
[----:B------:R-:W-:Y:S01]  /*8d00*/  F2FP.SATFINITE.E4M3.F32.PACK_AB_MERGE_C R57, R57, R54, R155 ;  /* 0x000000363939723e */ /* 0x000fe2000480709b */
[----:B------:R-:W-:Y:S01]  /*8d10*/  HADD2.F32 R60, -RZ, R61.H0_H0 ;  /* 0x2000003dff3c7230 */ /* 0x000fe20000004100 */
[----:B------:R-:W-:Y:S01]  /*8d20*/  F2FP.SATFINITE.E4M3.F32.PACK_AB_MERGE_C R54, R147, R84, R149 ;  /* 0x000000549336723e */ /* 0x000fe20004807095 */
        /* <DEDUP_REMOVED lines=16> */
[--C-:B------:R-:W-:Y:S01]  /*8e30*/  HADD2.F32 R84, -RZ, R63.reuse.H0_H0 ;  /* 0x2000003fff547230 */ /* 0x100fe20000004100 */
[----:B------:R-:W-:Y:S01]  /*8e40*/  F2FP.F16.E4M3.UNPACK_B R50, R50.H1 ;  /* 0x00000032ff32723e */ /* 0x000fe200030006ff */
[----:B------:R-:W-:Y:S01]  /*8e50*/  HADD2.F32 R62, -RZ, R56.H0_H0 ;  /* 0x20000038ff3e7230 */ /* 0x000fe20000004100 */
[----:B------:R-:W-:Y:S01]  /*8e60*/  F2FP.SATFINITE.E4M3.F32.PACK_AB_MERGE_C R59, R154, R59, RZ ;  /* 0x0000003b9a3b723e */ /* 0x000fe200048070ff */
[----:B------:R-:W-:-:S02]  /*8e70*/  HADD2.F32 R63, -RZ, R63.H1_H1 ;  /* 0x3000003fff3f7230 */ /* 0x000fc40000004100 */
[--C-:B------:R-:W-:Y:S01]  /*8e80*/  HADD2.F32 R146, -RZ, R128.reuse.H1_H1 ;  /* 0x30000080ff927230 */ /* 0x100fe20000004100 */
[----:B------:R-:W-:Y:S01]  /*8e90*/  F2FP.SATFINITE.E4M3.F32.PACK_AB_MERGE_C R59, R153, R150, R59 ;  /* 0x00000096993b723e */ /* 0x000fe2000480703b */
[----:B------:R-:W-:Y:S02]  /*8ea0*/  HADD2.F32 R129, -RZ, R128.H0_H0 ;  /* 0x20000080ff817230 */ /* 0x000fe40000004100 */
[----:B------:R-:W-:Y:S02]  /*8eb0*/  HADD2.F32 R56, -RZ, R56.H1_H1 ;  /* 0x30000038ff387230 */ /* 0x000fe40000004100 */
[----:B------:R-:W-:Y:S01]  /*8ec0*/  FMUL.FTZ R149, R63, R146 ;  /* 0x000000923f957220 */ /* 0x000fe20000410000 */
[--C-:B------:R-:W-:Y:S02]  /*8ed0*/  HADD2.F32 R87, -RZ, R50.reuse.H0_H0 ;  /* 0x20000032ff577230 */ /* 0x100fe40000004100 */
[----:B------:R-:W-:Y:S01]  /*8ee0*/  FMUL.FTZ R147, R84, R129 ;  /* 0x0000008154937220 */ /* 0x000fe20000410000 */
[----:B------:R-:W-:-:S02]  /*8ef0*/  HADD2.F32 R128, -RZ, R50.H1_H1 ;  /* 0x30000032ff807230 */ /* 0x000fc40000004100 */
[----:B------:R-:W-:Y:S01]  /*8f00*/  FMUL.FTZ R146, R56, R146 ;  /* 0x0000009238927220 */ /* 0x000fe20000410000 */
[C---:B------:R-:W-:Y:S01]  /*8f10*/  FMUL.FTZ R129, R62.reuse, R129 ;  /* 0x000000813e817220 */ /* 0x040fe20000410000 */
[----:B------:R-:W-:Y:S01]  /*8f20*/  FFMA.FTZ R150, R62, R87, -R147 ;  /* 0x000000573e967223 */ /* 0x000fe20000010893 */
[----:B------:R-:W-:Y:S01]  /*8f30*/  F2FP.F16.E4M3.UNPACK_B R147, R49.H1 ;  /* 0x00000031ff93723e */ /* 0x000fe200030006ff */
[-C--:B------:R-:W-:Y:S01]  /*8f40*/  FFMA.FTZ R152, R63, R128.reuse, R146 ;  /* 0x000000803f987223 */ /* 0x080fe20000010092 */
[----:B------:R-:W-:Y:S01]  /*8f50*/  F2FP.F16.E4M3.UNPACK_B R63, R55.H1 ;  /* 0x00000037ff3f723e */ /* 0x000fe200030006ff */
[----:B------:R-:W-:Y:S01]  /*8f60*/  FFMA.FTZ R151, R84, R87, R129 ;  /* 0x0000005754977223 */ /* 0x000fe20000010081 */
[----:B------:R-:W-:Y:S01]  /*8f70*/  F2FP.F16.E4M3.UNPACK_B R50, R51 ;  /* 0x00000033ff32723e */ /* 0x000fe200020006ff */
[----:B------:R-:W-:Y:S01]  /*8f80*/  FFMA.FTZ R153, R56, R128, -R149 ;  /* 0x0000008038997223 */ /* 0x000fe20000010895 */
[----:B------:R-:W-:Y:S01]  /*8f90*/  F2FP.F16.E4M3.UNPACK_B R146, R49 ;  /* 0x00000031ff92723e */ /* 0x000fe200020006ff */
[----:B------:R-:W-:Y:S01]  /*8fa0*/  HADD2.F32 R149, -RZ, R147.H0_H0 ;  /* 0x20000093ff957230 */ /* 0x000fe20000004100 */
[----:B------:R-:W-:Y:S01]  /*8fb0*/  F2FP.F16.E4M3.UNPACK_B R62, R55 ;  /* 0x00000037ff3e723e */ /* 0x000fe200020006ff */
        /* <DEDUP_REMOVED lines=17> */
[-C--:B------:R-:W-:Y:S01]  /*90d0*/  FFMA.FTZ R154, R55, R128.reuse, -R154 ;  /* 0x00000080379a7223 */ /* 0x080fe2000001089a */
[----:B------:R-:W-:Y:S02]  /*90e0*/  HADD2.F32 R51, -RZ, R51.H1_H1 ;  /* 0x30000033ff337230 */ /* 0x000fe40000004100 */
[----:B------:R-:W-:Y:S01]  /*90f0*/  FFMA.FTZ R155, R84, R128, R155 ;  /* 0x00000080549b7223 */ /* 0x000fe2000001009b */
[----:B------:R-:W-:Y:S01]  /*9100*/  FFMA.FTZ R149, R48, R129, R149 ;  /* 0x0000008130957223 */ /* 0x000fe20000010095 */
[----:B------:R-:W-:Y:S02]  /*9110*/  HADD2.F32 R62, -RZ, R62.H1_H1 ;  /* 0x3000003eff3e7230 */ /* 0x000fe40000004100 */
[----:B------:R-:W-:Y:S01]  /*9120*/  FMUL.FTZ R84, R63, R56 ;  /* 0x000000383f547220 */ /* 0x000fe20000410000 */
[----:B------:R-:W-:-:S02]  /*9130*/  HADD2.F32 R55, -RZ, R146.H1_H1 ;  /* 0x30000092ff377230 */ /* 0x000fc40000004100 */
[----:B------:R-:W-:Y:S01]  /*9140*/  FMUL.FTZ R56, R51, R56 ;  /* 0x0000003833387220 */ /* 0x000fe20000410000 */
[----:B------:R-:W-:Y:S01]  /*9150*/  HADD2.F32 R50, -RZ, R50.H1_H1 ;  /* 0x30000032ff327230 */ /* 0x000fe20000004100 */
[----:B------:R-:W-:Y:S01]  /*9160*/  F2FP.SATFINITE.E4M3.F32.PACK_AB_MERGE_C R150, R153, R150, RZ ;  /* 0x000000969996723e */ /* 0x000fe200048070ff */
        /* <DEDUP_REMOVED lines=14> */
[----:B------:R-:W-:Y:S02]  /*9250*/  F2FP.SATFINITE.E4M3.F32.PACK_AB_MERGE_C R53, R52, R61, R151 ;  /* 0x0000003d3435723e */ /* 0x000fe40004807097 */
[----:B------:R-:W-:Y:S02]  /*9260*/  F2FP.SATFINITE.E4M3.F32.PACK_AB_MERGE_C R51, R87, R154, R84 ;  /* 0x0000009a5733723e */ /* 0x000fe40004807054 */
[----:B------:R-:W-:Y:S02]  /*9270*/  F2FP.SATFINITE.E4M3.F32.PACK_AB_MERGE_C R55, R62, R155, R56 ;  /* 0x0000009b3e37723e */ /* 0x000fe40004807038 */
[----:B------:R-:W-:-:S07]  /*9280*/  MOV R52, R59 ;  /* 0x0000003b00347202 */ /* 0x000fce0000000f00 */
.L_x_2408:
[----:B------:R-:W-:Y:S05]  /*9290*/  BSYNC B2 ;  /* 0x0000000000027941 */ /* 0x000fea0003800000 */
.L_x_2407:
        /* <DEDUP_REMOVED lines=11> */
.L_x_2406:
[----:B------:R-:W-:Y:S05]  /*9350*/  BSYNC B1 ;  /* 0x0000000000017941 */ /* 0x000fea0003800000 */
.L_x_2405:
        /* <DEDUP_REMOVED lines=34> */
[----:B------:R-:W-:Y:S01]  /*9580*/  LOP3.LUT R63, R65, 0xff0000ff, RZ, 0xc0, !PT ;  /* 0xff0000ff413f7812 */ /* 0x000fe200078ec0ff */
[----:B------:R-:W-:Y:S01]  /*9590*/  IMAD.MOV.U32 R62, RZ, RZ, R54 ;  /* 0x000000ffff3e7224 */ /* 0x000fe200078e0036 */
[----:B------:R-:W-:Y:S01]  /*95a0*/  SHF.R.U32.HI R87, RZ, 0x10, R65 ;  /* 0x00000010ff577819 */ /* 0x000fe20000011641 */
[----:B-1----:R-:W-:Y:S01]  /*95b0*/  IMAD.MOV.U32 R65, RZ, RZ, R48 ;  /* 0x000000ffff417224 */ /* 0x002fe200078e0030 */
[----:B------:R-:W-:Y:S02]  /*95c0*/  SHF.R.U32.HI R82, RZ, 0x8, R69 ;  /* 0x00000008ff527819 */ /* 0x000fe40000011645 */
[----:B------:R-:W-:Y:S01]  /*95d0*/  SHF.L.U32 R48, R60, 0x8, RZ ;  /* 0x000000083c307819 */ /* 0x000fe200000006ff */
        /* <DEDUP_REMOVED lines=84> */
[--C-:B------:R-:W-:Y:S02]  /*9b20*/  HADD2.F32 R69, -RZ, R145.reuse.H0_H0 ;  /* 0x20000091ff457230 */ /* 0x100fe40000004100 */
[----:B------:R-:W-:Y:S01]  /*9b30*/  FFMA.FTZ R129, R65, R70, -R66 ;  /* 0x0000004641817223 */ /* 0x000fe20000010842 */
[----:B------:R-:W-:Y:S01]  /*9b40*/  F2FP.F16.E4M3.UNPACK_B R65, R62 ;  /* 0x0000003eff41723e */ /* 0x000fe200020006ff */
[--C-:B------:R-:W-:Y:S01]  /*9b50*/  HADD2.F32 R62, -RZ, R60.reuse.H0_H0 ;  /* 0x2000003cff3e7230 */ /* 0x100fe20000004100 */
        /* <DEDUP_REMOVED lines=25> */
[----:B------:R-:W-:Y:S01]  /*9cf0*/  F2FP.F16.E4M3.UNPACK_B R70, R52 ;  /* 0x00000034ff46723e */ /* 0x000fe200020006ff */
[----:B------:R-:W-:Y:S01]  /*9d00*/  HADD2.F32 R65, -RZ, R66.H0_H0 ;  /* 0x20000042ff417230 */ /* 0x000fe20000004100 */
[----:B------:R-:W-:Y:S01]  /*9d10*/  F2FP.SATFINITE.E4M3.F32.PACK_AB_MERGE_C R60, R60, R69, R144 ;  /* 0x000000453c3c723e */ /* 0x000fe20004807090 */
[----:B------:R-:W-:-:S02]  /*9d20*/  HADD2.F32 R69, -RZ, R67.H1_H1 ;  /* 0x30000043ff457230 */ /* 0x000fc40000004100 */
[-C--:B------:R-:W-:Y:S01]  /*9d30*/  FMUL.FTZ R84, R68, R82.reuse ;  /* 0x0000005244547220 */ /* 0x080fe20000410000 */
[----:B------:R-:W-:Y:S02]  /*9d40*/  HADD2.F32 R71, -RZ, R70.H0_H0 ;  /* 0x20000046ff477230 */ /* 0x000fe40000004100 */
[C---:B------:R-:W-:Y:S01]  /*9d50*/  FMUL.FTZ R67, R65.reuse, R82 ;  /* 0x0000005241437220 */ /* 0x040fe20000410000 */
[----:B------:R-:W-:Y:S01]  /*9d60*/  HADD2.F32 R81, -RZ, R81.H1_H1 ;  /* 0x30000051ff517230 */ /* 0x000fe20000004100 */
[----:B------:R-:W-:Y:S01]  /*9d70*/  F2FP.SATFINITE.E4M3.F32.PACK_AB_MERGE_C R63, R140, R83, R87 ;  /* 0x000000538c3f723e */ /* 0x000fe20004807057 */
[----:B------:R-:W-:Y:S02]  /*9d80*/  HADD2.F32 R66, -RZ, R66.H1_H1 ;  /* 0x30000042ff427230 */ /* 0x000fe40000004100 */
[-C--:B------:R-:W-:Y:S01]  /*9d90*/  FFMA.FTZ R65, R65, R71.reuse, -R84 ;  /* 0x0000004741417223 */ /* 0x080fe20000010854 */
[----:B------:R-:W-:Y:S01]  /*9da0*/  FFMA.FTZ R83, R68, R71, R67 ;  /* 0x0000004744537223 */ /* 0x000fe20000010043 */
[----:B------:R-:W-:-:S02]  /*9db0*/  HADD2.F32 R70, -RZ, R70.H1_H1 ;  /* 0x30000046ff467230 */ /* 0x000fc40000004100 */
[CC--:B------:R-:W-:Y:S01]  /*9dc0*/  FMUL.FTZ R71, R69.reuse, R81.reuse ;  /* 0x0000005145477220 */ /* 0x0c0fe20000410000 */
[C---:B------:R-:W-:Y:S01]  /*9dd0*/  FMUL.FTZ R68, R66.reuse, R81 ;  /* 0x0000005142447220 */ /* 0x040fe20000410000 */
[----:B------:R-:W-:Y:S02]  /*9de0*/  F2FP.F16.E4M3.UNPACK_B R49, R49.H1 ;  /* 0x00000031ff31723e */ /* 0x000fe400030006ff */
[-C--:B------:R-:W-:Y:S01]  /*9df0*/  FFMA.FTZ R84, R66, R70.reuse, -R71 ;  /* 0x0000004642547223 */ /* 0x080fe20000010847 */
[----:B------:R-:W-:Y:S01]  /*9e00*/  F2FP.F16.E4M3.UNPACK_B R67, R53.H1 ;  /* 0x00000035ff43723e */ /* 0x000fe200030006ff */
[----:B------:R-:W-:Y:S01]  /*9e10*/  FFMA.FTZ R86, R69, R70, R68 ;  /* 0x0000004645567223 */ /* 0x000fe20000010044 */
[----:B------:R-:W-:Y:S01]  /*9e20*/  F2FP.F16.E4M3.UNPACK_B R66, R54.H1 ;  /* 0x00000036ff42723e */ /* 0x000fe200030006ff */
[----:B------:R-:W-:Y:S01]  /*9e30*/  HADD2.F32 R53, -RZ, R49.H0_H0 ;  /* 0x20000031ff357230 */ /* 0x000fe20000004100 */
[----:B------:R-:W-:Y:S01]  /*9e40*/  F2FP.F16.E4M3.UNPACK_B R52, R52.H1 ;  /* 0x00000034ff34723e */ /* 0x000fe200030006ff */
[--C-:B------:R-:W-:Y:S01]  /*9e50*/  HADD2.F32 R54, -RZ, R67.reuse.H0_H0 ;  /* 0x20000043ff367230 */ /* 0x100fe20000004100 */
[----:B------:R-:W-:Y:S01]  /*9e60*/  F2FP.SATFINITE.E4M3.F32.PACK_AB_MERGE_C R128, R129, R128, RZ ;  /* 0x000000808180723e */ /* 0x000fe200048070ff */
[--C-:B------:R-:W-:Y:S01]  /*9e70*/  HADD2.F32 R68, -RZ, R66.reuse.H0_H0 ;  /* 0x20000042ff447230 */ /* 0x100fe20000004100 */
[----:B------:R-:W-:Y:S01]  /*9e80*/  F2FP.F16.E4M3.UNPACK_B R71, R50.H1 ;  /* 0x00000032ff47723e */ /* 0x000fe200030006ff */
[----:B------:R-:W-:Y:S01]  /*9e90*/  HADD2.F32 R67, -RZ, R67.H1_H1 ;  /* 0x30000043ff437230 */ /* 0x000fe20000004100 */
[----:B------:R-:W-:Y:S01]  /*9ea0*/  F2FP.SATFINITE.E4M3.F32.PACK_AB_MERGE_C R62, R85, R62, R128 ;  /* 0x0000003e553e723e */ /* 0x000fe20004807080 */
[----:B------:R-:W-:-:S02]  /*9eb0*/  HADD2.F32 R70, -RZ, R66.H1_H1 ;  /* 0x30000042ff467230 */ /* 0x000fc40000004100 */
        /* <DEDUP_REMOVED lines=59> */
[----:B------:R-:W-:Y:S02]  /*a270*/  F2FP.SATFINITE.E4M3.F32.PACK_AB_MERGE_C R55, R50, R81, R68 ;  /* 0x000000513237723e */ /* 0x000fe40004807044 */
[----:B------:R-:W-:Y:S02]  /*a280*/  F2FP.SATFINITE.E4M3.F32.PACK_AB_MERGE_C R53, R86, R83, R87 ;  /* 0x000000535635723e */ /* 0x000fe40004807057 */
[----:B------:R-:W-:-:S07]  /*a290*/  MOV R50, R62 ;  /* 0x0000003e00327202 */ /* 0x000fce0000000f00 */
.L_x_2412:
[----:B------:R-:W-:Y:S05]  /*a2a0*/  BSYNC B2 ;  /* 0x0000000000027941 */ /* 0x000fea0003800000 */
.L_x_2411:
        /* <DEDUP_REMOVED lines=11> */
.L_x_2410:
[----:B------:R-:W-:Y:S05]  /*a360*/  BSYNC B1 ;  /* 0x0000000000017941 */ /* 0x000fea0003800000 */
.L_x_2409:
[----:B-1----:R-:W-:Y:S02]  /*a370*/  VIADD R49, R19, 0x60 ;  /* 0x0000006013317836 */ /* 0x002fe40000000000 */
[-C--:B--2---:R-:W-:Y:S02]  /*a380*/  IMAD R48, R118, R124.reuse, RZ ;  /* 0x0000007c76307224 */ /* 0x084fe400078e02ff */
[C---:B------:R-:W-:Y:S01]  /*a390*/  IMAD.WIDE.U32 R122, R49.reuse, R124, R122 ;  /* 0x0000007c317a7225 */ /* 0x040fe200078e007a */
[----:B------:R-:W-:-:S03]  /*a3a0*/  ISETP.GE.OR P3, PT, R49, R117, P0 ;  /* 0x000000753100720c */ /* 0x000fc60000766670 */
[----:B------:R-:W-:-:S10]  /*a3b0*/  IMAD R125, R49, R125, R48 ;  /* 0x0000007d317d7224 */ /* 0x000fd400078e0230 */
[----:B------:R-:W-:Y:S05]  /*a3c0*/  @P3 BRA `(.L_x_2391) ;  /* 0x0000001400383947 */ /* 0x000fea0003800000 */
[----:B------:R-:W2:Y:S01]  /*a3d0*/  LDL R50, [R1+0x28] ;  /* 0x0000280001327983 */ /* 0x000ea20000100800 */
[----:B------:R-:W1:Y:S01]  /*a3e0*/  LDC.64 R56, c[0x0][0x2e8] ;  /* 0x0000ba00ff387b82 */ /* 0x000e620000000a00 */
[----:B------:R-:W-:Y:S01]  /*a3f0*/  IMAD.IADD R60, R123, 0x1, R125 ;  /* 0x000000017b3c7824 */ /* 0x000fe200078e027d */
[----:B------:R-:W-:Y:S01]  /*a400*/  IADD3 R59, P3, P4, R100, R122, R40 ;  /* 0x0000007a643b7210 */ /* 0x000fe20007c7e028 */
[----:B------:R-:W-:Y:S01]  /*a410*/  BSSY B1, `(.L_x_2413) ;  /* 0x00000ec000017945 */ /* 0x000fe20003800000 */
[----:B------:R-:W-:Y:S02]  /*a420*/  ISETP.NE.AND P6, PT, R0, RZ, PT ;  /* 0x000000ff0000720c */ /* 0x000fe40003fc5270 */
[----:B------:R-:W-:Y:S02]  /*a430*/  IADD3.X R48, R41, R60, R106, P3, P4 ;  /* 0x0000003c29307210 */ /* 0x000fe40001fe846a */
[----:B------:R-:W-:Y:S02]  /*a440*/  SEL R143, R114, R143, !P6 ;  /* 0x0000008f728f7207 */ /* 0x000fe40007000000 */
[----:B-1----:R-:W-:-:S05]  /*a450*/  IADD3 R58, P3, R59, R56, RZ ;  /* 0x000000383b3a7210 */ /* 0x002fca0007f7e0ff */
[----:B------:R-:W-:Y:S01]  /*a460*/  IMAD.X R59, R48, 0x1, R57, P3 ;  /* 0x00000001303b7824 */ /* 0x000fe200018e0639 */
[----:B------:R-:W-:-:S04]  /*a470*/  SHF.R.S32.HI R48, RZ, 0x1f, R143 ;  /* 0x0000001fff307819 */ /* 0x000fc8000001148f */
[----:B------:R-:W-:-:S04]  /*a480*/  LEA.HI R48, R48, R143, RZ, 0x5 ;  /* 0x0000008f30307211 */ /* 0x000fc800078f28ff */
[----:B------:R-:W-:-:S04]  /*a490*/  LEA.HI.SX32 R48, R48, R105, 0x1b ;  /* 0x0000006930307211 */ /* 0x000fc800078fdaff */
[----:B------:R-:W-:Y:S01]  /*a4a0*/  SHF.R.S32.HI R49, RZ, 0x1f, R48 ;  /* 0x0000001fff317819 */ /* 0x000fe20000011430 */
[----:B------:R-:W-:-:S03]  /*a4b0*/  IMAD.SHL.U32 R61, R48, 0x10, RZ ;  /* 0x00000010303d7824 */ /* 0x000fc600078e00ff */
        /* <DEDUP_REMOVED lines=18> */
[----:B------:R-:W-:Y:S01]  /*a5e0*/  IMAD.SHL.U32 R48, R65, 0x100, RZ ;  /* 0x0000010041307824 */ /* 0x000fe200078e00ff */
[----:B------:R-:W-:Y:S01]  /*a5f0*/  SHF.R.U32.HI R71, RZ, 0x10, R73 ;  /* 0x00000010ff477819 */ /* 0x000fe20000011649 */
[----:B------:R-:W-:Y:S01]  /*a600*/  IMAD.MOV.U32 R65, RZ, RZ, R50 ;  /* 0x000000ffff417224 */ /* 0x000fe200078e0032 */
[----:B------:R-:W-:Y:S02]  /*a610*/  SHF.R.U32.HI R72, RZ, 0x10, R75 ;  /* 0x00000010ff487819 */ /* 0x000fe4000001164b */
[----:B------:R-:W-:Y:S01]  /*a620*/  LOP3.LUT R63, R63, 0xff00, R48, 0xf8, !PT ;  /* 0x0000ff003f3f7812 */ /* 0x000fe200078ef830 */
[----:B------:R-:W-:Y:S01]  /*a630*/  IMAD.SHL.U32 R48, R70, 0x100, RZ ;  /* 0x0000010046307824 */ /* 0x000fe200078e00ff */
[----:B------:R-:W-:-:S02]  /*a640*/  LOP3.LUT R67, R75, 0xff0000ff, RZ, 0xc0, !PT ;  /* 0xff0000ff4b437812 */ /* 0x000fc400078ec0ff */
[----:B------:R-:W-:Y:S02]  /*a650*/  SHF.R.U32.HI R68, RZ, 0x8, R77 ;  /* 0x00000008ff447819 */ /* 0x000fe4000001164d */
[----:B------:R-:W-:Y:S01]  /*a660*/  MOV R66, R52 ;  /* 0x0000003400427202 */ /* 0x000fe20000000f00 */
[----:B------:R-:W-:Y:S01]  /*a670*/  IMAD.U32 R52, R71, 0x10000, RZ ;  /* 0x0001000047347824 */ /* 0x000fe200078e00ff */
[----:B------:R-:W-:Y:S01]  /*a680*/  LOP3.LUT R71, R67, 0xff00, R48, 0xf8, !PT ;  /* 0x0000ff0043477812 */ /* 0x000fe200078ef830 */
[----:B------:R-:W-:Y:S01]  /*a690*/  IMAD.SHL.U32 R50, R68, 0x100, RZ ;  /* 0x0000010044327824 */ /* 0x000fe200078e00ff */
[----:B------:R-:W-:Y:S01]  /*a6a0*/  LOP3.LUT R73, R77, 0xff0000ff, RZ, 0xc0, !PT ;  /* 0xff0000ff4d497812 */ /* 0x000fe200078ec0ff */
[----:B------:R-:W-:Y:S01]  /*a6b0*/  IMAD.U32 R48, R72, 0x10000, RZ ;  /* 0x0001000048307824 */ /* 0x000fe200078e00ff */
[----:B------:R-:W-:Y:S02]  /*a6c0*/  LOP3.LUT R52, R63, 0xff0000, R52, 0xf8, !PT ;  /* 0x00ff00003f347812 */ /* 0x000fe400078ef834 */
[----:B------:R-:W-:-:S02]  /*a6d0*/  F2FP.F16.E4M3.UNPACK_B R72, R138.H1 ;  /* 0x0000008aff48723e */ /* 0x000fc400030006ff */
[----:B------:R-:W-:Y:S02]  /*a6e0*/  F2FP.F16.E4M3.UNPACK_B R67, R66.H1 ;  /* 0x00000042ff43723e */ /* 0x000fe400030006ff */
[--C-:B------:R-:W-:Y:S02]  /*a6f0*/  SHF.R.U32.HI R64, RZ, 0x8, R79.reuse ;  /* 0x00000008ff407819 */ /* 0x100fe4000001164f */
[----:B------:R-:W-:Y:S01]  /*a700*/  F2FP.F16.E4M3.UNPACK_B R63, R62.H1 ;  /* 0x0000003eff3f723e */ /* 0x000fe200030006ff */
[----:B------:R-:W-:Y:S01]  /*a710*/  HADD2.F32 R68, -RZ, R67.H0_H0 ;  /* 0x20000043ff447230 */ /* 0x000fe20000004100 */
[----:B------:R-:W-:Y:S02]  /*a720*/  SHF.R.U32.HI R74, RZ, 0x10, R79 ;  /* 0x00000010ff4a7819 */ /* 0x000fe4000001164f */
[----:B------:R-:W-:Y:S01]  /*a730*/  LOP3.LUT R75, R73, 0xff00, R50, 0xf8, !PT ;  /* 0x0000ff00494b7812 */ /* 0x000fe200078ef832 */
[----:B------:R-:W-:Y:S01]  /*a740*/  HADD2.F32 R73, -RZ, R72.H0_H0 ;  /* 0x20000048ff497230 */ /* 0x000fe20000004100 */
[----:B------:R-:W-:Y:S01]  /*a750*/  SHF.R.U32.HI R76, RZ, 0x10, R77 ;  /* 0x00000010ff4c7819 */ /* 0x000fe2000001164d */
[----:B------:R-:W-:Y:S01]  /*a760*/  IMAD.U32 R50, R74, 0x10000, RZ ;  /* 0x000100004a327824 */ /* 0x000fe200078e00ff */
[----:B------:R-:W-:Y:S01]  /*a770*/  SHF.L.U32 R54, R64, 0x8, RZ ;  /* 0x0000000840367819 */ /* 0x000fe200000006ff */
[----:B------:R-:W-:Y:S01]  /*a780*/  HADD2.F32 R64, -RZ, R63.H0_H0 ;  /* 0x2000003fff407230 */ /* 0x000fe20000004100 */
[----:B------:R-:W-:-:S02]  /*a790*/  F2FP.F16.E4M3.UNPACK_B R70, R136.H1 ;  /* 0x00000088ff46723e */ /* 0x000fc400030006ff */
[----:B------:R-:W-:Y:S01]  /*a7a0*/  LOP3.LUT R77, R79, 0xff0000ff, RZ, 0xc0, !PT ;  /* 0xff0000ff4f4d7812 */ /* 0x000fe200078ec0ff */
[-C--:B------:R-:W-:Y:S01]  /*a7b0*/  FMUL.FTZ R79, R68, R73.reuse ;  /* 0x00000049444f7220 */ /* 0x080fe20000410000 */
[----:B------:R-:W-:Y:S01]  /*a7c0*/  LOP3.LUT R48, R71, 0xff0000, R48, 0xf8, !PT ;  /* 0x00ff000047307812 */ /* 0x000fe200078ef830 */
[----:B------:R-:W-:Y:S01]  /*a7d0*/  HADD2.F32 R71, -RZ, R70.H0_H0 ;  /* 0x20000046ff477230 */ /* 0x000fe20000004100 */
[----:B------:R-:W-:Y:S01]  /*a7e0*/  LOP3.LUT R77, R77, 0xff00, R54, 0xf8, !PT ;  /* 0x0000ff004d4d7812 */ /* 0x000fe200078ef836 */
[----:B------:R-:W-:Y:S01]  /*a7f0*/  FMUL.FTZ R73, R64, R73 ;  /* 0x0000004940497220 */ /* 0x000fe20000410000 */
[----:B------:R-:W-:Y:S01]  /*a800*/  IMAD.U32 R54, R76, 0x10000, RZ ;  /* 0x000100004c367824 */ /* 0x000fe200078e00ff */
[----:B------:R-:W-:Y:S01]  /*a810*/  F2FP.F16.E4M3.UNPACK_B R138, R138 ;  /* 0x0000008aff8a723e */ /* 0x000fe200020006ff */
[-C--:B------:R-:W-:Y:S01]  /*a820*/  FFMA.FTZ R79, R64, R71.reuse, -R79 ;  /* 0x00000047404f7223 */ /* 0x080fe2000001084f */
[----:B------:R-:W-:Y:S01]  /*a830*/  LOP3.LUT R50, R77, 0xff0000, R50, 0xf8, !PT ;  /* 0x00ff00004d327812 */ /* 0x000fe200078ef832 */
[----:B------:R-:W-:Y:S01]  /*a840*/  FFMA.FTZ R77, R68, R71, R73 ;  /* 0x00000047444d7223 */ /* 0x000fe20000010049 */
[----:B------:R-:W-:Y:S01]  /*a850*/  HADD2.F32 R73, -RZ, R72.H1_H1 ;  /* 0x30000048ff497230 */ /* 0x000fe20000004100 */
[----:B------:R-:W-:Y:S01]  /*a860*/  F2FP.F16.E4M3.UNPACK_B R66, R66 ;  /* 0x00000042ff42723e */ /* 0x000fe200020006ff */
[----:B------:R-:W-:Y:S01]  /*a870*/  HADD2.F32 R68, -RZ, R67.H1_H1 ;  /* 0x30000043ff447230 */ /* 0x000fe20000004100 */
[----:B------:R-:W-:Y:S01]  /*a880*/  F2FP.F16.E4M3.UNPACK_B R62, R62 ;  /* 0x0000003eff3e723e */ /* 0x000fe200020006ff */
        /* <DEDUP_REMOVED lines=45> */
[----:B------:R-:W-:Y:S01]  /*ab60*/  FFMA.FTZ R84, R62, R63, -R85 ;  /* 0x0000003f3e547223 */ /* 0x000fe20000010855 */
[----:B------:R-:W-:Y:S01]  /*ab70*/  F2FP.F16.E4M3.UNPACK_B R137, R137 ;  /* 0x00000089ff89723e */ /* 0x000fe200020006ff */
[----:B------:R-:W-:Y:S01]  /*ab80*/  FFMA.FTZ R86, R64, R63, R71 ;  /* 0x0000003f40567223 */ /* 0x000fe20000010047 */
[----:B------:R-:W-:-:S02]  /*ab90*/  HADD2.F32 R67, -RZ, R139.H0_H0 ;  /* 0x2000008bff437230 */ /* 0x000fc40000004100 */
[----:B------:R-:W-:Y:S01]  /*aba0*/  HADD2.F32 R62, -RZ, R65.H0_H0 ;  /* 0x20000041ff3e7230 */ /* 0x000fe20000004100 */
[----:B------:R-:W-:Y:S01]  /*abb0*/  F2FP.SATFINITE.E4M3.F32.PACK_AB_MERGE_C R81, R84, R81, RZ ;  /* 0x000000515451723e */ /* 0x000fe200048070ff */
[----:B------:R-:W-:Y:S01]  /*abc0*/  HADD2.F32 R63, -RZ, R69.H0_H0 ;  /* 0x20000045ff3f7230 */ /* 0x000fe20000004100 */
[----:B------:R-:W-:Y:S01]  /*abd0*/  F2FP.SATFINITE.E4M3.F32.PACK_AB_MERGE_C R83, R86, R83, RZ ;  /* 0x000000535653723e */ /* 0x000fe200048070ff */
[----:B------:R-:W-:Y:S02]  /*abe0*/  HADD2.F32 R68, -RZ, R139.H1_H1 ;  /* 0x3000008bff447230 */ /* 0x000fe40000004100 */
[-C--:B------:R-:W-:Y:S01]  /*abf0*/  FMUL.FTZ R70, R62, R67.reuse ;  /* 0x000000433e467220 */ /* 0x080fe20000410000 */
[----:B------:R-:W-:Y:S02]  /*ac00*/  HADD2.F32 R69, -RZ, R69.H1_H1 ;  /* 0x30000045ff457230 */ /* 0x000fe40000004100 */
[----:B------:R-:W-:Y:S01]  /*ac10*/  FMUL.FTZ R71, R63, R67 ;  /* 0x000000433f477220 */ /* 0x000fe20000410000 */
[----:B------:R-:W-:-:S02]  /*ac20*/  HADD2.F32 R65, -RZ, R65.H1_H1 ;  /* 0x30000041ff417230 */ /* 0x000fc40000004100 */
[--C-:B------:R-:W-:Y:S02]  /*ac30*/  HADD2.F32 R64, -RZ, R137.reuse.H0_H0 ;  /* 0x20000089ff407230 */ /* 0x100fe40000004100 */
[-C--:B------:R-:W-:Y:S01]  /*ac40*/  FMUL.FTZ R82, R69, R68.reuse ;  /* 0x0000004445527220 */ /* 0x080fe20000410000 */
[----:B------:R-:W-:Y:S02]  /*ac50*/  HADD2.F32 R66, -RZ, R137.H1_H1 ;  /* 0x30000089ff427230 */ /* 0x000fe40000004100 */
[----:B------:R-:W-:Y:S01]  /*ac60*/  FMUL.FTZ R68, R65, R68 ;  /* 0x0000004441447220 */ /* 0x000fe20000410000 */
[-C--:B------:R-:W-:Y:S01]  /*ac70*/  FFMA.FTZ R67, R62, R64.reuse, -R71 ;  /* 0x000000403e437223 */ /* 0x080fe20000010847 */
[----:B------:R-:W-:Y:S01]  /*ac80*/  FFMA.FTZ R72, R63, R64, R70 ;  /* 0x000000403f487223 */ /* 0x000fe20000010046 */
[-C--:B------:R-:W-:Y:S01]  /*ac90*/  FFMA.FTZ R64, R65, R66.reuse, -R82 ;  /* 0x0000004241407223 */ /* 0x080fe20000010852 */
[----:B------:R-:W-:Y:S01]  /*aca0*/  FFMA.FTZ R65, R69, R66, R68 ;  /* 0x0000004245417223 */ /* 0x000fe20000010044 */
[----:B------:R-:W-:-:S02]  /*acb0*/  F2FP.SATFINITE.E4M3.F32.PACK_AB_MERGE_C R63, R80, R77, RZ ;  /* 0x0000004d503f723e */ /* 0x000fc400048070ff */
[----:B------:R-:W-:Y:S02]  /*acc0*/  F2FP.F16.E4M3.UNPACK_B R68, R53 ;  /* 0x00000035ff44723e */ /* 0x000fe400020006ff */
[----:B------:R-:W-:Y:S02]  /*acd0*/  F2FP.F16.E4M3.UNPACK_B R71, R54 ;  /* 0x00000036ff47723e */ /* 0x000fe400020006ff */
[----:B------:R-:W-:Y:S01]  /*ace0*/  F2FP.F16.E4M3.UNPACK_B R66, R49 ;  /* 0x00000031ff42723e */ /* 0x000fe200020006ff */
[--C-:B------:R-:W-:Y:S01]  /*acf0*/  HADD2.F32 R69, -RZ, R68.reuse.H0_H0 ;  /* 0x20000044ff457230 */ /* 0x100fe20000004100 */
[----:B------:R-:W-:Y:S01]  /*ad00*/  F2FP.SATFINITE.E4M3.F32.PACK_AB_MERGE_C R63, R75, R74, R63 ;  /* 0x0000004a4b3f723e */ /* 0x000fe2000480703f */
[--C-:B------:R-:W-:Y:S01]  /*ad10*/  HADD2.F32 R74, -RZ, R71.reuse.H0_H0 ;  /* 0x20000047ff4a7230 */ /* 0x100fe20000004100 */
[----:B------:R-:W-:Y:S01]  /*ad20*/  F2FP.SATFINITE.E4M3.F32.PACK_AB_MERGE_C R62, R78, R79, RZ ;  /* 0x0000004f4e3e723e */ /* 0x000fe200048070ff */
[----:B------:R-:W-:Y:S01]  /*ad30*/  HADD2.F32 R68, -RZ, R68.H1_H1 ;  /* 0x30000044ff447230 */ /* 0x000fe20000004100 */
[----:B------:R-:W-:Y:S01]  /*ad40*/  F2FP.F16.E4M3.UNPACK_B R70, R52 ;  /* 0x00000034ff46723e */ /* 0x000fe200020006ff */
[----:B------:R-:W-:Y:S01]  /*ad50*/  HADD2.F32 R71, -RZ, R71.H1_H1 ;  /* 0x30000047ff477230 */ /* 0x000fe20000004100 */
[----:B------:R-:W-:Y:S01]  /*ad60*/  F2FP.SATFINITE.E4M3.F32.PACK_AB_MERGE_C R64, R64, R67, R81 ;  /* 0x000000434040723e */ /* 0x000fe20004807051 */
[----:B------:R-:W-:Y:S01]  /*ad70*/  HADD2.F32 R67, -RZ, R66.H0_H0 ;  /* 0x20000042ff437230 */ /* 0x000fe20000004100 */
[----:B------:R-:W-:Y:S01]  /*ad80*/  F2FP.SATFINITE.E4M3.F32.PACK_AB_MERGE_C R62, R76, R73, R62 ;  /* 0x000000494c3e723e */ /* 0x000fe2000480703e */
[----:B------:R-:W-:Y:S01]  /*ad90*/  FMUL.FTZ R76, R69, R74 ;  /* 0x0000004a454c7220 */ /* 0x000fe20000410000 */
[----:B------:R-:W-:Y:S01]  /*ada0*/  F2FP.SATFINITE.E4M3.F32.PACK_AB_MERGE_C R65, R65, R72, R83 ;  /* 0x000000484141723e */ /* 0x000fe20004807053 */
[----:B------:R-:W-:-:S02]  /*adb0*/  HADD2.F32 R72, -RZ, R70.H0_H0 ;  /* 0x20000046ff487230 */ /* 0x000fc40000004100 */
[----:B------:R-:W-:Y:S01]  /*adc0*/  FMUL.FTZ R74, R67, R74 ;  /* 0x0000004a434a7220 */ /* 0x000fe20000410000 */
[----:B------:R-:W-:Y:S02]  /*add0*/  HADD2.F32 R66, -RZ, R66.H1_H1 ;  /* 0x30000042ff427230 */ /* 0x000fe40000004100 */
[----:B------:R-:W-:Y:S01]  /*ade0*/  FMUL.FTZ R73, R68, R71 ;  /* 0x0000004744497220 */ /* 0x000fe20000410000 */
[----:B------:R-:W-:Y:S01]  /*adf0*/  F2FP.F16.E4M3.UNPACK_B R49, R49.H1 ;  /* 0x00000031ff31723e */ /* 0x000fe200030006ff */
[-C--:B------:R-:W-:Y:S01]  /*ae00*/  FFMA.FTZ R74, R69, R72.reuse, R74 ;  /* 0x00000048454a7223 */ /* 0x080fe2000001004a */
[----:B------:R-:W-:Y:S02]  /*ae10*/  HADD2.F32 R69, -RZ, R70.H1_H1 ;  /* 0x30000046ff457230 */ /* 0x000fe40000004100 */
[----:B------:R-:W-:Y:S01]  /*ae20*/  FFMA.FTZ R76, R67, R72, -R76 ;  /* 0x00000048434c7223 */ /* 0x000fe2000001084c */
[----:B------:R-:W-:Y:S01]  /*ae30*/  FMUL.FTZ R71, R66, R71 ;  /* 0x0000004742477220 */ /* 0x000fe20000410000 */
[----:B------:R-:W-:Y:S01]  /*ae40*/  F2FP.F16.E4M3.UNPACK_B R67, R53.H1 ;  /* 0x00000035ff43723e */ /* 0x000fe200030006ff */
[----:B------:R-:W-:-:S02]  /*ae50*/  HADD2.F32 R53, -RZ, R49.H0_H0 ;  /* 0x20000031ff357230 */ /* 0x000fc40000004100 */
[-C--:B------:R-:W-:Y:S01]  /*ae60*/  FFMA.FTZ R75, R66, R69.reuse, -R73 ;  /* 0x00000045424b7223 */ /* 0x080fe20000010849 */
[----:B------:R-:W-:Y:S01]  /*ae70*/  F2FP.F16.E4M3.UNPACK_B R66, R54.H1 ;  /* 0x00000036ff42723e */ /* 0x000fe200030006ff */
[----:B------:R-:W-:Y:S01]  /*ae80*/  FFMA.FTZ R77, R68, R69, R71 ;  /* 0x00000045444d7223 */ /* 0x000fe20000010047 */
[--C-:B------:R-:W-:Y:S01]  /*ae90*/  HADD2.F32 R54, -RZ, R67.reuse.H0_H0 ;  /* 0x20000043ff367230 */ /* 0x100fe20000004100 */
[----:B------:R-:W-:Y:S01]  /*aea0*/  F2FP.F16.E4M3.UNPACK_B R52, R52.H1 ;  /* 0x00000034ff34723e */ /* 0x000fe200030006ff */
[----:B------:R-:W-:Y:S01]  /*aeb0*/  HADD2.F32 R67, -RZ, R67.H1_H1 ;  /* 0x30000043ff437230 */ /* 0x000fe20000004100 */
[----:B------:R-:W-:Y:S01]  /*aec0*/  F2FP.F16.E4M3.UNPACK_B R71, R50.H1 ;  /* 0x00000032ff47723e */ /* 0x000fe200030006ff */
[--C-:B------:R-:W-:Y:S02]  /*aed0*/  HADD2.F32 R68, -RZ, R66.reuse.H0_H0 ;  /* 0x20000042ff447230 */ /* 0x100fe40000004100 */
[----:B------:R-:W-:Y:S02]  /*aee0*/  HADD2.F32 R70, -RZ, R66.H1_H1 ;  /* 0x30000042ff467230 */ /* 0x000fe40000004100 */
[----:B------:R-:W-:-:S02]  /*aef0*/  HADD2.F32 R49, -RZ, R49.H1_H1 ;  /* 0x30000031ff317230 */ /* 0x000fc40000004100 */
[CC--:B------:R-:W-:Y:S01]  /*af00*/  FMUL.FTZ R72, R54.reuse, R68.reuse ;  /* 0x0000004436487220 */ /* 0x0c0fe20000410000 */
[--C-:B------:R-:W-:Y:S02]  /*af10*/  HADD2.F32 R66, -RZ, R52.reuse.H0_H0 ;  /* 0x20000034ff427230 */ /* 0x100fe40000004100 */
[----:B------:R-:W-:Y:S01]  /*af20*/  FMUL.FTZ R69, R53, R68 ;  /* 0x0000004435457220 */ /* 0x000fe20000410000 */
        /* <DEDUP_REMOVED lines=9> */
[-C--:B------:R-:W-:Y:S01]  /*afc0*/  F2FP.F16.E4M3.UNPACK_B R49, R51.reuse ;  /* 0x00000033ff31723e */ /* 0x080fe200020006ff */
[----:B------:R-:W-:Y:S01]  /*afd0*/  HADD2.F32 R66, -RZ, R54.H0_H0 ;  /* 0x20000036ff427230 */ /* 0x000fe20000004100 */
        /* <DEDUP_REMOVED lines=28> */
[CC--:B------:R-:W-:Y:S01]  /*b1a0*/  FMUL.FTZ R52, R54.reuse, R70.reuse ;  /* 0x0000004636347220 */ /* 0x0c0fe20000410000 */
[----:B------:R-:W-:Y:S02]  /*b1b0*/  HADD2.F32 R50, -RZ, R50.H1_H1 ;  /* 0x30000032ff327230 */ /* 0x000fe40000004100 */
[----:B------:R-:W-:Y:S01]  /*b1c0*/  FMUL.FTZ R53, R49, R70 ;  /* 0x0000004631357220 */ /* 0x000fe20000410000 */
[----:B------:R-:W-:Y:S01]  /*b1d0*/  F2FP.SATFINITE.E4M3.F32.PACK_AB_MERGE_C R78, R81, R78, RZ ;  /* 0x0000004e514e723e */ /* 0x000fe200048070ff */
[-C--:B------:R-:W-:Y:S01]  /*b1e0*/  FFMA.FTZ R51, R51, R48.reuse, -R66 ;  /* 0x0000003033337223 */ /* 0x080fe20000010842 */
[----:B------:R-:W-:Y:S01]  /*b1f0*/  FFMA.FTZ R68, R55, R48, R68 ;  /* 0x0000003037447223 */ /* 0x000fe20000010044 */
[-C--:B------:R-:W-:Y:S01]  /*b200*/  FFMA.FTZ R52, R49, R50.reuse, -R52 ;  /* 0x0000003231347223 */ /* 0x080fe20000010834 */
[----:B------:R-:W-:Y:S01]  /*b210*/  FFMA.FTZ R50, R54, R50, R53 ;  /* 0x0000003236327223 */ /* 0x000fe20000010035 */
[----:B------:R-:W-:Y:S01]  /*b220*/  F2FP.SATFINITE.E4M3.F32.PACK_AB_MERGE_C R79, R80, R79, RZ ;  /* 0x0000004f504f723e */ /* 0x000fe200048070ff */
[----:B------:R-:W-:Y:S01]  /*b230*/  IMAD.MOV.U32 R48, RZ, RZ, R62 ;  /* 0x000000ffff307224 */ /* 0x000fe200078e003e */
[----:B------:R-:W-:Y:S01]  /*b240*/  F2FP.SATFINITE.E4M3.F32.PACK_AB_MERGE_C R51, R51, R82, RZ ;  /* 0x000000523333723e */ /* 0x000fe200048070ff */
[----:B------:R-:W-:Y:S01]  /*b250*/  IMAD.MOV.U32 R54, RZ, RZ, R65 ;  /* 0x000000ffff367224 */ /* 0x000fe200078e0041 */
[----:B------:R-:W-:-:S02]  /*b260*/  F2FP.SATFINITE.E4M3.F32.PACK_AB_MERGE_C R68, R68, R85, RZ ;  /* 0x000000554444723e */ /* 0x000fc400048070ff */
[----:B------:R-:W-:Y:S02]  /*b270*/  F2FP.SATFINITE.E4M3.F32.PACK_AB_MERGE_C R51, R52, R83, R51 ;  /* 0x000000533433723e */ /* 0x000fe40004807033 */
[----:B------:R-:W-:Y:S01]  /*b280*/  F2FP.SATFINITE.E4M3.F32.PACK_AB_MERGE_C R55, R50, R73, R68 ;  /* 0x000000493237723e */ /* 0x000fe20004807044 */
[----:B------:R-:W-:Y:S01]  /*b290*/  IMAD.MOV.U32 R50, RZ, RZ, R64 ;  /* 0x000000ffff327224 */ /* 0x000fe200078e0040 */
[----:B------:R-:W-:Y:S02]  /*b2a0*/  F2FP.SATFINITE.E4M3.F32.PACK_AB_MERGE_C R49, R75, R76, R78 ;  /* 0x0000004c4b31723e */ /* 0x000fe4000480704e */
[----:B------:R-:W-:Y:S02]  /*b2b0*/  F2FP.SATFINITE.E4M3.F32.PACK_AB_MERGE_C R53, R77, R74, R79 ;  /* 0x0000004a4d35723e */ /* 0x000fe4000480704f */
[----:B------:R-:W-:-:S07]  /*b2c0*/  MOV R52, R63 ;  /* 0x0000003f00347202 */ /* 0x000fce0000000f00 */
.L_x_2414:
[----:B------:R-:W-:Y:S05]  /*b2d0*/  BSYNC B1 ;  /* 0x0000000000017941 */ /* 0x000fea0003800000 */
.L_x_2413:
        /* <DEDUP_REMOVED lines=10> */
.L_x_2354:
[----:B------:R-:W-:-:S06]  /*b380*/  UISETP.NE.AND UP0, UPT, UR45, 0x3, UPT ;  /* 0x000000032d00788c */ /* 0x000fcc000bf05270 */
[----:B------:R-:W-:-:S13]  /*b390*/  PLOP3.LUT P5, PT, PT, PT, UP0, 0x80, 0x0 ;  /* 0x000000000000781c */ /* 0x000fda0003faf008 */
[----:B------:R-:W-:Y:S05]  /*b3a0*/  @!P5 BRA `(.L_x_2415) ;  /* 0x000000000004d947 */ /* 0x000fea0003800000 */
[----:B------:R-:W-:Y:S01]  /*b3b0*/  BPT.TRAP 0x1 ;  /* 0x000000040000795c */ /* 0x000fe20000300000 */
.L_x_2415:
        /* <DEDUP_REMOVED lines=9> */
.L_x_2686:
[----:B------:R-:W-:Y:S05]  /*b450*/  BSYNC B1 ;  /* 0x0000000000017941 */ /* 0x000fea0003800000 */
.L_x_2416:
        /* <DEDUP_REMOVED lines=16> */
.L_x_2419:
[----:B------:R-:W-:Y:S05]  /*b560*/  BSYNC B1 ;  /* 0x0000000000017941 */ /* 0x000fea0003800000 */
.L_x_2418:
        /* <DEDUP_REMOVED lines=16> */
.L_x_2421:
[----:B------:R-:W-:Y:S05]  /*b670*/  BSYNC B1 ;  /* 0x0000000000017941 */ /* 0x000fea0003800000 */
.L_x_2420:
[----:B-1----:R-:W-:Y:S01]  /*b680*/  VIADD R48, R19, 0x40 ;  /* 0x0000004013307836 */ /* 0x002fe20000000000 */
[----:B------:R-:W-:Y:S04]  /*b690*/  BSSY B1, `(.L_x_2422) ;  /* 0x000000f000017945 */ /* 0x000fe80003800000 */
[----:B------:R-:W-:-:S13]  /*b6a0*/  ISETP.GE.AND P2, PT, R48, R117, PT ;  /* 0x000000753000720c */ /* 0x000fda0003f46270 */
[----:B------:R-:W-:Y:S05]  /*b6b0*/  @P2 BRA `(.L_x_2423) ;  /* 0x0000000000302947 */ /* 0x000fea0003800000 */
[----:B------:R-:W1:Y:S01]  /*b6c0*/  @!P0 LDC.64 R58, c[0x0][0x2e8] ;  /* 0x0000ba00ff3a8b82 */ /* 0x000e620000000a00 */
[----:B------:R-:W-:Y:S01]  /*b6d0*/  LEA R60, P2, R102, R56, 0x6 ;  /* 0x00000038663c7211 */ /* 0x000fe200078430ff */
        /* <DEDUP_REMOVED lines=10> */
.L_x_2423:
[----:B------:R-:W-:Y:S05]  /*b780*/  BSYNC B1 ;  /* 0x0000000000017941 */ /* 0x000fea0003800000 */
.L_x_2422:
        /* <DEDUP_REMOVED lines=18> */
.L_x_2391:
[----:B------:R-:W-:Y:S05]  /*b8b0*/  BSYNC B0 ;  /* 0x0000000000007941 */ /* 0x000fea0003800000 */
.L_x_2353:
        /* <DEDUP_REMOVED lines=17> */
.L_x_2425:
[----:B------:R-:W-:Y:S05]  /*b9d0*/  BSYNC B0 ;  /* 0x0000000000007941 */ /* 0x000fea0003800000 */
.L_x_2424:
[----:B------:R-:W1:Y:S01]  /*b9e0*/  SYNCS.PHASECHK.TRANS64.TRYWAIT P3, [R110+URZ+0x388b0], R121 ;  /* 0x0388b0796e0075a7 */ /* 0x000e62000806017f */
[----:B------:R-:W-:Y:S01]  /*b9f0*/  ULDC UR41, c[0x0][0x2f4] ;  /* 0x0000bd0000297ab9 */ /* 0x000fe20000000800 */
[----:B------:R-:W-:Y:S01]  /*ba00*/  ULDC.64 UR36, c[0x0][0x328] ;  /* 0x0000ca0000247ab9 */ /* 0x000fe20000000a00 */
[----:B------:R-:W-:Y:S01]  /*ba10*/  ULDC.64 UR38, c[0x0][0x318] ;  /* 0x0000c60000267ab9 */ /* 0x000fe20000000a00 */
[----:B------:R-:W-:Y:S04]  /*ba20*/  BSSY B0, `(.L_x_2426) ;  /* 0x0000002000007945 */ /* 0x000fe80003800000 */
[----:B-1----:R-:W-:Y:S05]  /*ba30*/  @!P3 BRA `(.L_x_2427) ;  /* 0x000001fc0094b947 */ /* 0x002fea0003800000 */
.L_x_2687:
[----:B------:R-:W-:Y:S05]  /*ba40*/  BSYNC B0 ;  /* 0x0000000000007941 */ /* 0x000fea0003800000 */
.L_x_2426:
[----:B------:R-:W-:Y:S01]  /*ba50*/  ISETP.GE.AND P3, PT, R19, R117, PT ;  /* 0x000000751300720c */ /* 0x000fe20003f66270 */
[----:B------:R-:W-:Y:S01]  /*ba60*/  BSSY B0, `(.L_x_2428) ;  /* 0x0000010000007945 */ /* 0x000fe20003800000 */
[----:B------:R-:W-:-:S11]  /*ba70*/  IMAD.WIDE R52, R25, 0x80, R46 ;  /* 0x0000008019347825 */ /* 0x000fd600078e022e */
[----:B------:R-:W-:Y:S05]  /*ba80*/  @P3 BRA `(.L_x_2429) ;  /* 0x0000000000343947 */ /* 0x000fea0003800000 */
[----:B0-----:R-:W-:Y:S02]  /*ba90*/  IMAD.MOV.U32 R48, RZ, RZ, R98 ;  /* 0x000000ffff307224 */ /* 0x001fe400078e0062 */
        /* <DEDUP_REMOVED lines=12> */
.L_x_2429:
[----:B------:R-:W-:Y:S05]  /*bb60*/  BSYNC B0 ;  /* 0x0000000000007941 */ /* 0x000fea0003800000 */
.L_x_2428:
        /* <DEDUP_REMOVED lines=19> */
.L_x_2431:
[----:B------:R-:W-:Y:S05]  /*bca0*/  BSYNC B0 ;  /* 0x0000000000007941 */ /* 0x000fea0003800000 */
.L_x_2430:
[----:B0-----:R-:W-:Y:S01]  /*bcb0*/  VIADD R48, R19, 0x40 ;  /* 0x0000004013307836 */ /* 0x001fe20000000000 */
[----:B------:R-:W-:Y:S04]  /*bcc0*/  BSSY B0, `(.L_x_2432) ;  /* 0x0000012000007945 */ /* 0x000fe80003800000 */
[----:B------:R-:W-:-:S13]  /*bcd0*/  ISETP.GE.AND P3, PT, R48, R117, PT ;  /* 0x000000753000720c */ /* 0x000fda0003f66270 */
[----:B------:R-:W-:Y:S05]  /*bce0*/  @P3 BRA `(.L_x_2433) ;  /* 0x00000000003c3947 */ /* 0x000fea0003800000 */
[----:B------:R-:W-:Y:S01]  /*bcf0*/  IADD3 R51, P3, R52, 0x40, RZ ;  /* 0x0000004034337810 */ /* 0x000fe20007f7e0ff */
[----:B------:R-:W-:Y:S02]  /*bd00*/  IMAD.MOV.U32 R48, RZ, RZ, R98 ;  /* 0x000000ffff307224 */ /* 0x000fe400078e0062 */
[----:B------:R-:W-:Y:S02]  /*bd10*/  IMAD.MOV.U32 R49, RZ, RZ, R109 ;  /* 0x000000ffff317224 */ /* 0x000fe400078e006d */
        /* <DEDUP_REMOVED lines=12> */
.L_x_2433:
[----:B------:R-:W-:Y:S05]  /*bde0*/  BSYNC B0 ;  /* 0x0000000000007941 */ /* 0x000fea0003800000 */
.L_x_2432:
[----:B0-----:R-:W-:Y:S01]  /*bdf0*/  IADD3 R48, R19, 0x60, RZ ;  /* 0x0000006013307810 */ /* 0x001fe20007ffe0ff */
[----:B------:R-:W-:Y:S03]  /*be00*/  BSSY B0, `(.L_x_2434) ;  /* 0x0000012000007945 */ /* 0x000fe60003800000 */
[----:B------:R-:W-:-:S13]  /*be10*/  ISETP.GE.AND P3, PT, R48, R117, PT ;  /* 0x000000753000720c */ /* 0x000fda0003f66270 */
[----:B------:R-:W-:Y:S05]  /*be20*/  @P3 BRA `(.L_x_2435) ;  /* 0x00000000003c3947 */ /* 0x000fea0003800000 */
[----:B------:R-:W-:Y:S01]  /*be30*/  IADD3 R51, P3, R52, 0x60, RZ ;  /* 0x0000006034337810 */ /* 0x000fe20007f7e0ff */
[----:B------:R-:W-:Y:S02]  /*be40*/  IMAD.MOV.U32 R48, RZ, RZ, R98 ;  /* 0x000000ffff307224 */ /* 0x000fe400078e0062 */
        /* <DEDUP_REMOVED lines=13> */
.L_x_2435:
[----:B------:R-:W-:Y:S05]  /*bf20*/  BSYNC B0 ;  /* 0x0000000000007941 */ /* 0x000fea0003800000 */
.L_x_2434:
        /* <DEDUP_REMOVED lines=22> */
.L_x_2348:
[----:B------:R-:W2:Y:S01]  /*c090*/  LDL R2, [R1+0x8] ;  /* 0x0000080001027983 */ /* 0x000ea20000100800 */
[----:B------:R-:W0:Y:S01]  /*c0a0*/  LDC R0, c[0x0][0x448] ;  /* 0x00011200ff007b82 */ /* 0x000e220000000800 */
[----:B------:R-:W-:Y:S01]  /*c0b0*/  CS2R R152, SRZ ;  /* 0x0000000000987805 */ /* 0x000fe2000001ff00 */
[----:B------:R-:W-:Y:S01]  /*c0c0*/  IMAD.MOV.U32 R142, RZ, RZ, RZ ;  /* 0x000000ffff8e7224 */ /* 0x000fe200078e00ff */
        /* <DEDUP_REMOVED lines=21> */
[----:B0-----:R-:W-:Y:S02]  /*c220*/  ISETP.NE.AND P1, PT, R0, 0x1, PT ;  /* 0x000000010000780c */ /* 0x001fe40003f25270 */
        /* <DEDUP_REMOVED lines=12> */
[----:B------:R-:W0:Y:S01]  /*c2f0*/  @P1 LDC R0, c[0x0][0x44c] ;  /* 0x00011300ff001b82 */ /* 0x000e220000000800 */
[----:B------:R-:W-:Y:S02]  /*c300*/  CS2R R70, SRZ ;  /* 0x0000000000467805 */ /* 0x000fe4000001ff00 */
[----:B------:R-:W-:Y:S02]  /*c310*/  CS2R R82, SRZ ;  /* 0x0000000000527805 */ /* 0x000fe4000001ff00 */
[----:B------:R-:W-:-:S02]  /*c320*/  CS2R R20, SRZ ;  /* 0x0000000000147805 */ /* 0x000fc4000001ff00 */
[----:B------:R-:W-:Y:S02]  /*c330*/  CS2R R80, SRZ ;  /* 0x0000000000507805 */ /* 0x000fe4000001ff00 */
[----:B------:R-:W-:Y:S02]  /*c340*/  CS2R R46, SRZ ;  /* 0x00000000002e7805 */ /* 0x000fe4000001ff00 */
[----:B------:R-:W-:Y:S02]  /*c350*/  CS2R R38, SRZ ;  /* 0x0000000000267805 */ /* 0x000fe4000001ff00 */
[----:B------:R-:W-:Y:S01]  /*c360*/  CS2R R14, SRZ ;  /* 0x00000000000e7805 */ /* 0x000fe2000001ff00 */
[----:B------:R-:W1:Y:S01]  /*c370*/  @P1 LDC R5, c[0x0][0x450] ;  /* 0x00011400ff051b82 */ /* 0x000e620000000800 */
        /* <DEDUP_REMOVED lines=13> */
[----:B------:R-:W-:Y:S01]  /*c450*/  CS2R R48, SRZ ;  /* 0x0000000000307805 */ /* 0x000fe2000001ff00 */
[----:B------:R-:W-:Y:S01]  /*c460*/  IMAD.MOV.U32 R117, RZ, RZ, RZ ;  /* 0x000000ffff757224 */ /* 0x000fe200078e00ff */
        /* <DEDUP_REMOVED lines=9> */
[----:B--2---:R-:W-:-:S05]  /*c500*/  IADD3 R3, R2, 0x7f, RZ ;  /* 0x0000007f02037810 */ /* 0x004fca0007ffe0ff */
[----:B0-----:R-:W-:-:S05]  /*c510*/  @P1 IMAD.HI.U32 R0, R3, R0, RZ ;  /* 0x0000000003001227 */ /* 0x001fca00078e00ff */
[----:B-1----:R-:W-:Y:S02]  /*c520*/  @P1 SHF.R.U32.HI R3, RZ, R5, R0 ;  /* 0x00000005ff031219 */ /* 0x002fe40000011600 */
[----:B------:R-:W-:Y:S02]  /*c530*/  CS2R R4, SRZ ;  /* 0x0000000000047805 */ /* 0x000fe4000001ff00 */
[----:B------:R-:W-:Y:S01]  /*c540*/  PLOP3.LUT P1, PT, PT, PT, PT, 0x80, 0x0 ;  /* 0x000000000000781c */ /* 0x000fe20003f2f070 */
[----:B------:R-:W-:Y:S02]  /*c550*/  IMAD.IADD R3, R130, 0x1, R3 ;  /* 0x0000000182037824 */ /* 0x000fe400078e0203 */
[----:B------:R-:W-:-:S03]  /*c560*/  IMAD.MOV.U32 R130, RZ, RZ, RZ ;  /* 0x000000ffff827224 */ /* 0x000fc600078e00ff */
[----:B------:R-:W-:-:S04]  /*c570*/  SHF.R.S32.HI R0, RZ, 0x1f, R3 ;  /* 0x0000001fff007819 */ /* 0x000fc80000011403 */
[----:B------:R-:W-:-:S04]  /*c580*/  LEA.HI R0, R0, R3, RZ, 0x7 ;  /* 0x0000000300007211 */ /* 0x000fc800078f38ff */
[----:B------:R-:W-:-:S04]  /*c590*/  SHF.R.S32.HI R0, RZ, 0x7, R0 ;  /* 0x00000007ff007819 */ /* 0x000fc80000011400 */
[----:B------:R-:W-:Y:S01]  /*c5a0*/  VIMNMX R131, R131, R0, PT ;  /* 0x0000000083837248 */ /* 0x000fe20003fe0100 */
[----:B------:R-:W-:-:S03]  /*c5b0*/  IMAD.MOV.U32 R0, RZ, RZ, RZ ;  /* 0x000000ffff007224 */ /* 0x000fc600078e00ff */
[----:B------:R-:W-:Y:S01]  /*c5c0*/  ISETP.GE.AND P2, PT, R131, 0x1, PT ;  /* 0x000000018300780c */ /* 0x000fe20003f46270 */
[----:B------:R-:W-:-:S12]  /*c5d0*/  @P0 BRA `(.L_x_2437) ;  /* 0x00000000000c0947 */ /* 0x000fd80003800000 */
[----:B------:R-:W0:Y:S01]  /*c5e0*/  FENCE.VIEW.ASYNC.G ;  /* 0x00000000000073c6 */ /* 0x000e220000000100 */
[----:B------:R-:W-:Y:S05]  /*c5f0*/  WARPSYNC.ALL ;  /* 0x0000000000007948 */ /* 0x000fea0003800000 */
[----:B0-----:R-:W-:Y:S06]  /*c600*/  BAR.ARV 0xc, 0x180 ;  /* 0x0306000000007b1d */ /* 0x001fec0000002000 */
.L_x_2437:
[----:B------:R-:W-:Y:S01]  /*c610*/  MOV R3, RZ ;  /* 0x000000ff00037202 */ /* 0x000fe20000000f00 */
[----:B------:R-:W-:Y:S01]  /*c620*/  IMAD.MOV.U32 R24, RZ, RZ, RZ ;  /* 0x000000ffff187224 */ /* 0x000fe200078e00ff */
        /* <DEDUP_REMOVED lines=8> */
[----:B------:R-:W0:Y:S04]  /*c6b0*/  SHFL.IDX PT, R0, R13, RZ, 0x1f ;  /* 0x00001fff0d007589 */ /* 0x000e2800000e0000 */
[----:B0-----:R1:W-:Y:S02]  /*c6c0*/  STL [R1], R0 ;  /* 0x0000000001007387 */ /* 0x0013e40000100800 */
.L_x_2690:
[----:B------:R-:W1:Y:S02]  /*c6d0*/  LDL R2, [R1] ;  /* 0x0000000001027983 */ /* 0x000e640000100800 */
[----:B-1----:R-:W-:-:S04]  /*c6e0*/  LEA.HI R0, R2, R2, RZ, 0x1 ;  /* 0x0000000202007211 */ /* 0x002fc800078f08ff */
[----:B------:R-:W-:-:S05]  /*c6f0*/  LOP3.LUT R0, R0, 0x1e, RZ, 0xc0, !PT ;  /* 0x0000001e00007812 */ /* 0x000fca00078ec0ff */
[----:B------:R-:W-:Y:S02]  /*c700*/  IMAD.IADD R0, R2, 0x1, -R0 ;  /* 0x0000000102007824 */ /* 0x000fe400078e0a00 */
[----:B------:R-:W-:-:S03]  /*c710*/  IMAD.U32 R2, RZ, RZ, UR44 ;  /* 0x0000002cff027e24 */ /* 0x000fc6000f8e00ff */
[----:B------:R-:W-:Y:S02]  /*c720*/  LEA R0, R0, UR44, 0xd ;  /* 0x0000002c00007c11 */ /* 0x000fe4000f8e68ff */
[----:B------:R-:W-:Y:S02]  /*c730*/  LOP3.LUT P0, RZ, R2, 0x3ff, RZ, 0xc0, !PT ;  /* 0x000003ff02ff7812 */ /* 0x000fe4000780c0ff */
[----:B------:R-:W-:Y:S02]  /*c740*/  SHF.R.U32.HI R0, RZ, 0x4, R0 ;  /* 0x00000004ff007819 */ /* 0x000fe40000011600 */
[----:B------:R-:W-:Y:S02]  /*c750*/  P2R R24, PR, RZ, 0x1 ;  /* 0x00000001ff187803 */ /* 0x000fe40000000000 */
[----:B------:R-:W-:-:S07]  /*c760*/  LOP3.LUT R48, R0, 0x3fff, RZ, 0xc0, !PT ;  /* 0x00003fff00307812 */ /* 0x000fce00078ec0ff */
[----:B------:R-:W-:Y:S05]  /*c770*/  @!P0 BRA `(.L_x_2440) ;  /* 0x0000000000408947 */ /* 0x000fea0003800000 */
[----:B------:R-:W-:Y:S01]  /*c780*/  MOV R0, 0x0 ;  /* 0x0000000000007802 */ /* 0x000fe20000000f00 */
[----:B------:R-:W-:Y:S01]  /*c790*/  ULDC.64 UR4, c[0x4][0xc0] ;  /* 0x0100300000047ab9 */ /* 0x000fe20000000a00 */
[----:B------:R-:W-:Y:S01]  /*c7a0*/  ULDC.64 UR6, c[0x4][0xc8] ;  /* 0x0100320000067ab9 */ /* 0x000fe20000000a00 */
[----:B------:R-:W-:Y:S01]  /*c7b0*/  IMAD.U32 R4, RZ, RZ, UR4 ;  /* 0x00000004ff047e24 */ /* 0x000fe2000f8e00ff */
[----:B------:R1:W2:Y:S01]  /*c7c0*/  LDC.64 R2, c[0x4][R0] ;  /* 0x0100000000027b82 */ /* 0x0002a20000000a00 */
[----:B------:R-:W-:Y:S01]  /*c7d0*/  MOV R5, UR5 ;  /* 0x0000000500057c02 */ /* 0x000fe20008000f00 */
        /* <DEDUP_REMOVED lines=10> */
.L_x_2440:
        /* <DEDUP_REMOVED lines=11> */
[----:B------:R-:W0:Y:S08]  /*c930*/  @P0 LDC.64 R10, c[0x0][0x9b0] ;  /* 0x00026c00ff0a0b82 */ /* 0x000e300000000a00 */
[----:B------:R-:W0:Y:S01]  /*c940*/  @P1 LDC.64 R12, c[0x0][0x9c0] ;  /* 0x00027000ff0c1b82 */ /* 0x000e220000000a00 */
        /* <DEDUP_REMOVED lines=9> */
[----:B0-----:R-:W-:Y:S02]  /*c9e0*/  @P0 IMAD R0, R15, R10, RZ ;  /* 0x0000000a0f000224 */ /* 0x001fe400078e02ff */
[----:B------:R-:W-:Y:S02]  /*c9f0*/  @P1 IMAD R6, R7, R12, RZ ;  /* 0x0000000c07061224 */ /* 0x000fe400078e02ff */
[----:B------:R-:W-:Y:S02]  /*ca00*/  @P1 IMAD.IADD R5, R5, 0x1, R9 ;  /* 0x0000000105051824 */ /* 0x000fe400078e0209 */
[C---:B------:R-:W-:Y:S02]  /*ca10*/  @P0 IMAD R9, R20.reuse, R11, R0 ;  /* 0x0000000b14090224 */ /* 0x040fe400078e0200 */
        /* <DEDUP_REMOVED lines=10> */
[----:B------:R-:W-:Y:S02]  /*cac0*/  @P1 LEA.HI.X R9, R6, UR7, R3, 0x2, P3 ;  /* 0x0000000706091c11 */ /* 0x000fe400098f1403 */
[----:B------:R-:W-:-:S03]  /*cad0*/  MOV R3, 0x3f800000 ;  /* 0x3f80000000037802 */ /* 0x000fc60000000f00 */
        /* <DEDUP_REMOVED lines=17> */
.L_x_2444:
[----:B-1----:R1:W2:Y:S02]  /*cbf0*/  SYNCS.PHASECHK.TRANS64.TRYWAIT P0, [R18+URZ+0x38800], R3 ;  /* 0x03880003120075a7 */ /* 0x0022a4000800017f */
[----:B--2---:R-:W-:Y:S05]  /*cc00*/  @!P0 NANOSLEEP.SYNCS 0x989680 ;  /* 0x009896800000895d */ /* 0x004fea0003900000 */
[----:B------:R-:W2:Y:S02]  /*cc10*/  @!P0 SYNCS.PHASECHK.TRANS64 P0, [R18+URZ+0x38800], R3 ;  /* 0x03880003120085a7 */ /* 0x000ea4000800007f */
[----:B--2---:R-:W-:Y:S05]  /*cc20*/  @!P0 BRA `(.L_x_2444) ;  /* 0xfffffffc00f08947 */ /* 0x004fea000383ffff */
.L_x_2443:
[----:B------:R-:W-:Y:S05]  /*cc30*/  BSYNC B0 ;  /* 0x0000000000007941 */ /* 0x000fea0003800000 */
.L_x_2442:
[----:B------:R-:W-:Y:S05]  /*cc40*/  BRA `(.L_x_2445) ;  /* 0x0000009400bc7947 */ /* 0x000fea0003800000 */
.L_x_2441:
[----:B------:R-:W-:Y:S01]  /*cc50*/  ISETP.NE.AND P0, PT, R24, RZ, PT ;  /* 0x000000ff1800720c */ /* 0x000fe20003f05270 */
[----:B------:R-:W-:Y:S01]  /*cc60*/  ULDC.64 UR4, c[0x0][0x3f8] ;  /* 0x0000fe0000047ab9 */ /* 0x000fe20000000a00 */
[----:B-----5:R-:W-:Y:S01]  /*cc70*/  SHF.R.S32.HI R0, RZ, 0x1f, R116 ;  /* 0x0000001fff007819 */ /* 0x020fe20000011474 */
[----:B------:R-:W-:Y:S01]  /*cc80*/  ULDC.64 UR6, c[0x0][0x408] ;  /* 0x0001020000067ab9 */ /* 0x000fe20000000a00 */
[----:B------:R-:W-:-:S04]  /*cc90*/  IMAD.WIDE.U32 R24, R116, UR4, RZ ;  /* 0x0000000474187c25 */ /* 0x000fc8000f8e00ff */
[C---:B------:R-:W-:Y:S02]  /*cca0*/  IMAD R3, R0.reuse, UR4, RZ ;  /* 0x0000000400037c24 */ /* 0x040fe4000f8e02ff */
[----:B------:R-:W-:Y:S02]  /*ccb0*/  IMAD R5, R0, UR6, RZ ;  /* 0x0000000600057c24 */ /* 0x000fe4000f8e02ff */
        /* <DEDUP_REMOVED lines=19> */
[----:B0-----:R-:W-:-:S07]  /*cdf0*/  IMAD.MOV.U32 R13, RZ, RZ, RZ ;  /* 0x000000ffff0d7224 */ /* 0x001fce00078e00ff */
[----:B------:R-:W-:-:S07]  /*ce00*/  LEPC R20, `(.L_x_2446) ;  /* 0x000000001014794e */ /* 0x000fce0000000000 */
[----:B-1----:R-:W-:Y:S05]  /*ce10*/  CALL.ABS.NOINC R14 ;  /* 0x000000000e007343 */ /* 0x002fea0003c00000 */
.L_x_2446:
[----:B------:R-:W2:Y:S01]  /*ce20*/  LDL R56, [R1+0x8] ;  /* 0x0000080001387983 */ /* 0x000ea20000100800 */
[----:B------:R-:W-:Y:S01]  /*ce30*/  ULDC.U8 UR4, c[0x0][0x410] ;  /* 0x0001040000047ab9 */ /* 0x000fe20000000000 */
[----:B------:R-:W-:Y:S01]  /*ce40*/  LEA.HI R31, R31, R50, RZ, 0x3 ;  /* 0x000000321f1f7211 */ /* 0x000fe200078f18ff */
[----:B------:R-:W-:Y:S01]  /*ce50*/  BSSY B0, `(.L_x_2447) ;  /* 0x0000946000007945 */ /* 0x000fe20003800000 */
[----:B------:R-:W-:Y:S02]  /*ce60*/  ISETP.NE.AND P0, PT, RZ, UR4, PT ;  /* 0x00000004ff007c0c */ /* 0x000fe4000bf05270 */
[----:B------:R-:W-:-:S05]  /*ce70*/  LOP3.LUT R31, R31, 0xfffffff8, RZ, 0xc0, !PT ;  /* 0xfffffff81f1f7812 */ /* 0x000fca00078ec0ff */
[----:B------:R-:W-:Y:S02]  /*ce80*/  IMAD.IADD R50, R50, 0x1, -R31 ;  /* 0x0000000132327824 */ /* 0x000fe400078e0a1f */
[----:B--2---:R-:W-:-:S04]  /*ce90*/  IMAD.IADD R57, R19, 0x1, R56 ;  /* 0x0000000113397824 */ /* 0x004fc800078e0238 */
[----:B------:R-:W-:Y:S01]  /*cea0*/  IMAD R3, R50, 0x20, R57 ;  /* 0x0000002032037824 */ /* 0x000fe200078e0239 */
[----:B------:R-:W-:Y:S06]  /*ceb0*/  @!P0 BRA `(.L_x_2448) ;  /* 0x0000004800808947 */ /* 0x000fec0003800000 */
[----:B------:R-:W0:Y:S01]  /*cec0*/  LDC R54, c[0x0][0x448] ;  /* 0x00011200ff367b82 */ /* 0x000e220000000800 */
[----:B------:R-:W-:Y:S01]  /*ced0*/  MOV R9, R27 ;  /* 0x0000001b00097202 */ /* 0x000fe20000000f00 */
[----:B------:R-:W-:Y:S01]  /*cee0*/  IMAD.MOV.U32 R8, RZ, RZ, R24 ;  /* 0x000000ffff087224 */ /* 0x000fe200078e0018 */
[----:B------:R-:W-:Y:S01]  /*cef0*/  ULDC.64 UR4, c[0x0][0x3f8] ;  /* 0x0000fe0000047ab9 */ /* 0x000fe20000000a00 */
[----:B------:R-:W-:Y:S01]  /*cf00*/  IMAD.MOV.U32 R10, RZ, RZ, R116 ;  /* 0x000000ffff0a7224 */ /* 0x000fe200078e0074 */
[----:B------:R-:W-:Y:S01]  /*cf10*/  ULDC.64 UR6, c[0x0][0x408] ;  /* 0x0001020000067ab9 */ /* 0x000fe20000000a00 */
[----:B------:R-:W-:Y:S01]  /*cf20*/  IMAD.MOV.U32 R11, RZ, RZ, R29 ;  /* 0x000000ffff0b7224 */ /* 0x000fe200078e001d */
[----:B------:R-:W-:Y:S01]  /*cf30*/  ULDC.64 UR8, c[0x0][0x400] ;  /* 0x0001000000087ab9 */ /* 0x000fe20000000a00 */
[----:B------:R-:W-:Y:S02]  /*cf40*/  SHF.R.S32.HI R49, RZ, 0x1f, R22 ;  /* 0x0000001fff317819 */ /* 0x000fe40000011416 */
[----:B------:R-:W-:-:S02]  /*cf50*/  SHF.R.S32.HI R55, RZ, 0x1f, R233 ;  /* 0x0000001fff377819 */ /* 0x000fc400000114e9 */
[----:B0-----:R-:W-:-:S13]  /*cf60*/  ISETP.NE.AND P0, PT, R54, 0x1, PT ;  /* 0x000000013600780c */ /* 0x001fda0003f05270 */
[----:B------:R-:W0:Y:S08]  /*cf70*/  @P0 LDC R0, c[0x0][0x44c] ;  /* 0x00011300ff000b82 */ /* 0x000e300000000800 */
[----:B------:R-:W1:Y:S01]  /*cf80*/  @P0 LDC R5, c[0x0][0x450] ;  /* 0x00011400ff050b82 */ /* 0x000e620000000800 */
[----:B0-----:R-:W-:-:S05]  /*cf90*/  @P0 IMAD.HI.U32 R0, R3, R0, RZ ;  /* 0x0000000003000227 */ /* 0x001fca00078e00ff */
[----:B-1----:R-:W-:-:S04]  /*cfa0*/  @P0 SHF.R.U32.HI R3, RZ, R5, R0 ;  /* 0x00000005ff030219 */ /* 0x002fc80000011600 */
        /* <DEDUP_REMOVED lines=14> */
[----:B------:R0:W1:Y:S04]  /*d090*/  SHFL.IDX PT, R0, R6, RZ, 0x181f ;  /* 0x00181fff06007589 */ /* 0x00006800000e0000 */
[----:B------:R0:W2:Y:S04]  /*d0a0*/  SHFL.IDX PT, R3, R5, RZ, 0x181f ;  /* 0x00181fff05037589 */ /* 0x0000a800000e0000 */
[----:B------:R0:W3:Y:S04]  /*d0b0*/  SHFL.IDX PT, R4, R8, RZ, 0x181f ;  /* 0x00181fff08047589 */ /* 0x0000e800000e0000 */
[----:B------:R0:W4:Y:S02]  /*d0c0*/  SHFL.IDX PT, R14, R7, RZ, 0x181f ;  /* 0x00181fff070e7589 */ /* 0x00012400000e0000 */
.L_x_2696:
[----:B------:R-:W5:Y:S01]  /*d0d0*/  LDL R9, [R1+0xc] ;  /* 0x00000c0001097983 */ /* 0x000f620000100800 */
[----:B------:R-:W-:Y:S01]  /*d0e0*/  BSSY B1, `(.L_x_2450) ;  /* 0x000001b000017945 */ /* 0x000fe20003800000 */
[----:B------:R-:W-:Y:S02]  /*d0f0*/  CS2R R20, SRZ ;  /* 0x0000000000147805 */ /* 0x000fe4000001ff00 */
[----:B------:R-:W-:Y:S02]  /*d100*/  CS2R R44, SRZ ;  /* 0x00000000002c7805 */ /* 0x000fe4000001ff00 */
[----:B------:R-:W-:Y:S02]  /*d110*/  CS2R R26, SRZ ;  /* 0x00000000001a7805 */ /* 0x000fe4000001ff00 */
[----:B------:R-:W-:Y:S01]  /*d120*/  CS2R R46, SRZ ;  /* 0x00000000002e7805 */ /* 0x000fe2000001ff00 */
[----:B-----5:R-:W-:-:S05]  /*d130*/  IMAD R54, R9, R54, RZ ;  /* 0x0000003609367224 */ /* 0x020fca00078e02ff */
        /* <DEDUP_REMOVED lines=8> */
[----:B--2---:R-:W-:-:S04]  /*d1c0*/  @!P4 IADD3 R24, P0, R233, R3, RZ ;  /* 0x00000003e918c210 */ /* 0x004fc80007f1e0ff */
[-C--:B----4-:R-:W-:Y:S01]  /*d1d0*/  @!P3 IADD3 R12, P1, R22, R14.reuse, RZ ;  /* 0x0000000e160cb210 */ /* 0x090fe20007f3e0ff */
[----:B-1----:R-:W-:Y:S01]  /*d1e0*/  @!P4 IMAD.X R25, R0, 0x1, R55, P0 ;  /* 0x000000010019c824 */ /* 0x002fe200000e0637 */
[----:B------:R-:W-:Y:S02]  /*d1f0*/  @!P3 IADD3 R10, P0, R22, R3, RZ ;  /* 0x00000003160ab210 */ /* 0x000fe40007f1e0ff */
[----:B------:R-:W-:Y:S02]  /*d200*/  @!P4 IADD3 R14, P2, R233, R14, RZ ;  /* 0x0000000ee90ec210 */ /* 0x000fe40007f5e0ff */
[----:B------:R-:W-:Y:S01]  /*d210*/  CS2R R26, SRZ ;  /* 0x00000000001a7805 */ /* 0x000fe2000001ff00 */
[--C-:B---3--:R-:W-:Y:S01]  /*d220*/  @!P3 IMAD.X R13, R4, 0x1, R49.reuse, P1 ;  /* 0x00000001040db824 */ /* 0x108fe200008e0631 */
[----:B------:R1:W5:Y:S01]  /*d230*/  @!P4 LD.E.64 R20, desc[UR46][R24.64] ;  /* 0x0000002e1814c980 */ /* 0x000362000c101b00 */
[----:B------:R-:W-:Y:S01]  /*d240*/  @!P3 IMAD.X R11, R0, 0x1, R49, P0 ;  /* 0x00000001000bb824 */ /* 0x000fe200000e0631 */
[----:B------:R-:W-:-:S02]  /*d250*/  @!P4 IADD3.X R15, R4, R55, RZ, P2, !PT ;  /* 0x00000037040fc210 */ /* 0x000fc400017fe4ff */
[----:B------:R1:W5:Y:S04]  /*d260*/  @!P3 LD.E.64 R46, desc[UR46][R12.64] ;  /* 0x0000002e0c2eb980 */ /* 0x000368000c101b00 */
[----:B------:R1:W5:Y:S04]  /*d270*/  @!P3 LD.E.64 R44, desc[UR46][R10.64] ;  /* 0x0000002e0a2cb980 */ /* 0x000368000c101b00 */
[----:B------:R1:W5:Y:S02]  /*d280*/  @!P4 LD.E.64 R26, desc[UR46][R14.64] ;  /* 0x0000002e0e1ac980 */ /* 0x000364000c101b00 */
.L_x_2451:
[----:B------:R-:W-:Y:S05]  /*d290*/  BSYNC B1 ;  /* 0x0000000000017941 */ /* 0x000fea0003800000 */
.L_x_2450:
[----:B------:R-:W-:Y:S01]  /*d2a0*/  UMOV UR4, 0xffffffff ;  /* 0xffffffff00047882 */ /* 0x000fe20000000000 */
[----:B-1----:R-:W-:Y:S02]  /*d2b0*/  CS2R R24, SRZ ;  /* 0x0000000000187805 */ /* 0x002fe4000001ff00 */
[----:B------:R-:W-:Y:S05]  /*d2c0*/  BRA.DIV UR4, `(.L_x_2452) ;  /* 0x000001ea041c7947 */ /* 0x000fea000b800000 */
[----:B------:R1:W0:Y:S04]  /*d2d0*/  SHFL.IDX PT, R0, R6, 0x1, 0x181f ;  /* 0x00381f0006007f89 */ /* 0x00022800000e0000 */
[----:B--2---:R1:W2:Y:S04]  /*d2e0*/  SHFL.IDX PT, R3, R5, 0x1, 0x181f ;  /* 0x00381f0005037f89 */ /* 0x0042a800000e0000 */
[----:B---3--:R1:W3:Y:S04]  /*d2f0*/  SHFL.IDX PT, R4, R8, 0x1, 0x181f ;  /* 0x00381f0008047f89 */ /* 0x0082e800000e0000 */
[----:B----4-:R1:W4:Y:S02]  /*d300*/  SHFL.IDX PT, R14, R7, 0x1, 0x181f ;  /* 0x00381f00070e7f89 */ /* 0x01032400000e0000 */
.L_x_2702:
        /* <DEDUP_REMOVED lines=14> */
[-C--:B----4-:R-:W-:Y:S02]  /*d3f0*/  @!P3 IADD3 R12, P1, R22, R14.reuse, RZ ;  /* 0x0000000e160cb210 */ /* 0x090fe40007f3e0ff */
[----:B------:R-:W-:Y:S01]  /*d400*/  @!P4 IADD3 R14, P2, R233, R14, RZ ;  /* 0x0000000ee90ec210 */ /* 0x000fe20007f5e0ff */
[----:B0-----:R-:W-:Y:S01]  /*d410*/  @!P4 IMAD.X R31, R0, 0x1, R55, P0 ;  /* 0x00000001001fc824 */ /* 0x001fe200000e0637 */
[----:B------:R-:W-:Y:S02]  /*d420*/  @!P3 IADD3 R10, P0, R22, R3, RZ ;  /* 0x00000003160ab210 */ /* 0x000fe40007f1e0ff */
[----:B------:R-:W-:Y:S01]  /*d430*/  CS2R R28, SRZ ;  /* 0x00000000001c7805 */ /* 0x000fe2000001ff00 */
[C---:B---3--:R-:W-:Y:S02]  /*d440*/  @!P3 IMAD.X R13, R4.reuse, 0x1, R49, P1 ;  /* 0x00000001040db824 */ /* 0x048fe400008e0631 */
[----:B------:R-:W-:Y:S01]  /*d450*/  @!P4 IMAD.X R15, R4, 0x1, R55, P2 ;  /* 0x00000001040fc824 */ /* 0x000fe200010e0637 */
[----:B------:R0:W5:Y:S01]  /*d460*/  @!P4 LD.E.64 R24, desc[UR46][R30.64] ;  /* 0x0000002e1e18c980 */ /* 0x000162000c101b00 */
[----:B------:R-:W-:-:S03]  /*d470*/  @!P3 IMAD.X R11, R0, 0x1, R49, P0 ;  /* 0x00000001000bb824 */ /* 0x000fc600000e0631 */
[----:B------:R0:W5:Y:S04]  /*d480*/  @!P3 LD.E.64 R36, desc[UR46][R12.64] ;  /* 0x0000002e0c24b980 */ /* 0x000168000c101b00 */
[----:B------:R0:W5:Y:S04]  /*d490*/  @!P3 LD.E.64 R34, desc[UR46][R10.64] ;  /* 0x0000002e0a22b980 */ /* 0x000168000c101b00 */
[----:B------:R0:W5:Y:S02]  /*d4a0*/  @!P4 LD.E.64 R28, desc[UR46][R14.64] ;  /* 0x0000002e0e1cc980 */ /* 0x000164000c101b00 */
.L_x_2454:
[----:B------:R-:W-:Y:S05]  /*d4b0*/  BSYNC B1 ;  /* 0x0000000000017941 */ /* 0x000fea0003800000 */
.L_x_2453:
[----:B------:R-:W-:-:S03]  /*d4c0*/  UMOV UR4, 0xffffffff ;  /* 0xffffffff00047882 */ /* 0x000fc60000000000 */
[----:B------:R-:W-:Y:S05]  /*d4d0*/  BRA.DIV UR4, `(.L_x_2455) ;  /* 0x000001ea04087947 */ /* 0x000fea000b800000 */
[----:B0-----:R0:W0:Y:S04]  /*d4e0*/  SHFL.IDX PT, R0, R6, 0x2, 0x181f ;  /* 0x00581f0006007f89 */ /* 0x00102800000e0000 */
[----:B--2---:R2:W0:Y:S04]  /*d4f0*/  SHFL.IDX PT, R3, R5, 0x2, 0x181f ;  /* 0x00581f0005037f89 */ /* 0x00442800000e0000 */
[----:B---3--:R2:W3:Y:S04]  /*d500*/  SHFL.IDX PT, R4, R8, 0x2, 0x181f ;  /* 0x00581f0008047f89 */ /* 0x0084e800000e0000 */
[----:B----4-:R2:W4:Y:S02]  /*d510*/  SHFL.IDX PT, R14, R7, 0x2, 0x181f ;  /* 0x00581f00070e7f89 */ /* 0x01052400000e0000 */
.L_x_2708:
        /* <DEDUP_REMOVED lines=15> */
[-C--:B----4-:R-:W-:Y:S02]  /*d610*/  @!P3 IADD3 R12, P1, R22, R14.reuse, RZ ;  /* 0x0000000e160cb210 */ /* 0x090fe40007f3e0ff */
[----:B------:R-:W-:Y:S01]  /*d620*/  @!P4 IADD3 R14, P2, R233, R14, RZ ;  /* 0x0000000ee90ec210 */ /* 0x000fe20007f5e0ff */
[----:B------:R-:W-:Y:S01]  /*d630*/  @!P4 IMAD.X R41, R0, 0x1, R55, P0 ;  /* 0x000000010029c824 */ /* 0x000fe200000e0637 */
        /* <DEDUP_REMOVED lines=9> */
.L_x_2457:
[----:B------:R-:W-:Y:S05]  /*d6d0*/  BSYNC B1 ;  /* 0x0000000000017941 */ /* 0x000fea0003800000 */
.L_x_2456:
[----:B------:R-:W-:Y:S01]  /*d6e0*/  UMOV UR4, 0xffffffff ;  /* 0xffffffff00047882 */ /* 0x000fe20000000000 */
[----:B0-----:R-:W-:Y:S02]  /*d6f0*/  CS2R R40, SRZ ;  /* 0x0000000000287805 */ /* 0x001fe4000001ff00 */
[----:B------:R-:W-:Y:S05]  /*d700*/  BRA.DIV UR4, `(.L_x_2458) ;  /* 0x000001e604ec7947 */ /* 0x000fea000b800000 */
[----:B------:R0:W0:Y:S04]  /*d710*/  SHFL.IDX PT, R0, R6, 0x3, 0x181f ;  /* 0x00781f0006007f89 */ /* 0x00002800000e0000 */
[----:B------:R0:W0:Y:S04]  /*d720*/  SHFL.IDX PT, R3, R5, 0x3, 0x181f ;  /* 0x00781f0005037f89 */ /* 0x00002800000e0000 */
[----:B---3--:R3:W0:Y:S04]  /*d730*/  SHFL.IDX PT, R4, R8, 0x3, 0x181f ;  /* 0x00781f0008047f89 */ /* 0x00862800000e0000 */
[----:B----4-:R3:W4:Y:S02]  /*d740*/  SHFL.IDX PT, R14, R7, 0x3, 0x181f ;  /* 0x00781f00070e7f89 */ /* 0x01072400000e0000 */
.L_x_2714:
[----:B------:R-:W-:Y:S01]  /*d750*/  VIADD R57, R57, 0x60 ;  /* 0x0000006039397836 */ /* 0x000fe20000000000 */
[----:B------:R-:W-:Y:S01]  /*d760*/  BSSY B1, `(.L_x_2459) ;  /* 0x0000019000017945 */ /* 0x000fe20003800000 */
[----:B------:R-:W-:Y:S02]  /*d770*/  CS2R R10, SRZ ;  /* 0x00000000000a7805 */ /* 0x000fe4000001ff00 */
[----:B-123--:R-:W-:Y:S02]  /*d780*/  CS2R R8, SRZ ;  /* 0x0000000000087805 */ /* 0x00efe4000001ff00 */
        /* <DEDUP_REMOVED lines=10> */
[CC--:B----4-:R-:W-:Y:S02]  /*d830*/  @!P4 IADD3 R50, P1, R22.reuse, R14.reuse, RZ ;  /* 0x0000000e1632c210 */ /* 0x0d0fe40007f3e0ff */
[-C--:B0-----:R-:W-:Y:S02]  /*d840*/  @!P4 IADD3 R6, P0, R22, R3.reuse, RZ ;  /* 0x000000031606c210 */ /* 0x081fe40007f1e0ff */
[C---:B------:R-:W-:Y:S01]  /*d850*/  @!P5 IADD3 R14, P3, R233.reuse, R14, RZ ;  /* 0x0000000ee90ed210 */ /* 0x040fe20007f7e0ff */
[--C-:B------:R-:W-:Y:S01]  /*d860*/  @!P4 IMAD.X R51, R4, 0x1, R49.reuse, P1 ;  /* 0x000000010433c824 */ /* 0x100fe200008e0631 */
[----:B------:R-:W-:Y:S01]  /*d870*/  @!P5 IADD3 R52, P2, R233, R3, RZ ;  /* 0x00000003e934d210 */ /* 0x000fe20007f5e0ff */
[----:B------:R-:W-:Y:S02]  /*d880*/  @!P4 IMAD.X R7, R0, 0x1, R49, P0 ;  /* 0x000000010007c824 */ /* 0x000fe400000e0631 */
[----:B------:R-:W-:Y:S01]  /*d890*/  @!P5 IMAD.X R15, R4, 0x1, R55, P3 ;  /* 0x00000001040fd824 */ /* 0x000fe200018e0637 */
[----:B------:R-:W-:Y:S01]  /*d8a0*/  @!P5 IADD3.X R53, R0, R55, RZ, P2, !PT ;  /* 0x000000370035d210 */ /* 0x000fe200017fe4ff */
[----:B------:R1:W5:Y:S04]  /*d8b0*/  @!P4 LD.E.64 R12, desc[UR46][R50.64] ;  /* 0x0000002e320cc980 */ /* 0x000368000c101b00 */
[----:B------:R1:W5:Y:S04]  /*d8c0*/  @!P5 LD.E.64 R40, desc[UR46][R52.64] ;  /* 0x0000002e3428d980 */ /* 0x000368000c101b00 */
[----:B------:R1:W5:Y:S04]  /*d8d0*/  @!P4 LD.E.64 R10, desc[UR46][R6.64] ;  /* 0x0000002e060ac980 */ /* 0x000368000c101b00 */
[----:B------:R1:W5:Y:S02]  /*d8e0*/  @!P5 LD.E.64 R8, desc[UR46][R14.64] ;  /* 0x0000002e0e08d980 */ /* 0x000364000c101b00 */
.L_x_2460:
[----:B------:R-:W-:Y:S05]  /*d8f0*/  BSYNC B1 ;  /* 0x0000000000017941 */ /* 0x000fea0003800000 */
.L_x_2459:
[----:B------:R-:W-:Y:S01]  /*d900*/  ULEA.HI UR4, UR43, UR43, URZ, 0x1 ;  /* 0x0000002b2b047291 */ /* 0x000fe2000f8f083f */
[----:B0-----:R-:W-:Y:S01]  /*d910*/  VIADDMNMX R0, R54, -R56, 0x80, PT ;  /* 0x0000008036007446 */ /* 0x001fe20003800938 */
[----:B------:R-:W-:Y:S02]  /*d920*/  BSSY B1, `(.L_x_2461) ;  /* 0x0000008000017945 */ /* 0x000fe40003800000 */
[----:B------:R-:W-:Y:S01]  /*d930*/  ULOP3.LUT UR4, UR4, 0xfffffffe, URZ, 0xc0, !UPT ;  /* 0xfffffffe04047892 */ /* 0x000fe2000f8ec03f */
[----:B------:R-:W-:-:S03]  /*d940*/  ISETP.GE.AND P1, PT, R19, R0, PT ;  /* 0x000000001300720c */ /* 0x000fc60003f26270 */
[----:B------:R-:W-:-:S06]  /*d950*/  UIADD3 UR4, UR43, -UR4, URZ ;  /* 0x800000042b047290 */ /* 0x000fcc000fffe03f */
[----:B------:R-:W-:-:S05]  /*d960*/  IMAD.U32 R3, RZ, RZ, UR4 ;  /* 0x00000004ff037e24 */ /* 0x000fca000f8e00ff */
[----:B------:R-:W-:-:S04]  /*d970*/  SHF.L.U32 R3, R3, 0x1f, RZ ;  /* 0x0000001f03037819 */ /* 0x000fc800000006ff */
[----:B------:R-:W0:Y:S02]  /*d980*/  SYNCS.PHASECHK.TRANS64.TRYWAIT P0, [R18+URZ+0x38800], R3 ;  /* 0x03880003120075a7 */ /* 0x000e24000800017f */
[----:B0-----:R-:W-:Y:S05]  /*d990*/  @!P0 BRA `(.L_x_2462) ;  /* 0x000001e400b88947 */ /* 0x001fea0003800000 */
.L_x_2715:
[----:B------:R-:W-:Y:S05]  /*d9a0*/  BSYNC B1 ;  /* 0x0000000000017941 */ /* 0x000fea0003800000 */
.L_x_2461:
[----:B------:R-:W-:Y:S04]  /*d9b0*/  BSSY B1, `(.L_x_2463) ;  /* 0x00000fa000017945 */ /* 0x000fe80003800000 */
[----:B------:R-:W-:Y:S05]  /*d9c0*/  @P1 BRA `(.L_x_2464) ;  /* 0x0000000c00e01947 */ /* 0x000fea0003800000 */
[----:B------:R2:W5:Y:S01]  /*d9d0*/  LDL R62, [R1+0x34] ;  /* 0x00003400013e7983 */ /* 0x0005620000100800 */
[----:B0-----:R-:W0:Y:S01]  /*d9e0*/  LDC R3, c[0x0][0x3f4] ;  /* 0x0000fd00ff037b82 */ /* 0x001e220000000800 */
[----:B------:R-:W-:Y:S01]  /*d9f0*/  BSSY B2, `(.L_x_2465) ;  /* 0x000007a000027945 */ /* 0x000fe20003800000 */
[-C--:B0-----:R-:W-:Y:S02]  /*da00*/  ISETP.GE.AND P0, PT, R22, R3.reuse, PT ;  /* 0x000000031600720c */ /* 0x081fe40003f06270 */
[----:B------:R-:W-:-:S11]  /*da10*/  ISETP.GE.AND P1, PT, R233, R3, PT ;  /* 0x00000003e900720c */ /* 0x000fd60003f26270 */
[----:B--2---:R-:W-:Y:S05]  /*da20*/  @P0 BRA `(.L_x_2466) ;  /* 0x0000000400d80947 */ /* 0x004fea0003800000 */
[----:B-1---5:R-:W0:Y:S01]  /*da30*/  LDS.128 R4, [R62+0x20400] ;  /* 0x020400003e047984 */ /* 0x022e220000000c00 */
[----:B----4-:R-:W-:Y:S02]  /*da40*/  SHF.R.U32.HI R14, RZ, 0x8, R44 ;  /* 0x00000008ff0e7819 */ /* 0x010fe4000001162c */
        /* <DEDUP_REMOVED lines=15> */
[----:B------:R-:W-:Y:S02]  /*db40*/  LOP3.LUT R49, R46, 0xff, RZ, 0xc0, !PT ;  /* 0x000000ff2e317812 */ /* 0x000fe400078ec0ff */
[----:B------:R-:W-:Y:S02]  /*db50*/  PRMT R52, R52, 0x7604, R51 ;  /* 0x0000760434347816 */ /* 0x000fe40000000033 */
        /* <DEDUP_REMOVED lines=99> */
.L_x_2466:
[----:B------:R-:W-:Y:S05]  /*e190*/  BSYNC B2 ;  /* 0x0000000000027941 */ /* 0x000fea0003800000 */
.L_x_2465:
[----:B------:R-:W-:Y:S05]  /*e1a0*/  @P1 BRA `(.L_x_2464) ;  /* 0x0000000400e81947 */ /* 0x000fea0003800000 */
[----:B01---5:R-:W0:Y:S01]  /*e1b0*/  LDS.128 R4, [R62+0x24400] ;  /* 0x024400003e047984 */ /* 0x023e220000000c00 */
[----:B------:R-:W-:Y:S02]  /*e1c0*/  SHF.R.U32.HI R15, RZ, 0x8, R21 ;  /* 0x00000008ff0f7819 */ /* 0x000fe40000011615 */
        /* <DEDUP_REMOVED lines=8> */
[----:B------:R-:W-:Y:S02]  /*e250*/  PRMT R45, R15, 0x7604, R44 ;  /* 0x000076040f2d7816 */ /* 0x000fe4000000002c */
[----:B------:R-:W-:Y:S02]  /*e260*/  PRMT R50, R49, 0x7604, R50 ;  /* 0x0000760431327816 */ /* 0x000fe40000000032 */
[----:B------:R-:W-:-:S02]  /*e270*/  SHF.R.U32.HI R44, RZ, 0x10, R21 ;  /* 0x00000010ff2c7819 */ /* 0x000fc40000011615 */
[----:B------:R-:W-:Y:S02]  /*e280*/  SHF.R.U32.HI R49, RZ, 0x10, R27 ;  /* 0x00000010ff317819 */ /* 0x000fe4000001161b */
[----:B----4-:R-:W-:Y:S02]  /*e290*/  LOP3.LUT R14, R20, 0xff, RZ, 0xc0, !PT ;  /* 0x000000ff140e7812 */ /* 0x010fe400078ec0ff */
[----:B------:R-:W-:Y:S02]  /*e2a0*/  LOP3.LUT R47, R26, 0xff, RZ, 0xc0, !PT ;  /* 0x000000ff1a2f7812 */ /* 0x000fe400078ec0ff */
[----:B------:R-:W-:Y:S02]  /*e2b0*/  LOP3.LUT R3, R3, 0xff, RZ, 0xc0, !PT ;  /* 0x000000ff03037812 */ /* 0x000fe400078ec0ff */
[----:B------:R-:W-:Y:S02]  /*e2c0*/  SHF.R.U32.HI R15, RZ, 0x10, R26 ;  /* 0x00000010ff0f7819 */ /* 0x000fe4000001161a */
[----:B------:R-:W-:-:S02]  /*e2d0*/  LOP3.LUT R44, R44, 0xff, RZ, 0xc0, !PT ;  /* 0x000000ff2c2c7812 */ /* 0x000fc400078ec0ff */
[----:B------:R-:W-:Y:S02]  /*e2e0*/  LOP3.LUT R49, R49, 0xff, RZ, 0xc0, !PT ;  /* 0x000000ff31317812 */ /* 0x000fe400078ec0ff */
[----:B------:R-:W-:Y:S02]  /*e2f0*/  PRMT R14, R3, 0x7604, R14 ;  /* 0x00007604030e7816 */ /* 0x000fe4000000000e */
        /* <DEDUP_REMOVED lines=80> */
[--C-:B------:R-:W-:Y:S02]  /*e800*/  HADD2.F32 R3, -RZ, R7.reuse.H1_H1 ;  /* 0x30000007ff037230 */ /* 0x100fe40000004100 */
[C---:B------:R-:W-:Y:S01]  /*e810*/  FMUL.FTZ R45, R4.reuse, R15 ;  /* 0x0000000f042d7220 */ /* 0x040fe20000410000 */
        /* <DEDUP_REMOVED lines=19> */
.L_x_2464:
[----:B------:R-:W-:Y:S05]  /*e950*/  BSYNC B1 ;  /* 0x0000000000017941 */ /* 0x000fea0003800000 */
.L_x_2463:
[----:B0-----:R-:W-:Y:S01]  /*e960*/  VIADD R3, R19, 0x20 ;  /* 0x0000002013037836 */ /* 0x001fe20000000000 */
[----:B------:R-:W-:Y:S04]  /*e970*/  BSSY B1, `(.L_x_2467) ;  /* 0x00000fb000017945 */ /* 0x000fe80003800000 */
[----:B------:R-:W-:-:S13]  /*e980*/  ISETP.GE.AND P0, PT, R3, R0, PT ;  /* 0x000000000300720c */ /* 0x000fda0003f06270 */
[----:B------:R-:W-:Y:S05]  /*e990*/  @P0 BRA `(.L_x_2468) ;  /* 0x0000000c00e00947 */ /* 0x000fea0003800000 */
[----:B-1----:R0:W5:Y:S01]  /*e9a0*/  LDL R53, [R1+0x34] ;  /* 0x0000340001357983 */ /* 0x0021620000100800 */
[----:B------:R-:W1:Y:S01]  /*e9b0*/  LDC R3, c[0x0][0x3f4] ;  /* 0x0000fd00ff037b82 */ /* 0x000e620000000800 */
[----:B------:R-:W-:Y:S01]  /*e9c0*/  BSSY B2, `(.L_x_2469) ;  /* 0x000007e000027945 */ /* 0x000fe20003800000 */
[-C--:B-1----:R-:W-:Y:S02]  /*e9d0*/  ISETP.GE.AND P0, PT, R22, R3.reuse, PT ;  /* 0x000000031600720c */ /* 0x082fe40003f06270 */
[----:B------:R-:W-:-:S11]  /*e9e0*/  ISETP.GE.AND P1, PT, R233, R3, PT ;  /* 0x00000003e900720c */ /* 0x000fd60003f26270 */
[----:B0-----:R-:W-:Y:S05]  /*e9f0*/  @P0 BRA `(.L_x_2470) ;  /* 0x0000000400e80947 */ /* 0x001fea0003800000 */
[----:B--2--5:R-:W0:Y:S01]  /*ea00*/  LDS.128 R4, [R53+0x21400] ;  /* 0x0214000035047984 */ /* 0x024e220000000c00 */
[----:B------:R-:W-:Y:S02]  /*ea10*/  SHF.R.U32.HI R3, RZ, 0x8, R34 ;  /* 0x00000008ff037819 */ /* 0x000fe40000011622 */
[----:B------:R-:W-:Y:S02]  /*ea20*/  SHF.R.U32.HI R15, RZ, 0x8, R35 ;  /* 0x00000008ff0f7819 */ /* 0x000fe40000011623 */
[----:B------:R-:W-:Y:S02]  /*ea30*/  SHF.R.U32.HI R44, RZ, 0x8, R37 ;  /* 0x00000008ff2c7819 */ /* 0x000fe40000011625 */
[----:B----4-:R-:W-:Y:S02]  /*ea40*/  LOP3.LUT R14, R34, 0xff, RZ, 0xc0, !PT ;  /* 0x000000ff220e7812 */ /* 0x010fe400078ec0ff */
        /* <DEDUP_REMOVED lines=117> */
.L_x_2470:
[----:B------:R-:W-:Y:S05]  /*f1a0*/  BSYNC B2 ;  /* 0x0000000000027941 */ /* 0x000fea0003800000 */
.L_x_2469:
[----:B------:R-:W-:Y:S05]  /*f1b0*/  @P1 BRA `(.L_x_2468) ;  /* 0x0000000400d81947 */ /* 0x000fea0003800000 */
[----:B0-2--5:R-:W0:Y:S01]  /*f1c0*/  LDS.128 R4, [R53+0x25400] ;  /* 0x0254000035047984 */ /* 0x025e220000000c00 */
[----:B----4-:R-:W-:Y:S02]  /*f1d0*/  SHF.R.U32.HI R14, RZ, 0x8, R24 ;  /* 0x00000008ff0e7819 */ /* 0x010fe40000011618 */
        /* <DEDUP_REMOVED lines=116> */
.L_x_2468:
[----:B------:R-:W-:Y:S05]  /*f920*/  BSYNC B1 ;  /* 0x0000000000017941 */ /* 0x000fea0003800000 */
.L_x_2467:
[----:B------:R-:W-:Y:S01]  /*f930*/  VIADD R3, R19, 0x40 ;  /* 0x0000004013037836 */ /* 0x000fe20000000000 */
[----:B------:R-:W-:Y:S04]  /*f940*/  BSSY B1, `(.L_x_2471) ;  /* 0x00000fb000017945 */ /* 0x000fe80003800000 */
[----:B------:R-:W-:-:S13]  /*f950*/  ISETP.GE.AND P0, PT, R3, R0, PT ;  /* 0x000000000300720c */ /* 0x000fda0003f06270 */
[----:B------:R-:W-:Y:S05]  /*f960*/  @P0 BRA `(.L_x_2472) ;  /* 0x0000000c00e00947 */ /* 0x000fea0003800000 */
[----:B-----5:R0:W5:Y:S01]  /*f970*/  LDL R45, [R1+0x34] ;  /* 0x00003400012d7983 */ /* 0x0201620000100800 */
[----:B------:R-:W1:Y:S01]  /*f980*/  LDC R3, c[0x0][0x3f4] ;  /* 0x0000fd00ff037b82 */ /* 0x000e620000000800 */
[----:B------:R-:W-:Y:S01]  /*f990*/  BSSY B2, `(.L_x_2473) ;  /* 0x000007a000027945 */ /* 0x000fe20003800000 */
[-C--:B-1----:R-:W-:Y:S02]  /*f9a0*/  ISETP.GE.AND P0, PT, R22, R3.reuse, PT ;  /* 0x000000031600720c */ /* 0x082fe40003f06270 */
[----:B------:R-:W-:-:S11]  /*f9b0*/  ISETP.GE.AND P1, PT, R233, R3, PT ;  /* 0x00000003e900720c */ /* 0x000fd60003f26270 */
[----:B0-----:R-:W-:Y:S05]  /*f9c0*/  @P0 BRA `(.L_x_2474) ;  /* 0x0000000400d80947 */ /* 0x001fea0003800000 */
[----:B--23-5:R-:W0:Y:S01]  /*f9d0*/  LDS.128 R4, [R45+0x22400] ;  /* 0x022400002d047984 */ /* 0x02ce220000000c00 */
[----:B----4-:R-:W-:Y:S02]  /*f9e0*/  SHF.R.U32.HI R14, RZ, 0x8, R38 ;  /* 0x00000008ff0e7819 */ /* 0x010fe40000011626 */
[----:B------:R-:W-:Y:S02]  /*f9f0*/  LOP3.LUT R3, R38, 0xff, RZ, 0xc0, !PT ;  /* 0x000000ff26037812 */ /* 0x000fe400078ec0ff */
[----:B------:R-:W-:Y:S02]  /*fa00*/  LOP3.LUT R14, R14, 0xff, RZ, 0xc0, !PT ;  /* 0x000000ff0e0e7812 */ /* 0x000fe400078ec0ff */
[----:B------:R-:W-:Y:S02]  /*fa10*/  SHF.R.U32.HI R20, RZ, 0x8, R39 ;  /* 0x00000008ff147819 */ /* 0x000fe40000011627 */
[----:B------:R-:W-:Y:S02]  /*fa20*/  PRMT R3, R14, 0x7604, R3 ;  /* 0x000076040e037816 */ /* 0x000fe40000000003 */
[----:B------:R-:W-:-:S02]  /*fa30*/  LOP3.LUT R15, R39, 0xff, RZ, 0xc0, !PT ;  /* 0x000000ff270f7812 */ /* 0x000fc400078ec0ff */
[----:B------:R-:W-:Y:S02]  /*fa40*/  LOP3.LUT R20, R20, 0xff, RZ, 0xc0, !PT ;  /* 0x000000ff14147812 */ /* 0x000fe400078ec0ff */
[----:B------:R-:W-:Y:S02]  /*fa50*/  SHF.R.U32.HI R26, RZ, 0x10, R39 ;  /* 0x00000010ff1a7819 */ /* 0x000fe40000011627 */
[----:B------:R-:W-:Y:S02]  /*fa60*/  SHF.R.U32.HI R25, RZ, 0x8, R43 ;  /* 0x00000008ff197819 */ /* 0x000fe4000001162b */
[----:B------:R-:W-:Y:S02]  /*fa70*/  SHF.R.U32.HI R14, RZ, 0x8, R42 ;  /* 0x00000008ff0e7819 */ /* 0x000fe4000001162a */
[----:B------:R-:W-:Y:S02]  /*fa80*/  PRMT R15, R20, 0x7604, R15 ;  /* 0x00007604140f7816 */ /* 0x000fe4000000000f */
[----:B------:R-:W-:-:S02]  /*fa90*/  LOP3.LUT R24, R43, 0xff, RZ, 0xc0, !PT ;  /* 0x000000ff2b187812 */ /* 0x000fc400078ec0ff */
[----:B------:R-:W-:Y:S02]  /*faa0*/  LOP3.LUT R25, R25, 0xff, RZ, 0xc0, !PT ;  /* 0x000000ff19197812 */ /* 0x000fe400078ec0ff */
[----:B------:R-:W-:Y:S02]  /*fab0*/  SHF.R.U32.HI R27, RZ, 0x10, R43 ;  /* 0x00000010ff1b7819 */ /* 0x000fe4000001162b */
        /* <DEDUP_REMOVED lines=103> */
.L_x_2474:
[----:B------:R-:W-:Y:S05]  /*10130*/  BSYNC B2 ;  /* 0x0000000000027941 */ /* 0x000fea0003800000 */
.L_x_2473:
[----:B------:R-:W-:Y:S05]  /*10140*/  @P1 BRA `(.L_x_2472) ;  /* 0x0000000400e81947 */ /* 0x000fea0003800000 */
[----:B0-23-5:R-:W0:Y:S01]  /*10150*/  LDS.128 R4, [R45+0x26400] ;  /* 0x026400002d047984 */ /* 0x02de220000000c00 */
        /* <DEDUP_REMOVED lines=82> */
[--C-:B------:R-:W-:Y:S01]  /*10680*/  HADD2.F32 R6, -RZ, R4.reuse.H1_H1 ;  /* 0x30000004ff067230 */ /* 0x100fe20000004100 */
[----:B------:R-:W-:Y:S01]  /*10690*/  F2FP.SATFINITE.E4M3.F32.PACK_AB_MERGE_C R33, R36, R33, RZ ;  /* 0x000000212421723e */ /* 0x000fe200048070ff */
[----:B------:R-:W-:Y:S01]  /*106a0*/  HADD2.F32 R20, -RZ, R15.H1_H1 ;  /* 0x3000000fff147230 */ /* 0x000fe20000004100 */
[----:B------:R-:W-:Y:S01]  /*106b0*/  F2FP.SATFINITE.E4M3.F32.PACK_AB_MERGE_C R35, R35, R30, RZ ;  /* 0x0000001e2323723e */ /* 0x000fe200048070ff */
[----:B------:R-:W-:-:S02]  /*106c0*/  HADD2.F32 R5, -RZ, R4.H0_H0 ;  /* 0x20000004ff057230 */ /* 0x000fc40000004100 */
        /* <DEDUP_REMOVED lines=13> */
[----:B------:R-:W-:Y:S01]  /*107a0*/  HADD2.F32 R4, -RZ, R14.H1_H1 ;  /* 0x3000000eff047230 */ /* 0x000fe20000004100 */
[----:B------:R-:W-:Y:S01]  /*107b0*/  F2FP.SATFINITE.E4M3.F32.PACK_AB_MERGE_C R25, R25, R26, RZ ;  /* 0x0000001a1919723e */ /* 0x000fe200048070ff */
[----:B------:R-:W-:Y:S01]  /*107c0*/  HADD2.F32 R32, -RZ, R32.H0_H0 ;  /* 0x20000020ff207230 */ /* 0x000fe20000004100 */
[----:B------:R-:W-:Y:S01]  /*107d0*/  F2FP.SATFINITE.E4M3.F32.PACK_AB_MERGE_C R30, R34, R29, R33 ;  /* 0x0000001d221e723e */ /* 0x000fe20004807021 */
[----:B------:R-:W-:Y:S02]  /*107e0*/  HADD2.F32 R3, -RZ, R7.H1_H1 ;  /* 0x30000007ff037230 */ /* 0x000fe40000004100 */
[----:B------:R-:W-:Y:S01]  /*107f0*/  FMUL.FTZ R27, R4, R15 ;  /* 0x0000000f041b7220 */ /* 0x000fe20000410000 */
[----:B------:R-:W-:-:S02]  /*10800*/  HADD2.F32 R24, -RZ, R24.H0_H0 ;  /* 0x20000018ff187230 */ /* 0x000fc40000004100 */
[----:B------:R-:W-:Y:S01]  /*10810*/  FMUL.FTZ R20, R4, R5 ;  /* 0x0000000504147220 */ /* 0x000fe20000410000 */
[----:B------:R-:W-:Y:S02]  /*10820*/  HADD2.F32 R14, -RZ, R14.H0_H0 ;  /* 0x2000000eff0e7230 */ /* 0x000fe40000004100 */
[C---:B------:R-:W-:Y:S01]  /*10830*/  FMUL.FTZ R4, R3.reuse, R32 ;  /* 0x0000002003047220 */ /* 0x040fe20000410000 */
[----:B------:R-:W-:Y:S02]  /*10840*/  HADD2.F32 R7, -RZ, R7.H0_H0 ;  /* 0x20000007ff077230 */ /* 0x000fe40000004100 */
[-C--:B------:R-:W-:Y:S01]  /*10850*/  FMUL.FTZ R3, R3, R24.reuse ;  /* 0x0000001803037220 */ /* 0x080fe20000410000 */
[----:B------:R-:W-:Y:S01]  /*10860*/  F2FP.SATFINITE.E4M3.F32.PACK_AB_MERGE_C R31, R38, R31, R35 ;  /* 0x0000001f261f723e */ /* 0x000fe20004807023 */
[C---:B------:R-:W-:Y:S01]  /*10870*/  FFMA.FTZ R27, R14.reuse, R5, -R27 ;  /* 0x000000050e1b7223 */ /* 0x040fe2000001081b */
[----:B------:R-:W-:Y:S01]  /*10880*/  FFMA.FTZ R20, R14, R15, R20 ;  /* 0x0000000f0e147223 */ /* 0x000fe20000010014 */
[C---:B------:R-:W-:Y:S01]  /*10890*/  FFMA.FTZ R4, R7.reuse, R24, -R4 ;  /* 0x0000001807047223 */ /* 0x040fe20000010804 */
[----:B------:R-:W-:Y:S01]  /*108a0*/  FFMA.FTZ R3, R7, R32, R3 ;  /* 0x0000002007037223 */ /* 0x000fe20000010003 */
[----:B------:R-:W-:-:S02]  /*108b0*/  F2FP.SATFINITE.E4M3.F32.PACK_AB_MERGE_C R28, R21, R6, R25 ;  /* 0x00000006151c723e */ /* 0x000fc40004807019 */
[----:B------:R-:W-:-:S04]  /*108c0*/  F2FP.SATFINITE.E4M3.F32.PACK_AB_MERGE_C R20, R20, R27, RZ ;  /* 0x0000001b1414723e */ /* 0x000fc800048070ff */
[----:B------:R-:W-:-:S05]  /*108d0*/  F2FP.SATFINITE.E4M3.F32.PACK_AB_MERGE_C R29, R3, R4, R20 ;  /* 0x00000004031d723e */ /* 0x000fca0004807014 */
[----:B------:R0:W-:Y:S02]  /*108e0*/  STS.128 [R45+0x26400], R28 ;  /* 0x0264001c2d007388 */ /* 0x0001e40000000c00 */
.L_x_2472:
[----:B------:R-:W-:Y:S05]  /*108f0*/  BSYNC B1 ;  /* 0x0000000000017941 */ /* 0x000fea0003800000 */
.L_x_2471:
[----:B------:R-:W-:-:S05]  /*10900*/  VIADD R3, R19, 0x60 ;  /* 0x0000006013037836 */ /* 0x000fca0000000000 */
        /* <DEDUP_REMOVED lines=94> */
[----:B------:R-:W-:Y:S01]  /*10ef0*/  HADD2.F32 R3, -RZ, R0.H1_H1 ;  /* 0x30000000ff037230 */ /* 0x000fe20000004100 */
[----:B------:R-:W-:Y:S01]  /*10f00*/  F2FP.SATFINITE.E4M3.F32.PACK_AB_MERGE_C R28, R28, R29, RZ ;  /* 0x0000001d1c1c723e */ /* 0x000fe200048070ff */
[----:B------:R-:W-:Y:S02]  /*10f10*/  HADD2.F32 R10, -RZ, R10.H0_H0 ;  /* 0x2000000aff0a7230 */ /* 0x000fe40000004100 */
[-C--:B------:R-:W-:Y:S01]  /*10f20*/  FMUL.FTZ R21, R5, R11.reuse ;  /* 0x0000000b05157220 */ /* 0x080fe20000410000 */
[----:B------:R-:W-:Y:S02]  /*10f30*/  HADD2.F32 R4, -RZ, R4.H0_H0 ;  /* 0x20000004ff047230 */ /* 0x000fe40000004100 */
[C---:B------:R-:W-:Y:S01]  /*10f40*/  FMUL.FTZ R5, R3.reuse, R12 ;  /* 0x0000000c03057220 */ /* 0x040fe20000410000 */
[----:B------:R-:W-:Y:S02]  /*10f50*/  HADD2.F32 R0, -RZ, R0.H0_H0 ;  /* 0x20000000ff007230 */ /* 0x000fe40000004100 */
[----:B------:R-:W-:Y:S01]  /*10f60*/  FMUL.FTZ R3, R3, R10 ;  /* 0x0000000a03037220 */ /* 0x000fe20000410000 */
[----:B------:R-:W-:Y:S01]  /*10f70*/  F2FP.SATFINITE.E4M3.F32.PACK_AB_MERGE_C R31, R31, R32, RZ ;  /* 0x000000201f1f723e */ /* 0x000fe200048070ff */
[C---:B------:R-:W-:Y:S01]  /*10f80*/  FFMA.FTZ R20, R4.reuse, R11, -R13 ;  /* 0x0000000b04147223 */ /* 0x040fe2000001080d */
[----:B------:R-:W-:Y:S01]  /*10f90*/  FFMA.FTZ R21, R4, R15, R21 ;  /* 0x0000000f04157223 */ /* 0x000fe20000010015 */
[C---:B------:R-:W-:Y:S01]  /*10fa0*/  FFMA.FTZ R13, R0.reuse, R10, -R5 ;  /* 0x0000000a000d7223 */ /* 0x040fe20000010805 */
[----:B------:R-:W-:Y:S01]  /*10fb0*/  FFMA.FTZ R12, R0, R12, R3 ;  /* 0x0000000c000c7223 */ /* 0x000fe20000010003 */
[----:B------:R-:W-:-:S02]  /*10fc0*/  HADD2.F32 R4, -RZ, R14.H1_H1 ;  /* 0x3000000eff047230 */ /* 0x000fc40000004100 */
[--C-:B------:R-:W-:Y:S01]  /*10fd0*/  HADD2.F32 R3, -RZ, R7.reuse.H1_H1 ;  /* 0x30000007ff037230 */ /* 0x100fe20000004100 */
[----:B------:R-:W-:Y:S01]  /*10fe0*/  F2FP.SATFINITE.E4M3.F32.PACK_AB_MERGE_C R20, R21, R20, RZ ;  /* 0x000000141514723e */ /* 0x000fe200048070ff */
[--C-:B------:R-:W-:Y:S02]  /*10ff0*/  HADD2.F32 R10, -RZ, R24.reuse.H1_H1 ;  /* 0x30000018ff0a7230 */ /* 0x100fe40000004100 */
[----:B------:R-:W-:Y:S02]  /*11000*/  HADD2.F32 R11, -RZ, R24.H0_H0 ;  /* 0x20000018ff0b7230 */ /* 0x000fe40000004100 */
[C---:B------:R-:W-:Y:S01]  /*11010*/  FMUL.FTZ R15, R3.reuse, R4 ;  /* 0x00000004030f7220 */ /* 0x040fe20000410000 */
[----:B------:R-:W-:Y:S01]  /*11020*/  HADD2.F32 R0, -RZ, R6.H1_H1 ;  /* 0x30000006ff007230 */ /* 0x000fe20000004100 */
[----:B------:R-:W-:Y:S01]  /*11030*/  F2FP.SATFINITE.E4M3.F32.PACK_AB_MERGE_C R12, R12, R13, R20 ;  /* 0x0000000d0c0c723e */ /* 0x000fe20004807014 */
        /* <DEDUP_REMOVED lines=9> */
[----:B------:R-:W-:-:S03]  /*110d0*/  FFMA.FTZ R0, R6, R11, R0 ;  /* 0x0000000b06007223 */ /* 0x000fc60000010000 */
[----:B------:R-:W-:Y:S02]  /*110e0*/  F2FP.SATFINITE.E4M3.F32.PACK_AB_MERGE_C R4, R15, R14, RZ ;  /* 0x0000000e0f04723e */ /* 0x000fe400048070ff */
[----:B------:R-:W-:Y:S02]  /*110f0*/  F2FP.SATFINITE.E4M3.F32.PACK_AB_MERGE_C R14, R26, R27, R28 ;  /* 0x0000001b1a0e723e */ /* 0x000fe4000480701c */
[----:B------:R-:W-:Y:S02]  /*11100*/  F2FP.SATFINITE.E4M3.F32.PACK_AB_MERGE_C R15, R30, R25, R31 ;  /* 0x000000191e0f723e */ /* 0x000fe4000480701f */
[----:B------:R-:W-:-:S05]  /*11110*/  F2FP.SATFINITE.E4M3.F32.PACK_AB_MERGE_C R13, R0, R3, R4 ;  /* 0x00000003000d723e */ /* 0x000fca0004807004 */
[----:B------:R0:W-:Y:S02]  /*11120*/  STS.128 [R33+0x23400], R12 ;  /* 0x0234000c21007388 */ /* 0x0001e40000000c00 */
.L_x_2477:
[----:B------:R-:W-:Y:S05]  /*11130*/  BSYNC B1 ;  /* 0x0000000000017941 */ /* 0x000fea0003800000 */
.L_x_2476:
[----:B------:R-:W-:Y:S05]  /*11140*/  @P1 BRA `(.L_x_2475) ;  /* 0x0000005000581947 */ /* 0x000fea0003800000 */
[----:B--23-5:R-:W1:Y:S01]  /*11150*/  LDS.128 R4, [R33+0x27400] ;  /* 0x0274000021047984 */ /* 0x02ce620000000c00 */
[----:B------:R-:W-:Y:S02]  /*11160*/  SHF.R.U32.HI R11, RZ, 0x8, R41 ;  /* 0x00000008ff0b7819 */ /* 0x000fe40000011629 */
[----:B------:R-:W-:Y:S02]  /*11170*/  LOP3.LUT R10, R41, 0xff, RZ, 0xc0, !PT ;  /* 0x000000ff290a7812 */ /* 0x000fe400078ec0ff */
[----:B------:R-:W-:Y:S02]  /*11180*/  LOP3.LUT R11, R11, 0xff, RZ, 0xc0, !PT ;  /* 0x000000ff0b0b7812 */ /* 0x000fe400078ec0ff */
[----:B0-----:R-:W-:Y:S02]  /*11190*/  SHF.R.U32.HI R15, RZ, 0x8, R9 ;  /* 0x00000008ff0f7819 */ /* 0x001fe40000011609 */
[----:B------:R-:W-:Y:S02]  /*111a0*/  SHF.R.U32.HI R3, RZ, 0x8, R40 ;  /* 0x00000008ff037819 */ /* 0x000fe40000011628 */
[----:B------:R-:W-:-:S02]  /*111b0*/  PRMT R10, R11, 0x7604, R10 ;  /* 0x000076040b0a7816 */ /* 0x000fc4000000000a */
[----:B------:R-:W-:Y:S02]  /*111c0*/  LOP3.LUT R12, R9, 0xff, RZ, 0xc0, !PT ;  /* 0x000000ff090c7812 */ /* 0x000fe400078ec0ff */
[----:B------:R-:W-:Y:S02]  /*111d0*/  LOP3.LUT R15, R15, 0xff, RZ, 0xc0, !PT ;  /* 0x000000ff0f0f7812 */ /* 0x000fe400078ec0ff */
[----:B----4-:R-:W-:Y:S02]  /*111e0*/  SHF.R.U32.HI R14, RZ, 0x10, R9 ;  /* 0x00000010ff0e7819 */ /* 0x010fe40000011609 */
[----:B------:R-:W-:Y:S02]  /*111f0*/  LOP3.LUT R0, R40, 0xff, RZ, 0xc0, !PT ;  /* 0x000000ff28007812 */ /* 0x000fe400078ec0ff */
[----:B------:R-:W-:Y:S02]  /*11200*/  LOP3.LUT R3, R3, 0xff, RZ, 0xc0, !PT ;  /* 0x000000ff03037812 */ /* 0x000fe400078ec0ff */
[----:B------:R-:W-:-:S02]  /*11210*/  SHF.R.U32.HI R20, RZ, 0x10, R41 ;  /* 0x00000010ff147819 */ /* 0x000fc40000011629 */
[----:B------:R-:W-:Y:S02]  /*11220*/  SHF.R.U32.HI R11, RZ, 0x8, R8 ;  /* 0x00000008ff0b7819 */ /* 0x000fe40000011608 */
[----:B------:R-:W-:Y:S01]  /*11230*/  PRMT R12, R15, 0x7604, R12 ;  /* 0x000076040f0c7816 */ /* 0x000fe2000000000c */
[----:B------:R-:W-:Y:S01]  /*11240*/  IMAD.U32 R15, R14, 0x10000, RZ ;  /* 0x000100000e0f7824 */ /* 0x000fe200078e00ff */
[----:B------:R-:W-:Y:S02]  /*11250*/  PRMT R3, R3, 0x7604, R0 ;  /* 0x0000760403037816 */ /* 0x000fe40000000000 */
[----:B------:R-:W-:Y:S01]  /*11260*/  LOP3.LUT R13, R11, 0xff, RZ, 0xc0, !PT ;  /* 0x000000ff0b0d7812 */ /* 0x000fe200078ec0ff */
[----:B------:R-:W-:Y:S01]  /*11270*/  IMAD.U32 R11, R20, 0x10000, RZ ;  /* 0x00010000140b7824 */ /* 0x000fe200078e00ff */
[----:B------:R-:W-:Y:S02]  /*11280*/  LOP3.LUT R0, R8, 0xff, RZ, 0xc0, !PT ;  /* 0x000000ff08007812 */ /* 0x000fe400078ec0ff */
[----:B------:R-:W-:-:S02]  /*11290*/  LOP3.LUT R3, R3, 0xff0000, R40, 0xf8, !PT ;  /* 0x00ff000003037812 */ /* 0x000fc400078ef828 */
[----:B------:R-:W-:Y:S02]  /*112a0*/  PRMT R13, R13, 0x7604, R0 ;  /* 0x000076040d0d7816 */ /* 0x000fe40000000000 */
[----:B------:R-:W-:Y:S02]  /*112b0*/  LOP3.LUT R15, R12, 0xff0000, R15, 0xf8, !PT ;  /* 0x00ff00000c0f7812 */ /* 0x000fe400078ef80f */
[----:B------:R-:W-:Y:S02]  /*112c0*/  LOP3.LUT R11, R10, 0xff0000, R11, 0xf8, !PT ;  /* 0x00ff00000a0b7812 */ /* 0x000fe400078ef80b */
[----:B------:R-:W-:Y:S02]  /*112d0*/  LOP3.LUT R13, R13, 0xff0000, R8, 0xf8, !PT ;  /* 0x00ff00000d0d7812 */ /* 0x000fe400078ef808 */
[----:B------:R-:W-:Y:S02]  /*112e0*/  LOP3.LUT R12, R3, 0xff000000, R40, 0xf8, !PT ;  /* 0xff000000030c7812 */ /* 0x000fe400078ef828 */
[----:B------:R-:W-:-:S02]  /*112f0*/  LOP3.LUT R20, R15, 0xff000000, R9, 0xf8, !PT ;  /* 0xff0000000f147812 */ /* 0x000fc400078ef809 */
[----:B------:R-:W-:Y:S02]  /*11300*/  LOP3.LUT R40, R11, 0xff000000, R41, 0xf8, !PT ;  /* 0xff0000000b287812 */ /* 0x000fe400078ef829 */
[----:B-1----:R-:W-:Y:S02]  /*11310*/  F2FP.F16.E4M3.UNPACK_B R0, R6.H1 ;  /* 0x00000006ff00723e */ /* 0x002fe400030006ff */
        /* <DEDUP_REMOVED lines=65> */
[----:B------:R-:W-:Y:S01]  /*11730*/  HADD2.F32 R3, -RZ, R7.H1_H1 ;  /* 0x30000007ff037230 */ /* 0x000fe20000004100 */
[----:B------:R-:W-:Y:S01]  /*11740*/  F2FP.SATFINITE.E4M3.F32.PACK_AB_MERGE_C R11, R14, R11, RZ ;  /* 0x0000000b0e0b723e */ /* 0x000fe200048070ff */
        /* <DEDUP_REMOVED lines=21> */
[----:B------:R0:W-:Y:S01]  /*118a0*/  STS.128 [R33+0x27400], R4 ;  /* 0x0274000421007388 */ /* 0x0001e20000000c00 */
[----:B------:R-:W-:Y:S05]  /*118b0*/  BRA `(.L_x_2475) ;  /* 0x00000048007c7947 */ /* 0x000fea0003800000 */
.L_x_2448:
[----:B------:R-:W0:Y:S01]  /*118c0*/  LDC R42, c[0x0][0x448] ;  /* 0x00011200ff2a7b82 */ /* 0x000e220000000800 */
[----:B------:R-:W-:Y:S01]  /*118d0*/  IMAD.MOV.U32 R25, RZ, RZ, R27 ;  /* 0x000000ffff197224 */ /* 0x000fe200078e001b */
[----:B------:R-:W-:Y:S01]  /*118e0*/  ULDC.64 UR4, c[0x0][0x3f8] ;  /* 0x0000fe0000047ab9 */ /* 0x000fe20000000a00 */
[----:B------:R-:W-:Y:S01]  /*118f0*/  IMAD.MOV.U32 R117, RZ, RZ, R29 ;  /* 0x000000ffff757224 */ /* 0x000fe200078e001d */
[----:B------:R-:W-:Y:S01]  /*11900*/  ULDC.64 UR6, c[0x0][0x408] ;  /* 0x0001020000067ab9 */ /* 0x000fe20000000a00 */
[----:B------:R-:W-:Y:S01]  /*11910*/  ULDC.64 UR8, c[0x0][0x400] ;  /* 0x0001000000087ab9 */ /* 0x000fe20000000a00 */
        /* <DEDUP_REMOVED lines=19> */
[----:B------:R-:W2:Y:S01]  /*11a50*/  LDL R0, [R1+0xc] ;  /* 0x00000c0001007983 */ /* 0x000ea20000100800 */
[----:B------:R-:W0:Y:S03]  /*11a60*/  LDC R51, c[0x0][0x3f4] ;  /* 0x0000fd00ff337b82 */ /* 0x000e260000000800 */
[----:B------:R-:W1:Y:S04]  /*11a70*/  SHFL.IDX PT, R5, R43, RZ, 0x181f ;  /* 0x00181fff2b057589 */ /* 0x000e6800000e0000 */
[----:B------:R-:W3:Y:S04]  /*11a80*/  SHFL.IDX PT, R14, R10, RZ, 0x181f ;  /* 0x00181fff0a0e7589 */ /* 0x000ee800000e0000 */
[----:B------:R-:W4:Y:S04]  /*11a90*/  SHFL.IDX PT, R3, R8, RZ, 0x181f ;  /* 0x00181fff08037589 */ /* 0x000f2800000e0000 */
[----:B------:R-:W5:Y:S01]  /*11aa0*/  SHFL.IDX PT, R7, R49, RZ, 0x181f ;  /* 0x00181fff31077589 */ /* 0x000f6200000e0000 */
[----:B0-----:R-:W-:Y:S01]  /*11ab0*/  ISETP.GE.AND P0, PT, R16, R51, PT ;  /* 0x000000331000720c */ /* 0x001fe20003f06270 */
[----:B--2---:R-:W-:-:S05]  /*11ac0*/  IMAD R42, R0, R42, RZ ;  /* 0x0000002a002a7224 */ /* 0x004fca00078e02ff */
[----:B------:R-:W-:-:S13]  /*11ad0*/  ISETP.GE.OR P1, PT, R57, R42, P0 ;  /* 0x0000002a3900720c */ /* 0x000fda0000726670 */
[C---:B-1----:R-:W-:Y:S02]  /*11ae0*/  @!P1 IADD3 R0, P2, R16.reuse, R5, RZ ;  /* 0x0000000510009210 */ /* 0x042fe40007f5e0ff */
[----:B---3--:R-:W-:Y:S02]  /*11af0*/  @!P1 IADD3 R14, P3, R16, R14, RZ ;  /* 0x0000000e100e9210 */ /* 0x008fe40007f7e0ff */
[----:B----4-:R-:W-:Y:S01]  /*11b00*/  @!P1 IADD3.X R5, R3, R17, RZ, P2, !PT ;  /* 0x0000001103059210 */ /* 0x010fe200017fe4ff */
[----:B------:R-:W-:Y:S02]  /*11b10*/  @!P1 IMAD.MOV.U32 R4, RZ, RZ, R0 ;  /* 0x000000ffff049224 */ /* 0x000fe400078e0000 */
[----:B-----5:R-:W-:Y:S02]  /*11b20*/  @!P1 IMAD.X R3, R7, 0x1, R17, P3 ;  /* 0x0000000107039824 */ /* 0x020fe400018e0611 */
[----:B------:R-:W-:Y:S02]  /*11b30*/  @!P1 IMAD.MOV.U32 R24, RZ, RZ, R14 ;  /* 0x000000ffff189224 */ /* 0x000fe400078e000e */
[----:B------:R-:W-:Y:S01]  /*11b40*/  @!P1 IMAD.MOV.U32 R25, RZ, RZ, R3 ;  /* 0x000000ffff199224 */ /* 0x000fe200078e0003 */
[----:B------:R-:W2:Y:S05]  /*11b50*/  @!P1 LD.E.128 R4, desc[UR46][R4.64] ;  /* 0x0000002e04049980 */ /* 0x000eaa000c101d00 */
[----:B------:R-:W3:Y:S01]  /*11b60*/  @!P1 LD.E.128 R24, desc[UR46][R24.64] ;  /* 0x0000002e18189980 */ /* 0x000ee2000c101d00 */
[----:B------:R-:W-:-:S02]  /*11b70*/  CS2R R40, SRZ ;  /* 0x0000000000287805 */ /* 0x000fc4000001ff00 */
[----:B------:R-:W-:Y:S02]  /*11b80*/  CS2R R38, SRZ ;  /* 0x0000000000267805 */ /* 0x000fe4000001ff00 */
[----:B------:R-:W-:Y:S01]  /*11b90*/  CS2R R36, SRZ ;  /* 0x0000000000247805 */ /* 0x000fe2000001ff00 */
[----:B------:R0:W1:Y:S01]  /*11ba0*/  SHFL.IDX PT, R3, R8, 0x1, 0x181f ;  /* 0x00381f0008037f89 */ /* 0x00006200000e0000 */
[----:B------:R-:W-:-:S03]  /*11bb0*/  CS2R R34, SRZ ;  /* 0x0000000000227805 */ /* 0x000fc6000001ff00 */
[----:B------:R0:W4:Y:S04]  /*11bc0*/  SHFL.IDX PT, R9, R43, 0x1, 0x181f ;  /* 0x00381f002b097f89 */ /* 0x00012800000e0000 */
[----:B------:R0:W0:Y:S04]  /*11bd0*/  SHFL.IDX PT, R21, R49, 0x1, 0x181f ;  /* 0x00381f0031157f89 */ /* 0x00002800000e0000 */
[----:B------:R0:W0:Y:S01]  /*11be0*/  SHFL.IDX PT, R14, R10, 0x1, 0x181f ;  /* 0x00381f000a0e7f89 */ /* 0x00002200000e0000 */
[----:B--2---:R-:W-:Y:S01]  /*11bf0*/  @!P1 IMAD.MOV.U32 R40, RZ, RZ, R4 ;  /* 0x000000ffff289224 */ /* 0x004fe200078e0004 */
[----:B------:R-:W-:Y:S01]  /*11c00*/  @!P1 MOV R41, R5 ;  /* 0x0000000500299202 */ /* 0x000fe20000000f00 */
[----:B------:R-:W-:Y:S01]  /*11c10*/  @!P1 IMAD.MOV.U32 R38, RZ, RZ, R6 ;  /* 0x000000ffff269224 */ /* 0x000fe200078e0006 */
[----:B------:R-:W-:Y:S01]  /*11c20*/  CS2R R4, SRZ ;  /* 0x0000000000047805 */ /* 0x000fe2000001ff00 */
[----:B------:R-:W-:Y:S01]  /*11c30*/  @!P1 IMAD.MOV.U32 R39, RZ, RZ, R7 ;  /* 0x000000ffff279224 */ /* 0x000fe200078e0007 */
[----:B---3--:R-:W-:Y:S01]  /*11c40*/  @!P1 MOV R35, R27 ;  /* 0x0000001b00239202 */ /* 0x008fe20000000f00 */
[----:B------:R-:W-:-:S02]  /*11c50*/  @!P1 IMAD.MOV.U32 R36, RZ, RZ, R24 ;  /* 0x000000ffff249224 */ /* 0x000fc400078e0018 */
[----:B------:R-:W-:Y:S02]  /*11c60*/  @!P1 IMAD.MOV.U32 R37, RZ, RZ, R25 ;  /* 0x000000ffff259224 */ /* 0x000fe400078e0019 */
[----:B01--4-:R-:W-:-:S07]  /*11c70*/  @!P1 IMAD.MOV.U32 R34, RZ, RZ, R26 ;  /* 0x000000ffff229224 */ /* 0x013fce00078e001a */
.L_x_2725:
[----:B------:R-:W-:Y:S01]  /*11c80*/  VIADD R7, R57, 0x20 ;  /* 0x0000002039077836 */ /* 0x000fe20000000000 */
[----:B------:R-:W-:Y:S01]  /*11c90*/  BSSY B1, `(.L_x_2479) ;  /* 0x0000010000017945 */ /* 0x000fe20003800000 */
[----:B------:R-:W-:Y:S02]  /*11ca0*/  CS2R R44, SRZ ;  /* 0x00000000002c7805 */ /* 0x000fe4000001ff00 */
[----:B------:R-:W-:Y:S02]  /*11cb0*/  CS2R R46, SRZ ;  /* 0x00000000002e7805 */ /* 0x000fe4000001ff00 */
[----:B------:R-:W-:Y:S02]  /*11cc0*/  ISETP.GE.AND P1, PT, R7, R42, PT ;  /* 0x0000002a0700720c */ /* 0x000fe40003f26270 */
[----:B------:R-:W-:-:S11]  /*11cd0*/  CS2R R6, SRZ ;  /* 0x0000000000067805 */ /* 0x000fd6000001ff00 */
        /* <DEDUP_REMOVED lines=11> */
.L_x_2480:
[----:B------:R-:W-:Y:S05]  /*11d90*/  BSYNC B1 ;  /* 0x0000000000017941 */ /* 0x000fea0003800000 */
.L_x_2479:
        /* <DEDUP_REMOVED lines=10> */
[----:B------:R-:W-:Y:S01]  /*11e40*/  @!P1 IMAD.MOV.U32 R24, RZ, RZ, R0 ;  /* 0x000000ffff189224 */ /* 0x000fe200078e0000 */
[----:B--2---:R-:W-:Y:S01]  /*11e50*/  @!P1 IADD3.X R21, R21, R17, RZ, P3, !PT ;  /* 0x0000001115159210 */ /* 0x004fe20001ffe4ff */
[----:B---3--:R-:W-:Y:S02]  /*11e60*/  @!P1 IMAD.X R3, R3, 0x1, R17, P2 ;  /* 0x0000000103039824 */ /* 0x008fe400010e0611 */
[----:B------:R-:W-:Y:S02]  /*11e70*/  @!P1 IMAD.MOV.U32 R52, RZ, RZ, R14 ;  /* 0x000000ffff349224 */ /* 0x000fe400078e000e */
[----:B------:R-:W-:Y:S02]  /*11e80*/  @!P1 IMAD.MOV.U32 R25, RZ, RZ, R3 ;  /* 0x000000ffff199224 */ /* 0x000fe400078e0003 */
[----:B------:R-:W-:-:S04]  /*11e90*/  @!P1 IMAD.MOV.U32 R53, RZ, RZ, R21 ;  /* 0x000000ffff359224 */ /* 0x000fc800078e0015 */
[----:B------:R-:W2:Y:S04]  /*11ea0*/  @!P1 LD.E.128 R24, desc[UR46][R24.64] ;  /* 0x0000002e18189980 */ /* 0x000ea8000c101d00 */
[----:B------:R-:W3:Y:S01]  /*11eb0*/  @!P1 LD.E.128 R52, desc[UR46][R52.64] ;  /* 0x0000002e34349980 */ /* 0x000ee2000c101d00 */
[----:B------:R-:W-:Y:S02]  /*11ec0*/  CS2R R20, SRZ ;  /* 0x0000000000147805 */ /* 0x000fe4000001ff00 */
[----:B------:R-:W-:Y:S02]  /*11ed0*/  CS2R R28, SRZ ;  /* 0x00000000001c7805 */ /* 0x000fe4000001ff00 */
[----:B------:R-:W-:Y:S01]  /*11ee0*/  CS2R R30, SRZ ;  /* 0x00000000001e7805 */ /* 0x000fe2000001ff00 */
[----:B------:R-:W0:Y:S01]  /*11ef0*/  SHFL.IDX PT, R43, R43, 0x3, 0x181f ;  /* 0x00781f002b2b7f89 */ /* 0x000e2200000e0000 */
[----:B------:R-:W-:-:S03]  /*11f00*/  CS2R R32, SRZ ;  /* 0x0000000000207805 */ /* 0x000fc6000001ff00 */
[----:B------:R-:W1:Y:S04]  /*11f10*/  SHFL.IDX PT, R14, R10, 0x3, 0x181f ;  /* 0x00781f000a0e7f89 */ /* 0x000e6800000e0000 */
[----:B------:R-:W4:Y:S04]  /*11f20*/  SHFL.IDX PT, R49, R49, 0x3, 0x181f ;  /* 0x00781f0031317f89 */ /* 0x000f2800000e0000 */
[----:B------:R0:W1:Y:S02]  /*11f30*/  SHFL.IDX PT, R3, R8, 0x3, 0x181f ;  /* 0x00781f0008037f89 */ /* 0x00006400000e0000 */
[----:B0-----:R-:W-:Y:S01]  /*11f40*/  CS2R R8, SRZ ;  /* 0x0000000000087805 */ /* 0x001fe2000001ff00 */
[----:B--2---:R-:W-:Y:S01]  /*11f50*/  @!P1 IMAD.MOV.U32 R20, RZ, RZ, R24 ;  /* 0x000000ffff149224 */ /* 0x004fe200078e0018 */
[----:B------:R-:W-:Y:S01]  /*11f60*/  @!P1 MOV R21, R25 ;  /* 0x0000001900159202 */ /* 0x000fe20000000f00 */
[----:B------:R-:W-:-:S02]  /*11f70*/  @!P1 IMAD.MOV.U32 R28, RZ, RZ, R26 ;  /* 0x000000ffff1c9224 */ /* 0x000fc400078e001a */
[----:B------:R-:W-:Y:S01]  /*11f80*/  @!P1 IMAD.MOV.U32 R29, RZ, RZ, R27 ;  /* 0x000000ffff1d9224 */ /* 0x000fe200078e001b */
[----:B---3--:R-:W-:Y:S01]  /*11f90*/  @!P1 MOV R33, R55 ;  /* 0x0000003700219202 */ /* 0x008fe20000000f00 */
[----:B------:R-:W-:Y:S02]  /*11fa0*/  @!P1 IMAD.MOV.U32 R30, RZ, RZ, R52 ;  /* 0x000000ffff1e9224 */ /* 0x000fe400078e0034 */
[----:B------:R-:W-:Y:S02]  /*11fb0*/  @!P1 IMAD.MOV.U32 R31, RZ, RZ, R53 ;  /* 0x000000ffff1f9224 */ /* 0x000fe400078e0035 */
[----:B-1--4-:R-:W-:-:S07]  /*11fc0*/  @!P1 IMAD.MOV.U32 R32, RZ, RZ, R54 ;  /* 0x000000ffff209224 */ /* 0x012fce00078e0036 */
.L_x_2735:
        /* <DEDUP_REMOVED lines=17> */
.L_x_2483:
[----:B------:R-:W-:Y:S05]  /*120e0*/  BSYNC B1 ;  /* 0x0000000000017941 */ /* 0x000fea0003800000 */
.L_x_2482:
[----:B------:R-:W2:Y:S01]  /*120f0*/  LDL R0, [R1+0x8] ;  /* 0x0000080001007983 */ /* 0x000ea20000100800 */
[----:B------:R-:W-:Y:S01]  /*12100*/  ULEA.HI UR4, UR43, UR43, URZ, 0x1 ;  /* 0x0000002b2b047291 */ /* 0x000fe2000f8f083f */
[C---:B------:R-:W-:Y:S01]  /*12110*/  VIADD R13, R19.reuse, 0x20 ;  /* 0x00000020130d7836 */ /* 0x040fe20000000000 */
[----:B------:R-:W-:Y:S01]  /*12120*/  IADD3 R12, R19, 0x40, RZ ;  /* 0x00000040130c7810 */ /* 0x000fe20007ffe0ff */
[----:B------:R-:W-:Y:S01]  /*12130*/  BSSY B1, `(.L_x_2484) ;  /* 0x000000d000017945 */ /* 0x000fe20003800000 */
[----:B------:R-:W-:-:S04]  /*12140*/  ULOP3.LUT UR4, UR4, 0xfffffffe, URZ, 0xc0, !UPT ;  /* 0xfffffffe04047892 */ /* 0x000fc8000f8ec03f */
[----:B------:R-:W-:-:S06]  /*12150*/  UIADD3 UR4, UR43, -UR4, URZ ;  /* 0x800000042b047290 */ /* 0x000fcc000fffe03f */
[----:B------:R-:W-:-:S05]  /*12160*/  IMAD.U32 R3, RZ, RZ, UR4 ;  /* 0x00000004ff037e24 */ /* 0x000fca000f8e00ff */
[----:B------:R-:W-:-:S04]  /*12170*/  SHF.L.U32 R3, R3, 0x1f, RZ ;  /* 0x0000001f03037819 */ /* 0x000fc800000006ff */
[----:B------:R-:W0:Y:S01]  /*12180*/  SYNCS.PHASECHK.TRANS64.TRYWAIT P4, [R18+URZ+0x38800], R3 ;  /* 0x03880003120075a7 */ /* 0x000e22000808017f */
[----:B--2---:R-:W-:Y:S01]  /*12190*/  VIADDMNMX R42, R42, -R0, 0x80, PT ;  /* 0x000000802a2a7446 */ /* 0x004fe20003800900 */
[----:B------:R-:W-:-:S03]  /*121a0*/  VIADD R0, R19, 0x60 ;  /* 0x0000006013007836 */ /* 0x000fc60000000000 */
[-C--:B------:R-:W-:Y:S02]  /*121b0*/  ISETP.GE.OR P3, PT, R19, R42.reuse, P0 ;  /* 0x0000002a1300720c */ /* 0x080fe40000766670 */
[-C--:B------:R-:W-:Y:S02]  /*121c0*/  ISETP.GE.OR P2, PT, R13, R42.reuse, P0 ;  /* 0x0000002a0d00720c */ /* 0x080fe40000746670 */
[-C--:B------:R-:W-:Y:S02]  /*121d0*/  ISETP.GE.OR P1, PT, R12, R42.reuse, P0 ;  /* 0x0000002a0c00720c */ /* 0x080fe40000726670 */
[----:B------:R-:W-:Y:S01]  /*121e0*/  ISETP.GE.OR P0, PT, R0, R42, P0 ;  /* 0x0000002a0000720c */ /* 0x000fe20000706670 */
[----:B0-----:R-:W-:-:S12]  /*121f0*/  @!P4 BRA `(.L_x_2485) ;  /* 0x000001a80004c947 */ /* 0x001fd80003800000 */
.L_x_2736:
[----:B------:R-:W-:Y:S05]  /*12200*/  BSYNC B1 ;  /* 0x0000000000017941 */ /* 0x000fea0003800000 */
.L_x_2484:
[----:B------:R-:W-:Y:S04]  /*12210*/  BSSY B1, `(.L_x_2486) ;  /* 0x0000103000017945 */ /* 0x000fe80003800000 */
[----:B------:R-:W-:Y:S05]  /*12220*/  @P3 BRA `(.L_x_2487) ;  /* 0x0000001000043947 */ /* 0x000fea0003800000 */
[----:B------:R-:W2:Y:S04]  /*12230*/  LDL R49, [R1+0x4] ;  /* 0x0000040001317983 */ /* 0x000ea80000100800 */
[----:B------:R-:W3:Y:S01]  /*12240*/  LDL R77, [R1+0x34] ;  /* 0x00003400014d7983 */ /* 0x000ee20000100800 */
[----:B------:R-:W-:Y:S02]  /*12250*/  SHF.R.U32.HI R0, RZ, 0x8, R40 ;  /* 0x00000008ff007819 */ /* 0x000fe40000011628 */
[----:B------:R-:W-:Y:S02]  /*12260*/  LOP3.LUT R12, R40, 0xff, RZ, 0xc0, !PT ;  /* 0x000000ff280c7812 */ /* 0x000fe400078ec0ff */
[----:B0-----:R-:W-:Y:S02]  /*12270*/  LOP3.LUT R3, R0, 0xff, RZ, 0xc0, !PT ;  /* 0x000000ff00037812 */ /* 0x001fe400078ec0ff */
[----:B------:R-:W-:-:S02]  /*12280*/  LEA.HI R0, R51, R50, RZ, 0x1c ;  /* 0x0000003233007211 */ /* 0x000fc400078fe0ff */
[----:B------:R-:W-:Y:S02]  /*12290*/  PRMT R42, R3, 0x7604, R12 ;  /* 0x00007604032a7816 */ /* 0x000fe4000000000c */
[----:B------:R-:W-:Y:S02]  /*122a0*/  SHF.R.S32.HI R3, RZ, 0x1f, R0 ;  /* 0x0000001fff037819 */ /* 0x000fe40000011400 */
[----:B------:R-:W-:Y:S02]  /*122b0*/  SHF.R.U32.HI R53, RZ, 0x3, R237 ;  /* 0x00000003ff357819 */ /* 0x000fe400000116ed */
[----:B------:R-:W-:Y:S01]  /*122c0*/  LEA.HI R3, R3, R0, RZ, 0x3 ;  /* 0x0000000003037211 */ /* 0x000fe200078f18ff */
[----:B------:R-:W-:Y:S01]  /*122d0*/  IMAD.SHL.U32 R0, R0, 0x10, RZ ;  /* 0x0000001000007824 */ /* 0x000fe200078e00ff */
[----:B------:R-:W-:Y:S02]  /*122e0*/  SHF.R.U32.HI R13, RZ, 0x8, R41 ;  /* 0x00000008ff0d7819 */ /* 0x000fe40000011629 */
[----:B------:R-:W-:Y:S01]  /*122f0*/  SHF.R.U32.HI R43, RZ, 0x8, R36 ;  /* 0x00000008ff2b7819 */ /* 0x000fe20000011624 */
[----:B------:R-:W-:Y:S01]  /*12300*/  IMAD.SHL.U32 R3, R3, 0x800, RZ ;  /* 0x0000080003037824 */ /* 0x000fe200078e00ff */
[----:B------:R-:W-:-:S02]  /*12310*/  LOP3.LUT R0, R237, 0x70, R0, 0xf8, !PT ;  /* 0x00000070ed007812 */ /* 0x000fc400078ef800 */
[----:B------:R-:W-:Y:S02]  /*12320*/  LOP3.LUT R14, R41, 0xff, RZ, 0xc0, !PT ;  /* 0x000000ff290e7812 */ /* 0x000fe400078ec0ff */
[----:B------:R-:W-:Y:S02]  /*12330*/  LOP3.LUT R0, R0, R53, RZ, 0x3c, !PT ;  /* 0x0000003500007212 */ /* 0x000fe400078e3cff */
[----:B------:R-:W-:Y:S02]  /*12340*/  LOP3.LUT R3, R3, 0xffffc000, RZ, 0xc0, !PT ;  /* 0xffffc00003037812 */ /* 0x000fe400078ec0ff */
[----:B------:R-:W-:Y:S02]  /*12350*/  LOP3.LUT R13, R13, 0xff, RZ, 0xc0, !PT ;  /* 0x000000ff0d0d7812 */ /* 0x000fe400078ec0ff */
[----:B------:R-:W-:Y:S02]  /*12360*/  LOP3.LUT R52, R36, 0xff, RZ, 0xc0, !PT ;  /* 0x000000ff24347812 */ /* 0x000fe400078ec0ff */
[----:B------:R-:W-:-:S02]  /*12370*/  LOP3.LUT R43, R43, 0xff, RZ, 0xc0, !PT ;  /* 0x000000ff2b2b7812 */ /* 0x000fc400078ec0ff */
[----:B------:R-:W-:Y:S02]  /*12380*/  PRMT R56, R13, 0x7604, R14 ;  /* 0x000076040d387816 */ /* 0x000fe4000000000e */
[----:B------:R-:W-:Y:S02]  /*12390*/  SHF.R.U32.HI R12, RZ, 0x8, R38 ;  /* 0x00000008ff0c7819 */ /* 0x000fe40000011626 */
[----:B------:R-:W-:Y:S02]  /*123a0*/  SHF.R.U32.HI R14, RZ, 0x8, R39 ;  /* 0x00000008ff0e7819 */ /* 0x000fe40000011627 */
[----:B------:R-:W-:Y:S02]  /*123b0*/  PRMT R59, R43, 0x7604, R52 ;  /* 0x000076042b3b7816 */ /* 0x000fe40000000034 */
[----:B------:R-:W-:Y:S02]  /*123c0*/  LOP3.LUT R43, R37, 0xff, RZ, 0xc0, !PT ;  /* 0x000000ff252b7812 */ /* 0x000fe400078ec0ff */
[----:B------:R-:W-:-:S02]  /*123d0*/  SHF.R.U32.HI R53, RZ, 0x8, R35 ;  /* 0x00000008ff357819 */ /* 0x000fc40000011623 */
[----:B------:R-:W-:Y:S02]  /*123e0*/  LOP3.LUT R13, R38, 0xff, RZ, 0xc0, !PT ;  /* 0x000000ff260d7812 */ /* 0x000fe400078ec0ff */
[----:B------:R-:W-:Y:S02]  /*123f0*/  LOP3.LUT R15, R39, 0xff, RZ, 0xc0, !PT ;  /* 0x000000ff270f7812 */ /* 0x000fe400078ec0ff */
[----:B------:R-:W-:Y:S02]  /*12400*/  LOP3.LUT R12, R12, 0xff, RZ, 0xc0, !PT ;  /* 0x000000ff0c0c7812 */ /* 0x000fe400078ec0ff */
[----:B------:R-:W-:Y:S02]  /*12410*/  LOP3.LUT R14, R14, 0xff, RZ, 0xc0, !PT ;  /* 0x000000ff0e0e7812 */ /* 0x000fe400078ec0ff */
[----:B------:R-:W-:Y:S02]  /*12420*/  LOP3.LUT R52, R34, 0xff, RZ, 0xc0, !PT ;  /* 0x000000ff22347812 */ /* 0x000fe400078ec0ff */
[----:B------:R-:W-:-:S02]  /*12430*/  LOP3.LUT R54, R35, 0xff, RZ, 0xc0, !PT ;  /* 0x000000ff23367812 */ /* 0x000fc400078ec0ff */
[----:B------:R-:W-:Y:S02]  /*12440*/  LOP3.LUT R53, R53, 0xff, RZ, 0xc0, !PT ;  /* 0x000000ff35357812 */ /* 0x000fe400078ec0ff */
[----:B------:R-:W-:Y:S02]  /*12450*/  PRMT R58, R12, 0x7604, R13 ;  /* 0x000076040c3a7816 */ /* 0x000fe4000000000d */
[----:B------:R-:W-:Y:S02]  /*12460*/  PRMT R60, R14, 0x7604, R15 ;  /* 0x000076040e3c7816 */ /* 0x000fe4000000000f */
[----:B------:R-:W-:Y:S02]  /*12470*/  PRMT R67, R53, 0x7604, R54 ;  /* 0x0000760435437816 */ /* 0x000fe40000000036 */
[----:B------:R-:W-:-:S04]  /*12480*/  SHF.R.U32.HI R57, RZ, 0x10, R39 ;  /* 0x00000010ff397819 */ /* 0x000fc80000011627 */
[----:B------:R-:W-:-:S04]  /*12490*/  LOP3.LUT R57, R57, 0xff, RZ, 0xc0, !PT ;  /* 0x000000ff39397812 */ /* 0x000fc800078ec0ff */
[----:B------:R-:W-:Y:S02]  /*124a0*/  PRMT R57, R57, 0x7054, R60 ;  /* 0x0000705439397816 */ /* 0x000fe4000000003c */
[----:B------:R-:W-:-:S04]  /*124b0*/  SHF.R.U32.HI R60, RZ, 0x10, R35 ;  /* 0x00000010ff3c7819 */ /* 0x000fc80000011623 */
[----:B------:R-:W-:-:S04]  /*124c0*/  LOP3.LUT R60, R60, 0xff, RZ, 0xc0, !PT ;  /* 0x000000ff3c3c7812 */ /* 0x000fc800078ec0ff */
[----:B------:R-:W-:-:S04]  /*124d0*/  PRMT R67, R60, 0x7054, R67 ;  /* 0x000070543c437816 */ /* 0x000fc80000000043 */
[----:B------:R-:W-:Y:S02]  /*124e0*/  LOP3.LUT R67, R67, 0xff000000, R35, 0xf8, !PT ;  /* 0xff00000043437812 */ /* 0x000fe400078ef823 */
[----:B--2---:R-:W-:Y:S02]  /*124f0*/  IADD3 R3, R0, R3, R49 ;  /* 0x0000000300037210 */ /* 0x004fe40007ffe031 */
[----:B------:R-:W-:Y:S02]  /*12500*/  SHF.R.U32.HI R0, RZ, 0x8, R37 ;  /* 0x00000008ff007819 */ /* 0x000fe40000011625 */
[----:B------:R-:W-:Y:S01]  /*12510*/  SHF.R.U32.HI R49, RZ, 0x8, R34 ;  /* 0x00000008ff317819 */ /* 0x000fe20000011622 */
[----:B---3--:R-:W0:Y:S01]  /*12520*/  LDS.128 R12, [R77+0x20400] ;  /* 0x020400004d0c7984 */ /* 0x008e220000000c00 */
[----:B------:R-:W-:Y:S02]  /*12530*/  LOP3.LUT R0, R0, 0xff, RZ, 0xc0, !PT ;  /* 0x000000ff00007812 */ /* 0x000fe400078ec0ff */
[----:B------:R-:W-:-:S02]  /*12540*/  LOP3.LUT R49, R49, 0xff, RZ, 0xc0, !PT ;  /* 0x000000ff31317812 */ /* 0x000fc400078ec0ff */
[----:B------:R-:W-:Y:S01]  /*12550*/  PRMT R61, R0, 0x7604, R43 ;  /* 0x00007604003d7816 */ /* 0x000fe2000000002b */
[----:B------:R-:W-:Y:S01]  /*12560*/  IMAD.IADD R0, R18, 0x1, R3 ;  /* 0x0000000112007824 */ /* 0x000fe200078e0203 */
[----:B------:R-:W-:Y:S02]  /*12570*/  PRMT R65, R49, 0x7604, R52 ;  /* 0x0000760431417816 */ /* 0x000fe40000000034 */
[----:B------:R-:W-:Y:S02]  /*12580*/  SHF.R.U32.HI R43, RZ, 0x10, R41 ;  /* 0x00000010ff2b7819 */ /* 0x000fe40000011629 */
[----:B------:R-:W1:Y:S01]  /*12590*/  LDS.128 R52, [R0+0x20400] ;  /* 0x0204000000347984 */ /* 0x000e620000000c00 */
[----:B------:R-:W-:Y:S02]  /*125a0*/  SHF.R.U32.HI R3, RZ, 0x10, R40 ;  /* 0x00000010ff037819 */ /* 0x000fe40000011628 */
[----:B------:R-:W-:Y:S02]  /*125b0*/  LOP3.LUT R43, R43, 0xff, RZ, 0xc0, !PT ;  /* 0x000000ff2b2b7812 */ /* 0x000fe400078ec0ff */
[----:B------:R-:W-:-:S02]  /*125c0*/  LOP3.LUT R3, R3, 0xff, RZ, 0xc0, !PT ;  /* 0x000000ff03037812 */ /* 0x000fc400078ec0ff */
[----:B------:R-:W-:Y:S02]  /*125d0*/  SHF.R.U32.HI R49, RZ, 0x10, R38 ;  /* 0x00000010ff317819 */ /* 0x000fe40000011626 */
[----:B------:R-:W-:Y:S02]  /*125e0*/  PRMT R43, R43, 0x7054, R56 ;  /* 0x000070542b2b7816 */ /* 0x000fe40000000038 */
[----:B------:R-:W-:Y:S02]  /*125f0*/  SHF.R.U32.HI R56, RZ, 0x10, R37 ;  /* 0x00000010ff387819 */ /* 0x000fe40000011625 */
[----:B------:R-:W-:Y:S02]  /*12600*/  PRMT R3, R3, 0x7054, R42 ;  /* 0x0000705403037816 */ /* 0x000fe4000000002a */
[----:B------:R-:W-:Y:S02]  /*12610*/  LOP3.LUT R49, R49, 0xff, RZ, 0xc0, !PT ;  /* 0x000000ff31317812 */ /* 0x000fe400078ec0ff */
[----:B------:R-:W-:-:S02]  /*12620*/  SHF.R.U32.HI R42, RZ, 0x10, R36 ;  /* 0x00000010ff2a7819 */ /* 0x000fc40000011624 */
[----:B------:R-:W-:Y:S02]  /*12630*/  LOP3.LUT R56, R56, 0xff, RZ, 0xc0, !PT ;  /* 0x000000ff38387812 */ /* 0x000fe400078ec0ff */
[----:B------:R-:W-:Y:S02]  /*12640*/  PRMT R49, R49, 0x7054, R58 ;  /* 0x0000705431317816 */ /* 0x000fe4000000003a */
[----:B------:R-:W-:Y:S02]  /*12650*/  LOP3.LUT R42, R42, 0xff, RZ, 0xc0, !PT ;  /* 0x000000ff2a2a7812 */ /* 0x000fe400078ec0ff */
[----:B------:R-:W-:Y:S02]  /*12660*/  SHF.R.U32.HI R58, RZ, 0x10, R34 ;  /* 0x00000010ff3a7819 */ /* 0x000fe40000011622 */
[----:B------:R-:W-:Y:S02]  /*12670*/  PRMT R63, R56, 0x7054, R61 ;  /* 0x00007054383f7816 */ /* 0x000fe4000000003d */
[----:B------:R-:W-:-:S02]  /*12680*/  PRMT R59, R42, 0x7054, R59 ;  /* 0x000070542a3b7816 */ /* 0x000fc4000000003b */
[----:B------:R-:W-:Y:S02]  /*12690*/  LOP3.LUT R58, R58, 0xff, RZ, 0xc0, !PT ;  /* 0x000000ff3a3a7812 */ /* 0x000fe400078ec0ff */
[----:B------:R-:W-:Y:S02]  /*126a0*/  LOP3.LUT R63, R63, 0xff000000, R37, 0xf8, !PT ;  /* 0xff0000003f3f7812 */ /* 0x000fe400078ef825 */
[----:B------:R-:W-:Y:S02]  /*126b0*/  LOP3.LUT R41, R43, 0xff000000, R41, 0xf8, !PT ;  /* 0xff0000002b297812 */ /* 0x000fe400078ef829 */
[----:B------:R-:W-:Y:S02]  /*126c0*/  LOP3.LUT R60, R49, 0xff000000, R38, 0xf8, !PT ;  /* 0xff000000313c7812 */ /* 0x000fe400078ef826 */
[----:B------:R-:W-:Y:S02]  /*126d0*/  LOP3.LUT R61, R57, 0xff000000, R39, 0xf8, !PT ;  /* 0xff000000393d7812 */ /* 0x000fe400078ef827 */
[----:B------:R-:W-:-:S02]  /*126e0*/  LOP3.LUT R62, R59, 0xff000000, R36, 0xf8, !PT ;  /* 0xff0000003b3e7812 */ /* 0x000fc400078ef824 */
[-C--:B0-----:R-:W-:Y:S02]  /*126f0*/  F2FP.F16.E4M3.UNPACK_B R38, R15.reuse ;  /* 0x0000000fff26723e */ /* 0x081fe400020006ff */
[----:B------:R-:W-:Y:S02]  /*12700*/  F2FP.F16.E4M3.UNPACK_B R39, R15.H1 ;  /* 0x0000000fff27723e */ /* 0x000fe400030006ff */
[----:B------:R-:W-:Y:S02]  /*12710*/  PRMT R65, R58, 0x7054, R65 ;  /* 0x000070543a417816 */ /* 0x000fe40000000041 */
[-C--:B------:R-:W-:Y:S02]  /*12720*/  F2FP.F16.E4M3.UNPACK_B R15, R14.reuse ;  /* 0x0000000eff0f723e */ /* 0x080fe400020006ff */
[----:B------:R-:W-:Y:S02]  /*12730*/  F2FP.F16.E4M3.UNPACK_B R36, R14.H1 ;  /* 0x0000000eff24723e */ /* 0x000fe400030006ff */
[----:B------:R-:W-:-:S02]  /*12740*/  F2FP.F16.E4M3.UNPACK_B R57, R63 ;  /* 0x0000003fff39723e */ /* 0x000fc400020006ff */
[----:B-1----:R-:W-:Y:S02]  /*12750*/  F2FP.F16.E4M3.UNPACK_B R14, R53 ;  /* 0x00000035ff0e723e */ /* 0x002fe400020006ff */
[----:B------:R-:W-:Y:S01]  /*12760*/  F2FP.F16.E4M3.UNPACK_B R42, R41 ;  /* 0x00000029ff2a723e */ /* 0x000fe200020006ff */
[----:B------:R-:W-:Y:S01]  /*12770*/  HADD2.F32 R64, -RZ, R57.H0_H0 ;  /* 0x20000039ff407230 */ /* 0x000fe20000004100 */
[----:B------:R-:W-:Y:S02]  /*12780*/  LOP3.LUT R66, R65, 0xff000000, R34, 0xf8, !PT ;  /* 0xff00000041427812 */ /* 0x000fe400078ef822 */
[-C--:B------:R-:W-:Y:S01]  /*12790*/  F2FP.F16.E4M3.UNPACK_B R34, R13.reuse ;  /* 0x0000000dff22723e */ /* 0x080fe200020006ff */
[----:B------:R-:W-:Y:S01]  /*127a0*/  HADD2.F32 R58, -RZ, R42.H0_H0 ;  /* 0x2000002aff3a7230 */ /* 0x000fe20000004100 */
[----:B------:R-:W-:Y:S01]  /*127b0*/  F2FP.F16.E4M3.UNPACK_B R35, R13.H1 ;  /* 0x0000000dff23723e */ /* 0x000fe200030006ff */
[----:B------:R-:W-:Y:S01]  /*127c0*/  HADD2.F32 R13, -RZ, R14.H0_H0 ;  /* 0x2000000eff0d7230 */ /* 0x000fe20000004100 */
[----:B------:R-:W-:Y:S01]  /*127d0*/  F2FP.F16.E4M3.UNPACK_B R53, R53.H1 ;  /* 0x00000035ff35723e */ /* 0x000fe200030006ff */
[--C-:B------:R-:W-:Y:S01]  /*127e0*/  HADD2.F32 R37, -RZ, R34.reuse.H0_H0 ;  /* 0x20000022ff257230 */ /* 0x100fe20000004100 */
[----:B------:R-:W-:Y:S01]  /*127f0*/  F2FP.F16.E4M3.UNPACK_B R63, R63.H1 ;  /* 0x0000003fff3f723e */ /* 0x000fe200030006ff */
[----:B------:R-:W-:-:S02]  /*12800*/  HADD2.F32 R34, -RZ, R34.H1_H1 ;  /* 0x30000022ff227230 */ /* 0x000fc40000004100 */
[C---:B------:R-:W-:Y:S01]  /*12810*/  FMUL.FTZ R68, R13.reuse, R64 ;  /* 0x000000400d447220 */ /* 0x040fe20000410000 */
[-C--:B------:R-:W-:Y:S01]  /*12820*/  FMUL.FTZ R59, R13, R58.reuse ;  /* 0x0000003a0d3b7220 */ /* 0x080fe20000410000 */
[----:B------:R-:W-:Y:S01]  /*12830*/  F2FP.F16.E4M3.UNPACK_B R49, R55 ;  /* 0x00000037ff31723e */ /* 0x000fe200020006ff */
[----:B------:R-:W-:Y:S02]  /*12840*/  HADD2.F32 R65, -RZ, R63.H0_H0 ;  /* 0x2000003fff417230 */ /* 0x000fe40000004100 */
[C---:B------:R-:W-:Y:S01]  /*12850*/  FFMA.FTZ R13, R37.reuse, R58, -R68 ;  /* 0x0000003a250d7223 */ /* 0x040fe20000010844 */
[----:B------:R-:W-:Y:S01]  /*12860*/  FFMA.FTZ R37, R37, R64, R59 ;  /* 0x0000004025257223 */ /* 0x000fe2000001003b */
[----:B------:R-:W-:Y:S01]  /*12870*/  HADD2.F32 R64, -RZ, R57.H1_H1 ;  /* 0x30000039ff407230 */ /* 0x000fe20000004100 */
[----:B------:R-:W-:Y:S01]  /*12880*/  F2FP.F16.E4M3.UNPACK_B R57, R41.H1 ;  /* 0x00000029ff39723e */ /* 0x000fe200030006ff */
[----:B------:R-:W-:Y:S01]  /*12890*/  HADD2.F32 R58, -RZ, R42.H1_H1 ;  /* 0x3000002aff3a7230 */ /* 0x000fe20000004100 */
[----:B------:R-:W-:Y:S01]  /*128a0*/  F2FP.F16.E4M3.UNPACK_B R55, R55.H1 ;  /* 0x00000037ff37723e */ /* 0x000fe200030006ff */
[----:B------:R-:W-:Y:S01]  /*128b0*/  HADD2.F32 R41, -RZ, R14.H1_H1 ;  /* 0x3000000eff297230 */ /* 0x000fe20000004100 */
[----:B------:R-:W-:Y:S01]  /*128c0*/  LOP3.LUT R56, R3, 0xff000000, R40, 0xf8, !PT ;  /* 0xff00000003387812 */ /* 0x000fe200078ef828 */
[----:B------:R-:W-:Y:S01]  /*128d0*/  HADD2.F32 R42, -RZ, R53.H0_H0 ;  /* 0x20000035ff2a7230 */ /* 0x000fe20000004100 */
[----:B------:R-:W-:Y:S01]  /*128e0*/  F2FP.F16.E4M3.UNPACK_B R40, R52 ;  /* 0x00000034ff28723e */ /* 0x000fe200020006ff */
[----:B------:R-:W-:-:S02]  /*128f0*/  HADD2.F32 R59, -RZ, R57.H0_H0 ;  /* 0x20000039ff3b7230 */ /* 0x000fc40000004100 */
[C---:B------:R-:W-:Y:S01]  /*12900*/  FMUL.FTZ R69, R41.reuse, R64 ;  /* 0x0000004029457220 */ /* 0x040fe20000410000 */
[----:B------:R-:W-:Y:S02]  /*12910*/  HADD2.F32 R14, -RZ, R35.H0_H0 ;  /* 0x20000023ff0e7230 */ /* 0x000fe40000004100 */
[C---:B------:R-:W-:Y:S01]  /*12920*/  FMUL.FTZ R71, R42.reuse, R65 ;  /* 0x000000412a477220 */ /* 0x040fe20000410000 */
[-C--:B------:R-:W-:Y:S01]  /*12930*/  FMUL.FTZ R41, R41, R58.reuse ;  /* 0x0000003a29297220 */ /* 0x080fe20000410000 */
[-C--:B------:R-:W-:Y:S01]  /*12940*/  FMUL.FTZ R42, R42, R59.reuse ;  /* 0x0000003b2a2a7220 */ /* 0x080fe20000410000 */
[----:B------:R-:W-:Y:S01]  /*12950*/  FFMA.FTZ R68, R34, R58, -R69 ;  /* 0x0000003a22447223 */ /* 0x000fe20000010845 */
[----:B------:R-:W-:Y:S01]  /*12960*/  FFMA.FTZ R71, R14, R59, -R71 ;  /* 0x0000003b0e477223 */ /* 0x000fe20000010847 */
[----:B------:R-:W-:Y:S01]  /*12970*/  FFMA.FTZ R64, R34, R64, R41 ;  /* 0x0000004022407223 */ /* 0x000fe20000010029 */
[----:B------:R-:W-:Y:S01]  /*12980*/  F2FP.F16.E4M3.UNPACK_B R59, R67 ;  /* 0x00000043ff3b723e */ /* 0x000fe200020006ff */
[----:B------:R-:W-:Y:S01]  /*12990*/  FFMA.FTZ R65, R14, R65, R42 ;  /* 0x000000410e417223 */ /* 0x000fe2000001002a */
[----:B------:R-:W-:Y:S01]  /*129a0*/  F2FP.F16.E4M3.UNPACK_B R41, R61 ;  /* 0x0000003dff29723e */ /* 0x000fe200020006ff */
[----:B------:R-:W-:Y:S01]  /*129b0*/  HADD2.F32 R58, -RZ, R63.H1_H1 ;  /* 0x3000003fff3a7230 */ /* 0x000fe20000004100 */
[----:B------:R-:W-:Y:S01]  /*129c0*/  F2FP.F16.E4M3.UNPACK_B R67, R67.H1 ;  /* 0x00000043ff43723e */ /* 0x000fe200030006ff */
[----:B------:R-:W-:Y:S01]  /*129d0*/  HADD2.F32 R42, -RZ, R57.H1_H1 ;  /* 0x30000039ff2a7230 */ /* 0x000fe20000004100 */
[----:B------:R-:W-:Y:S01]  /*129e0*/  F2FP.F16.E4M3.UNPACK_B R61, R61.H1 ;  /* 0x0000003dff3d723e */ /* 0x000fe200030006ff */
[----:B------:R-:W-:Y:S01]  /*129f0*/  HADD2.F32 R53, -RZ, R53.H1_H1 ;  /* 0x30000035ff357230 */ /* 0x000fe20000004100 */
[----:B------:R-:W-:Y:S01]  /*12a00*/  F2FP.F16.E4M3.UNPACK_B R52, R52.H1 ;  /* 0x00000034ff34723e */ /* 0x000fe200030006ff */
[----:B------:R-:W-:Y:S01]  /*12a10*/  HADD2.F32 R63, -RZ, R59.H0_H0 ;  /* 0x2000003bff3f7230 */ /* 0x000fe20000004100 */
[----:B------:R-:W-:Y:S01]  /*12a20*/  F2FP.F16.E4M3.UNPACK_B R3, R12 ;  /* 0x0000000cff03723e */ /* 0x000fe200020006ff */
        /* <DEDUP_REMOVED lines=9> */
[C---:B------:R-:W-:Y:S01]  /*12ac0*/  FFMA.FTZ R72, R35.reuse, R58, R53 ;  /* 0x0000003a23487223 */ /* 0x040fe20000010035 */
[----:B------:R-:W-:Y:S02]  /*12ad0*/  HADD2.F32 R49, -RZ, R49.H1_H1 ;  /* 0x30000031ff317230 */ /* 0x000fe40000004100 */
[----:B------:R-:W-:Y:S01]  /*12ae0*/  FFMA.FTZ R63, R14, R63, R34 ;  /* 0x0000003f0e3f7223 */ /* 0x000fe20000010022 */
[----:B------:R-:W-:Y:S02]  /*12af0*/  HADD2.F32 R59, -RZ, R59.H1_H1 ;  /* 0x3000003bff3b7230 */ /* 0x000fe40000004100 */
[----:B------:R-:W-:Y:S01]  /*12b00*/  FFMA.FTZ R70, R35, R42, -R70 ;  /* 0x0000002a23467223 */ /* 0x000fe20000010846 */
[----:B------:R-:W-:Y:S02]  /*12b10*/  HADD2.F32 R38, -RZ, R38.H1_H1 ;  /* 0x30000026ff267230 */ /* 0x000fe40000004100 */
[----:B------:R-:W-:Y:S01]  /*12b20*/  FMUL.FTZ R42, R49, R41 ;  /* 0x00000029312a7220 */ /* 0x000fe20000410000 */
[----:B------:R-:W-:-:S02]  /*12b30*/  HADD2.F32 R53, -RZ, R67.H0_H0 ;  /* 0x20000043ff357230 */ /* 0x000fc40000004100 */
[----:B------:R-:W-:Y:S01]  /*12b40*/  FFMA.FTZ R69, R14, R57, -R69 ;  /* 0x000000390e457223 */ /* 0x000fe20000010845 */
[----:B------:R-:W-:Y:S02]  /*12b50*/  HADD2.F32 R34, -RZ, R55.H0_H0 ;  /* 0x20000037ff227230 */ /* 0x000fe40000004100 */
[-C--:B------:R-:W-:Y:S01]  /*12b60*/  FMUL.FTZ R57, R49, R59.reuse ;  /* 0x0000003b31397220 */ /* 0x080fe20000410000 */
[----:B------:R-:W-:Y:S02]  /*12b70*/  HADD2.F32 R35, -RZ, R61.H0_H0 ;  /* 0x2000003dff237230 */ /* 0x000fe40000004100 */
[----:B------:R-:W-:Y:S01]  /*12b80*/  FFMA.FTZ R76, R38, R59, R42 ;  /* 0x0000003b264c7223 */ /* 0x000fe2000001002a */
[----:B------:R-:W-:Y:S02]  /*12b90*/  HADD2.F32 R14, -RZ, R39.H0_H0 ;  /* 0x20000027ff0e7230 */ /* 0x000fe40000004100 */
[C---:B------:R-:W-:Y:S01]  /*12ba0*/  FMUL.FTZ R49, R34.reuse, R53 ;  /* 0x0000003522317220 */ /* 0x040fe20000410000 */
[----:B------:R-:W-:Y:S01]  /*12bb0*/  F2FP.F16.E4M3.UNPACK_B R42, R62.H1 ;  /* 0x0000003eff2a723e */ /* 0x000fe200030006ff */
[----:B------:R-:W-:Y:S01]  /*12bc0*/  FMUL.FTZ R34, R34, R35 ;  /* 0x0000002322227220 */ /* 0x000fe20000410000 */
[----:B------:R-:W-:Y:S01]  /*12bd0*/  FFMA.FTZ R74, R38, R41, -R57 ;  /* 0x00000029264a7223 */ /* 0x000fe20000010839 */
[----:B------:R-:W-:Y:S01]  /*12be0*/  FFMA.FTZ R73, R14, R35, -R49 ;  /* 0x000000230e497223 */ /* 0x000fe20000010831 */
[----:B------:R-:W-:Y:S01]  /*12bf0*/  HADD2.F32 R58, -RZ, R67.H1_H1 ;  /* 0x30000043ff3a7230 */ /* 0x000fe20000004100 */
[----:B------:R-:W-:Y:S01]  /*12c00*/  F2FP.F16.E4M3.UNPACK_B R12, R12.H1 ;  /* 0x0000000cff0c723e */ /* 0x000fe200030006ff */
[----:B------:R-:W-:-:S02]  /*12c10*/  HADD2.F32 R55, -RZ, R55.H1_H1 ;  /* 0x30000037ff377230 */ /* 0x000fc40000004100 */
[----:B------:R-:W-:Y:S01]  /*12c20*/  FFMA.FTZ R75, R14, R53, R34 ;  /* 0x000000350e4b7223 */ /* 0x000fe20000010022 */
[----:B------:R-:W-:Y:S01]  /*12c30*/  HADD2.F32 R38, -RZ, R61.H1_H1 ;  /* 0x3000003dff267230 */ /* 0x000fe20000004100 */
[----:B------:R-:W-:Y:S01]  /*12c40*/  F2FP.F16.E4M3.UNPACK_B R35, R56.H1 ;  /* 0x00000038ff23723e */ /* 0x000fe200030006ff */
[----:B------:R-:W-:Y:S02]  /*12c50*/  HADD2.F32 R49, -RZ, R42.H0_H0 ;  /* 0x2000002aff317230 */ /* 0x000fe40000004100 */
[C---:B------:R-:W-:Y:S01]  /*12c60*/  FMUL.FTZ R78, R55.reuse, R58 ;  /* 0x0000003a374e7220 */ /* 0x040fe20000410000 */
[----:B------:R-:W-:Y:S02]  /*12c70*/  HADD2.F32 R34, -RZ, R52.H0_H0 ;  /* 0x20000034ff227230 */ /* 0x000fe40000004100 */
[----:B------:R-:W-:Y:S01]  /*12c80*/  FMUL.FTZ R55, R55, R38 ;  /* 0x0000002637377220 */ /* 0x000fe20000410000 */
[----:B------:R-:W-:Y:S01]  /*12c90*/  HADD2.F32 R39, -RZ, R39.H1_H1 ;  /* 0x30000027ff277230 */ /* 0x000fe20000004100 */
[----:B------:R-:W-:Y:S01]  /*12ca0*/  F2FP.F16.E4M3.UNPACK_B R62, R62 ;  /* 0x0000003eff3e723e */ /* 0x000fe200020006ff */
[----:B------:R-:W-:-:S02]  /*12cb0*/  HADD2.F32 R41, -RZ, R35.H0_H0 ;  /* 0x20000023ff297230 */ /* 0x000fc40000004100 */
[C---:B------:R-:W-:Y:S01]  /*12cc0*/  FMUL.FTZ R53, R34.reuse, R49 ;  /* 0x0000003122357220 */ /* 0x040fe20000410000 */
[----:B------:R-:W-:Y:S02]  /*12cd0*/  HADD2.F32 R14, -RZ, R12.H0_H0 ;  /* 0x2000000cff0e7230 */ /* 0x000fe40000004100 */
[----:B------:R-:W-:Y:S01]  /*12ce0*/  FFMA.FTZ R80, R39, R58, R55 ;  /* 0x0000003a27507223 */ /* 0x000fe20000010037 */
[----:B------:R-:W-:Y:S02]  /*12cf0*/  HADD2.F32 R52, -RZ, R52.H1_H1 ;  /* 0x30000034ff347230 */ /* 0x000fe40000004100 */
[-C--:B------:R-:W-:Y:S01]  /*12d00*/  FMUL.FTZ R34, R34, R41.reuse ;  /* 0x0000002922227220 */ /* 0x080fe20000410000 */
[----:B------:R-:W-:Y:S02]  /*12d10*/  HADD2.F32 R35, -RZ, R35.H1_H1 ;  /* 0x30000023ff237230 */ /* 0x000fe40000004100 */
[----:B------:R-:W-:Y:S01]  /*12d20*/  FFMA.FTZ R55, R14, R41, -R53 ;  /* 0x000000290e377223 */ /* 0x000fe20000010835 */
[----:B------:R-:W-:-:S02]  /*12d30*/  HADD2.F32 R41, -RZ, R42.H1_H1 ;  /* 0x3000002aff297230 */ /* 0x000fc40000004100 */
[----:B------:R-:W-:Y:S01]  /*12d40*/  FFMA.FTZ R57, R14, R49, R34 ;  /* 0x000000310e397223 */ /* 0x000fe20000010022 */
[----:B------:R-:W-:Y:S01]  /*12d50*/  HADD2.F32 R12, -RZ, R12.H1_H1 ;  /* 0x3000000cff0c7230 */ /* 0x000fe20000004100 */
[----:B------:R-:W-:Y:S01]  /*12d60*/  F2FP.F16.E4M3.UNPACK_B R56, R56 ;  /* 0x00000038ff38723e */ /* 0x000fe200020006ff */
[----:B------:R-:W-:Y:S01]  /*12d70*/  FFMA.FTZ R78, R39, R38, -R78 ;  /* 0x00000026274e7223 */ /* 0x000fe2000001084e */
[C---:B------:R-:W-:Y:S01]  /*12d80*/  FMUL.FTZ R49, R52.reuse, R41 ;  /* 0x0000002934317220 */ /* 0x040fe20000410000 */
[-C--:B------:R-:W-:Y:S01]  /*12d90*/  FMUL.FTZ R34, R52, R35.reuse ;  /* 0x0000002334227220 */ /* 0x080fe20000410000 */
[----:B------:R-:W-:Y:S01]  /*12da0*/  HADD2.F32 R39, -RZ, R62.H0_H0 ;  /* 0x2000003eff277230 */ /* 0x000fe20000004100 */
[----:B------:R-:W-:Y:S01]  /*12db0*/  F2FP.F16.E4M3.UNPACK_B R43, R54 ;  /* 0x00000036ff2b723e */ /* 0x000fe200020006ff */
[----:B------:R-:W-:Y:S02]  /*12dc0*/  HADD2.F32 R14, -RZ, R40.H0_H0 ;  /* 0x20000028ff0e7230 */ /* 0x000fe40000004100 */
[----:B------:R-:W-:Y:S01]  /*12dd0*/  FFMA.FTZ R52, R12, R35, -R49 ;  /* 0x000000230c347223 */ /* 0x000fe20000010831 */
[----:B------:R-:W-:-:S02]  /*12de0*/  HADD2.F32 R35, -RZ, R56.H0_H0 ;  /* 0x20000038ff237230 */ /* 0x000fc40000004100 */
[----:B------:R-:W-:Y:S01]  /*12df0*/  FFMA.FTZ R58, R12, R41, R34 ;  /* 0x000000290c3a7223 */ /* 0x000fe20000010022 */
[----:B------:R-:W-:Y:S02]  /*12e00*/  HADD2.F32 R62, -RZ, R62.H1_H1 ;  /* 0x3000003eff3e7230 */ /* 0x000fe40000004100 */
[C---:B------:R-:W-:Y:S01]  /*12e10*/  FMUL.FTZ R41, R14.reuse, R39 ;  /* 0x000000270e297220 */ /* 0x040fe20000410000 */
[----:B------:R-:W-:Y:S01]  /*12e20*/  HADD2.F32 R40, -RZ, R40.H1_H1 ;  /* 0x30000028ff287230 */ /* 0x000fe20000004100 */
[----:B------:R-:W-:Y:S01]  /*12e30*/  F2FP.F16.E4M3.UNPACK_B R54, R54.H1 ;  /* 0x00000036ff36723e */ /* 0x000fe200030006ff */
[--C-:B------:R-:W-:Y:S02]  /*12e40*/  HADD2.F32 R12, -RZ, R3.reuse.H0_H0 ;  /* 0x20000003ff0c7230 */ /* 0x100fe40000004100 */
[----:B------:R-:W-:Y:S01]  /*12e50*/  FMUL.FTZ R49, R14, R35 ;  /* 0x000000230e317220 */ /* 0x000fe20000410000 */
[----:B------:R-:W-:Y:S01]  /*12e60*/  HADD2.F32 R56, -RZ, R56.H1_H1 ;  /* 0x30000038ff387230 */ /* 0x000fe20000004100 */
[----:B------:R-:W-:Y:S01]  /*12e70*/  F2FP.F16.E4M3.UNPACK_B R38, R66.H1 ;  /* 0x00000042ff26723e */ /* 0x000fe200030006ff */
[----:B------:R-:W-:-:S02]  /*12e80*/  HADD2.F32 R3, -RZ, R3.H1_H1 ;  /* 0x30000003ff037230 */ /* 0x000fc40000004100 */
[----:B------:R-:W-:Y:S01]  /*12e90*/  FMUL.FTZ R34, R40, R62 ;  /* 0x0000003e28227220 */ /* 0x000fe20000410000 */
[----:B------:R-:W-:Y:S01]  /*12ea0*/  F2FP.F16.E4M3.UNPACK_B R14, R60.H1 ;  /* 0x0000003cff0e723e */ /* 0x000fe200030006ff */
[C---:B------:R-:W-:Y:S01]  /*12eb0*/  FFMA.FTZ R42, R12.reuse, R35, -R41 ;  /* 0x000000230c2a7223 */ /* 0x040fe20000010829 */
[----:B------:R-:W-:Y:S01]  /*12ec0*/  FFMA.FTZ R49, R12, R39, R49 ;  /* 0x000000270c317223 */ /* 0x000fe20000010031 */
[-C--:B------:R-:W-:Y:S01]  /*12ed0*/  FMUL.FTZ R35, R40, R56.reuse ;  /* 0x0000003828237220 */ /* 0x080fe20000410000 */
[C---:B------:R-:W-:Y:S01]  /*12ee0*/  FFMA.FTZ R53, R3.reuse, R56, -R34 ;  /* 0x0000003803357223 */ /* 0x040fe20000010822 */
[----:B------:R-:W-:Y:S01]  /*12ef0*/  HADD2.F32 R39, -RZ, R38.H0_H0 ;  /* 0x20000026ff277230 */ /* 0x000fe20000004100 */
[----:B------:R-:W-:Y:S01]  /*12f00*/  F2FP.F16.E4M3.UNPACK_B R60, R60 ;  /* 0x0000003cff3c723e */ /* 0x000fe200020006ff */
[----:B------:R-:W-:Y:S02]  /*12f10*/  HADD2.F32 R12, -RZ, R54.H0_H0 ;  /* 0x20000036ff0c7230 */ /* 0x000fe40000004100 */
[----:B------:R-:W-:Y:S01]  /*12f20*/  FFMA.FTZ R62, R3, R62, R35 ;  /* 0x0000003e033e7223 */ /* 0x000fe20000010023 */
[--C-:B------:R-:W-:Y:S01]  /*12f30*/  HADD2.F32 R34, -RZ, R14.reuse.H0_H0 ;  /* 0x2000000eff227230 */ /* 0x100fe20000004100 */
[----:B------:R-:W-:Y:S01]  /*12f40*/  F2FP.F16.E4M3.UNPACK_B R66, R66 ;  /* 0x00000042ff42723e */ /* 0x000fe200020006ff */
[----:B------:R-:W-:-:S02]  /*12f50*/  HADD2.F32 R35, -RZ, R14.H1_H1 ;  /* 0x3000000eff237230 */ /* 0x000fc40000004100 */
[C---:B------:R-:W-:Y:S01]  /*12f60*/  FMUL.FTZ R14, R12.reuse, R39 ;  /* 0x000000270c0e7220 */ /* 0x040fe20000410000 */
[----:B------:R-:W-:Y:S02]  /*12f70*/  HADD2.F32 R3, -RZ, R36.H0_H0 ;  /* 0x20000024ff037230 */ /* 0x000fe40000004100 */
[-C--:B------:R-:W-:Y:S01]  /*12f80*/  FMUL.FTZ R12, R12, R34.reuse ;  /* 0x000000220c0c7220 */ /* 0x080fe20000410000 */
[----:B------:R-:W-:Y:S01]  /*12f90*/  HADD2.F32 R41, -RZ, R38.H1_H1 ;  /* 0x30000026ff297230 */ /* 0x000fe20000004100 */
[----:B------:R-:W-:Y:S01]  /*12fa0*/  F2FP.SATFINITE.E4M3.F32.PACK_AB_MERGE_C R70, R70, R71, RZ ;  /* 0x000000474646723e */ /* 0x000fe200048070ff */
[----:B------:R-:W-:Y:S02]  /*12fb0*/  HADD2.F32 R54, -RZ, R54.H1_H1 ;  /* 0x30000036ff367230 */ /* 0x000fe40000004100 */
[C---:B------:R-:W-:Y:S01]  /*12fc0*/  FFMA.FTZ R40, R3.reuse, R34, -R14 ;  /* 0x0000002203287223 */ /* 0x040fe2000001080e */
[----:B------:R-:W-:Y:S02]  /*12fd0*/  HADD2.F32 R36, -RZ, R36.H1_H1 ;  /* 0x30000024ff247230 */ /* 0x000fe40000004100 */
[----:B------:R-:W-:Y:S01]  /*12fe0*/  FFMA.FTZ R39, R3, R39, R12 ;  /* 0x0000002703277223 */ /* 0x000fe2000001000c */
[----:B------:R-:W-:-:S02]  /*12ff0*/  HADD2.F32 R14, -RZ, R60.H0_H0 ;  /* 0x2000003cff0e7230 */ /* 0x000fc40000004100 */
[C---:B------:R-:W-:Y:S01]  /*13000*/  FMUL.FTZ R59, R54.reuse, R41 ;  /* 0x00000029363b7220 */ /* 0x040fe20000410000 */
[----:B------:R-:W-:Y:S01]  /*13010*/  FMUL.FTZ R54, R54, R35 ;  /* 0x0000002336367220 */ /* 0x000fe20000410000 */
[--C-:B------:R-:W-:Y:S01]  /*13020*/  HADD2.F32 R34, -RZ, R66.reuse.H0_H0 ;  /* 0x20000042ff227230 */ /* 0x100fe20000004100 */
[----:B------:R-:W-:Y:S01]  /*13030*/  F2FP.SATFINITE.E4M3.F32.PACK_AB_MERGE_C R65, R72, R65, RZ ;  /* 0x000000414841723e */ /* 0x000fe200048070ff */
[--C-:B------:R-:W-:Y:S02]  /*13040*/  HADD2.F32 R12, -RZ, R43.reuse.H0_H0 ;  /* 0x2000002bff0c7230 */ /* 0x100fe40000004100 */
[C---:B------:R-:W-:Y:S01]  /*13050*/  FFMA.FTZ R59, R36.reuse, R35, -R59 ;  /* 0x00000023243b7223 */ /* 0x040fe2000001083b */
[----:B------:R-:W-:Y:S02]  /*13060*/  HADD2.F32 R66, -RZ, R66.H1_H1 ;  /* 0x30000042ff427230 */ /* 0x000fe40000004100 */
[----:B------:R-:W-:Y:S01]  /*13070*/  FFMA.FTZ R54, R36, R41, R54 ;  /* 0x0000002924367223 */ /* 0x000fe20000010036 */
[----:B------:R-:W-:-:S02]  /*13080*/  HADD2.F32 R43, -RZ, R43.H1_H1 ;  /* 0x3000002bff2b7230 */ /* 0x000fc40000004100 */
[C---:B------:R-:W-:Y:S01]  /*13090*/  FMUL.FTZ R36, R12.reuse, R34 ;  /* 0x000000220c247220 */ /* 0x040fe20000410000 */
[----:B------:R-:W-:Y:S02]  /*130a0*/  HADD2.F32 R60, -RZ, R60.H1_H1 ;  /* 0x3000003cff3c7230 */ /* 0x000fe40000004100 */
[----:B------:R-:W-:Y:S01]  /*130b0*/  FMUL.FTZ R35, R12, R14 ;  /* 0x0000000e0c237220 */ /* 0x000fe20000410000 */
[--C-:B------:R-:W-:Y:S02]  /*130c0*/  HADD2.F32 R3, -RZ, R15.reuse.H0_H0 ;  /* 0x2000000fff037230 */ /* 0x100fe40000004100 */
        /* <DEDUP_REMOVED lines=13> */
[----:B------:R-:W-:Y:S02]  /*131a0*/  F2FP.SATFINITE.E4M3.F32.PACK_AB_MERGE_C R13, R68, R13, R70 ;  /* 0x0000000d440d723e */ /* 0x000fe40004807046 */
[----:B------:R-:W-:-:S02]  /*131b0*/  F2FP.SATFINITE.E4M3.F32.PACK_AB_MERGE_C R15, R74, R69, R15 ;  /* 0x000000454a0f723e */ /* 0x000fc4000480700f */
[----:B------:R-:W-:Y:S02]  /*131c0*/  F2FP.SATFINITE.E4M3.F32.PACK_AB_MERGE_C R12, R53, R42, R12 ;  /* 0x0000002a350c723e */ /* 0x000fe4000480700c */
[----:B------:R-:W-:Y:S02]  /*131d0*/  F2FP.SATFINITE.E4M3.F32.PACK_AB_MERGE_C R14, R3, R14, R40 ;  /* 0x0000000e030e723e */ /* 0x000fe40004807028 */
[----:B------:R-:W-:Y:S02]  /*131e0*/  F2FP.SATFINITE.E4M3.F32.PACK_AB_MERGE_C R37, R64, R37, R65 ;  /* 0x000000254025723e */ /* 0x000fe40004807041 */
[----:B------:R-:W-:Y:S01]  /*131f0*/  F2FP.SATFINITE.E4M3.F32.PACK_AB_MERGE_C R39, R76, R63, R75 ;  /* 0x0000003f4c27723e */ /* 0x000fe2000480704b */
[----:B------:R1:W-:Y:S01]  /*13200*/  STS.128 [R77+0x20400], R12 ;  /* 0x0204000c4d007388 */ /* 0x0003e20000000c00 */
[----:B------:R-:W-:Y:S02]  /*13210*/  F2FP.SATFINITE.E4M3.F32.PACK_AB_MERGE_C R36, R62, R49, R36 ;  /* 0x000000313e24723e */ /* 0x000fe40004807024 */
[----:B------:R-:W-:-:S05]  /*13220*/  F2FP.SATFINITE.E4M3.F32.PACK_AB_MERGE_C R38, R38, R35, R54 ;  /* 0x000000232626723e */ /* 0x000fca0004807036 */
[----:B------:R1:W-:Y:S02]  /*13230*/  STS.128 [R0+0x20400], R36 ;  /* 0x0204002400007388 */ /* 0x0003e40000000c00 */
.L_x_2487:
[----:B------:R-:W-:Y:S05]  /*13240*/  BSYNC B1 ;  /* 0x0000000000017941 */ /* 0x000fea0003800000 */
.L_x_2486:
[----:B------:R-:W-:Y:S04]  /*13250*/  BSSY B1, `(.L_x_2488) ;  /* 0x0000101000017945 */ /* 0x000fe80003800000 */
[----:B------:R-:W-:Y:S05]  /*13260*/  @P2 BRA `(.L_x_2489) ;  /* 0x0000000c00fc2947 */ /* 0x000fea0003800000 */
[----:B-1----:R-:W2:Y:S04]  /*13270*/  LDL R38, [R1+0x30] ;  /* 0x0000300001267983 */ /* 0x002ea80000100800 */
[----:B------:R-:W3:Y:S01]  /*13280*/  LDL R68, [R1+0x60] ;  /* 0x0000600001447983 */ /* 0x000ee20000100800 */
[----:B0----5:R-:W-:Y:S02]  /*13290*/  SHF.R.U32.HI R3, RZ, 0x8, R44 ;  /* 0x00000008ff037819 */ /* 0x021fe4000001162c */
[----:B------:R-:W-:Y:S02]  /*132a0*/  IADD3 R37, R19, 0x20, RZ ;  /* 0x0000002013257810 */ /* 0x000fe40007ffe0ff */
[----:B------:R-:W-:Y:S02]  /*132b0*/  LOP3.LUT R0, R44, 0xff, RZ, 0xc0, !PT ;  /* 0x000000ff2c007812 */ /* 0x000fe400078ec0ff */
[----:B------:R-:W-:Y:S01]  /*132c0*/  LOP3.LUT R3, R3, 0xff, RZ, 0xc0, !PT ;  /* 0x000000ff03037812 */ /* 0x000fe200078ec0ff */
[----:B------:R-:W-:Y:S01]  /*132d0*/  IMAD.SHL.U32 R37, R37, 0x80, RZ ;  /* 0x0000008025257824 */ /* 0x000fe200078e00ff */
[----:B------:R-:W-:-:S02]  /*132e0*/  LEA.HI R36, R51, R50, RZ, 0x1c ;  /* 0x0000003233247211 */ /* 0x000fc400078fe0ff */
[----:B------:R-:W-:Y:S02]  /*132f0*/  PRMT R35, R3, 0x7604, R0 ;  /* 0x0000760403237816 */ /* 0x000fe40000000000 */
[----:B------:R-:W-:Y:S01]  /*13300*/  LOP3.LUT R37, R37, 0x380, RZ, 0xc0, !PT ;  /* 0x0000038025257812 */ /* 0x000fe200078ec0ff */
[----:B------:R-:W-:Y:S01]  /*13310*/  IMAD.SHL.U32 R0, R36, 0x10, RZ ;  /* 0x0000001024007824 */ /* 0x000fe200078e00ff */
[----:B------:R-:W-:Y:S02]  /*13320*/  SHF.R.U32.HI R15, RZ, 0x8, R46 ;  /* 0x00000008ff0f7819 */ /* 0x000fe4000001162e */
[----:B------:R-:W-:Y:S02]  /*13330*/  LOP3.LUT R14, R46, 0xff, RZ, 0xc0, !PT ;  /* 0x000000ff2e0e7812 */ /* 0x000fe400078ec0ff */
[----:B------:R-:W-:Y:S01]  /*13340*/  LOP3.LUT R0, R37, 0x70, R0, 0xf8, !PT ;  /* 0x0000007025007812 */ /* 0x000fe200078ef800 */
[----:B------:R-:W-:Y:S01]  /*13350*/  VIADD R37, R19, 0x20 ;  /* 0x0000002013257836 */ /* 0x000fe20000000000 */
[----:B------:R-:W-:-:S02]  /*13360*/  LOP3.LUT R15, R15, 0xff, RZ, 0xc0, !PT ;  /* 0x000000ff0f0f7812 */ /* 0x000fc400078ec0ff */
[----:B------:R-:W-:Y:S01]  /*13370*/  SHF.R.U32.HI R13, RZ, 0x8, R45 ;  /* 0x00000008ff0d7819 */ /* 0x000fe2000001162d */
[----:B------:R-:W-:Y:S01]  /*13380*/  IMAD.SHL.U32 R37, R37, 0x80, RZ ;  /* 0x0000008025257824 */ /* 0x000fe200078e00ff */
[----:B------:R-:W-:Y:S02]  /*13390*/  SHF.R.S32.HI R3, RZ, 0x1f, R36 ;  /* 0x0000001fff037819 */ /* 0x000fe40000011424 */
[----:B------:R-:W-:Y:S02]  /*133a0*/  PRMT R41, R15, 0x7604, R14 ;  /* 0x000076040f297816 */ /* 0x000fe4000000000e */
[----:B------:R-:W-:Y:S02]  /*133b0*/  LOP3.LUT R12, R45, 0xff, RZ, 0xc0, !PT ;  /* 0x000000ff2d0c7812 */ /* 0x000fe400078ec0ff */
[----:B------:R-:W-:Y:S02]  /*133c0*/  LOP3.LUT R13, R13, 0xff, RZ, 0xc0, !PT ;  /* 0x000000ff0d0d7812 */ /* 0x000fe400078ec0ff */
[----:B------:R-:W-:-:S02]  /*133d0*/  LEA.HI R15, R3, R36, RZ, 0x3 ;  /* 0x00000024030f7211 */ /* 0x000fc400078f18ff */
[----:B------:R-:W-:Y:S02]  /*133e0*/  LOP3.LUT R37, R37, 0x380, RZ, 0xc0, !PT ;  /* 0x0000038025257812 */ /* 0x000fe400078ec0ff */
[----:B------:R-:W-:Y:S01]  /*133f0*/  PRMT R34, R13, 0x7604, R12 ;  /* 0x000076040d227816 */ /* 0x000fe2000000000c */
[----:B------:R-:W-:Y:S01]  /*13400*/  IMAD.SHL.U32 R15, R15, 0x800, RZ ;  /* 0x000008000f0f7824 */ /* 0x000fe200078e00ff */
[----:B------:R-:W-:Y:S02]  /*13410*/  SHF.R.U32.HI R12, RZ, 0x8, R47 ;  /* 0x00000008ff0c7819 */ /* 0x000fe4000001162f */
[----:B------:R-:W-:Y:S02]  /*13420*/  SHF.R.U32.HI R37, RZ, 0x3, R37 ;  /* 0x00000003ff257819 */ /* 0x000fe40000011625 */
[----:B------:R-:W-:Y:S02]  /*13430*/  LOP3.LUT R3, R47, 0xff, RZ, 0xc0, !PT ;  /* 0x000000ff2f037812 */ /* 0x000fe400078ec0ff */
[----:B------:R-:W-:-:S02]  /*13440*/  LOP3.LUT R12, R12, 0xff, RZ, 0xc0, !PT ;  /* 0x000000ff0c0c7812 */ /* 0x000fc400078ec0ff */
[----:B------:R-:W-:Y:S02]  /*13450*/  LOP3.LUT R0, R0, R37, RZ, 0x3c, !PT ;  /* 0x0000002500007212 */ /* 0x000fe400078e3cff */
[----:B------:R-:W-:Y:S02]  /*13460*/  LOP3.LUT R37, R15, 0xffffc000, RZ, 0xc0, !PT ;  /* 0xffffc0000f257812 */ /* 0x000fe400078ec0ff */
[----:B------:R-:W-:Y:S02]  /*13470*/  PRMT R40, R12, 0x7604, R3 ;  /* 0x000076040c287816 */ /* 0x000fe40000000003 */
[----:B------:R-:W-:Y:S02]  /*13480*/  SHF.R.U32.HI R14, RZ, 0x8, R4 ;  /* 0x00000008ff0e7819 */ /* 0x000fe40000011604 */
[----:B------:R-:W-:Y:S02]  /*13490*/  SHF.R.U32.HI R36, RZ, 0x8, R5 ;  /* 0x00000008ff247819 */ /* 0x000fe40000011605 */
[----:B------:R-:W-:-:S02]  /*134a0*/  LOP3.LUT R13, R4, 0xff, RZ, 0xc0, !PT ;  /* 0x000000ff040d7812 */ /* 0x000fc400078ec0ff */
[----:B------:R-:W-:Y:S02]  /*134b0*/  LOP3.LUT R14, R14, 0xff, RZ, 0xc0, !PT ;  /* 0x000000ff0e0e7812 */ /* 0x000fe400078ec0ff */
[----:B------:R-:W-:Y:S02]  /*134c0*/  SHF.R.U32.HI R52, RZ, 0x8, R6 ;  /* 0x00000008ff347819 */ /* 0x000fe40000011606 */
[----:B------:R-:W-:Y:S02]  /*134d0*/  PRMT R49, R14, 0x7604, R13 ;  /* 0x000076040e317816 */ /* 0x000fe4000000000d */
[----:B------:R-:W-:Y:S02]  /*134e0*/  LOP3.LUT R42, R5, 0xff, RZ, 0xc0, !PT ;  /* 0x000000ff052a7812 */ /* 0x000fe400078ec0ff */
[----:B------:R-:W-:Y:S02]  /*134f0*/  LOP3.LUT R43, R6, 0xff, RZ, 0xc0, !PT ;  /* 0x000000ff062b7812 */ /* 0x000fe400078ec0ff */
[----:B------:R-:W-:-:S02]  /*13500*/  LOP3.LUT R52, R52, 0xff, RZ, 0xc0, !PT ;  /* 0x000000ff34347812 */ /* 0x000fc400078ec0ff */
[----:B------:R-:W-:Y:S02]  /*13510*/  SHF.R.U32.HI R55, RZ, 0x10, R5 ;  /* 0x00000010ff377819 */ /* 0x000fe40000011605 */
[----:B------:R-:W-:Y:S02]  /*13520*/  PRMT R57, R52, 0x7604, R43 ;  /* 0x0000760434397816 */ /* 0x000fe4000000002b */
[----:B------:R-:W-:Y:S01]  /*13530*/  SHF.R.U32.HI R43, RZ, 0x10, R47 ;  /* 0x00000010ff2b7819 */ /* 0x000fe2000001162f */
[----:B------:R-:W-:Y:S01]  /*13540*/  IMAD.U32 R55, R55, 0x10000, RZ ;  /* 0x0001000037377824 */ /* 0x000fe200078e00ff */
[----:B------:R-:W-:Y:S02]  /*13550*/  SHF.R.U32.HI R54, RZ, 0x8, R7 ;  /* 0x00000008ff367819 */ /* 0x000fe40000011607 */
[----:B------:R-:W-:Y:S01]  /*13560*/  LOP3.LUT R53, R7, 0xff, RZ, 0xc0, !PT ;  /* 0x000000ff07357812 */ /* 0x000fe200078ec0ff */
[----:B------:R-:W-:Y:S01]  /*13570*/  IMAD.U32 R43, R43, 0x10000, RZ ;  /* 0x000100002b2b7824 */ /* 0x000fe200078e00ff */
[----:B------:R-:W-:-:S02]  /*13580*/  LOP3.LUT R54, R54, 0xff, RZ, 0xc0, !PT ;  /* 0x000000ff36367812 */ /* 0x000fc400078ec0ff */
[--C-:B------:R-:W-:Y:S02]  /*13590*/  LOP3.LUT R35, R35, 0xff0000, R44.reuse, 0xf8, !PT ;  /* 0x00ff000023237812 */ /* 0x100fe400078ef82c */
[----:B------:R-:W-:Y:S02]  /*135a0*/  PRMT R54, R54, 0x7604, R53 ;  /* 0x0000760436367816 */ /* 0x000fe40000000035 */
[----:B------:R-:W-:Y:S02]  /*135b0*/  SHF.R.U32.HI R59, RZ, 0x10, R7 ;  /* 0x00000010ff3b7819 */ /* 0x000fe40000011607 */
[----:B------:R-:W-:Y:S02]  /*135c0*/  LOP3.LUT R53, R40, 0xff0000, R43, 0xf8, !PT ;  /* 0x00ff000028357812 */ /* 0x000fe400078ef82b */
[----:B------:R-:W-:Y:S01]  /*135d0*/  LOP3.LUT R43, R35, 0xff000000, R44, 0xf8, !PT ;  /* 0xff000000232b7812 */ /* 0x000fe200078ef82c */
[----:B------:R-:W-:Y:S01]  /*135e0*/  IMAD.U32 R59, R59, 0x10000, RZ ;  /* 0x000100003b3b7824 */ /* 0x000fe200078e00ff */
[----:B------:R-:W-:-:S02]  /*135f0*/  LOP3.LUT R41, R41, 0xff0000, R46, 0xf8, !PT ;  /* 0x00ff000029297812 */ /* 0x000fc400078ef82e */
[----:B------:R-:W-:Y:S02]  /*13600*/  LOP3.LUT R53, R53, 0xff000000, R47, 0xf8, !PT ;  /* 0xff00000035357812 */ /* 0x000fe400078ef82f */
[----:B------:R-:W-:Y:S02]  /*13610*/  LOP3.LUT R59, R54, 0xff0000, R59, 0xf8, !PT ;  /* 0x00ff0000363b7812 */ /* 0x000fe400078ef83b */
[--C-:B------:R-:W-:Y:S02]  /*13620*/  LOP3.LUT R57, R57, 0xff0000, R6.reuse, 0xf8, !PT ;  /* 0x00ff000039397812 */ /* 0x100fe400078ef806 */
[----:B------:R-:W-:Y:S02]  /*13630*/  LOP3.LUT R59, R59, 0xff000000, R7, 0xf8, !PT ;  /* 0xff0000003b3b7812 */ /* 0x000fe400078ef807 */
[----:B------:R-:W-:Y:S02]  /*13640*/  LOP3.LUT R57, R57, 0xff000000, R6, 0xf8, !PT ;  /* 0xff00000039397812 */ /* 0x000fe400078ef806 */
[----:B--2---:R-:W-:Y:S01]  /*13650*/  IADD3 R3, R0, R37, R38 ;  /* 0x0000002500037210 */ /* 0x004fe20007ffe026 */
[----:B---3--:R-:W0:Y:S04]  /*13660*/  LDS.128 R12, [R68+0x20400] ;  /* 0x02040000440c7984 */ /* 0x008e280000000c00 */
[----:B------:R-:W-:Y:S01]  /*13670*/  IMAD.IADD R0, R18, 0x1, R3 ;  /* 0x0000000112007824 */ /* 0x000fe200078e0203 */
[----:B------:R-:W-:-:S04]  /*13680*/  LOP3.LUT R3, R36, 0xff, RZ, 0xc0, !PT ;  /* 0x000000ff24037812 */ /* 0x000fc800078ec0ff */
[----:B------:R-:W1:Y:S01]  /*13690*/  LDS.128 R36, [R0+0x20400] ;  /* 0x0204000000247984 */ /* 0x000e620000000c00 */
[----:B------:R-:W-:Y:S02]  /*136a0*/  PRMT R42, R3, 0x7604, R42 ;  /* 0x00007604032a7816 */ /* 0x000fe4000000002a */
[----:B------:R-:W-:Y:S02]  /*136b0*/  SHF.R.U32.HI R3, RZ, 0x10, R45 ;  /* 0x00000010ff037819 */ /* 0x000fe4000001162d */
[----:B------:R-:W-:Y:S02]  /*136c0*/  LOP3.LUT R55, R42, 0xff0000, R55, 0xf8, !PT ;  /* 0x00ff00002a377812 */ /* 0x000fe400078ef837 */
[----:B------:R-:W-:Y:S02]  /*136d0*/  SHF.L.U32 R3, R3, 0x10, RZ ;  /* 0x0000001003037819 */ /* 0x000fe400000006ff */
[----:B------:R-:W-:Y:S02]  /*136e0*/  LOP3.LUT R55, R55, 0xff000000, R5, 0xf8, !PT ;  /* 0xff00000037377812 */ /* 0x000fe400078ef805 */
[----:B------:R-:W-:-:S02]  /*136f0*/  LOP3.LUT R3, R34, 0xff0000, R3, 0xf8, !PT ;  /* 0x00ff000022037812 */ /* 0x000fc400078ef803 */
[-C--:B------:R-:W-:Y:S02]  /*13700*/  F2FP.F16.E4M3.UNPACK_B R52, R55.reuse ;  /* 0x00000037ff34723e */ /* 0x080fe400020006ff */
[----:B------:R-:W-:Y:S02]  /*13710*/  LOP3.LUT R44, R3, 0xff000000, R45, 0xf8, !PT ;  /* 0xff000000032c7812 */ /* 0x000fe400078ef82d */
[--C-:B------:R-:W-:Y:S01]  /*13720*/  LOP3.LUT R3, R49, 0xff0000, R4.reuse, 0xf8, !PT ;  /* 0x00ff000031037812 */ /* 0x100fe200078ef804 */
[--C-:B------:R-:W-:Y:S01]  /*13730*/  HADD2.F32 R54, -RZ, R52.reuse.H0_H0 ;  /* 0x20000034ff367230 */ /* 0x100fe20000004100 */
[-C--:B------:R-:W-:Y:S01]  /*13740*/  F2FP.F16.E4M3.UNPACK_B R45, R44.reuse ;  /* 0x0000002cff2d723e */ /* 0x080fe200020006ff */
[----:B------:R-:W-:Y:S01]  /*13750*/  HADD2.F32 R52, -RZ, R52.H1_H1 ;  /* 0x30000034ff347230 */ /* 0x000fe20000004100 */
[----:B------:R-:W-:Y:S02]  /*13760*/  LOP3.LUT R47, R3, 0xff000000, R4, 0xf8, !PT ;  /* 0xff000000032f7812 */ /* 0x000fe400078ef804 */
[----:B------:R-:W-:Y:S01]  /*13770*/  LOP3.LUT R49, R41, 0xff000000, R46, 0xf8, !PT ;  /* 0xff00000029317812 */ /* 0x000fe200078ef82e */
[--C-:B------:R-:W-:Y:S01]  /*13780*/  HADD2.F32 R46, -RZ, R45.reuse.H0_H0 ;  /* 0x2000002dff2e7230 */ /* 0x100fe20000004100 */
[----:B------:R-:W-:Y:S01]  /*13790*/  F2FP.F16.E4M3.UNPACK_B R55, R55.H1 ;  /* 0x00000037ff37723e */ /* 0x000fe200030006ff */
[----:B------:R-:W-:Y:S01]  /*137a0*/  HADD2.F32 R45, -RZ, R45.H1_H1 ;  /* 0x3000002dff2d7230 */ /* 0x000fe20000004100 */
[----:B------:R-:W-:-:S02]  /*137b0*/  F2FP.F16.E4M3.UNPACK_B R44, R44.H1 ;  /* 0x0000002cff2c723e */ /* 0x000fc400030006ff */
[-C--:B0-----:R-:W-:Y:S02]  /*137c0*/  F2FP.F16.E4M3.UNPACK_B R4, R13.reuse ;  /* 0x0000000dff04723e */ /* 0x081fe400020006ff */
[----:B------:R-:W-:Y:S02]  /*137d0*/  F2FP.F16.E4M3.UNPACK_B R13, R13.H1 ;  /* 0x0000000dff0d723e */ /* 0x000fe400030006ff */
[----:B------:R-:W-:Y:S01]  /*137e0*/  F2FP.F16.E4M3.UNPACK_B R7, R15 ;  /* 0x0000000fff07723e */ /* 0x000fe200020006ff */
[--C-:B------:R-:W-:Y:S01]  /*137f0*/  HADD2.F32 R5, -RZ, R4.reuse.H0_H0 ;  /* 0x20000004ff057230 */ /* 0x100fe20000004100 */
[-C--:B-1----:R-:W-:Y:S01]  /*13800*/  F2FP.F16.E4M3.UNPACK_B R35, R37.reuse ;  /* 0x00000025ff23723e */ /* 0x082fe200020006ff */
[----:B------:R-:W-:Y:S01]  /*13810*/  HADD2.F32 R4, -RZ, R4.H1_H1 ;  /* 0x30000004ff047230 */ /* 0x000fe20000004100 */
[----:B------:R-:W-:Y:S02]  /*13820*/  F2FP.F16.E4M3.UNPACK_B R37, R37.H1 ;  /* 0x00000025ff25723e */ /* 0x000fe400030006ff */
[-C--:B------:R-:W-:Y:S01]  /*13830*/  F2FP.F16.E4M3.UNPACK_B R41, R39.reuse ;  /* 0x00000027ff29723e */ /* 0x080fe200020006ff */
[--C-:B------:R-:W-:Y:S01]  /*13840*/  HADD2.F32 R40, -RZ, R35.reuse.H0_H0 ;  /* 0x20000023ff287230 */ /* 0x100fe20000004100 */
[----:B------:R-:W-:Y:S01]  /*13850*/  F2FP.F16.E4M3.UNPACK_B R42, R39.H1 ;  /* 0x00000027ff2a723e */ /* 0x000fe200030006ff */
[----:B------:R-:W-:Y:S01]  /*13860*/  HADD2.F32 R35, -RZ, R35.H1_H1 ;  /* 0x30000023ff237230 */ /* 0x000fe20000004100 */
[----:B------:R-:W-:-:S02]  /*13870*/  F2FP.F16.E4M3.UNPACK_B R39, R38 ;  /* 0x00000026ff27723e */ /* 0x000fc400020006ff */
[C---:B------:R-:W-:Y:S01]  /*13880*/  FMUL.FTZ R56, R40.reuse, R54 ;  /* 0x0000003628387220 */ /* 0x040fe20000410000 */
[----:B------:R-:W-:Y:S01]  /*13890*/  FMUL.FTZ R61, R40, R46 ;  /* 0x0000002e283d7220 */ /* 0x000fe20000410000 */
[----:B------:R-:W-:Y:S01]  /*138a0*/  F2FP.F16.E4M3.UNPACK_B R40, R38.H1 ;  /* 0x00000026ff28723e */ /* 0x000fe200030006ff */
[----:B------:R-:W-:Y:S02]  /*138b0*/  HADD2.F32 R38, -RZ, R37.H0_H0 ;  /* 0x20000025ff267230 */ /* 0x000fe40000004100 */
[C---:B------:R-:W-:Y:S01]  /*138c0*/  FFMA.FTZ R56, R5.reuse, R46, -R56 ;  /* 0x0000002e05387223 */ /* 0x040fe20000010838 */
[----:B------:R-:W-:Y:S01]  /*138d0*/  FFMA.FTZ R61, R5, R54, R61 ;  /* 0x00000036053d7223 */ /* 0x000fe2000001003d */
[----:B------:R-:W-:Y:S02]  /*138e0*/  HADD2.F32 R54, -RZ, R55.H0_H0 ;  /* 0x20000037ff367230 */ /* 0x000fe40000004100 */
[----:B------:R-:W-:Y:S01]  /*138f0*/  FMUL.FTZ R63, R35, R52 ;  /* 0x00000034233f7220 */ /* 0x000fe20000410000 */
[----:B------:R-:W-:-:S02]  /*13900*/  HADD2.F32 R46, -RZ, R44.H0_H0 ;  /* 0x2000002cff2e7230 */ /* 0x000fc40000004100 */
[-C--:B------:R-:W-:Y:S01]  /*13910*/  FMUL.FTZ R35, R35, R45.reuse ;  /* 0x0000002d23237220 */ /* 0x080fe20000410000 */
[----:B------:R-:W-:Y:S02]  /*13920*/  HADD2.F32 R5, -RZ, R13.H0_H0 ;  /* 0x2000000dff057230 */ /* 0x000fe40000004100 */
[----:B------:R-:W-:Y:S01]  /*13930*/  FFMA.FTZ R63, R4, R45, -R63 ;  /* 0x0000002d043f7223 */ /* 0x000fe2000001083f */
[C---:B------:R-:W-:Y:S01]  /*13940*/  FMUL.FTZ R60, R38.reuse, R54 ;  /* 0x00000036263c7220 */ /* 0x040fe20000410000 */
[----:B------:R-:W-:Y:S01]  /*13950*/  FMUL.FTZ R65, R38, R46 ;  /* 0x0000002e26417220 */ /* 0x000fe20000410000 */
[----:B------:R-:W-:Y:S01]  /*13960*/  FFMA.FTZ R58, R4, R52, R35 ;  /* 0x00000034043a7223 */ /* 0x000fe20000010023 */
[----:B------:R-:W-:Y:S01]  /*13970*/  F2FP.F16.E4M3.UNPACK_B R45, R59 ;  /* 0x0000003bff2d723e */ /* 0x000fe200020006ff */
[C---:B------:R-:W-:Y:S01]  /*13980*/  FFMA.FTZ R60, R5.reuse, R46, -R60 ;  /* 0x0000002e053c7223 */ /* 0x040fe2000001083c */
[-C--:B------:R-:W-:Y:S01]  /*13990*/  F2FP.F16.E4M3.UNPACK_B R35, R53.reuse ;  /* 0x00000035ff23723e */ /* 0x080fe200020006ff */
[----:B------:R-:W-:Y:S01]  /*139a0*/  FFMA.FTZ R65, R5, R54, R65 ;  /* 0x0000003605417223 */ /* 0x000fe20000010041 */
        /* <DEDUP_REMOVED lines=9> */
[----:B------:R-:W-:Y:S01]  /*13a40*/  F2FP.F16.E4M3.UNPACK_B R34, R36 ;  /* 0x00000024ff22723e */ /* 0x000fe200020006ff */
[----:B------:R-:W-:Y:S02]  /*13a50*/  HADD2.F32 R38, -RZ, R35.H0_H0 ;  /* 0x20000023ff267230 */ /* 0x000fe40000004100 */
[----:B------:R-:W-:Y:S01]  /*13a60*/  FMUL.FTZ R67, R5, R52 ;  /* 0x0000003405437220 */ /* 0x000fe20000410000 */
[----:B------:R-:W-:Y:S02]  /*13a70*/  HADD2.F32 R13, -RZ, R13.H1_H1 ;  /* 0x3000000dff0d7230 */ /* 0x000fe40000004100 */
[----:B------:R-:W-:Y:S01]  /*13a80*/  FMUL.FTZ R37, R37, R44 ;  /* 0x0000002c25257220 */ /* 0x000fe20000410000 */
[----:B------:R-:W-:Y:S02]  /*13a90*/  HADD2.F32 R4, -RZ, R7.H0_H0 ;  /* 0x20000007ff047230 */ /* 0x000fe40000004100 */
[----:B------:R-:W-:Y:S01]  /*13aa0*/  FMUL.FTZ R5, R5, R38 ;  /* 0x0000002605057220 */ /* 0x000fe20000410000 */
[----:B------:R-:W-:-:S02]  /*13ab0*/  HADD2.F32 R41, -RZ, R41.H1_H1 ;  /* 0x30000029ff297230 */ /* 0x000fc40000004100 */
[C---:B------:R-:W-:Y:S01]  /*13ac0*/  FFMA.FTZ R55, R13.reuse, R44, -R54 ;  /* 0x0000002c0d377223 */ /* 0x040fe20000010836 */
[----:B------:R-:W-:Y:S01]  /*13ad0*/  FFMA.FTZ R46, R13, R46, R37 ;  /* 0x0000002e0d2e7223 */ /* 0x000fe20000010025 */
[C---:B------:R-:W-:Y:S01]  /*13ae0*/  FFMA.FTZ R54, R4.reuse, R52, R5 ;  /* 0x0000003404367223 */ /* 0x040fe20000010005 */
[----:B------:R-:W-:Y:S02]  /*13af0*/  HADD2.F32 R5, -RZ, R42.H0_H0 ;  /* 0x2000002aff057230 */ /* 0x000fe40000004100 */
[----:B------:R-:W-:Y:S01]  /*13b00*/  FFMA.FTZ R67, R4, R38, -R67 ;  /* 0x0000002604437223 */ /* 0x000fe20000010843 */
[----:B------:R-:W-:Y:S01]  /*13b10*/  HADD2.F32 R13, -RZ, R53.H0_H0 ;  /* 0x20000035ff0d7230 */ /* 0x000fe20000004100 */
[----:B------:R-:W-:Y:S01]  /*13b20*/  F2FP.F16.E4M3.UNPACK_B R36, R36.H1 ;  /* 0x00000024ff24723e */ /* 0x000fe200030006ff */
[----:B------:R-:W-:Y:S01]  /*13b30*/  HADD2.F32 R38, -RZ, R35.H1_H1 ;  /* 0x30000023ff267230 */ /* 0x000fe20000004100 */
[----:B------:R-:W-:Y:S01]  /*13b40*/  F2FP.F16.E4M3.UNPACK_B R3, R12 ;  /* 0x0000000cff03723e */ /* 0x000fe200020006ff */
[----:B------:R-:W-:-:S02]  /*13b50*/  HADD2.F32 R44, -RZ, R45.H1_H1 ;  /* 0x3000002dff2c7230 */ /* 0x000fc40000004100 */
[----:B------:R-:W-:Y:S01]  /*13b60*/  FMUL.FTZ R66, R5, R13 ;  /* 0x0000000d05427220 */ /* 0x000fe20000410000 */
[----:B------:R-:W-:Y:S01]  /*13b70*/  HADD2.F32 R35, -RZ, R59.H0_H0 ;  /* 0x2000003bff237230 */ /* 0x000fe20000004100 */
[----:B------:R-:W-:Y:S01]  /*13b80*/  F2FP.F16.E4M3.UNPACK_B R12, R12.H1 ;  /* 0x0000000cff0c723e */ /* 0x000fe200030006ff */
[----:B------:R-:W-:Y:S02]  /*13b90*/  HADD2.F32 R4, -RZ, R15.H0_H0 ;  /* 0x2000000fff047230 */ /* 0x000fe40000004100 */
[C---:B------:R-:W-:Y:S01]  /*13ba0*/  FMUL.FTZ R52, R41.reuse, R44 ;  /* 0x0000002c29347220 */ /* 0x040fe20000410000 */
[----:B------:R-:W-:Y:S02]  /*13bb0*/  HADD2.F32 R7, -RZ, R7.H1_H1 ;  /* 0x30000007ff077230 */ /* 0x000fe40000004100 */
[----:B------:R-:W-:Y:S01]  /*13bc0*/  FMUL.FTZ R41, R41, R38 ;  /* 0x0000002629297220 */ /* 0x000fe20000410000 */
[-C--:B------:R-:W-:Y:S01]  /*13bd0*/  FMUL.FTZ R37, R5, R35.reuse ;  /* 0x0000002305257220 */ /* 0x080fe20000410000 */
[----:B------:R-:W-:Y:S01]  /*13be0*/  FFMA.FTZ R66, R4, R35, R66 ;  /* 0x0000002304427223 */ /* 0x000fe20000010042 */
[----:B------:R-:W-:Y:S01]  /*13bf0*/  F2FP.F16.E4M3.UNPACK_B R35, R47.H1 ;  /* 0x0000002fff23723e */ /* 0x000fe200030006ff */
[----:B------:R-:W-:-:S02]  /*13c00*/  HADD2.F32 R59, -RZ, R59.H1_H1 ;  /* 0x3000003bff3b7230 */ /* 0x000fc40000004100 */
[C---:B------:R-:W-:Y:S01]  /*13c10*/  FFMA.FTZ R62, R7.reuse, R38, -R52 ;  /* 0x00000026073e7223 */ /* 0x040fe20000010834 */
[----:B------:R-:W-:Y:S02]  /*13c20*/  HADD2.F32 R42, -RZ, R42.H1_H1 ;  /* 0x3000002aff2a7230 */ /* 0x000fe40000004100 */
[----:B------:R-:W-:Y:S01]  /*13c30*/  FFMA.FTZ R45, R7, R44, R41 ;  /* 0x0000002c072d7223 */ /* 0x000fe20000010029 */
[----:B------:R-:W-:Y:S02]  /*13c40*/  HADD2.F32 R53, -RZ, R53.H1_H1 ;  /* 0x30000035ff357230 */ /* 0x000fe40000004100 */
[----:B------:R-:W-:Y:S01]  /*13c50*/  FFMA.FTZ R64, R4, R13, -R37 ;  /* 0x0000000d04407223 */ /* 0x000fe20000010825 */
[----:B------:R-:W-:Y:S01]  /*13c60*/  F2FP.F16.E4M3.UNPACK_B R7, R43.H1 ;  /* 0x0000002bff07723e */ /* 0x000fe200030006ff */
[----:B------:R-:W-:Y:S02]  /*13c70*/  HADD2.F32 R15, -RZ, R15.H1_H1 ;  /* 0x3000000fff0f7230 */ /* 0x000fe40000004100 */
[----:B------:R-:W-:Y:S01]  /*13c80*/  FMUL.FTZ R44, R42, R59 ;  /* 0x0000003b2a2c7220 */ /* 0x000fe20000410000 */
[----:B------:R-:W-:-:S02]  /*13c90*/  HADD2.F32 R37, -RZ, R35.H0_H0 ;  /* 0x20000023ff257230 */ /* 0x000fc40000004100 */
[-C--:B------:R-:W-:Y:S01]  /*13ca0*/  FMUL.FTZ R42, R42, R53.reuse ;  /* 0x000000352a2a7220 */ /* 0x080fe20000410000 */
[--C-:B------:R-:W-:Y:S02]  /*13cb0*/  HADD2.F32 R5, -RZ, R36.reuse.H0_H0 ;  /* 0x20000024ff057230 */ /* 0x100fe40000004100 */
[C---:B------:R-:W-:Y:S01]  /*13cc0*/  FFMA.FTZ R53, R15.reuse, R53, -R44 ;  /* 0x000000350f357223 */ /* 0x040fe2000001082c */
[----:B------:R-:W-:Y:S02]  /*13cd0*/  HADD2.F32 R35, -RZ, R35.H1_H1 ;  /* 0x30000023ff237230 */ /* 0x000fe40000004100 */
[----:B------:R-:W-:Y:S01]  /*13ce0*/  FFMA.FTZ R59, R15, R59, R42 ;  /* 0x0000003b0f3b7223 */ /* 0x000fe2000001002a */
[----:B------:R-:W-:Y:S02]  /*13cf0*/  HADD2.F32 R36, -RZ, R36.H1_H1 ;  /* 0x30000024ff247230 */ /* 0x000fe40000004100 */
[----:B------:R-:W-:Y:S01]  /*13d00*/  FMUL.FTZ R41, R5, R37 ;  /* 0x0000002505297220 */ /* 0x000fe20000410000 */
[--C-:B------:R-:W-:Y:S01]  /*13d10*/  HADD2.F32 R13, -RZ, R7.reuse.H0_H0 ;  /* 0x20000007ff0d7230 */ /* 0x100fe20000004100 */
[----:B------:R-:W-:Y:S01]  /*13d20*/  F2FP.F16.E4M3.UNPACK_B R47, R47 ;  /* 0x0000002fff2f723e */ /* 0x000fe200020006ff */
[----:B------:R-:W-:Y:S01]  /*13d30*/  HADD2.F32 R4, -RZ, R12.H0_H0 ;  /* 0x2000000cff047230 */ /* 0x000fe20000004100 */
[----:B------:R-:W-:Y:S01]  /*13d40*/  F2FP.F16.E4M3.UNPACK_B R43, R43 ;  /* 0x0000002bff2b723e */ /* 0x000fe200020006ff */
[----:B------:R-:W-:-:S02]  /*13d50*/  HADD2.F32 R7, -RZ, R7.H1_H1 ;  /* 0x30000007ff077230 */ /* 0x000fc40000004100 */
[----:B------:R-:W-:Y:S01]  /*13d60*/  FMUL.FTZ R15, R36, R35 ;  /* 0x00000023240f7220 */ /* 0x000fe20000410000 */
[----:B------:R-:W-:Y:S02]  /*13d70*/  HADD2.F32 R12, -RZ, R12.H1_H1 ;  /* 0x3000000cff0c7230 */ /* 0x000fe40000004100 */
[-C--:B------:R-:W-:Y:S01]  /*13d80*/  FMUL.FTZ R38, R5, R13.reuse ;  /* 0x0000000d05267220 */ /* 0x080fe20000410000 */
[----:B------:R-:W-:Y:S01]  /*13d90*/  FFMA.FTZ R41, R4, R13, -R41 ;  /* 0x0000000d04297223 */ /* 0x000fe20000010829 */
[-C--:B------:R-:W-:Y:S01]  /*13da0*/  FMUL.FTZ R36, R36, R7.reuse ;  /* 0x0000000724247220 */ /* 0x080fe20000410000 */
[----:B------:R-:W-:Y:S02]  /*13db0*/  HADD2.F32 R13, -RZ, R47.H0_H0 ;  /* 0x2000002fff0d7230 */ /* 0x000fe40000004100 */
[----:B------:R-:W-:Y:S01]  /*13dc0*/  FFMA.FTZ R42, R12, R7, -R15 ;  /* 0x000000070c2a7223 */ /* 0x000fe2000001080f */
[----:B------:R-:W-:Y:S02]  /*13dd0*/  HADD2.F32 R5, -RZ, R34.H0_H0 ;  /* 0x20000022ff057230 */ /* 0x000fe40000004100 */
[----:B------:R-:W-:Y:S01]  /*13de0*/  FFMA.FTZ R37, R4, R37, R38 ;  /* 0x0000002504257223 */ /* 0x000fe20000010026 */
[----:B------:R-:W-:-:S02]  /*13df0*/  HADD2.F32 R7, -RZ, R43.H0_H0 ;  /* 0x2000002bff077230 */ /* 0x000fc40000004100 */
        /* <DEDUP_REMOVED lines=8> */
[----:B------:R-:W-:Y:S01]  /*13e80*/  F2FP.F16.E4M3.UNPACK_B R6, R14 ;  /* 0x0000000eff06723e */ /* 0x000fe200020006ff */
[----:B------:R-:W-:-:S02]  /*13e90*/  HADD2.F32 R3, -RZ, R3.H1_H1 ;  /* 0x30000003ff037230 */ /* 0x000fc40000004100 */
[----:B------:R-:W-:Y:S01]  /*13ea0*/  FMUL.FTZ R38, R34, R47 ;  /* 0x0000002f22267220 */ /* 0x000fe20000410000 */
[C---:B------:R-:W-:Y:S01]  /*13eb0*/  FFMA.FTZ R36, R4.reuse, R13, R5 ;  /* 0x0000000d04247223 */ /* 0x040fe20000010005 */
[----:B------:R-:W-:Y:S01]  /*13ec0*/  F2FP.F16.E4M3.UNPACK_B R14, R14.H1 ;  /* 0x0000000eff0e723e */ /* 0x000fe200030006ff */
[----:B------:R-:W-:Y:S01]  /*13ed0*/  FFMA.FTZ R35, R4, R7, -R15 ;  /* 0x0000000704237223 */ /* 0x000fe2000001080f */
        /* <DEDUP_REMOVED lines=17> */
[C---:B------:R-:W-:Y:S01]  /*13ff0*/  FMUL.FTZ R7, R40.reuse, R15 ;  /* 0x0000000f28077220 */ /* 0x040fe20000410000 */
[----:B------:R-:W-:Y:S01]  /*14000*/  F2FP.SATFINITE.E4M3.F32.PACK_AB_MERGE_C R59, R59, R66, RZ ;  /* 0x000000423b3b723e */ /* 0x000fe200048070ff */
[----:B------:R-:W-:Y:S01]  /*14010*/  FMUL.FTZ R12, R40, R5 ;  /* 0x00000005280c7220 */ /* 0x000fe20000410000 */
[----:B------:R-:W-:Y:S01]  /*14020*/  FFMA.FTZ R40, R3, R13, R4 ;  /* 0x0000000d03287223 */ /* 0x000fe20000010004 */
[----:B------:R-:W-:Y:S01]  /*14030*/  FFMA.FTZ R52, R14, R5, -R7 ;  /* 0x000000050e347223 */ /* 0x000fe20000010807 */
[----:B------:R-:W-:-:S02]  /*14040*/  HADD2.F32 R5, -RZ, R49.H0_H0 ;  /* 0x20000031ff057230 */ /* 0x000fc40000004100 */
[----:B------:R-:W-:Y:S01]  /*14050*/  FFMA.FTZ R15, R14, R15, R12 ;  /* 0x0000000f0e0f7223 */ /* 0x000fe2000001000c */
[----:B------:R-:W-:Y:S02]  /*14060*/  HADD2.F32 R7, -RZ, R57.H0_H0 ;  /* 0x20000039ff077230 */ /* 0x000fe40000004100 */
[----:B------:R-:W-:Y:S02]  /*14070*/  HADD2.F32 R4, -RZ, R39.H0_H0 ;  /* 0x20000027ff047230 */ /* 0x000fe40000004100 */
[----:B------:R-:W-:Y:S01]  /*14080*/  HADD2.F32 R49, -RZ, R49.H1_H1 ;  /* 0x30000031ff317230 */ /* 0x000fe20000004100 */
[----:B------:R-:W-:Y:S01]  /*14090*/  F2FP.SATFINITE.E4M3.F32.PACK_AB_MERGE_C R40, R15, R40, RZ ;  /* 0x000000280f28723e */ /* 0x000fe200048070ff */
[----:B------:R-:W-:Y:S02]  /*140a0*/  HADD2.F32 R57, -RZ, R57.H1_H1 ;  /* 0x30000039ff397230 */ /* 0x000fe40000004100 */
[----:B------:R-:W-:Y:S01]  /*140b0*/  FMUL.FTZ R12, R4, R7 ;  /* 0x00000007040c7220 */ /* 0x000fe20000410000 */
[----:B------:R-:W-:-:S02]  /*140c0*/  HADD2.F32 R39, -RZ, R39.H1_H1 ;  /* 0x30000027ff277230 */ /* 0x000fc40000004100 */
[----:B------:R-:W-:Y:S01]  /*140d0*/  FMUL.FTZ R4, R4, R5 ;  /* 0x0000000504047220 */ /* 0x000fe20000410000 */
[--C-:B------:R-:W-:Y:S01]  /*140e0*/  HADD2.F32 R3, -RZ, R6.reuse.H0_H0 ;  /* 0x20000006ff037230 */ /* 0x100fe20000004100 */
[----:B------:R-:W-:Y:S01]  /*140f0*/  F2FP.SATFINITE.E4M3.F32.PACK_AB_MERGE_C R15, R45, R54, R59 ;  /* 0x000000362d0f723e */ /* 0x000fe2000480703b */
        /* <DEDUP_REMOVED lines=22> */
.L_x_2489:
[----:B------:R-:W-:Y:S05]  /*14260*/  BSYNC B1 ;  /* 0x0000000000017941 */ /* 0x000fea0003800000 */
.L_x_2488:
[----:B------:R-:W-:Y:S04]  /*14270*/  BSSY B1, `(.L_x_2490) ;  /* 0x0000106000017945 */ /* 0x000fe80003800000 */
[----:B------:R-:W-:Y:S05]  /*14280*/  @P1 BRA `(.L_x_2491) ;  /* 0x0000001000101947 */ /* 0x000fea0003800000 */
[----:B-12---:R-:W2:Y:S01]  /*14290*/  LDL R15, [R1+0x2c] ;  /* 0x00002c00010f7983 */ /* 0x006ea20000100800 */
[----:B------:R-:W-:-:S03]  /*142a0*/  VIADD R0, R19, 0x40 ;  /* 0x0000004013007836 */ /* 0x000fc60000000000 */
[----:B------:R-:W3:Y:S01]  /*142b0*/  LDL R61, [R1+0x5c] ;  /* 0x00005c00013d7983 */ /* 0x000ee20000100800 */
[----:B-----5:R-:W-:Y:S01]  /*142c0*/  LEA.HI R7, R51, R50, RZ, 0x1c ;  /* 0x0000003233077211 */ /* 0x020fe200078fe0ff */
[----:B0-----:R-:W-:Y:S01]  /*142d0*/  IMAD.SHL.U32 R3, R0, 0x80, RZ ;  /* 0x0000008000037824 */ /* 0x001fe200078e00ff */
[----:B------:R-:W-:Y:S02]  /*142e0*/  SHF.R.U32.HI R0, RZ, 0x8, R20 ;  /* 0x00000008ff007819 */ /* 0x000fe40000011614 */
[----:B------:R-:W-:Y:S02]  /*142f0*/  SHF.R.S32.HI R14, RZ, 0x1f, R7 ;  /* 0x0000001fff0e7819 */ /* 0x000fe40000011407 */
[----:B------:R-:W-:Y:S02]  /*14300*/  LOP3.LUT R13, R3, 0x380, RZ, 0xc0, !PT ;  /* 0x00000380030d7812 */ /* 0x000fe400078ec0ff */
[----:B------:R-:W-:Y:S02]  /*14310*/  LOP3.LUT R4, R20, 0xff, RZ, 0xc0, !PT ;  /* 0x000000ff14047812 */ /* 0x000fe400078ec0ff */
[----:B------:R-:W-:-:S02]  /*14320*/  SHF.L.U32 R12, R7, 0x4, RZ ;  /* 0x00000004070c7819 */ /* 0x000fc400000006ff */
[----:B------:R-:W-:Y:S02]  /*14330*/  LOP3.LUT R3, R0, 0xff, RZ, 0xc0, !PT ;  /* 0x000000ff00037812 */ /* 0x000fe400078ec0ff */
[----:B------:R-:W-:Y:S02]  /*14340*/  LEA.HI R14, R14, R7, RZ, 0x3 ;  /* 0x000000070e0e7211 */ /* 0x000fe400078f18ff */
[----:B------:R-:W-:Y:S02]  /*14350*/  LOP3.LUT R0, R13, 0x70, R12, 0xf8, !PT ;  /* 0x000000700d007812 */ /* 0x000fe400078ef80c */
[----:B------:R-:W-:Y:S01]  /*14360*/  PRMT R34, R3, 0x7604, R4 ;  /* 0x0000760403227816 */ /* 0x000fe20000000004 */
[----:B------:R-:W-:Y:S01]  /*14370*/  IMAD.SHL.U32 R14, R14, 0x800, RZ ;  /* 0x000008000e0e7824 */ /* 0x000fe200078e00ff */
[----:B------:R-:W-:Y:S02]  /*14380*/  SHF.R.U32.HI R13, RZ, 0x3, R13 ;  /* 0x00000003ff0d7819 */ /* 0x000fe4000001160d */
[----:B------:R-:W-:-:S02]  /*14390*/  SHF.R.U32.HI R3, RZ, 0x8, R28 ;  /* 0x00000008ff037819 */ /* 0x000fc4000001161c */
[----:B------:R-:W-:Y:S02]  /*143a0*/  LOP3.LUT R0, R0, R13, RZ, 0x3c, !PT ;  /* 0x0000000d00007212 */ /* 0x000fe400078e3cff */
[----:B------:R-:W-:Y:S02]  /*143b0*/  LOP3.LUT R4, R28, 0xff, RZ, 0xc0, !PT ;  /* 0x000000ff1c047812 */ /* 0x000fe400078ec0ff */
[----:B------:R-:W-:Y:S02]  /*143c0*/  LOP3.LUT R3, R3, 0xff, RZ, 0xc0, !PT ;  /* 0x000000ff03037812 */ /* 0x000fe400078ec0ff */
[----:B------:R-:W-:Y:S02]  /*143d0*/  SHF.R.U32.HI R7, RZ, 0x8, R30 ;  /* 0x00000008ff077819 */ /* 0x000fe4000001161e */
[----:B------:R-:W-:Y:S02]  /*143e0*/  LOP3.LUT R13, R14, 0xffffc000, RZ, 0xc0, !PT ;  /* 0xffffc0000e0d7812 */ /* 0x000fe400078ec0ff */
[----:B------:R-:W-:-:S02]  /*143f0*/  PRMT R39, R3, 0x7604, R4 ;  /* 0x0000760403277816 */ /* 0x000fc40000000004 */
[----:B------:R-:W-:Y:S02]  /*14400*/  SHF.R.U32.HI R5, RZ, 0x8, R21 ;  /* 0x00000008ff057819 */ /* 0x000fe40000011615 */
[----:B------:R-:W-:Y:S02]  /*14410*/  LOP3.LUT R12, R30, 0xff, RZ, 0xc0, !PT ;  /* 0x000000ff1e0c7812 */ /* 0x000fe400078ec0ff */
[----:B------:R-:W-:Y:S02]  /*14420*/  LOP3.LUT R7, R7, 0xff, RZ, 0xc0, !PT ;  /* 0x000000ff07077812 */ /* 0x000fe400078ec0ff */
[----:B------:R-:W-:Y:S02]  /*14430*/  LOP3.LUT R6, R21, 0xff, RZ, 0xc0, !PT ;  /* 0x000000ff15067812 */ /* 0x000fe400078ec0ff */
[----:B------:R-:W-:Y:S02]  /*14440*/  LOP3.LUT R5, R5, 0xff, RZ, 0xc0, !PT ;  /* 0x000000ff05057812 */ /* 0x000fe400078ec0ff */
[----:B------:R-:W-:-:S02]  /*14450*/  PRMT R43, R7, 0x7604, R12 ;  /* 0x00007604072b7816 */ /* 0x000fc4000000000c */
[----:B------:R-:W-:Y:S02]  /*14460*/  SHF.R.U32.HI R12, RZ, 0x8, R32 ;  /* 0x00000008ff0c7819 */ /* 0x000fe40000011620 */
[----:B------:R-:W-:Y:S02]  /*14470*/  SHF.R.U32.HI R14, RZ, 0x8, R33 ;  /* 0x00000008ff0e7819 */ /* 0x000fe40000011621 */
[----:B------:R-:W-:Y:S02]  /*14480*/  PRMT R36, R5, 0x7604, R6 ;  /* 0x0000760405247816 */ /* 0x000fe40000000006 */
[----:B------:R-:W-:Y:S02]  /*14490*/  SHF.R.U32.HI R5, RZ, 0x8, R29 ;  /* 0x00000008ff057819 */ /* 0x000fe4000001161d */
[----:B------:R-:W-:Y:S02]  /*144a0*/  LOP3.LUT R12, R12, 0xff, RZ, 0xc0, !PT ;  /* 0x000000ff0c0c7812 */ /* 0x000fe400078ec0ff */
[----:B------:R-:W-:-:S02]  /*144b0*/  LOP3.LUT R14, R14, 0xff, RZ, 0xc0, !PT ;  /* 0x000000ff0e0e7812 */ /* 0x000fc400078ec0ff */
[----:B------:R-:W-:Y:S02]  /*144c0*/  LOP3.LUT R35, R33, 0xff, RZ, 0xc0, !PT ;  /* 0x000000ff21237812 */ /* 0x000fe400078ec0ff */
[----:B------:R-:W-:Y:S02]  /*144d0*/  LOP3.LUT R6, R29, 0xff, RZ, 0xc0, !PT ;  /* 0x000000ff1d067812 */ /* 0x000fe400078ec0ff */
[----:B------:R-:W-:Y:S02]  /*144e0*/  LOP3.LUT R5, R5, 0xff, RZ, 0xc0, !PT ;  /* 0x000000ff05057812 */ /* 0x000fe400078ec0ff */
[----:B------:R-:W-:Y:S02]  /*144f0*/  PRMT R49, R14, 0x7604, R35 ;  /* 0x000076040e317816 */ /* 0x000fe40000000023 */
[----:B------:R-:W-:Y:S02]  /*14500*/  PRMT R41, R5, 0x7604, R6 ;  /* 0x0000760405297816 */ /* 0x000fe40000000006 */
[----:B------:R-:W-:-:S02]  /*14510*/  SHF.R.U32.HI R35, RZ, 0x10, R21 ;  /* 0x00000010ff237819 */ /* 0x000fc40000011615 */
[----:B------:R-:W-:Y:S02]  /*14520*/  SHF.R.U32.HI R37, RZ, 0x10, R28 ;  /* 0x00000010ff257819 */ /* 0x000fe4000001161c */
[----:B------:R-:W-:Y:S02]  /*14530*/  LOP3.LUT R35, R35, 0xff, RZ, 0xc0, !PT ;  /* 0x000000ff23237812 */ /* 0x000fe400078ec0ff */
[----:B------:R-:W-:Y:S02]  /*14540*/  LOP3.LUT R38, R37, 0xff, RZ, 0xc0, !PT ;  /* 0x000000ff25267812 */ /* 0x000fe400078ec0ff */
[----:B------:R-:W-:Y:S02]  /*14550*/  PRMT R37, R35, 0x7054, R36 ;  /* 0x0000705423257816 */ /* 0x000fe40000000024 */
[----:B------:R-:W-:Y:S02]  /*14560*/  SHF.R.U32.HI R35, RZ, 0x10, R31 ;  /* 0x00000010ff237819 */ /* 0x000fe4000001161f */
[----:B------:R-:W-:-:S02]  /*14570*/  SHF.R.U32.HI R40, RZ, 0x10, R29 ;  /* 0x00000010ff287819 */ /* 0x000fc4000001161d */
[----:B------:R-:W-:Y:S02]  /*14580*/  LOP3.LUT R35, R35, 0xff, RZ, 0xc0, !PT ;  /* 0x000000ff23237812 */ /* 0x000fe400078ec0ff */
[----:B------:R-:W-:Y:S02]  /*14590*/  SHF.R.U32.HI R36, RZ, 0x10, R32 ;  /* 0x00000010ff247819 */ /* 0x000fe40000011620 */
[----:B------:R-:W-:Y:S02]  /*145a0*/  LOP3.LUT R40, R40, 0xff, RZ, 0xc0, !PT ;  /* 0x000000ff28287812 */ /* 0x000fe400078ec0ff */
[----:B------:R-:W-:Y:S02]  /*145b0*/  PRMT R39, R38, 0x7054, R39 ;  /* 0x0000705426277816 */ /* 0x000fe40000000027 */
[----:B------:R-:W-:Y:S02]  /*145c0*/  SHF.R.U32.HI R38, RZ, 0x10, R33 ;  /* 0x00000010ff267819 */ /* 0x000fe40000011621 */
[----:B------:R-:W-:-:S02]  /*145d0*/  LOP3.LUT R36, R36, 0xff, RZ, 0xc0, !PT ;  /* 0x000000ff24247812 */ /* 0x000fc400078ec0ff */
[----:B------:R-:W-:Y:S02]  /*145e0*/  PRMT R41, R40, 0x7054, R41 ;  /* 0x0000705428297816 */ /* 0x000fe40000000029 */
[----:B------:R-:W-:Y:S02]  /*145f0*/  LOP3.LUT R37, R37, 0xff000000, R21, 0xf8, !PT ;  /* 0xff00000025257812 */ /* 0x000fe400078ef815 */
[----:B------:R-:W-:Y:S02]  /*14600*/  LOP3.LUT R38, R38, 0xff, RZ, 0xc0, !PT ;  /* 0x000000ff26267812 */ /* 0x000fe400078ec0ff */
[----:B------:R-:W-:Y:S02]  /*14610*/  LOP3.LUT R40, R41, 0xff000000, R29, 0xf8, !PT ;  /* 0xff00000029287812 */ /* 0x000fe400078ef81d */
[----:B------:R-:W-:Y:S02]  /*14620*/  PRMT R49, R38, 0x7054, R49 ;  /* 0x0000705426317816 */ /* 0x000fe40000000031 */
[----:B------:R-:W-:-:S02]  /*14630*/  LOP3.LUT R38, R39, 0xff000000, R28, 0xf8, !PT ;  /* 0xff00000027267812 */ /* 0x000fc400078ef81c */
[----:B------:R-:W-:Y:S02]  /*14640*/  LOP3.LUT R44, R49, 0xff000000, R33, 0xf8, !PT ;  /* 0xff000000312c7812 */ /* 0x000fe400078ef821 */
[----:B--2---:R-:W-:Y:S02]  /*14650*/  IADD3 R3, R0, R13, R15 ;  /* 0x0000000d00037210 */ /* 0x004fe40007ffe00f */
[----:B------:R-:W-:Y:S02]  /*14660*/  SHF.R.U32.HI R0, RZ, 0x8, R31 ;  /* 0x00000008ff007819 */ /* 0x000fe4000001161f */
[----:B------:R-:W-:Y:S01]  /*14670*/  LOP3.LUT R13, R31, 0xff, RZ, 0xc0, !PT ;  /* 0x000000ff1f0d7812 */ /* 0x000fe200078ec0ff */
[----:B---3--:R-:W0:Y:S01]  /*14680*/  LDS.128 R4, [R61+0x20400] ;  /* 0x020400003d047984 */ /* 0x008e220000000c00 */
[----:B------:R-:W-:Y:S02]  /*14690*/  LOP3.LUT R0, R0, 0xff, RZ, 0xc0, !PT ;  /* 0x000000ff00007812 */ /* 0x000fe400078ec0ff */
[----:B------:R-:W-:-:S02]  /*146a0*/  LOP3.LUT R15, R32, 0xff, RZ, 0xc0, !PT ;  /* 0x000000ff200f7812 */ /* 0x000fc400078ec0ff */
[----:B------:R-:W-:Y:S01]  /*146b0*/  PRMT R42, R0, 0x7604, R13 ;  /* 0x00007604002a7816 */ /* 0x000fe2000000000d */
[----:B------:R-:W-:Y:S01]  /*146c0*/  IMAD.IADD R0, R18, 0x1, R3 ;  /* 0x0000000112007824 */ /* 0x000fe200078e0203 */
[----:B------:R-:W-:-:S04]  /*146d0*/  PRMT R47, R12, 0x7604, R15 ;  /* 0x000076040c2f7816 */ /* 0x000fc8000000000f */
[----:B------:R-:W1:Y:S01]  /*146e0*/  LDS.128 R12, [R0+0x20400] ;  /* 0x02040000000c7984 */ /* 0x000e620000000c00 */
[----:B------:R-:W-:-:S04]  /*146f0*/  SHF.R.U32.HI R3, RZ, 0x10, R20 ;  /* 0x00000010ff037819 */ /* 0x000fc80000011614 */
[----:B------:R-:W-:-:S04]  /*14700*/  LOP3.LUT R3, R3, 0xff, RZ, 0xc0, !PT ;  /* 0x000000ff03037812 */ /* 0x000fc800078ec0ff */
[----:B------:R-:W-:Y:S02]  /*14710*/  PRMT R3, R3, 0x7054, R34 ;  /* 0x0000705403037816 */ /* 0x000fe40000000022 */
[----:B------:R-:W-:Y:S02]  /*14720*/  SHF.R.U32.HI R34, RZ, 0x10, R30 ;  /* 0x00000010ff227819 */ /* 0x000fe4000001161e */
[----:B------:R-:W-:Y:S02]  /*14730*/  PRMT R45, R35, 0x7054, R42 ;  /* 0x00007054232d7816 */ /* 0x000fe4000000002a */
[----:B------:R-:W-:Y:S02]  /*14740*/  LOP3.LUT R34, R34, 0xff, RZ, 0xc0, !PT ;  /* 0x000000ff22227812 */ /* 0x000fe400078ec0ff */
[----:B------:R-:W-:Y:S02]  /*14750*/  LOP3.LUT R45, R45, 0xff000000, R31, 0xf8, !PT ;  /* 0xff0000002d2d7812 */ /* 0x000fe400078ef81f */
[----:B------:R-:W-:-:S02]  /*14760*/  PRMT R43, R34, 0x7054, R43 ;  /* 0x00007054222b7816 */ /* 0x000fc4000000002b */
[----:B------:R-:W-:Y:S02]  /*14770*/  PRMT R47, R36, 0x7054, R47 ;  /* 0x00007054242f7816 */ /* 0x000fe4000000002f */
[----:B------:R-:W-:Y:S02]  /*14780*/  LOP3.LUT R43, R43, 0xff000000, R30, 0xf8, !PT ;  /* 0xff0000002b2b7812 */ /* 0x000fe400078ef81e */
[----:B------:R-:W-:Y:S02]  /*14790*/  F2FP.F16.E4M3.UNPACK_B R36, R37 ;  /* 0x00000025ff24723e */ /* 0x000fe400020006ff */
[----:B------:R-:W-:Y:S02]  /*147a0*/  F2FP.F16.E4M3.UNPACK_B R41, R45 ;  /* 0x0000002dff29723e */ /* 0x000fe400020006ff */
[----:B------:R-:W-:Y:S01]  /*147b0*/  LOP3.LUT R35, R3, 0xff000000, R20, 0xf8, !PT ;  /* 0xff00000003237812 */ /* 0x000fe200078ef814 */
[----:B------:R-:W-:Y:S01]  /*147c0*/  HADD2.F32 R39, -RZ, R36.H0_H0 ;  /* 0x20000024ff277230 */ /* 0x000fe20000004100 */
[----:B------:R-:W-:-:S02]  /*147d0*/  LOP3.LUT R42, R47, 0xff000000, R32, 0xf8, !PT ;  /* 0xff0000002f2a7812 */ /* 0x000fc400078ef820 */
[----:B0-----:R-:W-:Y:S01]  /*147e0*/  F2FP.F16.E4M3.UNPACK_B R20, R5 ;  /* 0x00000005ff14723e */ /* 0x001fe200020006ff */
[----:B------:R-:W-:Y:S01]  /*147f0*/  HADD2.F32 R47, -RZ, R41.H0_H0 ;  /* 0x20000029ff2f7230 */ /* 0x000fe20000004100 */
[----:B-1----:R-:W-:Y:S02]  /*14800*/  F2FP.F16.E4M3.UNPACK_B R30, R13 ;  /* 0x0000000dff1e723e */ /* 0x002fe400020006ff */
[----:B------:R-:W-:-:S03]  /*14810*/  F2FP.F16.E4M3.UNPACK_B R28, R7 ;  /* 0x00000007ff1c723e */ /* 0x000fc600020006ff */
[----:B------:R-:W-:Y:S01]  /*14820*/  HADD2.F32 R32, -RZ, R30.H0_H0 ;  /* 0x2000001eff207230 */ /* 0x000fe20000004100 */
[----:B------:R-:W-:Y:S02]  /*14830*/  F2FP.F16.E4M3.UNPACK_B R29, R7.H1 ;  /* 0x00000007ff1d723e */ /* 0x000fe400030006ff */
[-C--:B------:R-:W-:Y:S02]  /*14840*/  F2FP.F16.E4M3.UNPACK_B R7, R6.reuse ;  /* 0x00000006ff07723e */ /* 0x080fe400020006ff */
[----:B------:R-:W-:Y:S01]  /*14850*/  F2FP.F16.E4M3.UNPACK_B R21, R6.H1 ;  /* 0x00000006ff15723e */ /* 0x000fe200030006ff */
[----:B------:R-:W-:Y:S02]  /*14860*/  HADD2.F32 R6, -RZ, R20.H0_H0 ;  /* 0x20000014ff067230 */ /* 0x000fe40000004100 */
[C---:B------:R-:W-:Y:S01]  /*14870*/  FMUL.FTZ R52, R32.reuse, R39 ;  /* 0x0000002720347220 */ /* 0x040fe20000410000 */
[----:B------:R-:W-:Y:S01]  /*14880*/  FMUL.FTZ R49, R32, R47 ;  /* 0x0000002f20317220 */ /* 0x000fe20000410000 */
[----:B------:R-:W-:Y:S01]  /*14890*/  F2FP.F16.E4M3.UNPACK_B R31, R13.H1 ;  /* 0x0000000dff1f723e */ /* 0x000fe200030006ff */
[----:B------:R-:W-:-:S02]  /*148a0*/  HADD2.F32 R30, -RZ, R30.H1_H1 ;  /* 0x3000001eff1e7230 */ /* 0x000fc40000004100 */
[C---:B------:R-:W-:Y:S01]  /*148b0*/  FFMA.FTZ R52, R6.reuse, R47, R52 ;  /* 0x0000002f06347223 */ /* 0x040fe20000010034 */
[----:B------:R-:W-:Y:S01]  /*148c0*/  F2FP.F16.E4M3.UNPACK_B R45, R45.H1 ;  /* 0x0000002dff2d723e */ /* 0x000fe200030006ff */
[----:B------:R-:W-:Y:S01]  /*148d0*/  FFMA.FTZ R46, R6, R39, -R49 ;  /* 0x00000027062e7223 */ /* 0x000fe20000010831 */
[----:B------:R-:W-:Y:S01]  /*148e0*/  HADD2.F32 R47, -RZ, R41.H1_H1 ;  /* 0x30000029ff2f7230 */ /* 0x000fe20000004100 */
[----:B------:R-:W-:Y:S01]  /*148f0*/  F2FP.F16.E4M3.UNPACK_B R37, R37.H1 ;  /* 0x00000025ff25723e */ /* 0x000fe200030006ff */
[----:B------:R-:W-:Y:S01]  /*14900*/  HADD2.F32 R39, -RZ, R36.H1_H1 ;  /* 0x30000024ff277230 */ /* 0x000fe20000004100 */
[-C--:B------:R-:W-:Y:S02]  /*14910*/  F2FP.F16.E4M3.UNPACK_B R33, R15.reuse ;  /* 0x0000000fff21723e */ /* 0x080fe400020006ff */
        /* <DEDUP_REMOVED lines=11> */
[----:B------:R-:W-:Y:S02]  /*149d0*/  HADD2.F32 R6, -RZ, R5.H0_H0 ;  /* 0x20000005ff067230 */ /* 0x000fe40000004100 */
[----:B------:R-:W-:Y:S01]  /*149e0*/  FFMA.FTZ R53, R20, R39, -R53 ;  /* 0x0000002714357223 */ /* 0x000fe20000010835 */
[----:B------:R-:W-:Y:S01]  /*149f0*/  FMUL.FTZ R14, R14, R41 ;  /* 0x000000290e0e7220 */ /* 0x000fe20000410000 */
[----:B------:R-:W-:Y:S01]  /*14a00*/  FFMA.FTZ R47, R20, R47, R30 ;  /* 0x0000002f142f7223 */ /* 0x000fe2000001001e */
[----:B------:R-:W-:Y:S02]  /*14a10*/  F2FP.F16.E4M3.UNPACK_B R39, R44 ;  /* 0x0000002cff27723e */ /* 0x000fe400020006ff */
[----:B------:R-:W-:Y:S01]  /*14a20*/  F2FP.F16.E4M3.UNPACK_B R30, R40 ;  /* 0x00000028ff1e723e */ /* 0x000fe200020006ff */
[C---:B------:R-:W-:Y:S01]  /*14a30*/  FFMA.FTZ R55, R6.reuse, R41, -R55 ;  /* 0x0000002906377223 */ /* 0x040fe20000010837 */
[----:B------:R-:W-:Y:S01]  /*14a40*/  FFMA.FTZ R49, R6, R49, R14 ;  /* 0x0000003106317223 */ /* 0x000fe2000001000e */
[----:B------:R-:W-:-:S02]  /*14a50*/  HADD2.F32 R20, -RZ, R37.H1_H1 ;  /* 0x30000025ff147230 */ /* 0x000fc40000004100 */
[----:B------:R-:W-:Y:S02]  /*14a60*/  HADD2.F32 R41, -RZ, R39.H0_H0 ;  /* 0x20000027ff297230 */ /* 0x000fe40000004100 */
[----:B------:R-:W-:Y:S02]  /*14a70*/  HADD2.F32 R14, -RZ, R33.H0_H0 ;  /* 0x20000021ff0e7230 */ /* 0x000fe40000004100 */
[----:B------:R-:W-:Y:S02]  /*14a80*/  HADD2.F32 R36, -RZ, R45.H1_H1 ;  /* 0x3000002dff247230 */ /* 0x000fe40000004100 */
[----:B------:R-:W-:Y:S02]  /*14a90*/  HADD2.F32 R31, -RZ, R31.H1_H1 ;  /* 0x3000001fff1f7230 */ /* 0x000fe40000004100 */
[----:B------:R-:W-:Y:S02]  /*14aa0*/  HADD2.F32 R37, -RZ, R30.H0_H0 ;  /* 0x2000001eff257230 */ /* 0x000fe40000004100 */
[----:B------:R-:W-:Y:S01]  /*14ab0*/  FMUL.FTZ R45, R14, R41 ;  /* 0x000000290e2d7220 */ /* 0x000fe20000410000 */
[----:B------:R-:W-:-:S02]  /*14ac0*/  HADD2.F32 R5, -RZ, R5.H1_H1 ;  /* 0x30000005ff057230 */ /* 0x000fc40000004100 */
[C---:B------:R-:W-:Y:S01]  /*14ad0*/  FMUL.FTZ R54, R31.reuse, R36 ;  /* 0x000000241f367220 */ /* 0x040fe20000410000 */
[----:B------:R-:W-:Y:S02]  /*14ae0*/  HADD2.F32 R6, -RZ, R28.H0_H0 ;  /* 0x2000001cff067230 */ /* 0x000fe40000004100 */
[-C--:B------:R-:W-:Y:S01]  /*14af0*/  FMUL.FTZ R14, R14, R37.reuse ;  /* 0x000000250e0e7220 */ /* 0x080fe20000410000 */
[----:B------:R-:W-:Y:S01]  /*14b00*/  F2FP.F16.E4M3.UNPACK_B R44, R44.H1 ;  /* 0x0000002cff2c723e */ /* 0x000fe200030006ff */
[-C--:B------:R-:W-:Y:S01]  /*14b10*/  FMUL.FTZ R31, R31, R20.reuse ;  /* 0x000000141f1f7220 */ /* 0x080fe20000410000 */
[----:B------:R-:W-:Y:S01]  /*14b20*/  FFMA.FTZ R54, R5, R20, -R54 ;  /* 0x0000001405367223 */ /* 0x000fe20000010836 */
[C---:B------:R-:W-:Y:S01]  /*14b30*/  FFMA.FTZ R45, R6.reuse, R37, -R45 ;  /* 0x00000025062d7223 */ /* 0x040fe2000001082d */
[----:B------:R-:W-:Y:S01]  /*14b40*/  FFMA.FTZ R41, R6, R41, R14 ;  /* 0x0000002906297223 */ /* 0x000fe2000001000e */
[----:B------:R-:W-:Y:S01]  /*14b50*/  F2FP.F16.E4M3.UNPACK_B R40, R40.H1 ;  /* 0x00000028ff28723e */ /* 0x000fe200030006ff */
[----:B------:R-:W-:-:S02]  /*14b60*/  HADD2.F32 R20, -RZ, R44.H0_H0 ;  /* 0x2000002cff147230 */ /* 0x000fc40000004100 */
[----:B------:R-:W-:Y:S02]  /*14b70*/  HADD2.F32 R6, -RZ, R34.H0_H0 ;  /* 0x20000022ff067230 */ /* 0x000fe40000004100 */
[----:B------:R-:W-:Y:S01]  /*14b80*/  FFMA.FTZ R56, R5, R36, R31 ;  /* 0x0000002405387223 */ /* 0x000fe2000001001f */
[----:B------:R-:W-:Y:S02]  /*14b90*/  HADD2.F32 R30, -RZ, R30.H1_H1 ;  /* 0x3000001eff1e7230 */ /* 0x000fe40000004100 */
[----:B------:R-:W-:Y:S02]  /*14ba0*/  HADD2.F32 R39, -RZ, R39.H1_H1 ;  /* 0x30000027ff277230 */ /* 0x000fe40000004100 */
[----:B------:R-:W-:Y:S02]  /*14bb0*/  HADD2.F32 R33, -RZ, R33.H1_H1 ;  /* 0x30000021ff217230 */ /* 0x000fe40000004100 */
[----:B------:R-:W-:Y:S01]  /*14bc0*/  FMUL.FTZ R62, R6, R20 ;  /* 0x00000014063e7220 */ /* 0x000fe20000410000 */
[----:B------:R-:W-:-:S02]  /*14bd0*/  HADD2.F32 R14, -RZ, R40.H0_H0 ;  /* 0x20000028ff0e7230 */ /* 0x000fc40000004100 */
[----:B------:R-:W-:Y:S02]  /*14be0*/  HADD2.F32 R5, -RZ, R29.H0_H0 ;  /* 0x2000001dff057230 */ /* 0x000fe40000004100 */
[C---:B------:R-:W-:Y:S01]  /*14bf0*/  FMUL.FTZ R31, R33.reuse, R39 ;  /* 0x00000027211f7220 */ /* 0x040fe20000410000 */
[----:B------:R-:W-:Y:S02]  /*14c00*/  HADD2.F32 R28, -RZ, R28.H1_H1 ;  /* 0x3000001cff1c7230 */ /* 0x000fe40000004100 */
[----:B------:R-:W-:Y:S01]  /*14c10*/  FMUL.FTZ R36, R33, R30 ;  /* 0x0000001e21247220 */ /* 0x000fe20000410000 */
[----:B------:R-:W-:Y:S01]  /*14c20*/  F2FP.F16.E4M3.UNPACK_B R13, R12 ;  /* 0x0000000cff0d723e */ /* 0x000fe200020006ff */
[-C--:B------:R-:W-:Y:S01]  /*14c30*/  FMUL.FTZ R33, R6, R14.reuse ;  /* 0x0000000e06217220 */ /* 0x080fe20000410000 */
[C---:B------:R-:W-:Y:S01]  /*14c40*/  FFMA.FTZ R62, R5.reuse, R14, -R62 ;  /* 0x0000000e053e7223 */ /* 0x040fe2000001083e */
[----:B------:R-:W-:Y:S02]  /*14c50*/  F2FP.F16.E4M3.UNPACK_B R12, R12.H1 ;  /* 0x0000000cff0c723e */ /* 0x000fe400030006ff */
[----:B------:R-:W-:Y:S01]  /*14c60*/  F2FP.F16.E4M3.UNPACK_B R14, R35.H1 ;  /* 0x00000023ff0e723e */ /* 0x000fe200030006ff */
[C---:B------:R-:W-:Y:S01]  /*14c70*/  FFMA.FTZ R58, R28.reuse, R30, -R31 ;  /* 0x0000001e1c3a7223 */ /* 0x040fe2000001081f */
[-C--:B------:R-:W-:Y:S01]  /*14c80*/  F2FP.F16.E4M3.UNPACK_B R3, R4.reuse ;  /* 0x00000004ff03723e */ /* 0x080fe200020006ff */
[----:B------:R-:W-:Y:S01]  /*14c90*/  FFMA.FTZ R60, R28, R39, R36 ;  /* 0x000000271c3c7223 */ /* 0x000fe20000010024 */
[----:B------:R-:W-:Y:S01]  /*14ca0*/  F2FP.F16.E4M3.UNPACK_B R4, R4.H1 ;  /* 0x00000004ff04723e */ /* 0x000fe200030006ff */
[----:B------:R-:W-:Y:S01]  /*14cb0*/  FFMA.FTZ R57, R5, R20, R33 ;  /* 0x0000001405397223 */ /* 0x000fe20000010021 */
[----:B------:R-:W-:Y:S01]  /*14cc0*/  HADD2.F32 R40, -RZ, R40.H1_H1 ;  /* 0x30000028ff287230 */ /* 0x000fe20000004100 */
[----:B------:R-:W-:Y:S01]  /*14cd0*/  F2FP.F16.E4M3.UNPACK_B R28, R43.H1 ;  /* 0x0000002bff1c723e */ /* 0x000fe200030006ff */
[----:B------:R-:W-:-:S02]  /*14ce0*/  HADD2.F32 R34, -RZ, R34.H1_H1 ;  /* 0x30000022ff227230 */ /* 0x000fc40000004100 */
[----:B------:R-:W-:Y:S02]  /*14cf0*/  HADD2.F32 R44, -RZ, R44.H1_H1 ;  /* 0x3000002cff2c7230 */ /* 0x000fe40000004100 */
[----:B------:R-:W-:Y:S02]  /*14d00*/  HADD2.F32 R6, -RZ, R12.H0_H0 ;  /* 0x2000000cff067230 */ /* 0x000fe40000004100 */
[----:B------:R-:W-:Y:S02]  /*14d10*/  HADD2.F32 R20, -RZ, R14.H0_H0 ;  /* 0x2000000eff147230 */ /* 0x000fe40000004100 */
[C---:B------:R-:W-:Y:S01]  /*14d20*/  FMUL.FTZ R33, R34.reuse, R40 ;  /* 0x0000002822217220 */ /* 0x040fe20000410000 */
[----:B------:R-:W-:Y:S02]  /*14d30*/  HADD2.F32 R29, -RZ, R29.H1_H1 ;  /* 0x3000001dff1d7230 */ /* 0x000fe40000004100 */
[----:B------:R-:W-:Y:S01]  /*14d40*/  FMUL.FTZ R36, R34, R44 ;  /* 0x0000002c22247220 */ /* 0x000fe20000410000 */
[----:B------:R-:W-:-:S02]  /*14d50*/  HADD2.F32 R30, -RZ, R28.H0_H0 ;  /* 0x2000001cff1e7230 */ /* 0x000fc40000004100 */
[C---:B------:R-:W-:Y:S01]  /*14d60*/  FMUL.FTZ R31, R6.reuse, R20 ;  /* 0x00000014061f7220 */ /* 0x040fe20000410000 */
[----:B------:R-:W-:Y:S02]  /*14d70*/  HADD2.F32 R5, -RZ, R4.H0_H0 ;  /* 0x20000004ff057230 */ /* 0x000fe40000004100 */
[C---:B------:R-:W-:Y:S01]  /*14d80*/  FFMA.FTZ R44, R29.reuse, R44, R33 ;  /* 0x0000002c1d2c7223 */ /* 0x040fe20000010021 */
[----:B------:R-:W-:Y:S01]  /*14d90*/  FFMA.FTZ R59, R29, R40, -R36 ;  /* 0x000000281d3b7223 */ /* 0x000fe20000010824 */
[----:B------:R-:W-:Y:S02]  /*14da0*/  HADD2.F32 R12, -RZ, R12.H1_H1 ;  /* 0x3000000cff0c7230 */ /* 0x000fe40000004100 */
[-C--:B------:R-:W-:Y:S01]  /*14db0*/  FFMA.FTZ R33, R5, R30.reuse, R31 ;  /* 0x0000001e05217223 */ /* 0x080fe2000001001f */
[----:B------:R-:W-:Y:S02]  /*14dc0*/  HADD2.F32 R31, -RZ, R28.H1_H1 ;  /* 0x3000001cff1f7230 */ /* 0x000fe40000004100 */
[----:B------:R-:W-:Y:S01]  /*14dd0*/  FMUL.FTZ R34, R6, R30 ;  /* 0x0000001e06227220 */ /* 0x000fe20000410000 */
[----:B------:R-:W-:Y:S01]  /*14de0*/  HADD2.F32 R29, -RZ, R14.H1_H1 ;  /* 0x3000000eff1d7230 */ /* 0x000fe20000004100 */
[----:B------:R-:W-:Y:S01]  /*14df0*/  F2FP.F16.E4M3.UNPACK_B R43, R43 ;  /* 0x0000002bff2b723e */ /* 0x000fe200020006ff */
[----:B------:R-:W-:-:S02]  /*14e00*/  HADD2.F32 R4, -RZ, R4.H1_H1 ;  /* 0x30000004ff047230 */ /* 0x000fc40000004100 */
[----:B------:R-:W-:Y:S01]  /*14e10*/  FFMA.FTZ R34, R5, R20, -R34 ;  /* 0x0000001405227223 */ /* 0x000fe20000010822 */
[----:B------:R-:W-:Y:S01]  /*14e20*/  F2FP.F16.E4M3.UNPACK_B R35, R35 ;  /* 0x00000023ff23723e */ /* 0x000fe200020006ff */
[C---:B------:R-:W-:Y:S01]  /*14e30*/  FMUL.FTZ R37, R12.reuse, R31 ;  /* 0x0000001f0c257220 */ /* 0x040fe20000410000 */
[-C--:B------:R-:W-:Y:S01]  /*14e40*/  FMUL.FTZ R6, R12, R29.reuse ;  /* 0x0000001d0c067220 */ /* 0x080fe20000410000 */
[----:B------:R-:W-:Y:S02]  /*14e50*/  HADD2.F32 R12, -RZ, R43.H0_H0 ;  /* 0x2000002bff0c7230 */ /* 0x000fe40000004100 */
[----:B------:R-:W-:Y:S02]  /*14e60*/  HADD2.F32 R5, -RZ, R13.H0_H0 ;  /* 0x2000000dff057230 */ /* 0x000fe40000004100 */
[C---:B------:R-:W-:Y:S01]  /*14e70*/  FFMA.FTZ R37, R4.reuse, R29, -R37 ;  /* 0x0000001d04257223 */ /* 0x040fe20000010825 */
[----:B------:R-:W-:Y:S01]  /*14e80*/  FFMA.FTZ R36, R4, R31, R6 ;  /* 0x0000001f04247223 */ /* 0x000fe20000010006 */
[----:B------:R-:W-:-:S02]  /*14e90*/  HADD2.F32 R6, -RZ, R35.H0_H0 ;  /* 0x20000023ff067230 */ /* 0x000fc40000004100 */
[----:B------:R-:W-:Y:S02]  /*14ea0*/  HADD2.F32 R4, -RZ, R3.H0_H0 ;  /* 0x20000003ff047230 */ /* 0x000fe40000004100 */
[C---:B------:R-:W-:Y:S01]  /*14eb0*/  FMUL.FTZ R29, R5.reuse, R12 ;  /* 0x0000000c051d7220 */ /* 0x040fe20000410000 */
[----:B------:R-:W-:Y:S02]  /*14ec0*/  HADD2.F32 R14, -RZ, R43.H1_H1 ;  /* 0x3000002bff0e7230 */ /* 0x000fe40000004100 */
[-C--:B------:R-:W-:Y:S01]  /*14ed0*/  FMUL.FTZ R5, R5, R6.reuse ;  /* 0x0000000605057220 */ /* 0x080fe20000410000 */
[----:B------:R-:W-:Y:S02]  /*14ee0*/  HADD2.F32 R13, -RZ, R13.H1_H1 ;  /* 0x3000000dff0d7230 */ /* 0x000fe40000004100 */
[----:B------:R-:W-:Y:S01]  /*14ef0*/  FFMA.FTZ R29, R4, R6, -R29 ;  /* 0x00000006041d7223 */ /* 0x000fe2000001081d */
[----:B------:R-:W-:Y:S01]  /*14f00*/  HADD2.F32 R6, -RZ, R35.H1_H1 ;  /* 0x30000023ff067230 */ /* 0x000fe20000004100 */
[----:B------:R-:W-:Y:S01]  /*14f10*/  F2FP.F16.E4M3.UNPACK_B R20, R42.H1 ;  /* 0x0000002aff14723e */ /* 0x000fe200030006ff */
[----:B------:R-:W-:-:S02]  /*14f20*/  HADD2.F32 R3, -RZ, R3.H1_H1 ;  /* 0x30000003ff037230 */ /* 0x000fc40000004100 */
[C---:B------:R-:W-:Y:S01]  /*14f30*/  FMUL.FTZ R30, R13.reuse, R14 ;  /* 0x0000000e0d1e7220 */ /* 0x040fe20000410000 */
[----:B------:R-:W-:Y:S01]  /*14f40*/  FFMA.FTZ R28, R4, R12, R5 ;  /* 0x0000000c041c7223 */ /* 0x000fe20000010005 */
[----:B------:R-:W-:Y:S01]  /*14f50*/  F2FP.F16.E4M3.UNPACK_B R5, R38.H1 ;  /* 0x00000026ff05723e */ /* 0x000fe200030006ff */
        /* <DEDUP_REMOVED lines=9> */
[----:B------:R-:W-:Y:S02]  /*14ff0*/  HADD2.F32 R32, -RZ, R32.H1_H1 ;  /* 0x30000020ff207230 */ /* 0x000fe40000004100 */
[-C--:B------:R-:W-:Y:S01]  /*15000*/  FMUL.FTZ R4, R4, R6.reuse ;  /* 0x0000000604047220 */ /* 0x080fe20000410000 */
[----:B------:R-:W-:Y:S02]  /*15010*/  HADD2.F32 R5, -RZ, R5.H1_H1 ;  /* 0x30000005ff057230 */ /* 0x000fe40000004100 */
[C---:B------:R-:W-:Y:S01]  /*15020*/  FFMA.FTZ R35, R3.reuse, R6, -R14 ;  /* 0x0000000603237223 */ /* 0x040fe2000001080e */
[----:B------:R-:W-:Y:S01]  /*15030*/  HADD2.F32 R21, -RZ, R21.H1_H1 ;  /* 0x30000015ff157230 */ /* 0x000fe20000004100 */
[----:B------:R-:W-:Y:S01]  /*15040*/  F2FP.F16.E4M3.UNPACK_B R38, R38 ;  /* 0x00000026ff26723e */ /* 0x000fe200020006ff */
[C---:B------:R-:W-:Y:S01]  /*15050*/  FMUL.FTZ R6, R32.reuse, R20 ;  /* 0x0000001420067220 */ /* 0x040fe20000410000 */
[----:B------:R-:W-:Y:S01]  /*15060*/  F2FP.F16.E4M3.UNPACK_B R42, R42 ;  /* 0x0000002aff2a723e */ /* 0x000fe200020006ff */
[-C--:B------:R-:W-:Y:S01]  /*15070*/  FMUL.FTZ R13, R32, R5.reuse ;  /* 0x00000005200d7220 */ /* 0x080fe20000410000 */
[----:B------:R-:W-:Y:S01]  /*15080*/  FFMA.FTZ R32, R3, R12, R4 ;  /* 0x0000000c03207223 */ /* 0x000fe20000010004 */
[----:B------:R-:W-:Y:S01]  /*15090*/  FFMA.FTZ R40, R21, R5, -R6 ;  /* 0x0000000515287223 */ /* 0x000fe20000010806 */
[----:B------:R-:W-:-:S02]  /*150a0*/  HADD2.F32 R5, -RZ, R38.H0_H0 ;  /* 0x20000026ff057230 */ /* 0x000fc40000004100 */
[--C-:B------:R-:W-:Y:S02]  /*150b0*/  HADD2.F32 R6, -RZ, R42.reuse.H0_H0 ;  /* 0x2000002aff067230 */ /* 0x100fe40000004100 */
[--C-:B------:R-:W-:Y:S02]  /*150c0*/  HADD2.F32 R4, -RZ, R15.reuse.H0_H0 ;  /* 0x2000000fff047230 */ /* 0x100fe40000004100 */
[----:B------:R-:W-:Y:S02]  /*150d0*/  HADD2.F32 R42, -RZ, R42.H1_H1 ;  /* 0x3000002aff2a7230 */ /* 0x000fe40000004100 */
[----:B------:R-:W-:Y:S02]  /*150e0*/  HADD2.F32 R15, -RZ, R15.H1_H1 ;  /* 0x3000000fff0f7230 */ /* 0x000fe40000004100 */
[----:B------:R-:W-:Y:S02]  /*150f0*/  HADD2.F32 R38, -RZ, R38.H1_H1 ;  /* 0x30000026ff267230 */ /* 0x000fe40000004100 */
[----:B------:R-:W-:Y:S01]  /*15100*/  FFMA.FTZ R39, R21, R20, R13 ;  /* 0x0000001415277223 */ /* 0x000fe2000001000d */
[----:B------:R-:W-:-:S02]  /*15110*/  HADD2.F32 R3, -RZ, R7.H0_H0 ;  /* 0x20000007ff037230 */ /* 0x000fc40000004100 */
[C---:B------:R-:W-:Y:S01]  /*15120*/  FMUL.FTZ R12, R4.reuse, R6 ;  /* 0x00000006040c7220 */ /* 0x040fe20000410000 */
[-C--:B------:R-:W-:Y:S01]  /*15130*/  FMUL.FTZ R13, R4, R5.reuse ;  /* 0x00000005040d7220 */ /* 0x080fe20000410000 */
        /* <DEDUP_REMOVED lines=21> */
[----:B------:R-:W-:Y:S02]  /*15290*/  F2FP.SATFINITE.E4M3.F32.PACK_AB_MERGE_C R12, R31, R28, R12 ;  /* 0x0000001c1f0c723e */ /* 0x000fe4000480700c */
[----:B------:R-:W-:Y:S01]  /*152a0*/  F2FP.SATFINITE.E4M3.F32.PACK_AB_MERGE_C R14, R42, R3, R32 ;  /* 0x000000032a0e723e */ /* 0x000fe20004807020 */
[----:B------:R3:W-:Y:S04]  /*152b0*/  STS.128 [R61+0x20400], R4 ;  /* 0x020400043d007388 */ /* 0x0007e80000000c00 */
[----:B------:R3:W-:Y:S02]  /*152c0*/  STS.128 [R0+0x20400], R12 ;  /* 0x0204000c00007388 */ /* 0x0007e40000000c00 */
.L_x_2491:
[----:B------:R-:W-:Y:S05]  /*152d0*/  BSYNC B1 ;  /* 0x0000000000017941 */ /* 0x000fea0003800000 */
.L_x_2490:
[----:B------:R-:W-:Y:S05]  /*152e0*/  @P0 BRA `(.L_x_2475) ;  /* 0x0000000c00f00947 */ /* 0x000fea0003800000 */
[----:B------:R-:W4:Y:S04]  /*152f0*/  LDL R30, [R1+0x28] ;  /* 0x00002800011e7983 */ /* 0x000f280000100800 */
[----:B------:R-:W4:Y:S01]  /*15300*/  LDL R53, [R1+0x58] ;  /* 0x0000580001357983 */ /* 0x000f220000100800 */
[----:B0----5:R-:W-:Y:S01]  /*15310*/  SHF.R.U32.HI R3, RZ, 0x8, R24 ;  /* 0x00000008ff037819 */ /* 0x021fe20000011618 */
[----:B--23--:R-:W-:Y:S01]  /*15320*/  VIADD R7, R19, 0x60 ;  /* 0x0000006013077836 */ /* 0x00cfe20000000000 */
[----:B------:R-:W-:Y:S02]  /*15330*/  SHF.R.U32.HI R5, RZ, 0x8, R25 ;  /* 0x00000008ff057819 */ /* 0x000fe40000011619 */
[----:B-1----:R-:W-:Y:S02]  /*15340*/  LOP3.LUT R0, R24, 0xff, RZ, 0xc0, !PT ;  /* 0x000000ff18007812 */ /* 0x002fe400078ec0ff */
[----:B------:R-:W-:-:S02]  /*15350*/  LOP3.LUT R3, R3, 0xff, RZ, 0xc0, !PT ;  /* 0x000000ff03037812 */ /* 0x000fc400078ec0ff */
[----:B------:R-:W-:Y:S02]  /*15360*/  SHF.R.U32.HI R6, RZ, 0x8, R26 ;  /* 0x00000008ff067819 */ /* 0x000fe4000001161a */
[----:B------:R-:W-:Y:S02]  /*15370*/  LOP3.LUT R4, R25, 0xff, RZ, 0xc0, !PT ;  /* 0x000000ff19047812 */ /* 0x000fe400078ec0ff */
[----:B------:R-:W-:Y:S02]  /*15380*/  LOP3.LUT R5, R5, 0xff, RZ, 0xc0, !PT ;  /* 0x000000ff05057812 */ /* 0x000fe400078ec0ff */
[----:B------:R-:W-:Y:S02]  /*15390*/  LEA.HI R50, R51, R50, RZ, 0x1c ;  /* 0x0000003233327211 */ /* 0x000fe400078fe0ff */
[----:B------:R-:W-:Y:S02]  /*153a0*/  PRMT R21, R3, 0x7604, R0 ;  /* 0x0000760403157816 */ /* 0x000fe40000000000 */
[----:B------:R-:W-:-:S02]  /*153b0*/  LOP3.LUT R0, R26, 0xff, RZ, 0xc0, !PT ;  /* 0x000000ff1a007812 */ /* 0x000fc400078ec0ff */
[----:B------:R-:W-:Y:S01]  /*153c0*/  LOP3.LUT R3, R6, 0xff, RZ, 0xc0, !PT ;  /* 0x000000ff06037812 */ /* 0x000fe200078ec0ff */
[----:B------:R-:W-:Y:S01]  /*153d0*/  IMAD.SHL.U32 R6, R7, 0x80, RZ ;  /* 0x0000008007067824 */ /* 0x000fe200078e00ff */
[----:B------:R-:W-:Y:S02]  /*153e0*/  PRMT R20, R5, 0x7604, R4 ;  /* 0x0000760405147816 */ /* 0x000fe40000000004 */
[----:B------:R-:W-:Y:S02]  /*153f0*/  SHF.R.S32.HI R5, RZ, 0x1f, R50 ;  /* 0x0000001fff057819 */ /* 0x000fe40000011432 */
[----:B------:R-:W-:Y:S01]  /*15400*/  PRMT R29, R3, 0x7604, R0 ;  /* 0x00007604031d7816 */ /* 0x000fe20000000000 */
[----:B------:R-:W-:Y:S01]  /*15410*/  IMAD.SHL.U32 R0, R50, 0x10, RZ ;  /* 0x0000001032007824 */ /* 0x000fe200078e00ff */
[----:B------:R-:W-:Y:S02]  /*15420*/  LOP3.LUT R13, R6, 0x380, RZ, 0xc0, !PT ;  /* 0x00000380060d7812 */ /* 0x000fe400078ec0ff */
[----:B------:R-:W-:-:S02]  /*15430*/  LEA.HI R7, R5, R50, RZ, 0x3 ;  /* 0x0000003205077211 */ /* 0x000fc400078f18ff */
[----:B------:R-:W-:Y:S02]  /*15440*/  SHF.R.U32.HI R4, RZ, 0x8, R27 ;  /* 0x00000008ff047819 */ /* 0x000fe4000001161b */
[----:B------:R-:W-:Y:S02]  /*15450*/  LOP3.LUT R0, R13, 0x70, R0, 0xf8, !PT ;  /* 0x000000700d007812 */ /* 0x000fe400078ef800 */
[----:B------:R-:W-:Y:S02]  /*15460*/  SHF.R.U32.HI R13, RZ, 0x3, R13 ;  /* 0x00000003ff0d7819 */ /* 0x000fe4000001160d */
[----:B------:R-:W-:Y:S02]  /*15470*/  SHF.L.U32 R7, R7, 0xb, RZ ;  /* 0x0000000b07077819 */ /* 0x000fe400000006ff */
[----:B------:R-:W-:Y:S02]  /*15480*/  LOP3.LUT R3, R27, 0xff, RZ, 0xc0, !PT ;  /* 0x000000ff1b037812 */ /* 0x000fe400078ec0ff */
[----:B------:R-:W-:-:S02]  /*15490*/  LOP3.LUT R4, R4, 0xff, RZ, 0xc0, !PT ;  /* 0x000000ff04047812 */ /* 0x000fc400078ec0ff */
[----:B------:R-:W-:Y:S02]  /*154a0*/  LOP3.LUT R0, R0, R13, RZ, 0x3c, !PT ;  /* 0x0000000d00007212 */ /* 0x000fe400078e3cff */
[----:B------:R-:W-:Y:S02]  /*154b0*/  LOP3.LUT R7, R7, 0xffffc000, RZ, 0xc0, !PT ;  /* 0xffffc00007077812 */ /* 0x000fe400078ec0ff */
[----:B------:R-:W-:Y:S02]  /*154c0*/  PRMT R28, R4, 0x7604, R3 ;  /* 0x00007604041c7816 */ /* 0x000fe40000000003 */
[----:B------:R-:W-:Y:S02]  /*154d0*/  SHF.R.U32.HI R6, RZ, 0x8, R8 ;  /* 0x00000008ff067819 */ /* 0x000fe40000011608 */
[----:B------:R-:W-:Y:S02]  /*154e0*/  LOP3.LUT R5, R8, 0xff, RZ, 0xc0, !PT ;  /* 0x000000ff08057812 */ /* 0x000fe400078ec0ff */
[----:B------:R-:W-:-:S02]  /*154f0*/  LOP3.LUT R6, R6, 0xff, RZ, 0xc0, !PT ;  /* 0x000000ff06067812 */ /* 0x000fc400078ec0ff */
[----:B------:R-:W-:Y:S02]  /*15500*/  SHF.R.U32.HI R4, RZ, 0x8, R9 ;  /* 0x00000008ff047819 */ /* 0x000fe40000011609 */
[----:B------:R-:W-:Y:S02]  /*15510*/  PRMT R35, R6, 0x7604, R5 ;  /* 0x0000760406237816 */ /* 0x000fe40000000005 */
[----:B------:R-:W-:Y:S02]  /*15520*/  SHF.R.U32.HI R32, RZ, 0x8, R10 ;  /* 0x00000008ff207819 */ /* 0x000fe4000001160a */
[----:B------:R-:W-:Y:S02]  /*15530*/  LOP3.LUT R31, R10, 0xff, RZ, 0xc0, !PT ;  /* 0x000000ff0a1f7812 */ /* 0x000fe400078ec0ff */
[----:B------:R-:W-:Y:S02]  /*15540*/  LOP3.LUT R32, R32, 0xff, RZ, 0xc0, !PT ;  /* 0x000000ff20207812 */ /* 0x000fe400078ec0ff */
[----:B------:R-:W-:-:S02]  /*15550*/  SHF.R.U32.HI R34, RZ, 0x8, R11 ;  /* 0x00000008ff227819 */ /* 0x000fc4000001160b */
[----:B------:R-:W-:Y:S02]  /*15560*/  PRMT R39, R32, 0x7604, R31 ;  /* 0x0000760420277816 */ /* 0x000fe4000000001f */
[----:B------:R-:W-:Y:S02]  /*15570*/  SHF.R.U32.HI R31, RZ, 0x10, R27 ;  /* 0x00000010ff1f7819 */ /* 0x000fe4000001161b */
[----:B------:R-:W-:Y:S02]  /*15580*/  SHF.R.U32.HI R37, RZ, 0x10, R9 ;  /* 0x00000010ff257819 */ /* 0x000fe40000011609 */
[----:B------:R-:W-:Y:S01]  /*15590*/  LOP3.LUT R33, R11, 0xff, RZ, 0xc0, !PT ;  /* 0x000000ff0b217812 */ /* 0x000fe200078ec0ff */
[----:B------:R-:W-:Y:S01]  /*155a0*/  IMAD.U32 R31, R31, 0x10000, RZ ;  /* 0x000100001f1f7824 */ /* 0x000fe200078e00ff */
[----:B------:R-:W-:Y:S01]  /*155b0*/  LOP3.LUT R34, R34, 0xff, RZ, 0xc0, !PT ;  /* 0x000000ff22227812 */ /* 0x000fe200078ec0ff */
[----:B------:R-:W-:Y:S01]  /*155c0*/  IMAD.U32 R37, R37, 0x10000, RZ ;  /* 0x0001000025257824 */ /* 0x000fe200078e00ff */
[----:B------:R-:W-:-:S02]  /*155d0*/  SHF.R.U32.HI R41, RZ, 0x10, R11 ;  /* 0x00000010ff297819 */ /* 0x000fc4000001160b */
[----:B------:R-:W-:Y:S02]  /*155e0*/  PRMT R34, R34, 0x7604, R33 ;  /* 0x0000760422227816 */ /* 0x000fe40000000021 */
[----:B------:R-:W-:Y:S01]  /*155f0*/  LOP3.LUT R33, R28, 0xff0000, R31, 0xf8, !PT ;  /* 0x00ff00001c217812 */ /* 0x000fe200078ef81f */
[----:B------:R-:W-:Y:S01]  /*15600*/  IMAD.U32 R41, R41, 0x10000, RZ ;  /* 0x0001000029297824 */ /* 0x000fe200078e00ff */
[----:B------:R-:W-:Y:S02]  /*15610*/  LOP3.LUT R31, R29, 0xff0000, R26, 0xf8, !PT ;  /* 0x00ff00001d1f7812 */ /* 0x000fe400078ef81a */
[----:B------:R-:W-:Y:S02]  /*15620*/  LOP3.LUT R35, R35, 0xff0000, R8, 0xf8, !PT ;  /* 0x00ff000023237812 */ /* 0x000fe400078ef808 */
[----:B------:R-:W-:Y:S02]  /*15630*/  LOP3.LUT R21, R21, 0xff0000, R24, 0xf8, !PT ;  /* 0x00ff000015157812 */ /* 0x000fe400078ef818 */
[----:B------:R-:W-:-:S02]  /*15640*/  LOP3.LUT R41, R34, 0xff0000, R41, 0xf8, !PT ;  /* 0x00ff000022297812 */ /* 0x000fc400078ef829 */
[----:B------:R-:W-:Y:S02]  /*15650*/  LOP3.LUT R35, R35, 0xff000000, R8, 0xf8, !PT ;  /* 0xff00000023237812 */ /* 0x000fe400078ef808 */
[----:B------:R-:W-:Y:S02]  /*15660*/  LOP3.LUT R28, R21, 0xff000000, R24, 0xf8, !PT ;  /* 0xff000000151c7812 */ /* 0x000fe400078ef818 */
[----:B------:R-:W-:Y:S02]  /*15670*/  LOP3.LUT R32, R31, 0xff000000, R26, 0xf8, !PT ;  /* 0xff0000001f207812 */ /* 0x000fe400078ef81a */
[--C-:B------:R-:W-:Y:S02]  /*15680*/  LOP3.LUT R39, R39, 0xff0000, R10.reuse, 0xf8, !PT ;  /* 0x00ff000027277812 */ /* 0x100fe400078ef80a */
[----:B------:R-:W-:Y:S02]  /*15690*/  LOP3.LUT R33, R33, 0xff000000, R27, 0xf8, !PT ;  /* 0xff00000021217812 */ /* 0x000fe400078ef81b */
[----:B------:R-:W-:-:S02]  /*156a0*/  LOP3.LUT R38, R39, 0xff000000, R10, 0xf8, !PT ;  /* 0xff00000027267812 */ /* 0x000fc400078ef80a */
[----:B------:R-:W-:Y:S02]  /*156b0*/  LOP3.LUT R40, R41, 0xff000000, R11, 0xf8, !PT ;  /* 0xff00000029287812 */ /* 0x000fe400078ef80b */
[----:B----4-:R-:W-:Y:S02]  /*156c0*/  IADD3 R3, R0, R7, R30 ;  /* 0x0000000700037210 */ /* 0x010fe40007ffe01e */
[----:B------:R-:W-:Y:S01]  /*156d0*/  LOP3.LUT R30, R9, 0xff, RZ, 0xc0, !PT ;  /* 0x000000ff091e7812 */ /* 0x000fe200078ec0ff */
[----:B------:R-:W0:Y:S02]  /*156e0*/  LDS.128 R12, [R53+0x20400] ;  /* 0x02040000350c7984 */ /* 0x000e240000000c00 */
[----:B------:R-:W-:Y:S01]  /*156f0*/  IMAD.IADD R0, R18, 0x1, R3 ;  /* 0x0000000112007824 */ /* 0x000fe200078e0203 */
[----:B------:R-:W-:-:S04]  /*15700*/  LOP3.LUT R3, R4, 0xff, RZ, 0xc0, !PT ;  /* 0x000000ff04037812 */ /* 0x000fc800078ec0ff */
[----:B------:R-:W1:Y:S01]  /*15710*/  LDS.128 R4, [R0+0x20400] ;  /* 0x0204000000047984 */ /* 0x000e620000000c00 */
[----:B------:R-:W-:Y:S02]  /*15720*/  PRMT R30, R3, 0x7604, R30 ;  /* 0x00007604031e7816 */ /* 0x000fe4000000001e */
[----:B------:R-:W-:Y:S02]  /*15730*/  SHF.R.U32.HI R3, RZ, 0x10, R25 ;  /* 0x00000010ff037819 */ /* 0x000fe40000011619 */
[----:B------:R-:W-:-:S03]  /*15740*/  LOP3.LUT R37, R30, 0xff0000, R37, 0xf8, !PT ;  /* 0x00ff00001e257812 */ /* 0x000fc600078ef825 */
[----:B------:R-:W-:Y:S01]  /*15750*/  IMAD.U32 R3, R3, 0x10000, RZ ;  /* 0x0001000003037824 */ /* 0x000fe200078e00ff */
[----:B------:R-:W-:-:S04]  /*15760*/  LOP3.LUT R37, R37, 0xff000000, R9, 0xf8, !PT ;  /* 0xff00000025257812 */ /* 0x000fc800078ef809 */
[----:B------:R-:W-:Y:S02]  /*15770*/  LOP3.LUT R3, R20, 0xff0000, R3, 0xf8, !PT ;  /* 0x00ff000014037812 */ /* 0x000fe400078ef803 */
[-C--:B------:R-:W-:Y:S02]  /*15780*/  F2FP.F16.E4M3.UNPACK_B R34, R37.reuse ;  /* 0x00000025ff22723e */ /* 0x080fe400020006ff */
[----:B------:R-:W-:Y:S02]  /*15790*/  LOP3.LUT R29, R3, 0xff000000, R25, 0xf8, !PT ;  /* 0xff000000031d7812 */ /* 0x000fe400078ef819 */
[----:B------:R-:W-:Y:S01]  /*157a0*/  F2FP.F16.E4M3.UNPACK_B R37, R37.H1 ;  /* 0x00000025ff25723e */ /* 0x000fe200030006ff */
[----:B------:R-:W-:Y:S01]  /*157b0*/  HADD2.F32 R36, -RZ, R34.H0_H0 ;  /* 0x20000022ff247230 */ /* 0x000fe20000004100 */
[-C--:B------:R-:W-:Y:S02]  /*157c0*/  F2FP.F16.E4M3.UNPACK_B R30, R29.reuse ;  /* 0x0000001dff1e723e */ /* 0x080fe400020006ff */
[----:B------:R-:W-:Y:S01]  /*157d0*/  F2FP.F16.E4M3.UNPACK_B R29, R29.H1 ;  /* 0x0000001dff1d723e */ /* 0x000fe200030006ff */
[----:B------:R-:W-:-:S02]  /*157e0*/  HADD2.F32 R41, -RZ, R37.H0_H0 ;  /* 0x20000025ff297230 */ /* 0x000fc40000004100 */
[----:B------:R-:W-:Y:S01]  /*157f0*/  HADD2.F32 R31, -RZ, R30.H0_H0 ;  /* 0x2000001eff1f7230 */ /* 0x000fe20000004100 */
        /* <DEDUP_REMOVED lines=12> */
[CC--:B------:R-:W-:Y:S01]  /*158c0*/  FMUL.FTZ R39, R24.reuse, R31.reuse ;  /* 0x0000001f18277220 */ /* 0x0c0fe20000410000 */
[----:B------:R-:W-:Y:S01]  /*158d0*/  F2FP.F16.E4M3.UNPACK_B R7, R4.H1 ;  /* 0x00000004ff07723e */ /* 0x000fe200030006ff */
[----:B------:R-:W-:Y:S01]  /*158e0*/  FMUL.FTZ R4, R24, R36 ;  /* 0x0000002418047220 */ /* 0x000fe20000410000 */
[----:B------:R-:W-:Y:S01]  /*158f0*/  F2FP.F16.E4M3.UNPACK_B R24, R6 ;  /* 0x00000006ff18723e */ /* 0x000fe200020006ff */
[C---:B------:R-:W-:Y:S01]  /*15900*/  FFMA.FTZ R36, R9.reuse, R36, R39 ;  /* 0x0000002409247223 */ /* 0x040fe20000010027 */
[----:B------:R-:W-:Y:S01]  /*15910*/  HADD2.F32 R39, -RZ, R34.H1_H1 ;  /* 0x30000022ff277230 */ /* 0x000fe20000004100 */
[----:B------:R-:W-:Y:S01]  /*15920*/  F2FP.F16.E4M3.UNPACK_B R25, R6.H1 ;  /* 0x00000006ff19723e */ /* 0x000fe200030006ff */
[----:B------:R-:W-:Y:S01]  /*15930*/  FFMA.FTZ R42, R9, R31, -R4 ;  /* 0x0000001f092a7223 */ /* 0x000fe20000010804 */
[----:B------:R-:W-:Y:S01]  /*15940*/  HADD2.F32 R6, -RZ, R21.H0_H0 ;  /* 0x20000015ff067230 */ /* 0x000fe20000004100 */
[----:B------:R-:W-:Y:S01]  /*15950*/  F2FP.F16.E4M3.UNPACK_B R15, R15.H1 ;  /* 0x0000000fff0f723e */ /* 0x000fe200030006ff */
[----:B------:R-:W-:-:S02]  /*15960*/  HADD2.F32 R9, -RZ, R30.H1_H1 ;  /* 0x3000001eff097230 */ /* 0x000fc40000004100 */
[----:B------:R-:W-:Y:S01]  /*15970*/  FMUL.FTZ R43, R20, R39 ;  /* 0x00000027142b7220 */ /* 0x000fe20000410000 */
[----:B------:R-:W-:Y:S02]  /*15980*/  HADD2.F32 R31, -RZ, R29.H0_H0 ;  /* 0x2000001dff1f7230 */ /* 0x000fe40000004100 */
[----:B------:R-:W-:Y:S01]  /*15990*/  FMUL.FTZ R45, R6, R41 ;  /* 0x00000029062d7220 */ /* 0x000fe20000410000 */
[----:B------:R-:W-:Y:S02]  /*159a0*/  HADD2.F32 R4, -RZ, R13.H0_H0 ;  /* 0x2000000dff047230 */ /* 0x000fe40000004100 */
[-C--:B------:R-:W-:Y:S01]  /*159b0*/  FMUL.FTZ R20, R20, R9.reuse ;  /* 0x0000000914147220 */ /* 0x080fe20000410000 */
[----:B------:R-:W-:Y:S01]  /*159c0*/  FFMA.FTZ R43, R8, R9, -R43 ;  /* 0x00000009082b7223 */ /* 0x000fe2000001082b */
[----:B------:R-:W-:Y:S01]  /*159d0*/  FMUL.FTZ R6, R6, R31 ;  /* 0x0000001f06067220 */ /* 0x000fe20000410000 */
[-C--:B------:R-:W-:Y:S01]  /*159e0*/  F2FP.F16.E4M3.UNPACK_B R30, R40.reuse ;  /* 0x00000028ff1e723e */ /* 0x080fe200020006ff */
[----:B------:R-:W-:Y:S01]  /*159f0*/  FFMA.FTZ R39, R8, R39, R20 ;  /* 0x0000002708277223 */ /* 0x000fe20000010014 */
[----:B------:R-:W-:Y:S01]  /*15a00*/  F2FP.F16.E4M3.UNPACK_B R9, R33 ;  /* 0x00000021ff09723e */ /* 0x000fe200020006ff */
[C---:B------:R-:W-:Y:S01]  /*15a10*/  FFMA.FTZ R45, R4.reuse, R31, -R45 ;  /* 0x0000001f042d7223 */ /* 0x040fe2000001082d */
[----:B------:R-:W-:Y:S01]  /*15a20*/  FFMA.FTZ R41, R4, R41, R6 ;  /* 0x0000002904297223 */ /* 0x000fe20000010006 */
[----:B------:R-:W-:Y:S01]  /*15a30*/  HADD2.F32 R8, -RZ, R29.H1_H1 ;  /* 0x3000001dff087230 */ /* 0x000fe20000004100 */
[----:B------:R-:W-:Y:S01]  /*15a40*/  F2FP.F16.E4M3.UNPACK_B R40, R40.H1 ;  /* 0x00000028ff28723e */ /* 0x000fe200030006ff */
[----:B------:R-:W-:Y:S01]  /*15a50*/  HADD2.F32 R20, -RZ, R37.H1_H1 ;  /* 0x30000025ff147230 */ /* 0x000fe20000004100 */
[----:B------:R-:W-:Y:S01]  /*15a60*/  F2FP.F16.E4M3.UNPACK_B R33, R33.H1 ;  /* 0x00000021ff21723e */ /* 0x000fe200030006ff */
[----:B------:R-:W-:Y:S01]  /*15a70*/  HADD2.F32 R21, -RZ, R21.H1_H1 ;  /* 0x30000015ff157230 */ /* 0x000fe20000004100 */
[-C--:B------:R-:W-:Y:S01]  /*15a80*/  F2FP.F16.E4M3.UNPACK_B R3, R12.reuse ;  /* 0x0000000cff03723e */ /* 0x080fe200020006ff */
        /* <DEDUP_REMOVED lines=13> */
[C---:B------:R-:W-:Y:S01]  /*15b60*/  FFMA.FTZ R46, R4.reuse, R31, R6 ;  /* 0x0000001f042e7223 */ /* 0x040fe20000010006 */
[----:B------:R-:W-:Y:S02]  /*15b70*/  HADD2.F32 R26, -RZ, R26.H1_H1 ;  /* 0x3000001aff1a7230 */ /* 0x000fe40000004100 */
[----:B------:R-:W-:Y:S01]  /*15b80*/  FFMA.FTZ R34, R13, R8, -R34 ;  /* 0x000000080d227223 */ /* 0x000fe20000010822 */
[----:B------:R-:W-:Y:S01]  /*15b90*/  FFMA.FTZ R37, R4, R29, -R37 ;  /* 0x0000001d04257223 */ /* 0x000fe20000010825 */
[----:B------:R-:W-:Y:S01]  /*15ba0*/  HADD2.F32 R11, -RZ, R11.H1_H1 ;  /* 0x3000000bff0b7230 */ /* 0x000fe20000004100 */
[----:B------:R-:W-:Y:S01]  /*15bb0*/  F2FP.F16.E4M3.UNPACK_B R10, R14 ;  /* 0x0000000eff0a723e */ /* 0x000fe200020006ff */
[----:B------:R-:W-:-:S02]  /*15bc0*/  HADD2.F32 R21, -RZ, R40.H0_H0 ;  /* 0x20000028ff157230 */ /* 0x000fc40000004100 */
[CC--:B------:R-:W-:Y:S01]  /*15bd0*/  FMUL.FTZ R8, R26.reuse, R30.reuse ;  /* 0x0000001e1a087220 */ /* 0x0c0fe20000410000 */
[----:B------:R-:W-:Y:S02]  /*15be0*/  HADD2.F32 R6, -RZ, R27.H0_H0 ;  /* 0x2000001bff067230 */ /* 0x000fe40000004100 */
[-C--:B------:R-:W-:Y:S01]  /*15bf0*/  FMUL.FTZ R29, R26, R9.reuse ;  /* 0x000000091a1d7220 */ /* 0x080fe20000410000 */
[----:B------:R-:W-:Y:S02]  /*15c00*/  HADD2.F32 R13, -RZ, R33.H0_H0 ;  /* 0x20000021ff0d7230 */ /* 0x000fe40000004100 */
[C---:B------:R-:W-:Y:S01]  /*15c10*/  FFMA.FTZ R50, R11.reuse, R9, -R8 ;  /* 0x000000090b327223 */ /* 0x040fe20000010808 */
[----:B------:R-:W-:Y:S02]  /*15c20*/  HADD2.F32 R4, -RZ, R15.H0_H0 ;  /* 0x2000000fff047230 */ /* 0x000fe40000004100 */
[C---:B------:R-:W-:Y:S01]  /*15c30*/  FMUL.FTZ R31, R6.reuse, R21 ;  /* 0x00000015061f7220 */ /* 0x040fe20000410000 */
[----:B------:R-:W-:Y:S01]  /*15c40*/  FFMA.FTZ R47, R11, R30, R29 ;  /* 0x0000001e0b2f7223 */ /* 0x000fe2000001001d */
[----:B------:R-:W-:Y:S01]  /*15c50*/  FMUL.FTZ R6, R6, R13 ;  /* 0x0000000d06067220 */ /* 0x000fe20000410000 */
[----:B------:R-:W-:Y:S01]  /*15c60*/  F2FP.F16.E4M3.UNPACK_B R11, R35.H1 ;  /* 0x00000023ff0b723e */ /* 0x000fe200030006ff */
[C---:B------:R-:W-:Y:S01]  /*15c70*/  FFMA.FTZ R49, R4.reuse, R13, -R31 ;  /* 0x0000000d04317223 */ /* 0x040fe2000001081f */
[-C--:B------:R-:W-:Y:S01]  /*15c80*/  F2FP.F16.E4M3.UNPACK_B R8, R28.reuse.H1 ;  /* 0x0000001cff08723e */ /* 0x080fe200030006ff */
[----:B------:R-:W-:Y:S01]  /*15c90*/  FFMA.FTZ R51, R4, R21, R6 ;  /* 0x0000001504337223 */ /* 0x000fe20000010006 */
[----:B------:R-:W-:Y:S01]  /*15ca0*/  HADD2.F32 R40, -RZ, R40.H1_H1 ;  /* 0x30000028ff287230 */ /* 0x000fe20000004100 */
[----:B------:R-:W-:Y:S01]  /*15cb0*/  F2FP.F16.E4M3.UNPACK_B R35, R35 ;  /* 0x00000023ff23723e */ /* 0x000fe200020006ff */
[----:B------:R-:W-:Y:S01]  /*15cc0*/  HADD2.F32 R27, -RZ, R27.H1_H1 ;  /* 0x3000001bff1b7230 */ /* 0x000fe20000004100 */
[----:B------:R-:W-:Y:S01]  /*15cd0*/  F2FP.F16.E4M3.UNPACK_B R28, R28 ;  /* 0x0000001cff1c723e */ /* 0x000fe200020006ff */
[----:B------:R-:W-:Y:S01]  /*15ce0*/  HADD2.F32 R13, -RZ, R11.H0_H0 ;  /* 0x2000000bff0d7230 */ /* 0x000fe20000004100 */
[----:B------:R-:W-:Y:S01]  /*15cf0*/  F2FP.F16.E4M3.UNPACK_B R14, R14.H1 ;  /* 0x0000000eff0e723e */ /* 0x000fe200030006ff */
[----:B------:R-:W-:-:S02]  /*15d00*/  HADD2.F32 R6, -RZ, R7.H0_H0 ;  /* 0x20000007ff067230 */ /* 0x000fc40000004100 */
[C---:B------:R-:W-:Y:S01]  /*15d10*/  FMUL.FTZ R26, R27.reuse, R40 ;  /* 0x000000281b1a7220 */ /* 0x040fe20000410000 */
[----:B------:R-:W-:Y:S02]  /*15d20*/  HADD2.F32 R9, -RZ, R8.H0_H0 ;  /* 0x20000008ff097230 */ /* 0x000fe40000004100 */
[----:B------:R-:W-:Y:S02]  /*15d30*/  HADD2.F32 R20, -RZ, R33.H1_H1 ;  /* 0x30000021ff147230 */ /* 0x000fe40000004100 */
[C---:B------:R-:W-:Y:S01]  /*15d40*/  FMUL.FTZ R21, R6.reuse, R13 ;  /* 0x0000000d06157220 */ /* 0x040fe20000410000 */
[----:B------:R-:W-:Y:S02]  /*15d50*/  HADD2.F32 R15, -RZ, R15.H1_H1 ;  /* 0x3000000fff0f7230 */ /* 0x000fe40000004100 */
[----:B------:R-:W-:Y:S01]  /*15d60*/  FMUL.FTZ R6, R6, R9 ;  /* 0x0000000906067220 */ /* 0x000fe20000410000 */
[----:B------:R-:W-:Y:S02]  /*15d70*/  HADD2.F32 R4, -RZ, R12.H0_H0 ;  /* 0x2000000cff047230 */ /* 0x000fe40000004100 */
[----:B------:R-:W-:Y:S01]  /*15d80*/  FMUL.FTZ R27, R27, R20 ;  /* 0x000000141b1b7220 */ /* 0x000fe20000410000 */
[----:B------:R-:W-:-:S02]  /*15d90*/  HADD2.F32 R7, -RZ, R7.H1_H1 ;  /* 0x30000007ff077230 */ /* 0x000fc40000004100 */
[C---:B------:R-:W-:Y:S01]  /*15da0*/  FFMA.FTZ R52, R15.reuse, R20, -R26 ;  /* 0x000000140f347223 */ /* 0x040fe2000001081a */
[----:B------:R-:W-:Y:S02]  /*15db0*/  HADD2.F32 R8, -RZ, R8.H1_H1 ;  /* 0x30000008ff087230 */ /* 0x000fe40000004100 */
[C---:B------:R-:W-:Y:S01]  /*15dc0*/  FFMA.FTZ R21, R4.reuse, R9, -R21 ;  /* 0x0000000904157223 */ /* 0x040fe20000010815 */
[----:B------:R-:W-:Y:S01]  /*15dd0*/  FFMA.FTZ R26, R4, R13, R6 ;  /* 0x0000000d041a7223 */ /* 0x000fe20000010006 */
[----:B------:R-:W-:Y:S02]  /*15de0*/  HADD2.F32 R11, -RZ, R11.H1_H1 ;  /* 0x3000000bff0b7230 */ /* 0x000fe40000004100 */
[----:B------:R-:W-:Y:S01]  /*15df0*/  FFMA.FTZ R54, R15, R40, R27 ;  /* 0x000000280f367223 */ /* 0x000fe2000001001b */
[----:B------:R-:W-:Y:S02]  /*15e00*/  HADD2.F32 R12, -RZ, R12.H1_H1 ;  /* 0x3000000cff0c7230 */ /* 0x000fe40000004100 */
[----:B------:R-:W-:Y:S01]  /*15e10*/  FMUL.FTZ R4, R7, R8 ;  /* 0x0000000807047220 */ /* 0x000fe20000410000 */
[----:B------:R-:W-:-:S02]  /*15e20*/  HADD2.F32 R9, -RZ, R35.H0_H0 ;  /* 0x20000023ff097230 */ /* 0x000fc40000004100 */
[-C--:B------:R-:W-:Y:S01]  /*15e30*/  FMUL.FTZ R13, R7, R11.reuse ;  /* 0x0000000b070d7220 */ /* 0x080fe20000410000 */
[----:B------:R-:W-:Y:S02]  /*15e40*/  HADD2.F32 R6, -RZ, R5.H0_H0 ;  /* 0x20000005ff067230 */ /* 0x000fe40000004100 */
[C---:B------:R-:W-:Y:S01]  /*15e50*/  FFMA.FTZ R27, R12.reuse, R11, R4 ;  /* 0x0000000b0c1b7223 */ /* 0x040fe20000010004 */
[----:B------:R-:W-:Y:S02]  /*15e60*/  HADD2.F32 R7, -RZ, R28.H0_H0 ;  /* 0x2000001cff077230 */ /* 0x000fe40000004100 */
[----:B------:R-:W-:Y:S01]  /*15e70*/  FFMA.FTZ R30, R12, R8, -R13 ;  /* 0x000000080c1e7223 */ /* 0x000fe2000001080d */
[----:B------:R-:W-:Y:S02]  /*15e80*/  HADD2.F32 R4, -RZ, R3.H0_H0 ;  /* 0x20000003ff047230 */ /* 0x000fe40000004100 */
[----:B------:R-:W-:Y:S01]  /*15e90*/  FMUL.FTZ R11, R6, R9 ;  /* 0x00000009060b7220 */ /* 0x000fe20000410000 */
        /* <DEDUP_REMOVED lines=9> */
[----:B------:R-:W-:Y:S01]  /*15f30*/  F2FP.F16.E4M3.UNPACK_B R6, R32.H1 ;  /* 0x00000020ff06723e */ /* 0x000fe200030006ff */
[----:B------:R-:W-:Y:S01]  /*15f40*/  FMUL.FTZ R5, R5, R28 ;  /* 0x0000001c05057220 */ /* 0x000fe20000410000 */
[----:B------:R-:W-:-:S02]  /*15f50*/  HADD2.F32 R9, -RZ, R7.H0_H0 ;  /* 0x20000007ff097230 */ /* 0x000fc40000004100 */
[C---:B------:R-:W-:Y:S01]  /*15f60*/  FFMA.FTZ R15, R3.reuse, R28, -R20 ;  /* 0x0000001c030f7223 */ /* 0x040fe20000010814 */
[----:B------:R-:W-:Y:S02]  /*15f70*/  HADD2.F32 R4, -RZ, R25.H0_H0 ;  /* 0x20000019ff047230 */ /* 0x000fe40000004100 */
[----:B------:R-:W-:Y:S01]  /*15f80*/  FFMA.FTZ R8, R3, R8, R5 ;  /* 0x0000000803087223 */ /* 0x000fe20000010005 */
[----:B------:R-:W-:Y:S01]  /*15f90*/  HADD2.F32 R5, -RZ, R6.H0_H0 ;  /* 0x20000006ff057230 */ /* 0x000fe20000004100 */
[----:B------:R-:W-:Y:S01]  /*15fa0*/  F2FP.F16.E4M3.UNPACK_B R38, R38 ;  /* 0x00000026ff26723e */ /* 0x000fe200020006ff */
[----:B------:R-:W-:Y:S02]  /*15fb0*/  HADD2.F32 R3, -RZ, R14.H0_H0 ;  /* 0x2000000eff037230 */ /* 0x000fe40000004100 */
[C---:B------:R-:W-:Y:S01]  /*15fc0*/  FMUL.FTZ R20, R4.reuse, R9 ;  /* 0x0000000904147220 */ /* 0x040fe20000410000 */
[----:B------:R-:W-:Y:S02]  /*15fd0*/  HADD2.F32 R7, -RZ, R7.H1_H1 ;  /* 0x30000007ff077230 */ /* 0x000fe40000004100 */
[----:B------:R-:W-:Y:S01]  /*15fe0*/  FMUL.FTZ R4, R4, R5 ;  /* 0x0000000504047220 */ /* 0x000fe20000410000 */
[----:B------:R-:W-:-:S02]  /*15ff0*/  HADD2.F32 R25, -RZ, R25.H1_H1 ;  /* 0x30000019ff197230 */ /* 0x000fc40000004100 */
[----:B------:R-:W-:Y:S01]  /*16000*/  FFMA.FTZ R20, R3, R5, -R20 ;  /* 0x0000000503147223 */ /* 0x000fe20000010814 */
[----:B------:R-:W-:Y:S01]  /*16010*/  HADD2.F32 R6, -RZ, R6.H1_H1 ;  /* 0x30000006ff067230 */ /* 0x000fe20000004100 */
[----:B------:R-:W-:Y:S01]  /*16020*/  F2FP.F16.E4M3.UNPACK_B R32, R32 ;  /* 0x00000020ff20723e */ /* 0x000fe200020006ff */
[----:B------:R-:W-:Y:S02]  /*16030*/  HADD2.F32 R14, -RZ, R14.H1_H1 ;  /* 0x3000000eff0e7230 */ /* 0x000fe40000004100 */
[----:B------:R-:W-:Y:S01]  /*16040*/  FMUL.FTZ R5, R25, R7 ;  /* 0x0000000719057220 */ /* 0x000fe20000410000 */
[----:B------:R-:W-:Y:S01]  /*16050*/  FFMA.FTZ R28, R3, R9, R4 ;  /* 0x00000009031c7223 */ /* 0x000fe20000010004 */
[-C--:B------:R-:W-:Y:S01]  /*16060*/  FMUL.FTZ R40, R25, R6.reuse ;  /* 0x0000000619287220 */ /* 0x080fe20000410000 */
[----:B------:R-:W-:Y:S02]  /*16070*/  HADD2.F32 R4, -RZ, R24.H0_H0 ;  /* 0x20000018ff047230 */ /* 0x000fe40000004100 */
[----:B------:R-:W-:Y:S01]  /*16080*/  FFMA.FTZ R29, R14, R6, -R5 ;  /* 0x000000060e1d7223 */ /* 0x000fe20000010805 */
[----:B------:R-:W-:-:S02]  /*16090*/  HADD2.F32 R6, -RZ, R38.H0_H0 ;  /* 0x20000026ff067230 */ /* 0x000fc40000004100 */
        /* <DEDUP_REMOVED lines=28> */
[----:B------:R-:W-:Y:S01]  /*16260*/  F2FP.SATFINITE.E4M3.F32.PACK_AB_MERGE_C R11, R47, R46, R11 ;  /* 0x0000002e2f0b723e */ /* 0x000fe2000480700b */
[----:B------:R4:W-:Y:S01]  /*16270*/  STS.128 [R53+0x20400], R4 ;  /* 0x0204000435007388 */ /* 0x0009e20000000c00 */
[----:B------:R-:W-:Y:S02]  /*16280*/  F2FP.SATFINITE.E4M3.F32.PACK_AB_MERGE_C R8, R8, R13, R26 ;  /* 0x0000000d0808723e */ /* 0x000fe4000480701a */
[----:B------:R-:W-:-:S05]  /*16290*/  F2FP.SATFINITE.E4M3.F32.PACK_AB_MERGE_C R10, R10, R3, R28 ;  /* 0x000000030a0a723e */ /* 0x000fca000480701c */
[----:B------:R4:W-:Y:S02]  /*162a0*/  STS.128 [R0+0x20400], R8 ;  /* 0x0204000800007388 */ /* 0x0009e40000000c00 */
.L_x_2475:
[----:B------:R-:W-:Y:S05]  /*162b0*/  BSYNC B0 ;  /* 0x0000000000007941 */ /* 0x000fea0003800000 */
.L_x_2447:
        /* <DEDUP_REMOVED lines=8> */
.L_x_2445:
[----:B--234-:R-:W-:-:S04]  /*16340*/  MOV R0, UR45 ;  /* 0x0000002d00007c02 */ /* 0x01cfc80008000f00 */
[----:B------:R-:W-:-:S13]  /*16350*/  ISETP.NE.AND P1, PT, R0, 0x3, PT ;  /* 0x000000030000780c */ /* 0x000fda0003f25270 */
[----:B------:R-:W-:Y:S05]  /*16360*/  @!P1 BRA `(.L_x_2492) ;  /* 0x0000000000049947 */ /* 0x000fea0003800000 */
[----:B------:R-:W-:Y:S01]  /*16370*/  BPT.TRAP 0x1 ;  /* 0x000000040000795c */ /* 0x000fe20000300000 */
.L_x_2492:
[----:B------:R-:W-:Y:S01]  /*16380*/  IMAD R0, R234, 0x8, R18 ;  /* 0x00000008ea007824 */ /* 0x000fe200078e0212 */
[----:B01----:R-:W-:-:S04]  /*16390*/  SHF.L.U32 R3, R235, 0x1f, RZ ;  /* 0x0000001feb037819 */ /* 0x003fc800000006ff */
[----:B------:R0:W1:Y:S01]  /*163a0*/  SYNCS.PHASECHK.TRANS64.TRYWAIT P0, [R0+URZ+0x38830], R3 ;  /* 0x03883003000075a7 */ /* 0x000062000800017f */
[----:B------:R-:W-:Y:S05]  /*163b0*/  @!P1 BRA `(.L_x_2493) ;  /* 0x0000000000049947 */ /* 0x000fea0003800000 */
[----:B------:R-:W-:Y:S01]  /*163c0*/  BPT.TRAP 0x1 ;  /* 0x000000040000795c */ /* 0x000fe20000300000 */
.L_x_2493:
[----:B-----5:R-:W2:Y:S02]  /*163d0*/  S2R R4, SR_TID.X ;  /* 0x0000000000047919 */ /* 0x020ea40000002100 */
[----:B--2---:R-:W-:-:S04]  /*163e0*/  LOP3.LUT R4, R4, 0x7f, RZ, 0xc0, !PT ;  /* 0x0000007f04047812 */ /* 0x004fc800078ec0ff */
[----:B------:R-:W-:Y:S01]  /*163f0*/  ISETP.NE.AND P2, PT, R4, RZ, PT ;  /* 0x000000ff0400720c */ /* 0x000fe20003f45270 */
[----:B-1----:R-:W-:-:S12]  /*16400*/  @P0 BRA `(.L_x_2494) ;  /* 0x0000000000080947 */ /* 0x002fd80003800000 */
[----:B------:R-:W1:Y:S02]  /*16410*/  SYNCS.PHASECHK.TRANS64.TRYWAIT P0, [R0+URZ+0x38830], R3 ;  /* 0x03883003000075a7 */ /* 0x000e64000800017f */
[----:B-1----:R-:W-:Y:S05]  /*16420*/  @!P0 BRA `(.L_x_2495) ;  /* 0x00000164008c8947 */ /* 0x002fea0003800000 */
.L_x_2494:
[----:B------:R-:W-:Y:S05]  /*16430*/  WARPSYNC.ALL ;  /* 0x0000000000007948 */ /* 0x000fea0003800000 */
[----:B01----:R-:W-:Y:S01]  /*16440*/  VIADD R3, R18, 0x28400 ;  /* 0x0002840012037836 */ /* 0x003fe20000000000 */
[----:B------:R-:W-:Y:S01]  /*16450*/  R2UR UR12, R48 ;  /* 0x00000000300c72ca */ /* 0x000fe200000e0000 */
[----:B------:R-:W-:Y:S01]  /*16460*/  IMAD.MOV.U32 R5, RZ, RZ, 0x40000040 ;  /* 0x40000040ff057424 */ /* 0x000fe200078e00ff */
[----:B------:R-:W-:Y:S01]  /*16470*/  UMOV UR13, 0x40000040 ;  /* 0x40000040000d7882 */ /* 0x000fe20000000000 */
[----:B------:R-:W-:Y:S01]  /*16480*/  MOV R7, 0x40000040 ;  /* 0x4000004000077802 */ /* 0x000fe20000000f00 */
[----:B------:R-:W-:Y:S01]  /*16490*/  UMOV UR9, 0x40000040 ;  /* 0x4000004000097882 */ /* 0x000fe20000000000 */
[----:B------:R-:W-:Y:S01]  /*164a0*/  SHF.R.U32.HI R3, RZ, 0x4, R3 ;  /* 0x00000004ff037819 */ /* 0x000fe20000011603 */
[----:B------:R-:W-:Y:S01]  /*164b0*/  UMOV UR5, 0x40000040 ;  /* 0x4000004000057882 */ /* 0x000fe20000000000 */
[----:B------:R-:W-:Y:S01]  /*164c0*/  UMOV UR17, 0x40000040 ;  /* 0x4000004000117882 */ /* 0x000fe20000000000 */
[----:B------:R-:W-:Y:S01]  /*164d0*/  UMOV UR21, 0x40000040 ;  /* 0x4000004000157882 */ /* 0x000fe20000000000 */
[----:B------:R-:W-:Y:S01]  /*164e0*/  LOP3.LUT R3, R3, 0x3fff, RZ, 0xc0, !PT ;  /* 0x00003fff03037812 */ /* 0x000fe200078ec0ff */
[----:B------:R-:W-:Y:S01]  /*164f0*/  UMOV UR25, 0x40000040 ;  /* 0x4000004000197882 */ /* 0x000fe20000000000 */
[----:B------:R-:W2:Y:S04]  /*16500*/  LDL R91, [R1+0x3c] ;  /* 0x00003c00015b7983 */ /* 0x000ea80000100800 */
[----:B------:R-:W2:Y:S01]  /*16510*/  LDL R92, [R1+0x8] ;  /* 0x00000800015c7983 */ /* 0x000ea20000100800 */
[----:B------:R-:W-:Y:S01]  /*16520*/  LOP3.LUT R8, R3, 0x10000, RZ, 0xfc, !PT ;  /* 0x0001000003087812 */ /* 0x000fe200078efcff */
[----:B------:R-:W-:-:S02]  /*16530*/  UMOV UR29, 0x40000040 ;  /* 0x40000040001d7882 */ /* 0x000fc40000000000 */
[----:B------:R-:W3:Y:S04]  /*16540*/  LDL R89, [R1+0x38] ;  /* 0x0000380001597983 */ /* 0x000ee80000100800 */
[----:B------:R-:W4:Y:S01]  /*16550*/  LDL R88, [R1+0x10] ;  /* 0x0000100001587983 */ /* 0x000f220000100800 */
[----:B------:R-:W-:Y:S01]  /*16560*/  IMAD R4, R234, 0x800, R8 ;  /* 0x00000800ea047824 */ /* 0x000fe200078e0208 */
[----:B------:R-:W-:Y:S02]  /*16570*/  R2UR UR15, R5 ;  /* 0x00000000050f72ca */ /* 0x000fe400000e0000 */
[----:B------:R-:W5:Y:S01]  /*16580*/  LDL R90, [R1+0xc] ;  /* 0x00000c00015a7983 */ /* 0x000f620000100800 */
[----:B------:R-:W-:Y:S01]  /*16590*/  UMOV UR33, 0x40000040 ;  /* 0x4000004000217882 */ /* 0x000fe20000000000 */
[----:B------:R-:W-:Y:S01]  /*165a0*/  R2UR UR14, R4 ;  /* 0x00000000040e72ca */ /* 0x000fe200000e0000 */
[----:B------:R-:W-:Y:S01]  /*165b0*/  ULOP3.LUT UR12, UR12, 0x10000, URZ, 0xfc, !UPT ;  /* 0x000100000c0c7892 */ /* 0x000fe2000f8efc3f */
[----:B------:R-:W-:Y:S01]  /*165c0*/  WARPGROUP.ARRIVE ;  /* 0x00000000000079c5 */ /* 0x000fe20000000000 */
[----:B------:R-:W-:Y:S01]  /*165d0*/  @!P2 IADD3 R0, R0, 0x38840, RZ ;  /* 0x000388400000a810 */ /* 0x000fe20007ffe0ff */
[----:B------:R-:W-:Y:S01]  /*165e0*/  ULDC UR48, c[0x0][0x988] ;  /* 0x0002620000307ab9 */ /* 0x000fe20000000800 */
[----:B------:R-:W-:-:S08]  /*165f0*/  ULDC UR49, c[0x0][0x988] ;  /* 0x0002620000317ab9 */ /* 0x000fd00000000800 */
[----:B------:R-:W-:Y:S01]  /*16600*/  QGMMA.64x128x32.F32.E4M3.E4M3 R24, gdesc[UR12], RZ, !UPT, gsb0 ;  /* 0x01e000000c1879f3 */ /* 0x000fe2000c0008ff */
[----:B------:R-:W-:Y:S01]  /*16610*/  VIADD R6, R4, 0x2 ;  /* 0x0000000204067836 */ /* 0x000fe20000000000 */
[----:B------:R-:W-:-:S04]  /*16620*/  R2UR UR11, R7 ;  /* 0x00000000070b72ca */ /* 0x000fc800000e0000 */
[----:B------:R-:W-:Y:S01]  /*16630*/  R2UR UR10, R6 ;  /* 0x00000000060a72ca */ /* 0x000fe200000e0000 */
[----:B------:R-:W-:Y:S01]  /*16640*/  UIADD3 UR8, UR12, 0x2, URZ ;  /* 0x000000020c087890 */ /* 0x000fe2000fffe03f */
[----:B------:R-:W-:Y:S02]  /*16650*/  VIADD R6, R4, 0x4 ;  /* 0x0000000404067836 */ /* 0x000fe40000000000 */
[----:B------:R-:W-:-:S03]  /*16660*/  IMAD.MOV.U32 R7, RZ, RZ, 0x40000040 ;  /* 0x40000040ff077424 */ /* 0x000fc600078e00ff */
[----:B------:R-:W-:Y:S02]  /*16670*/  R2UR UR6, R6 ;  /* 0x00000000060672ca */ /* 0x000fe400000e0000 */
[----:B------:R-:W-:Y:S01]  /*16680*/  R2UR UR7, R7 ;  /* 0x00000000070772ca */ /* 0x000fe200000e0000 */
[----:B------:R-:W-:Y:S01]  /*16690*/  UIADD3 UR4, UR12, 0x4, URZ ;  /* 0x000000040c047890 */ /* 0x000fe2000fffe03f */
[----:B------:R-:W-:Y:S02]  /*166a0*/  WARPGROUP.DEPBAR.LE gsb0, 0x0 ;  /* 0x00008000000079c5 */ /* 0x000fe40000010000 */
[----:B------:R-:W-:-:S06]  /*166b0*/  WARPGROUP.ARRIVE ;  /* 0x00000000000079c5 */ /* 0x000fcc0000000000 */
[----:B------:R-:W-:Y:S01]  /*166c0*/  QGMMA.64x128x32.F32.E4M3.E4M3 R24, gdesc[UR8], R24, gsb0 ;  /* 0x01e00000081879f3 */ /* 0x000fe20008000818 */
        /* <DEDUP_REMOVED lines=8> */
[----:B------:R-:W-:Y:S01]  /*16750*/  VIADD R6, R4, 0x400 ;  /* 0x0000040004067836 */ /* 0x000fe20000000000 */
[----:B------:R-:W-:Y:S01]  /*16760*/  MOV R7, 0x40000040 ;  /* 0x4000004000077802 */ /* 0x000fe20000000f00 */
[----:B------:R-:W-:Y:S02]  /*16770*/  UIADD3 UR20, UR12, 0x400, URZ ;  /* 0x000004000c147890 */ /* 0x000fe4000fffe03f */
[----:B------:R-:W-:Y:S01]  /*16780*/  UIADD3 UR24, UR12, 0x402, URZ ;  /* 0x000004020c187890 */ /* 0x000fe2000fffe03f */
[----:B------:R-:W-:Y:S01]  /*16790*/  R2UR UR22, R6 ;  /* 0x00000000061672ca */ /* 0x000fe200000e0000 */
[----:B------:R-:W-:Y:S01]  /*167a0*/  UIADD3 UR28, UR12, 0x404, URZ ;  /* 0x000004040c1c7890 */ /* 0x000fe2000fffe03f */
[----:B------:R-:W-:Y:S02]  /*167b0*/  R2UR UR23, R7 ;  /* 0x00000000071772ca */ /* 0x000fe400000e0000 */
[----:B------:R-:W-:Y:S01]  /*167c0*/  MOV R5, 0x40000040 ;  /* 0x4000004000057802 */ /* 0x000fe20000000f00 */
[----:B------:R-:W-:Y:S01]  /*167d0*/  UIADD3 UR32, UR12, 0x406, URZ ;  /* 0x000004060c207890 */ /* 0x000fe2000fffe03f */
[----:B------:R-:W-:Y:S01]  /*167e0*/  ULDC UR6, c[0x0][0x988] ;  /* 0x0002620000067ab9 */ /* 0x000fe20000000800 */
[----:B------:R-:W-:-:S02]  /*167f0*/  WARPGROUP.DEPBAR.LE gsb0, 0x0 ;  /* 0x00008000000079c5 */ /* 0x000fc40000010000 */
[----:B------:R-:W-:-:S06]  /*16800*/  WARPGROUP.ARRIVE ;  /* 0x00000000000079c5 */ /* 0x000fcc0000000000 */
[----:B------:R-:W-:Y:S01]  /*16810*/  QGMMA.64x128x32.F32.E4M3.E4M3 R24, gdesc[UR16], R24, gsb0 ;  /* 0x01e00000101879f3 */ /* 0x000fe20008000818 */
[----:B------:R-:W-:Y:S02]  /*16820*/  VIADD R6, R4, 0x402 ;  /* 0x0000040204067836 */ /* 0x000fe40000000000 */
[----:B------:R-:W-:-:S03]  /*16830*/  IMAD.MOV.U32 R7, RZ, RZ, 0x40000040 ;  /* 0x40000040ff077424 */ /* 0x000fc600078e00ff */
[----:B------:R-:W-:Y:S02]  /*16840*/  R2UR UR26, R6 ;  /* 0x00000000061a72ca */ /* 0x000fe400000e0000 */
[----:B------:R-:W-:Y:S01]  /*16850*/  R2UR UR27, R7 ;  /* 0x00000000071b72ca */ /* 0x000fe200000e0000 */
[----:B------:R-:W-:Y:S02]  /*16860*/  WARPGROUP.DEPBAR.LE gsb0, 0x0 ;  /* 0x00008000000079c5 */ /* 0x000fe40000010000 */
        /* <DEDUP_REMOVED lines=9> */
[----:B------:R-:W-:Y:S01]  /*16900*/  VIADD R4, R4, 0x406 ;  /* 0x0000040604047836 */ /* 0x000fe20000000000 */
[----:B------:R-:W-:-:S04]  /*16910*/  R2UR UR35, R5 ;  /* 0x00000000052372ca */ /* 0x000fc800000e0000 */
[----:B------:R-:W-:Y:S01]  /*16920*/  R2UR UR34, R4 ;  /* 0x00000000042272ca */ /* 0x000fe200000e0000 */
[----:B------:R-:W-:Y:S02]  /*16930*/  WARPGROUP.DEPBAR.LE gsb0, 0x0 ;  /* 0x00008000000079c5 */ /* 0x000fe40000010000 */
[----:B------:R-:W-:-:S06]  /*16940*/  WARPGROUP.ARRIVE ;  /* 0x00000000000079c5 */ /* 0x000fcc0000000000 */
[----:B------:R-:W-:Y:S03]  /*16950*/  QGMMA.64x128x32.F32.E4M3.E4M3 R24, gdesc[UR28], R24, gsb0 ;  /* 0x01e000001c1879f3 */ /* 0x000fe60008000818 */
[----:B------:R-:W-:Y:S02]  /*16960*/  WARPGROUP.DEPBAR.LE gsb0, 0x0 ;  /* 0x00008000000079c5 */ /* 0x000fe40000010000 */
[----:B------:R-:W-:-:S07]  /*16970*/  WARPGROUP.ARRIVE ;  /* 0x00000000000079c5 */ /* 0x000fce0000000000 */
[----:B------:R-:W-:Y:S03]  /*16980*/  QGMMA.64x128x32.F32.E4M3.E4M3 R24, gdesc[UR32], R24, gsb0 ;  /* 0x01e00000201879f3 */ /* 0x000fe60008000818 */
[----:B------:R-:W-:Y:S02]  /*16990*/  WARPGROUP.DEPBAR.LE gsb0, 0x0 ;  /* 0x00008000000079c5 */ /* 0x000fe40000010000 */
[C---:B------:R-:W-:Y:S02]  /*169a0*/  FMUL.FTZ R5, R2.reuse, R32 ;  /* 0x0000002002057220 */ /* 0x040fe40000410000 */
[----:B------:R-:W0:Y:S01]  /*169b0*/  LDC R32, c[0x0][0x448] ;  /* 0x00011200ff207b82 */ /* 0x000e220000000800 */
[C---:B------:R-:W-:Y:S01]  /*169c0*/  FMUL.FTZ R27, R2.reuse, R27 ;  /* 0x0000001b021b7220 */ /* 0x040fe20000410000 */
[----:B------:R-:W-:-:S03]  /*169d0*/  FMUL.FTZ R30, R2, R30 ;  /* 0x0000001e021e7220 */ /* 0x000fc60000410000 */
[----:B------:R1:W-:Y:S01]  /*169e0*/  MUFU.TANH R111, R27 ;  /* 0x0000001b006f7308 */ /* 0x0003e20000002400 */
[----:B0-----:R-:W-:-:S07]  /*169f0*/  ISETP.NE.AND P0, PT, R32, 0x1, PT ;  /* 0x000000012000780c */ /* 0x001fce0003f05270 */
[----:B------:R0:W-:Y:S06]  /*16a00*/  MUFU.TANH R109, R30 ;  /* 0x0000001e006d7308 */ /* 0x0001ec0000002400 */
[----:B-1----:R-:W1:Y:S08]  /*16a10*/  @P0 LDC R27, c[0x0][0x44c] ;  /* 0x00011300ff1b0b82 */ /* 0x002e700000000800 */
[----:B0-----:R-:W0:Y:S01]  /*16a20*/  @P0 LDC R30, c[0x0][0x450] ;  /* 0x00011400ff1e0b82 */ /* 0x001e220000000800 */
[----:B------:R-:W-:-:S04]  /*16a30*/  FMUL.FTZ R26, R2, R26 ;  /* 0x0000001a021a7220 */ /* 0x000fc80000410000 */
[----:B------:R2:W5:Y:S02]  /*16a40*/  MUFU.TANH R113, R26 ;  /* 0x0000001a00717308 */ /* 0x0005640000002400 */
[----:B--2---:R-:W-:-:S04]  /*16a50*/  IMAD.IADD R26, R91, 0x1, R92 ;  /* 0x000000015b1a7824 */ /* 0x004fc800078e025c */
[----:B-1----:R-:W-:-:S05]  /*16a60*/  @P0 IMAD.HI.U32 R27, R26, R27, RZ ;  /* 0x0000001b1a1b0227 */ /* 0x002fca00078e00ff */
[----:B0-----:R-:W-:Y:S01]  /*16a70*/  @P0 SHF.R.U32.HI R26, RZ, R30, R27 ;  /* 0x0000001eff1a0219 */ /* 0x001fe2000001161b */
[----:B------:R-:W-:-:S04]  /*16a80*/  IMAD.MOV.U32 R30, RZ, RZ, -0x80 ;  /* 0xffffff80ff1e7424 */ /* 0x000fc800078e00ff */
[----:B------:R-:W0:Y:S01]  /*16a90*/  SHFL.IDX PT, R32, R26, 0x1, 0x1c1f ;  /* 0x003c1f001a207f89 */ /* 0x000e2200000e0000 */
[----:B------:R-:W-:Y:S01]  /*16aa0*/  FMUL.FTZ R31, R2, R31 ;  /* 0x0000001f021f7220 */ /* 0x000fe20000410000 */
[----:B------:R-:W-:-:S03]  /*16ab0*/  IMAD R27, R131, R30, 0x80 ;  /* 0x00000080831b7424 */ /* 0x000fc600078e021e */
[----:B------:R1:W2:Y:S01]  /*16ac0*/  MUFU.TANH R107, R31 ;  /* 0x0000001f006b7308 */ /* 0x0002a20000002400 */
[----:B----4-:R-:W-:Y:S02]  /*16ad0*/  IMAD.IADD R30, R88, 0x1, R27 ;  /* 0x00000001581e7824 */ /* 0x010fe400078e021b */
[----:B-1----:R-:W-:-:S04]  /*16ae0*/  VIADD R31, R27, 0x1 ;  /* 0x000000011b1f7836 */ /* 0x002fc80000000000 */
[C---:B---3--:R-:W-:Y:S02]  /*16af0*/  IMAD R31, R89.reuse, -0x2, R31 ;  /* 0xfffffffe591f7824 */ /* 0x048fe400078e021f */
[----:B------:R-:W-:Y:S01]  /*16b00*/  FMUL.FTZ R13, R2, R41 ;  /* 0x00000029020d7220 */ /* 0x000fe20000410000 */
[----:B------:R-:W-:Y:S02]  /*16b10*/  IMAD R30, R89, -0x2, R30 ;  /* 0xfffffffe591e7824 */ /* 0x000fe400078e021e */
[----:B-----5:R-:W-:Y:S01]  /*16b20*/  IADD3 R41, -R90, R31, R88 ;  /* 0x0000001f5a297210 */ /* 0x020fe20007ffe158 */
[C---:B------:R-:W-:Y:S01]  /*16b30*/  FMUL.FTZ R34, R2.reuse, R34 ;  /* 0x0000002202227220 */ /* 0x040fe20000410000 */
[----:B------:R-:W-:Y:S02]  /*16b40*/  FMUL.FTZ R35, R2, R35 ;  /* 0x0000002302237220 */ /* 0x000fe40000410000 */
[----:B0-----:R-:W-:Y:S01]  /*16b50*/  VIADDMNMX R32, R32, R41, R30, PT ;  /* 0x0000002920207246 */ /* 0x001fe2000380011e */
[----:B------:R0:W1:Y:S01]  /*16b60*/  MUFU.TANH R105, R34 ;  /* 0x0000002200697308 */ /* 0x0000620000002400 */
[----:B------:R-:W-:-:S02]  /*16b70*/  FMUL.FTZ R38, R2, R38 ;  /* 0x0000002602267220 */ /* 0x000fc40000410000 */
[C---:B------:R-:W-:Y:S02]  /*16b80*/  ISETP.GT.AND P4, PT, R32.reuse, RZ, PT ;  /* 0x000000ff2000720c */ /* 0x040fe40003f84270 */
[----:B------:R-:W-:Y:S01]  /*16b90*/  ISETP.GT.AND P5, PT, R32, 0x1, PT ;  /* 0x000000012000780c */ /* 0x000fe20003fa4270 */
[----:B------:R-:W-:Y:S01]  /*16ba0*/  FMUL.FTZ R39, R2, R39 ;  /* 0x0000002702277220 */ /* 0x000fe20000410000 */
[----:B------:R-:W-:Y:S01]  /*16bb0*/  ISETP.GT.AND P3, PT, R32, 0x8, PT ;  /* 0x000000082000780c */ /* 0x000fe20003f64270 */
[----:B------:R-:W3:Y:S01]  /*16bc0*/  MUFU.TANH R35, R35 ;  /* 0x0000002300237308 */ /* 0x000ee20000002400 */
[----:B------:R-:W-:Y:S02]  /*16bd0*/  FSEL R113, R113, -INF , P4 ;  /* 0xff80000071717808 */ /* 0x000fe40002000000 */
[----:B------:R-:W-:Y:S01]  /*16be0*/  FSEL R111, R111, -INF , P5 ;  /* 0xff8000006f6f7808 */ /* 0x000fe20002800000 */
[----:B------:R-:W-:Y:S01]  /*16bf0*/  FMUL.FTZ R42, R2, R42 ;  /* 0x0000002a022a7220 */ /* 0x000fe20000410000 */
[----:B------:R-:W-:-:S02]  /*16c00*/  ISETP.GT.AND P4, PT, R32, 0x9, PT ;  /* 0x000000092000780c */ /* 0x000fc40003f84270 */
[----:B------:R-:W-:Y:S01]  /*16c10*/  FSEL R109, R109, -INF , P3 ;  /* 0xff8000006d6d7808 */ /* 0x000fe20001800000 */
[----:B------:R-:W4:Y:S01]  /*16c20*/  MUFU.TANH R38, R38 ;  /* 0x0000002600267308 */ /* 0x000f220000002400 */
[----:B0-----:R-:W-:Y:S01]  /*16c30*/  FMNMX.FTZ R34, R113, R111, !PT ;  /* 0x0000006f71227209 */ /* 0x001fe20007810000 */
[----:B------:R-:W-:Y:S01]  /*16c40*/  FMUL.FTZ R43, R2, R43 ;  /* 0x0000002b022b7220 */ /* 0x000fe20000410000 */
[C---:B------:R-:W-:Y:S02]  /*16c50*/  ISETP.GT.AND P3, PT, R32.reuse, 0x10, PT ;  /* 0x000000102000780c */ /* 0x040fe40003f64270 */
[----:B--2---:R-:W-:Y:S02]  /*16c60*/  FSEL R107, R107, -INF , P4 ;  /* 0xff8000006b6b7808 */ /* 0x004fe40002000000 */
[----:B------:R-:W-:Y:S01]  /*16c70*/  FMNMX.FTZ R34, R109, R34, !PT ;  /* 0x000000226d227209 */ /* 0x000fe20007810000 */
[----:B------:R-:W0:Y:S01]  /*16c80*/  MUFU.TANH R39, R39 ;  /* 0x0000002700277308 */ /* 0x000e220000002400 */
[----:B------:R-:W-:Y:S01]  /*16c90*/  ISETP.GT.AND P4, PT, R32, 0x11, PT ;  /* 0x000000112000780c */ /* 0x000fe20003f84270 */
[----:B------:R-:W-:Y:S01]  /*16ca0*/  FMUL.FTZ R46, R2, R46 ;  /* 0x0000002e022e7220 */ /* 0x000fe20000410000 */
[----:B-1----:R-:W-:-:S02]  /*16cb0*/  FSEL R105, R105, -INF , P3 ;  /* 0xff80000069697808 */ /* 0x002fc40001800000 */
[----:B------:R-:W-:-:S03]  /*16cc0*/  FMNMX.FTZ R34, R107, R34, !PT ;  /* 0x000000226b227209 */ /* 0x000fc60007810000 */
[----:B------:R-:W1:Y:S01]  /*16cd0*/  MUFU.TANH R42, R42 ;  /* 0x0000002a002a7308 */ /* 0x000e620000002400 */
[----:B------:R-:W-:Y:S01]  /*16ce0*/  ISETP.GT.AND P3, PT, R32, 0x18, PT ;  /* 0x000000182000780c */ /* 0x000fe20003f64270 */
[----:B------:R-:W-:Y:S01]  /*16cf0*/  FMUL.FTZ R47, R2, R47 ;  /* 0x0000002f022f7220 */ /* 0x000fe20000410000 */
[----:B---3--:R-:W-:Y:S02]  /*16d00*/  FSEL R103, R35, -INF , P4 ;  /* 0xff80000023677808 */ /* 0x008fe40002000000 */
[----:B------:R-:W-:-:S03]  /*16d10*/  FMNMX.FTZ R34, R105, R34, !PT ;  /* 0x0000002269227209 */ /* 0x000fc60007810000 */
[----:B------:R-:W2:Y:S01]  /*16d20*/  MUFU.TANH R43, R43 ;  /* 0x0000002b002b7308 */ /* 0x000ea20000002400 */
[----:B------:R-:W-:Y:S01]  /*16d30*/  ISETP.GT.AND P4, PT, R32, 0x19, PT ;  /* 0x000000192000780c */ /* 0x000fe20003f84270 */
[----:B------:R-:W-:Y:S01]  /*16d40*/  FMUL.FTZ R50, R2, R50 ;  /* 0x0000003202327220 */ /* 0x000fe20000410000 */
[----:B----4-:R-:W-:Y:S02]  /*16d50*/  FSEL R101, R38, -INF , P3 ;  /* 0xff80000026657808 */ /* 0x010fe40001800000 */
[----:B------:R-:W-:-:S03]  /*16d60*/  FMNMX.FTZ R34, R103, R34, !PT ;  /* 0x0000002267227209 */ /* 0x000fc60007810000 */
[----:B------:R-:W3:Y:S01]  /*16d70*/  MUFU.TANH R46, R46 ;  /* 0x0000002e002e7308 */ /* 0x000ee20000002400 */
[----:B------:R-:W-:Y:S01]  /*16d80*/  ISETP.GT.AND P3, PT, R32, 0x20, PT ;  /* 0x000000202000780c */ /* 0x000fe20003f64270 */
[----:B------:R-:W-:Y:S01]  /*16d90*/  FMUL.FTZ R51, R2, R51 ;  /* 0x0000003302337220 */ /* 0x000fe20000410000 */
[----:B0-----:R-:W-:Y:S02]  /*16da0*/  FSEL R99, R39, -INF , P4 ;  /* 0xff80000027637808 */ /* 0x001fe40002000000 */
[----:B------:R-:W-:-:S03]  /*16db0*/  FMNMX.FTZ R34, R101, R34, !PT ;  /* 0x0000002265227209 */ /* 0x000fc60007810000 */
[----:B------:R-:W0:Y:S01]  /*16dc0*/  MUFU.TANH R47, R47 ;  /* 0x0000002f002f7308 */ /* 0x000e220000002400 */
[----:B------:R-:W-:Y:S01]  /*16dd0*/  ISETP.GT.AND P4, PT, R32, 0x21, PT ;  /* 0x000000212000780c */ /* 0x000fe20003f84270 */
[----:B------:R-:W-:Y:S01]  /*16de0*/  FMUL.FTZ R54, R2, R54 ;  /* 0x0000003602367220 */ /* 0x000fe20000410000 */
[----:B-1----:R-:W-:Y:S02]  /*16df0*/  FSEL R97, R42, -INF , P3 ;  /* 0xff8000002a617808 */ /* 0x002fe40001800000 */
[----:B------:R-:W-:-:S03]  /*16e00*/  FMNMX.FTZ R34, R99, R34, !PT ;  /* 0x0000002263227209 */ /* 0x000fc60007810000 */
[----:B------:R-:W1:Y:S01]  /*16e10*/  MUFU.TANH R50, R50 ;  /* 0x0000003200327308 */ /* 0x000e620000002400 */
[----:B------:R-:W-:Y:S01]  /*16e20*/  ISETP.GT.AND P3, PT, R32, 0x28, PT ;  /* 0x000000282000780c */ /* 0x000fe20003f64270 */
[----:B------:R-:W-:Y:S01]  /*16e30*/  FMUL.FTZ R55, R2, R55 ;  /* 0x0000003702377220 */ /* 0x000fe20000410000 */
[----:B--2---:R-:W-:Y:S02]  /*16e40*/  FSEL R95, R43, -INF , P4 ;  /* 0xff8000002b5f7808 */ /* 0x004fe40002000000 */
[----:B------:R-:W-:-:S03]  /*16e50*/  FMNMX.FTZ R34, R97, R34, !PT ;  /* 0x0000002261227209 */ /* 0x000fc60007810000 */
[----:B------:R-:W2:Y:S01]  /*16e60*/  MUFU.TANH R51, R51 ;  /* 0x0000003300337308 */ /* 0x000ea20000002400 */
[----:B------:R-:W-:Y:S01]  /*16e70*/  ISETP.GT.AND P4, PT, R32, 0x29, PT ;  /* 0x000000292000780c */ /* 0x000fe20003f84270 */
[----:B------:R-:W-:Y:S01]  /*16e80*/  FMUL.FTZ R58, R2, R58 ;  /* 0x0000003a023a7220 */ /* 0x000fe20000410000 */
[----:B---3--:R-:W-:Y:S02]  /*16e90*/  FSEL R93, R46, -INF , P3 ;  /* 0xff8000002e5d7808 */ /* 0x008fe40001800000 */
[----:B------:R-:W-:-:S03]  /*16ea0*/  FMNMX.FTZ R34, R95, R34, !PT ;  /* 0x000000225f227209 */ /* 0x000fc60007810000 */
[----:B------:R-:W3:Y:S01]  /*16eb0*/  MUFU.TANH R54, R54 ;  /* 0x0000003600367308 */ /* 0x000ee20000002400 */
[----:B------:R-:W-:Y:S02]  /*16ec0*/  ISETP.GT.AND P3, PT, R32, 0x30, PT ;  /* 0x000000302000780c */ /* 0x000fe40003f64270 */
[----:B0-----:R-:W-:Y:S02]  /*16ed0*/  FSEL R91, R47, -INF , P4 ;  /* 0xff8000002f5b7808 */ /* 0x001fe40002000000 */
[----:B------:R-:W-:-:S03]  /*16ee0*/  FMNMX.FTZ R34, R93, R34, !PT ;  /* 0x000000225d227209 */ /* 0x000fc60007810000 */
[----:B------:R-:W-:Y:S01]  /*16ef0*/  MUFU.TANH R55, R55 ;  /* 0x0000003700377308 */ /* 0x000fe20000002400 */
[----:B------:R-:W-:Y:S01]  /*16f00*/  FMUL.FTZ R59, R2, R59 ;  /* 0x0000003b023b7220 */ /* 0x000fe20000410000 */
[----:B------:R-:W-:Y:S02]  /*16f10*/  ISETP.GT.AND P4, PT, R32, 0x31, PT ;  /* 0x000000312000780c */ /* 0x000fe40003f84270 */
[----:B-1----:R-:W-:Y:S02]  /*16f20*/  FSEL R89, R50, -INF , P3 ;  /* 0xff80000032597808 */ /* 0x002fe40001800000 */
[----:B------:R-:W-:Y:S02]  /*16f30*/  FMNMX.FTZ R34, R91, R34, !PT ;  /* 0x000000225b227209 */ /* 0x000fe40007810000 */
[----:B------:R-:W0:Y:S01]  /*16f40*/  MUFU.TANH R58, R58 ;  /* 0x0000003a003a7308 */ /* 0x000e220000002400 */
[C---:B------:R-:W-:Y:S01]  /*16f50*/  FMUL.FTZ R12, R2.reuse, R37 ;  /* 0x00000025020c7220 */ /* 0x040fe20000410000 */
[C---:B------:R-:W-:Y:S01]  /*16f60*/  FMUL.FTZ R62, R2.reuse, R62 ;  /* 0x0000003e023e7220 */ /* 0x040fe20000410000 */
[C---:B------:R-:W-:Y:S01]  /*16f70*/  FMUL.FTZ R67, R2.reuse, R67 ;  /* 0x0000004302437220 */ /* 0x040fe20000410000 */
[----:B------:R-:W-:Y:S01]  /*16f80*/  FMUL.FTZ R27, R2, R71 ;  /* 0x00000047021b7220 */ /* 0x000fe20000410000 */
[----:B------:R-:W-:-:S02]  /*16f90*/  ISETP.GT.AND P3, PT, R32, 0x38, PT ;  /* 0x000000382000780c */ /* 0x000fc40003f64270 */
[----:B--2---:R-:W-:Y:S01]  /*16fa0*/  FSEL R71, R51, -INF , P4 ;  /* 0xff80000033477808 */ /* 0x004fe20002000000 */
[----:B------:R-:W1:Y:S01]  /*16fb0*/  MUFU.TANH R37, R59 ;  /* 0x0000003b00257308 */ /* 0x000e620000002400 */
[----:B------:R-:W-:Y:S01]  /*16fc0*/  FMNMX.FTZ R34, R89, R34, !PT ;  /* 0x0000002259227209 */ /* 0x000fe20007810000 */
[C---:B------:R-:W-:Y:S01]  /*16fd0*/  FMUL.FTZ R10, R2.reuse, R33 ;  /* 0x00000021020a7220 */ /* 0x040fe20000410000 */
[----:B------:R-:W-:Y:S01]  /*16fe0*/  FMUL.FTZ R63, R2, R63 ;  /* 0x0000003f023f7220 */ /* 0x000fe20000410000 */
[----:B------:R-:W-:Y:S01]  /*16ff0*/  ISETP.GT.AND P4, PT, R32, 0x39, PT ;  /* 0x000000392000780c */ /* 0x000fe20003f84270 */
[----:B------:R-:W-:Y:S01]  /*17000*/  FMUL.FTZ R66, R2, R66 ;  /* 0x0000004202427220 */ /* 0x000fe20000410000 */
[----:B------:R-:W-:Y:S02]  /*17010*/  FMNMX.FTZ R34, R71, R34, !PT ;  /* 0x0000002247227209 */ /* 0x000fe40007810000 */
[----:B------:R-:W2:Y:S08]  /*17020*/  MUFU.TANH R33, R62 ;  /* 0x0000003e00217308 */ /* 0x000eb00000002400 */
[----:B------:R3:W-:Y:S02]  /*17030*/  MUFU.TANH R35, R67 ;  /* 0x0000004300237308 */ /* 0x0007e40000002400 */
[----:B---3--:R-:W-:-:S06]  /*17040*/  FSEL R67, R54, -INF , P3 ;  /* 0xff80000036437808 */ /* 0x008fcc0001800000 */
[----:B------:R3:W4:Y:S01]  /*17050*/  MUFU.TANH R31, R63 ;  /* 0x0000003f001f7308 */ /* 0x0007220000002400 */
[----:B------:R-:W-:Y:S02]  /*17060*/  ISETP.GT.AND P3, PT, R32, 0x40, PT ;  /* 0x000000402000780c */ /* 0x000fe40003f64270 */
[----:B------:R-:W-:Y:S02]  /*17070*/  FMNMX.FTZ R34, R67, R34, !PT ;  /* 0x0000002243227209 */ /* 0x000fe40007810000 */
[----:B0-----:R-:W-:Y:S02]  /*17080*/  FSEL R51, R58, -INF , P3 ;  /* 0xff8000003a337808 */ /* 0x001fe40001800000 */
[----:B---3--:R-:W-:Y:S01]  /*17090*/  FSEL R63, R55, -INF , P4 ;  /* 0xff800000373f7808 */ /* 0x008fe20002000000 */
[----:B------:R-:W0:Y:S01]  /*170a0*/  MUFU.TANH R66, R66 ;  /* 0x0000004200427308 */ /* 0x000e220000002400 */
[----:B------:R-:W-:Y:S02]  /*170b0*/  ISETP.GT.AND P4, PT, R32, 0x41, PT ;  /* 0x000000412000780c */ /* 0x000fe40003f84270 */
[----:B------:R-:W-:Y:S01]  /*170c0*/  FMNMX.FTZ R34, R63, R34, !PT ;  /* 0x000000223f227209 */ /* 0x000fe20007810000 */
[----:B------:R-:W-:Y:S01]  /*170d0*/  FMUL.FTZ R70, R2, R70 ;  /* 0x0000004602467220 */ /* 0x000fe20000410000 */
[----:B------:R-:W-:-:S02]  /*170e0*/  ISETP.GT.AND P3, PT, R32, 0x48, PT ;  /* 0x000000482000780c */ /* 0x000fc40003f64270 */
[----:B-1----:R-:W-:Y:S02]  /*170f0*/  FSEL R37, R37, -INF , P4 ;  /* 0xff80000025257808 */ /* 0x002fe40002000000 */
[----:B------:R-:W-:Y:S01]  /*17100*/  FMNMX.FTZ R34, R51, R34, !PT ;  /* 0x0000002233227209 */ /* 0x000fe20007810000 */
[----:B------:R-:W1:Y:S01]  /*17110*/  MUFU.TANH R39, R70 ;  /* 0x0000004600277308 */ /* 0x000e620000002400 */
[----:B------:R-:W-:Y:S02]  /*17120*/  ISETP.GT.AND P4, PT, R32, 0x49, PT ;  /* 0x000000492000780c */ /* 0x000fe40003f84270 */
[----:B--2---:R-:W-:Y:S02]  /*17130*/  FSEL R33, R33, -INF , P3 ;  /* 0xff80000021217808 */ /* 0x004fe40001800000 */
[----:B------:R-:W-:Y:S01]  /*17140*/  FMNMX.FTZ R34, R37, R34, !PT ;  /* 0x0000002225227209 */ /* 0x000fe20007810000 */
[C---:B------:R-:W-:Y:S01]  /*17150*/  FMUL.FTZ R9, R2.reuse, R36 ;  /* 0x0000002402097220 */ /* 0x040fe20000410000 */
[----:B------:R-:W-:Y:S01]  /*17160*/  FMUL.FTZ R74, R2, R74 ;  /* 0x0000004a024a7220 */ /* 0x000fe20000410000 */
[----:B------:R4:W2:Y:S01]  /*17170*/  MUFU.TANH R36, R27 ;  /* 0x0000001b00247308 */ /* 0x0008a20000002400 */
[----:B------:R-:W-:-:S02]  /*17180*/  ISETP.GT.AND P3, PT, R32, 0x50, PT ;  /* 0x000000502000780c */ /* 0x000fc40003f64270 */
[----:B------:R-:W-:Y:S01]  /*17190*/  FMNMX.FTZ R34, R33, R34, !PT ;  /* 0x0000002221227209 */ /* 0x000fe20007810000 */
[C---:B------:R-:W-:Y:S01]  /*171a0*/  FMUL.FTZ R20, R2.reuse, R45 ;  /* 0x0000002d02147220 */ /* 0x040fe20000410000 */
[----:B------:R-:W-:Y:S01]  /*171b0*/  FMUL.FTZ R75, R2, R75 ;  /* 0x0000004b024b7220 */ /* 0x000fe20000410000 */
[----:B----4-:R-:W-:Y:S02]  /*171c0*/  FSEL R27, R31, -INF , P4 ;  /* 0xff8000001f1b7808 */ /* 0x010fe40002000000 */
[----:B------:R-:W3:Y:S01]  /*171d0*/  MUFU.TANH R45, R74 ;  /* 0x0000004a002d7308 */ /* 0x000ee20000002400 */
[----:B------:R-:W-:Y:S02]  /*171e0*/  ISETP.GT.AND P4, PT, R32, 0x51, PT ;  /* 0x000000512000780c */ /* 0x000fe40003f84270 */
[----:B0-----:R-:W-:Y:S02]  /*171f0*/  FSEL R31, R66, -INF , P3 ;  /* 0xff800000421f7808 */ /* 0x001fe40001800000 */
[----:B------:R-:W-:Y:S01]  /*17200*/  FMNMX.FTZ R34, R27, R34, !PT ;  /* 0x000000221b227209 */ /* 0x000fe20007810000 */
[----:B------:R-:W-:Y:S01]  /*17210*/  FMUL.FTZ R78, R2, R78 ;  /* 0x0000004e024e7220 */ /* 0x000fe20000410000 */
[----:B------:R-:W-:Y:S01]  /*17220*/  ISETP.GT.AND P3, PT, R32, 0x58, PT ;  /* 0x000000582000780c */ /* 0x000fe20003f64270 */
[----:B------:R-:W0:Y:S01]  /*17230*/  MUFU.TANH R43, R75 ;  /* 0x0000004b002b7308 */ /* 0x000e220000002400 */
[----:B------:R-:W-:Y:S01]  /*17240*/  FSEL R35, R35, -INF , P4 ;  /* 0xff80000023237808 */ /* 0x000fe20002000000 */
[C---:B------:R-:W-:Y:S01]  /*17250*/  FMUL.FTZ R3, R2.reuse, R24 ;  /* 0x0000001802037220 */ /* 0x040fe20000410000 */
[----:B------:R-:W-:Y:S01]  /*17260*/  FMNMX.FTZ R34, R31, R34, !PT ;  /* 0x000000221f227209 */ /* 0x000fe20007810000 */
[C---:B------:R-:W-:Y:S01]  /*17270*/  FMUL.FTZ R24, R2.reuse, R49 ;  /* 0x0000003102187220 */ /* 0x040fe20000410000 */
[----:B------:R-:W-:Y:S01]  /*17280*/  FMUL.FTZ R79, R2, R79 ;  /* 0x0000004f024f7220 */ /* 0x000fe20000410000 */
[----:B------:R-:W-:-:S02]  /*17290*/  ISETP.GT.AND P4, PT, R32, 0x59, PT ;  /* 0x000000592000780c */ /* 0x000fc40003f84270 */
[----:B------:R-:W4:Y:S01]  /*172a0*/  MUFU.TANH R49, R78 ;  /* 0x0000004e00317308 */ /* 0x000f220000002400 */
[----:B-1----:R-:W-:Y:S01]  /*172b0*/  FSEL R39, R39, -INF , P3 ;  /* 0xff80000027277808 */ /* 0x002fe20001800000 */
[C---:B------:R-:W-:Y:S01]  /*172c0*/  FMUL.FTZ R6, R2.reuse, R28 ;  /* 0x0000001c02067220 */ /* 0x040fe20000410000 */
[----:B------:R-:W-:Y:S01]  /*172d0*/  FMNMX.FTZ R34, R35, R34, !PT ;  /* 0x0000002223227209 */ /* 0x000fe20007810000 */
[C---:B------:R-:W-:Y:S01]  /*172e0*/  FMUL.FTZ R28, R2.reuse, R53 ;  /* 0x00000035021c7220 */ /* 0x040fe20000410000 */
[----:B------:R-:W-:Y:S01]  /*172f0*/  FMUL.FTZ R82, R2, R82 ;  /* 0x0000005202527220 */ /* 0x000fe20000410000 */
[----:B------:R-:W-:Y:S02]  /*17300*/  ISETP.GT.AND P3, PT, R32, 0x60, PT ;  /* 0x000000602000780c */ /* 0x000fe40003f64270 */
[----:B------:R-:W1:Y:S01]  /*17310*/  MUFU.TANH R53, R79 ;  /* 0x0000004f00357308 */ /* 0x000e620000002400 */
[----:B--2---:R-:W-:Y:S02]  /*17320*/  FSEL R47, R36, -INF , P4 ;  /* 0xff800000242f7808 */ /* 0x004fe40002000000 */
[----:B------:R-:W-:Y:S01]  /*17330*/  FMNMX.FTZ R34, R39, R34, !PT ;  /* 0x0000002227227209 */ /* 0x000fe20007810000 */
[----:B------:R-:W-:Y:S01]  /*17340*/  FMUL.FTZ R83, R2, R83 ;  /* 0x0000005302537220 */ /* 0x000fe20000410000 */
[----:B------:R-:W-:Y:S01]  /*17350*/  ISETP.GT.AND P4, PT, R32, 0x61, PT ;  /* 0x000000612000780c */ /* 0x000fe20003f84270 */
[C---:B------:R-:W-:Y:S01]  /*17360*/  FMUL.FTZ R7, R2.reuse, R29 ;  /* 0x0000001d02077220 */ /* 0x040fe20000410000 */
[----:B---3--:R-:W-:Y:S01]  /*17370*/  FSEL R45, R45, -INF , P3 ;  /* 0xff8000002d2d7808 */ /* 0x008fe20001800000 */
[----:B------:R-:W2:Y:S01]  /*17380*/  MUFU.TANH R55, R82 ;  /* 0x0000005200377308 */ /* 0x000ea20000002400 */
[----:B------:R-:W-:Y:S01]  /*17390*/  FMNMX.FTZ R34, R47, R34, !PT ;  /* 0x000000222f227209 */ /* 0x000fe20007810000 */
[C---:B------:R-:W-:Y:S01]  /*173a0*/  FMUL.FTZ R86, R2.reuse, R86 ;  /* 0x0000005602567220 */ /* 0x040fe20000410000 */
[----:B------:R-:W-:Y:S01]  /*173b0*/  FMUL.FTZ R29, R2, R57 ;  /* 0x00000039021d7220 */ /* 0x000fe20000410000 */
[----:B------:R-:W-:-:S02]  /*173c0*/  ISETP.GT.AND P3, PT, R32, 0x68, PT ;  /* 0x000000682000780c */ /* 0x000fc40003f64270 */
[----:B0-----:R-:W-:Y:S02]  /*173d0*/  FSEL R43, R43, -INF , P4 ;  /* 0xff8000002b2b7808 */ /* 0x001fe40002000000 */
[----:B------:R-:W0:Y:S01]  /*173e0*/  MUFU.TANH R57, R83 ;  /* 0x0000005300397308 */ /* 0x000e220000002400 */
[----:B------:R-:W-:Y:S01]  /*173f0*/  FMNMX.FTZ R34, R45, R34, !PT ;  /* 0x000000222d227209 */ /* 0x000fe20007810000 */
[----:B------:R-:W-:Y:S01]  /*17400*/  FMUL.FTZ R87, R2, R87 ;  /* 0x0000005702577220 */ /* 0x000fe20000410000 */
[C---:B------:R-:W-:Y:S02]  /*17410*/  ISETP.GT.AND P4, PT, R32.reuse, 0x69, PT ;  /* 0x000000692000780c */ /* 0x040fe40003f84270 */
[----:B----4-:R-:W-:Y:S02]  /*17420*/  FSEL R49, R49, -INF , P3 ;  /* 0xff80000031317808 */ /* 0x010fe40001800000 */
[----:B------:R-:W-:Y:S01]  /*17430*/  FMNMX.FTZ R34, R43, R34, !PT ;  /* 0x000000222b227209 */ /* 0x000fe20007810000 */
[----:B------:R-:W3:Y:S01]  /*17440*/  MUFU.TANH R86, R86 ;  /* 0x0000005600567308 */ /* 0x000ee20000002400 */
[----:B------:R-:W-:-:S02]  /*17450*/  ISETP.GT.AND P3, PT, R32, 0x70, PT ;  /* 0x000000702000780c */ /* 0x000fc40003f64270 */
[----:B-1----:R-:W-:Y:S02]  /*17460*/  FSEL R53, R53, -INF , P4 ;  /* 0xff80000035357808 */ /* 0x002fe40002000000 */
[----:B------:R-:W-:-:S03]  /*17470*/  FMNMX.FTZ R34, R49, R34, !PT ;  /* 0x0000002231227209 */ /* 0x000fc60007810000 */
[----:B------:R-:W1:Y:S01]  /*17480*/  MUFU.TANH R59, R87 ;  /* 0x00000057003b7308 */ /* 0x000e620000002400 */
[C---:B------:R-:W-:Y:S02]  /*17490*/  ISETP.GT.AND P4, PT, R32.reuse, 0x71, PT ;  /* 0x000000712000780c */ /* 0x040fe40003f84270 */
[----:B--2---:R-:W-:Y:S02]  /*174a0*/  FSEL R55, R55, -INF , P3 ;  /* 0xff80000037377808 */ /* 0x004fe40001800000 */
[----:B------:R-:W-:Y:S02]  /*174b0*/  FMNMX.FTZ R34, R53, R34, !PT ;  /* 0x0000002235227209 */ /* 0x000fe40007810000 */
[----:B------:R-:W-:Y:S02]  /*174c0*/  ISETP.GT.AND P3, PT, R32, 0x78, PT ;  /* 0x000000782000780c */ /* 0x000fe40003f64270 */
[----:B0-----:R-:W-:Y:S02]  /*174d0*/  FSEL R57, R57, -INF , P4 ;  /* 0xff80000039397808 */ /* 0x001fe40002000000 */
[----:B------:R-:W-:-:S02]  /*174e0*/  FMNMX.FTZ R34, R55, R34, !PT ;  /* 0x0000002237227209 */ /* 0x000fc40007810000 */
[----:B------:R-:W-:Y:S01]  /*174f0*/  ISETP.GT.AND P4, PT, R32, 0x79, PT ;  /* 0x000000792000780c */ /* 0x000fe20003f84270 */
[----:B------:R-:W-:Y:S01]  /*17500*/  FMUL.FTZ R32, R2, R61 ;  /* 0x0000003d02207220 */ /* 0x000fe20000410000 */
[----:B---3--:R-:W-:Y:S02]  /*17510*/  FSEL R61, R86, -INF , P3 ;  /* 0xff800000563d7808 */ /* 0x008fe40001800000 */
[----:B------:R-:W-:Y:S02]  /*17520*/  FMNMX.FTZ R34, R57, R34, !PT ;  /* 0x0000002239227209 */ /* 0x000fe40007810000 */
[----:B-1----:R-:W-:Y:S02]  /*17530*/  FSEL R59, R59, -INF , P4 ;  /* 0xff8000003b3b7808 */ /* 0x002fe40002000000 */
[----:B------:R-:W-:-:S04]  /*17540*/  FMNMX.FTZ R34, R61, R34, !PT ;  /* 0x000000223d227209 */ /* 0x000fc80007810000 */
[----:B------:R-:W-:-:S05]  /*17550*/  FMNMX.FTZ R34, R59, R34, !PT ;  /* 0x000000223b227209 */ /* 0x000fca0007810000 */
[----:B------:R-:W0:Y:S01]  /*17560*/  SHFL.BFLY PT, R75, R34, 0x2, 0x1f ;  /* 0x0c401f00224b7f89 */ /* 0x000e2200000e0000 */
[----:B------:R1:W-:Y:S03]  /*17570*/  MUFU.TANH R36, R32 ;  /* 0x0000002000247308 */ /* 0x0003e60000002400 */
[----:B-1----:R-:W1:Y:S01]  /*17580*/  SHFL.IDX PT, R32, R26, RZ, 0x1c1f ;  /* 0x001c1fff1a207589 */ /* 0x002e6200000e0000 */
[----:B0-----:R-:W-:-:S05]  /*17590*/  FMNMX.FTZ R75, R34, R75, !PT ;  /* 0x0000004b224b7209 */ /* 0x001fca0007810000 */
[----:B------:R-:W0:Y:S01]  /*175a0*/  SHFL.BFLY PT, R34, R75, 0x1, 0x1f ;  /* 0x0c201f004b227f89 */ /* 0x000e2200000e0000 */
[----:B------:R-:W-:Y:S01]  /*175b0*/  FMUL.FTZ R4, R2, R25 ;  /* 0x0000001902047220 */ /* 0x000fe20000410000 */
[----:B------:R-:W-:Y:S01]  /*175c0*/  MUFU.TANH R3, R3 ;  /* 0x0000000300037308 */ /* 0x000fe20000002400 */
[----:B------:R-:W-:-:S07]  /*175d0*/  IMAD.U32 R164, RZ, RZ, UR6 ;  /* 0x00000006ffa47e24 */ /* 0x000fce000f8e00ff */
[----:B------:R-:W2:Y:S01]  /*175e0*/  MUFU.TANH R4, R4 ;  /* 0x0000000400047308 */ /* 0x000ea20000002400 */
[----:B-1----:R-:W-:-:S07]  /*175f0*/  VIADDMNMX R32, R32, R41, R30, PT ;  /* 0x0000002920207246 */ /* 0x002fce000380011e */
[----:B------:R-:W1:Y:S01]  /*17600*/  MUFU.TANH R6, R6 ;  /* 0x0000000600067308 */ /* 0x000e620000002400 */
[----:B0-----:R-:W-:-:S07]  /*17610*/  FMNMX.FTZ R165, R75, R34, !PT ;  /* 0x000000224ba57209 */ /* 0x001fce0007810000 */
[----:B------:R-:W-:Y:S01]  /*17620*/  MUFU.TANH R7, R7 ;  /* 0x0000000700077308 */ /* 0x000fe20000002400 */
[----:B------:R-:W-:Y:S01]  /*17630*/  FMUL.FTZ R73, R2, R73 ;  /* 0x0000004902497220 */ /* 0x000fe20000410000 */
[C---:B------:R-:W-:Y:S01]  /*17640*/  FSETP.NEU.FTZ.AND P3, PT, R165.reuse, -INF , PT ;  /* 0xff800000a500780b */ /* 0x040fe20003f7d000 */
[----:B------:R-:W-:-:S01]  /*17650*/  FFMA.FTZ R42, R165, R164, -8 ;  /* 0xc1000000a52a7423 */ /* 0x000fc200000100a4 */
[C---:B------:R-:W-:Y:S02]  /*17660*/  ISETP.GT.AND P4, PT, R32.reuse, RZ, PT ;  /* 0x000000ff2000720c */ /* 0x040fe40003f84270 */
[----:B------:R-:W-:Y:S02]  /*17670*/  ISETP.GT.AND P5, PT, R32, 0x1, PT ;  /* 0x000000012000780c */ /* 0x000fe40003fa4270 */
[----:B------:R-:W0:Y:S01]  /*17680*/  MUFU.TANH R5, R5 ;  /* 0x0000000500057308 */ /* 0x000e220000002400 */
[----:B------:R-:W-:Y:S01]  /*17690*/  FMUL.FTZ R65, R2, R65 ;  /* 0x0000004102417220 */ /* 0x000fe20000410000 */
[----:B------:R-:W-:Y:S01]  /*176a0*/  FSEL R42, R42, RZ, P3 ;  /* 0x000000ff2a2a7208 */ /* 0x000fe20001800000 */
[----:B------:R-:W-:Y:S01]  /*176b0*/  FMUL.FTZ R14, R2, R44 ;  /* 0x0000002c020e7220 */ /* 0x000fe20000410000 */
[----:B------:R-:W-:-:S02]  /*176c0*/  ISETP.GT.AND P3, PT, R32, 0x8, PT ;  /* 0x000000082000780c */ /* 0x000fc40003f64270 */
[----:B--2---:R-:W-:Y:S02]  /*176d0*/  FSEL R44, R4, -INF , P5 ;  /* 0xff800000042c7808 */ /* 0x004fe40002800000 */
[----:B------:R-:W-:Y:S01]  /*176e0*/  MUFU.TANH R10, R10 ;  /* 0x0000000a000a7308 */ /* 0x000fe20000002400 */
[C---:B------:R-:W-:Y:S01]  /*176f0*/  FMUL.FTZ R69, R2.reuse, R69 ;  /* 0x0000004502457220 */ /* 0x040fe20000410000 */
[----:B------:R-:W-:-:S06]  /*17700*/  FMUL.FTZ R11, R2, R40 ;  /* 0x00000028020b7220 */ /* 0x000fcc0000410000 */
[----:B------:R2:W-:Y:S02]  /*17710*/  MUFU.TANH R46, R73 ;  /* 0x00000049002e7308 */ /* 0x0005e40000002400 */
[----:B--2---:R-:W-:-:S06]  /*17720*/  FSEL R73, R3, -INF , P4 ;  /* 0xff80000003497808 */ /* 0x004fcc0002000000 */
[----:B------:R1:W-:Y:S01]  /*17730*/  MUFU.TANH R38, R65 ;  /* 0x0000004100267308 */ /* 0x0003e20000002400 */
[----:B------:R-:W-:-:S07]  /*17740*/  ISETP.GT.AND P4, PT, R32, 0x9, PT ;  /* 0x000000092000780c */ /* 0x000fce0003f84270 */
[----:B------:R-:W2:Y:S01]  /*17750*/  MUFU.TANH R9, R9 ;  /* 0x0000000900097308 */ /* 0x000ea20000002400 */
[----:B-1----:R-:W-:Y:S02]  /*17760*/  FSEL R65, R6, -INF , P3 ;  /* 0xff80000006417808 */ /* 0x002fe40001800000 */
[----:B------:R-:W-:Y:S02]  /*17770*/  FMNMX.FTZ R6, R73, R44, !PT ;  /* 0x0000002c49067209 */ /* 0x000fe40007810000 */
[----:B------:R-:W-:Y:S02]  /*17780*/  ISETP.GT.AND P3, PT, R32, 0x10, PT ;  /* 0x000000102000780c */ /* 0x000fe40003f64270 */
[----:B------:R-:W-:Y:S01]  /*17790*/  FMNMX.FTZ R6, R65, R6, !PT ;  /* 0x0000000641067209 */ /* 0x000fe20007810000 */
[----:B------:R-:W-:Y:S01]  /*177a0*/  MUFU.TANH R12, R12 ;  /* 0x0000000c000c7308 */ /* 0x000fe20000002400 */
[----:B------:R-:W-:Y:S01]  /*177b0*/  FMUL.FTZ R77, R2, R77 ;  /* 0x0000004d024d7220 */ /* 0x000fe20000410000 */
[----:B0-----:R-:W-:-:S06]  /*177c0*/  FSEL R75, R5, -INF , P3 ;  /* 0xff800000054b7808 */ /* 0x001fcc0001800000 */
[----:B------:R0:W-:Y:S01]  /*177d0*/  MUFU.TANH R40, R69 ;  /* 0x0000004500287308 */ /* 0x0001e20000002400 */
[----:B------:R-:W-:Y:S01]  /*177e0*/  FMUL.FTZ R15, R2, R48 ;  /* 0x00000030020f7220 */ /* 0x000fe20000410000 */
[----:B0-----:R-:W-:-:S06]  /*177f0*/  FSEL R69, R7, -INF , P4 ;  /* 0xff80000007457808 */ /* 0x001fcc0002000000 */
[----:B------:R-:W0:Y:S01]  /*17800*/  MUFU.TANH R11, R11 ;  /* 0x0000000b000b7308 */ /* 0x000e220000002400 */
[C---:B------:R-:W-:Y:S02]  /*17810*/  ISETP.GT.AND P4, PT, R32.reuse, 0x11, PT ;  /* 0x000000112000780c */ /* 0x040fe40003f84270 */
[----:B------:R-:W-:Y:S02]  /*17820*/  FMNMX.FTZ R6, R69, R6, !PT ;  /* 0x0000000645067209 */ /* 0x000fe40007810000 */
[----:B------:R-:W-:Y:S02]  /*17830*/  ISETP.GT.AND P3, PT, R32, 0x18, PT ;  /* 0x000000182000780c */ /* 0x000fe40003f64270 */
[----:B------:R-:W-:Y:S01]  /*17840*/  FMNMX.FTZ R6, R75, R6, !PT ;  /* 0x000000064b067209 */ /* 0x000fe20007810000 */
[----:B------:R-:W-:Y:S01]  /*17850*/  MUFU.TANH R13, R13 ;  /* 0x0000000d000d7308 */ /* 0x000fe20000002400 */
[----:B------:R-:W-:Y:S01]  /*17860*/  FMUL.FTZ R81, R2, R81 ;  /* 0x0000005102517220 */ /* 0x000fe20000410000 */
[----:B--2---:R-:W-:-:S06]  /*17870*/  FSEL R79, R9, -INF , P3 ;  /* 0xff800000094f7808 */ /* 0x004fcc0001800000 */
[----:B------:R1:W-:Y:S01]  /*17880*/  MUFU.TANH R48, R77 ;  /* 0x0000004d00307308 */ /* 0x0003e20000002400 */
[----:B------:R-:W-:Y:S02]  /*17890*/  ISETP.GT.AND P3, PT, R32, 0x20, PT ;  /* 0x000000202000780c */ /* 0x000fe40003f64270 */
[----:B-1----:R-:W-:-:S05]  /*178a0*/  FSEL R77, R10, -INF , P4 ;  /* 0xff8000000a4d7808 */ /* 0x002fca0002000000 */
[----:B------:R-:W1:Y:S01]  /*178b0*/  MUFU.TANH R14, R14 ;  /* 0x0000000e000e7308 */ /* 0x000e620000002400 */
[----:B------:R-:W-:Y:S02]  /*178c0*/  ISETP.GT.AND P4, PT, R32, 0x19, PT ;  /* 0x000000192000780c */ /* 0x000fe40003f84270 */
[----:B------:R-:W-:Y:S01]  /*178d0*/  FMNMX.FTZ R10, R77, R6, !PT ;  /* 0x000000064d0a7209 */ /* 0x000fe20007810000 */
[----:B------:R-:W-:-:S03]  /*178e0*/  FMUL.FTZ R85, R2, R85 ;  /* 0x0000005502557220 */ /* 0x000fc60000410000 */
[----:B------:R-:W-:Y:S01]  /*178f0*/  FMNMX.FTZ R10, R79, R10, !PT ;  /* 0x0000000a4f0a7209 */ /* 0x000fe20007810000 */
[----:B------:R-:W2:Y:S01]  /*17900*/  MUFU.TANH R20, R20 ;  /* 0x0000001400147308 */ /* 0x000ea20000002400 */
[----:B0-----:R-:W-:Y:S01]  /*17910*/  FSEL R83, R11, -INF , P3 ;  /* 0xff8000000b537808 */ /* 0x001fe20001800000 */
[----:B------:R-:W-:-:S06]  /*17920*/  FMUL.FTZ R21, R2, R52 ;  /* 0x0000003402157220 */ /* 0x000fcc0000410000 */
[----:B------:R0:W-:Y:S01]  /*17930*/  MUFU.TANH R50, R81 ;  /* 0x0000005100327308 */ /* 0x0001e20000002400 */
[----:B------:R-:W-:Y:S02]  /*17940*/  ISETP.GT.AND P3, PT, R32, 0x28, PT ;  /* 0x000000282000780c */ /* 0x000fe40003f64270 */
[----:B0-----:R-:W-:-:S05]  /*17950*/  FSEL R81, R12, -INF , P4 ;  /* 0xff8000000c517808 */ /* 0x001fca0002000000 */
[----:B------:R-:W0:Y:S01]  /*17960*/  MUFU.TANH R15, R15 ;  /* 0x0000000f000f7308 */ /* 0x000e220000002400 */
[----:B------:R-:W-:Y:S02]  /*17970*/  ISETP.GT.AND P4, PT, R32, 0x21, PT ;  /* 0x000000212000780c */ /* 0x000fe40003f84270 */
[----:B------:R-:W-:-:S04]  /*17980*/  FMNMX.FTZ R10, R81, R10, !PT ;  /* 0x0000000a510a7209 */ /* 0x000fc80007810000 */
[----:B------:R-:W-:Y:S01]  /*17990*/  FMNMX.FTZ R10, R83, R10, !PT ;  /* 0x0000000a530a7209 */ /* 0x000fe20007810000 */
[----:B------:R-:W3:Y:S01]  /*179a0*/  MUFU.TANH R24, R24 ;  /* 0x0000001800187308 */ /* 0x000ee20000002400 */
[----:B-1----:R-:W-:Y:S01]  /*179b0*/  FSEL R87, R14, -INF , P3 ;  /* 0xff8000000e577808 */ /* 0x002fe20001800000 */
[----:B------:R-:W-:-:S06]  /*179c0*/  FMUL.FTZ R25, R2, R56 ;  /* 0x0000003802197220 */ /* 0x000fcc0000410000 */
[----:B------:R1:W-:Y:S01]  /*179d0*/  MUFU.TANH R34, R85 ;  /* 0x0000005500227308 */ /* 0x0003e20000002400 */
[----:B------:R-:W-:-:S01]  /*179e0*/  FFMA.FTZ R9, R99, R164, -R42 ;  /* 0x000000a463097223 */ /* 0x000fc2000001082a */
[----:B-1----:R-:W-:-:S06]  /*179f0*/  FSEL R85, R13, -INF , P4 ;  /* 0xff8000000d557808 */ /* 0x002fcc0002000000 */
[----:B------:R-:W-:Y:S01]  /*17a00*/  MUFU.TANH R21, R21 ;  /* 0x0000001500157308 */ /* 0x000fe20000002400 */
[C---:B------:R-:W-:Y:S02]  /*17a10*/  ISETP.GT.AND P4, PT, R32.reuse, 0x29, PT ;  /* 0x000000292000780c */ /* 0x040fe40003f84270 */
[----:B------:R-:W-:Y:S02]  /*17a20*/  FMNMX.FTZ R12, R85, R10, !PT ;  /* 0x0000000a550c7209 */ /* 0x000fe40007810000 */
[----:B------:R-:W-:Y:S02]  /*17a30*/  ISETP.GT.AND P3, PT, R32, 0x30, PT ;  /* 0x000000302000780c */ /* 0x000fe40003f64270 */
[----:B--2---:R-:W-:Y:S01]  /*17a40*/  FSEL R99, R20, -INF , P4 ;  /* 0xff80000014637808 */ /* 0x004fe20002000000 */
[----:B------:R-:W1:Y:S01]  /*17a50*/  MUFU.TANH R28, R28 ;  /* 0x0000001c001c7308 */ /* 0x000e620000002400 */
[----:B------:R-:W-:Y:S01]  /*17a60*/  FMNMX.FTZ R12, R87, R12, !PT ;  /* 0x0000000c570c7209 */ /* 0x000fe20007810000 */
[----:B------:R-:W-:Y:S01]  /*17a70*/  FFMA.FTZ R7, R101, R164, -R42 ;  /* 0x000000a465077223 */ /* 0x000fe2000001082a */
[----:B------:R-:W-:Y:S01]  /*17a80*/  ISETP.GT.AND P4, PT, R32, 0x31, PT ;  /* 0x000000312000780c */ /* 0x000fe20003f84270 */
[----:B------:R-:W-:Y:S01]  /*17a90*/  FMUL.FTZ R60, R2, R60 ;  /* 0x0000003c023c7220 */ /* 0x000fe20000410000 */
[----:B0-----:R-:W-:-:S02]  /*17aa0*/  FSEL R101, R15, -INF , P3 ;  /* 0xff8000000f657808 */ /* 0x001fc40001800000 */
[----:B------:R-:W-:Y:S01]  /*17ab0*/  FMNMX.FTZ R12, R99, R12, !PT ;  /* 0x0000000c630c7209 */ /* 0x000fe20007810000 */
[----:B------:R-:W0:Y:S01]  /*17ac0*/  MUFU.TANH R25, R25 ;  /* 0x0000001900197308 */ /* 0x000e220000002400 */
[----:B------:R-:W-:-:S01]  /*17ad0*/  FFMA.FTZ R103, R103, R164, -R42 ;  /* 0x000000a467677223 */ /* 0x000fc2000001082a */
[--C-:B------:R-:W-:Y:S01]  /*17ae0*/  FFMA.FTZ R225, R97, R164, -R42.reuse ;  /* 0x000000a461e17223 */ /* 0x100fe2000001082a */
[----:B------:R-:W-:Y:S02]  /*17af0*/  ISETP.GT.AND P3, PT, R32, 0x38, PT ;  /* 0x000000382000780c */ /* 0x000fe40003f64270 */
[----:B---3--:R-:W-:Y:S02]  /*17b00*/  FSEL R97, R24, -INF , P4 ;  /* 0xff80000018617808 */ /* 0x008fe40002000000 */
[----:B------:R-:W-:Y:S01]  /*17b10*/  FMNMX.FTZ R12, R101, R12, !PT ;  /* 0x0000000c650c7209 */ /* 0x000fe20007810000 */
[----:B------:R-:W2:Y:S01]  /*17b20*/  MUFU.TANH R29, R29 ;  /* 0x0000001d001d7308 */ /* 0x000ea20000002400 */
[----:B------:R-:W-:Y:S01]  /*17b30*/  ISETP.GT.AND P4, PT, R32, 0x39, PT ;  /* 0x000000392000780c */ /* 0x000fe20003f84270 */
[----:B------:R-:W-:Y:S01]  /*17b40*/  FMUL.FTZ R64, R2, R64 ;  /* 0x0000004002407220 */ /* 0x000fe20000410000 */
[----:B------:R-:W-:Y:S01]  /*17b50*/  FMNMX.FTZ R14, R97, R12, !PT ;  /* 0x0000000c610e7209 */ /* 0x000fe20007810000 */
[----:B------:R-:W-:-:S04]  /*17b60*/  FFMA.FTZ R11, R95, R164, -R42 ;  /* 0x000000a45f0b7223 */ /* 0x000fc8000001082a */
[----:B------:R-:W3:Y:S01]  /*17b70*/  MUFU.TANH R60, R60 ;  /* 0x0000003c003c7308 */ /* 0x000ee20000002400 */
[----:B-1----:R-:W-:-:S07]  /*17b80*/  FSEL R95, R28, -INF , P4 ;  /* 0xff8000001c5f7808 */ /* 0x002fce0002000000 */
[----:B------:R1:W-:Y:S01]  /*17b90*/  MUFU.EX2 R6, R103 ;  /* 0x0000006700067308 */ /* 0x0003e20000000800 */
[----:B------:R-:W-:-:S01]  /*17ba0*/  FFMA.FTZ R5, R105, R164, -R42 ;  /* 0x000000a469057223 */ /* 0x000fc2000001082a */
[----:B-1----:R-:W-:Y:S02]  /*17bb0*/  FSEL R103, R21, -INF , P3 ;  /* 0xff80000015677808 */ /* 0x002fe40001800000 */
[C---:B------:R-:W-:Y:S02]  /*17bc0*/  ISETP.GT.AND P3, PT, R32.reuse, 0x40, PT ;  /* 0x000000402000780c */ /* 0x040fe40003f64270 */
[----:B------:R-:W-:Y:S02]  /*17bd0*/  FMNMX.FTZ R14, R103, R14, !PT ;  /* 0x0000000e670e7209 */ /* 0x000fe40007810000 */
[----:B------:R-:W1:Y:S01]  /*17be0*/  MUFU.TANH R64, R64 ;  /* 0x0000004000407308 */ /* 0x000e620000002400 */
[----:B------:R-:W-:Y:S01]  /*17bf0*/  ISETP.GT.AND P4, PT, R32, 0x41, PT ;  /* 0x000000412000780c */ /* 0x000fe20003f84270 */
[----:B------:R-:W-:Y:S01]  /*17c00*/  FMUL.FTZ R68, R2, R68 ;  /* 0x0000004402447220 */ /* 0x000fe20000410000 */
[----:B0-----:R-:W-:-:S02]  /*17c10*/  FSEL R105, R25, -INF , P3 ;  /* 0xff80000019697808 */ /* 0x001fc40001800000 */
[----:B------:R-:W-:-:S03]  /*17c20*/  FMNMX.FTZ R14, R95, R14, !PT ;  /* 0x0000000e5f0e7209 */ /* 0x000fc60007810000 */
[----:B------:R0:W-:Y:S01]  /*17c30*/  MUFU.EX2 R10, R9 ;  /* 0x00000009000a7308 */ /* 0x0001e20000000800 */
[----:B------:R-:W-:Y:S02]  /*17c40*/  ISETP.GT.AND P3, PT, R32, 0x48, PT ;  /* 0x000000482000780c */ /* 0x000fe40003f64270 */
[----:B------:R-:W-:Y:S01]  /*17c50*/  FMNMX.FTZ R14, R105, R14, !PT ;  /* 0x0000000e690e7209 */ /* 0x000fe20007810000 */
[----:B------:R-:W-:-:S01]  /*17c60*/  FFMA.FTZ R4, R107, R164, -R42 ;  /* 0x000000a46b047223 */ /* 0x000fc2000001082a */
[----:B0-----:R-:W-:Y:S01]  /*17c70*/  FFMA.FTZ R9, R93, R164, -R42 ;  /* 0x000000a45d097223 */ /* 0x001fe2000001082a */
[----:B--2---:R-:W-:Y:S02]  /*17c80*/  FSEL R93, R29, -INF , P4 ;  /* 0xff8000001d5d7808 */ /* 0x004fe40002000000 */
[----:B------:R-:W0:Y:S01]  /*17c90*/  MUFU.TANH R68, R68 ;  /* 0x0000004400447308 */ /* 0x000e220000002400 */
[----:B------:R-:W-:Y:S01]  /*17ca0*/  ISETP.GT.AND P4, PT, R32, 0x49, PT ;  /* 0x000000492000780c */ /* 0x000fe20003f84270 */
[----:B------:R-:W-:Y:S01]  /*17cb0*/  FMUL.FTZ R72, R2, R72 ;  /* 0x0000004802487220 */ /* 0x000fe20000410000 */
[----:B---3--:R-:W-:-:S02]  /*17cc0*/  FSEL R107, R60, -INF , P3 ;  /* 0xff8000003c6b7808 */ /* 0x008fc40001800000 */
[----:B------:R-:W-:Y:S01]  /*17cd0*/  FMNMX.FTZ R20, R93, R14, !PT ;  /* 0x0000000e5d147209 */ /* 0x000fe20007810000 */
[----:B------:R-:W-:-:S02]  /*17ce0*/  FFMA.FTZ R109, R109, R164, -R42 ;  /* 0x000000a46d6d7223 */ /* 0x000fc4000001082a */
[----:B------:R2:W-:Y:S01]  /*17cf0*/  MUFU.EX2 R12, R11 ;  /* 0x0000000b000c7308 */ /* 0x0005e20000000800 */
[----:B------:R-:W-:Y:S02]  /*17d00*/  ISETP.GT.AND P3, PT, R32, 0x50, PT ;  /* 0x000000502000780c */ /* 0x000fe40003f64270 */
[----:B------:R-:W-:Y:S01]  /*17d10*/  FMNMX.FTZ R20, R107, R20, !PT ;  /* 0x000000146b147209 */ /* 0x000fe20007810000 */
[----:B--2---:R-:W-:-:S01]  /*17d20*/  FFMA.FTZ R11, R91, R164, -R42 ;  /* 0x000000a45b0b7223 */ /* 0x004fc2000001082a */
[----:B------:R-:W-:-:S03]  /*17d30*/  FSEL R91, R36, -INF , P4 ;  /* 0xff800000245b7808 */ /* 0x000fc60002000000 */
[----:B------:R-:W2:Y:S01]  /*17d40*/  MUFU.TANH R72, R72 ;  /* 0x0000004800487308 */ /* 0x000ea20000002400 */
[----:B------:R-:W-:Y:S01]  /*17d50*/  ISETP.GT.AND P4, PT, R32, 0x51, PT ;  /* 0x000000512000780c */ /* 0x000fe20003f84270 */
[----:B------:R-:W-:Y:S01]  /*17d60*/  FMUL.FTZ R76, R2, R76 ;  /* 0x0000004c024c7220 */ /* 0x000fe20000410000 */
[----:B------:R-:W-:Y:S01]  /*17d70*/  FMNMX.FTZ R20, R91, R20, !PT ;  /* 0x000000145b147209 */ /* 0x000fe20007810000 */
[----:B------:R-:W-:-:S04]  /*17d80*/  FFMA.FTZ R111, R111, R164, -R42 ;  /* 0x000000a46f6f7223 */ /* 0x000fc8000001082a */
[----:B------:R1:W-:Y:S01]  /*17d90*/  MUFU.EX2 R3, R109 ;  /* 0x0000006d00037308 */ /* 0x0003e20000000800 */
[----:B------:R-:W-:-:S01]  /*17da0*/  FFMA.FTZ R227, R89, R164, -R42 ;  /* 0x000000a459e37223 */ /* 0x000fc2000001082a */
[----:B------:R-:W-:Y:S02]  /*17db0*/  FSEL R89, R38, -INF , P4 ;  /* 0xff80000026597808 */ /* 0x000fe40002000000 */
[----:B-1----:R-:W-:Y:S02]  /*17dc0*/  FSEL R109, R64, -INF , P3 ;  /* 0xff800000406d7808 */ /* 0x002fe40001800000 */
[C---:B------:R-:W-:Y:S02]  /*17dd0*/  ISETP.GT.AND P3, PT, R32.reuse, 0x58, PT ;  /* 0x000000582000780c */ /* 0x040fe40003f64270 */
[----:B------:R-:W-:Y:S01]  /*17de0*/  FMNMX.FTZ R20, R109, R20, !PT ;  /* 0x000000146d147209 */ /* 0x000fe20007810000 */
[----:B------:R-:W1:Y:S01]  /*17df0*/  MUFU.TANH R76, R76 ;  /* 0x0000004c004c7308 */ /* 0x000e620000002400 */
[----:B------:R-:W-:Y:S01]  /*17e00*/  ISETP.GT.AND P4, PT, R32, 0x59, PT ;  /* 0x000000592000780c */ /* 0x000fe20003f84270 */
[----:B------:R-:W-:Y:S01]  /*17e10*/  FMUL.FTZ R80, R2, R80 ;  /* 0x0000005002507220 */ /* 0x000fe20000410000 */
[----:B------:R-:W-:Y:S01]  /*17e20*/  FMNMX.FTZ R24, R89, R20, !PT ;  /* 0x0000001459187209 */ /* 0x000fe20007810000 */
[----:B------:R-:W-:-:S04]  /*17e30*/  FFMA.FTZ R113, R113, R164, -R42 ;  /* 0x000000a471717223 */ /* 0x000fc8000001082a */
[----:B------:R0:W-:Y:S01]  /*17e40*/  MUFU.EX2 R41, R111 ;  /* 0x0000006f00297308 */ /* 0x0001e20000000800 */
[----:B------:R-:W-:-:S01]  /*17e50*/  FFMA.FTZ R13, R71, R164, -R42 ;  /* 0x000000a4470d7223 */ /* 0x000fc2000001082a */
[----:B------:R-:W-:Y:S02]  /*17e60*/  FSEL R71, R40, -INF , P4 ;  /* 0xff80000028477808 */ /* 0x000fe40002000000 */
[----:B0-----:R-:W-:Y:S02]  /*17e70*/  FSEL R111, R68, -INF , P3 ;  /* 0xff800000446f7808 */ /* 0x001fe40001800000 */
[C---:B------:R-:W-:Y:S02]  /*17e80*/  ISETP.GT.AND P3, PT, R32.reuse, 0x60, PT ;  /* 0x000000602000780c */ /* 0x040fe40003f64270 */
[----:B------:R-:W-:Y:S01]  /*17e90*/  FMNMX.FTZ R24, R111, R24, !PT ;  /* 0x000000186f187209 */ /* 0x000fe20007810000 */
[----:B------:R-:W0:Y:S01]  /*17ea0*/  MUFU.TANH R80, R80 ;  /* 0x0000005000507308 */ /* 0x000e220000002400 */
[----:B------:R-:W-:Y:S01]  /*17eb0*/  ISETP.GT.AND P4, PT, R32, 0x61, PT ;  /* 0x000000612000780c */ /* 0x000fe20003f84270 */
[----:B------:R-:W-:Y:S01]  /*17ec0*/  FMUL.FTZ R84, R2, R84 ;  /* 0x0000005402547220 */ /* 0x000fe20000410000 */
[----:B------:R-:W-:-:S05]  /*17ed0*/  FMNMX.FTZ R24, R71, R24, !PT ;  /* 0x0000001847187209 */ /* 0x000fca0007810000 */
[----:B------:R2:W-:Y:S02]  /*17ee0*/  MUFU.EX2 R26, R113 ;  /* 0x00000071001a7308 */ /* 0x0005e40000000800 */
[----:B--2---:R-:W-:-:S06]  /*17ef0*/  FSEL R113, R72, -INF , P3 ;  /* 0xff80000048717808 */ /* 0x004fcc0001800000 */
[----:B------:R2:W-:Y:S01]  /*17f00*/  MUFU.EX2 R14, R11 ;  /* 0x0000000b000e7308 */ /* 0x0005e20000000800 */
[----:B------:R-:W-:Y:S02]  /*17f10*/  ISETP.GT.AND P3, PT, R32, 0x68, PT ;  /* 0x000000682000780c */ /* 0x000fe40003f64270 */
[----:B------:R-:W-:Y:S01]  /*17f20*/  FMNMX.FTZ R24, R113, R24, !PT ;  /* 0x0000001871187209 */ /* 0x000fe20007810000 */
[----:B--2---:R-:W-:-:S01]  /*17f30*/  FFMA.FTZ R11, R67, R164, -R42 ;  /* 0x000000a4430b7223 */ /* 0x004fc2000001082a */
[----:B------:R-:W-:-:S03]  /*17f40*/  FSEL R67, R46, -INF , P4 ;  /* 0xff8000002e437808 */ /* 0x000fc60002000000 */
[----:B------:R-:W2:Y:S01]  /*17f50*/  MUFU.TANH R84, R84 ;  /* 0x0000005400547308 */ /* 0x000ea20000002400 */
[----:B------:R-:W-:Y:S02]  /*17f60*/  ISETP.GT.AND P4, PT, R32, 0x69, PT ;  /* 0x000000692000780c */ /* 0x000fe40003f84270 */
[----:B-1----:R-:W-:Y:S02]  /*17f70*/  FSEL R115, R76, -INF , P3 ;  /* 0xff8000004c737808 */ /* 0x002fe40001800000 */
[----:B------:R-:W-:Y:S01]  /*17f80*/  FMNMX.FTZ R28, R67, R24, !PT ;  /* 0x00000018431c7209 */ /* 0x000fe20007810000 */
[----:B------:R-:W-:Y:S01]  /*17f90*/  FFMA.FTZ R15, R63, R164, -R42 ;  /* 0x000000a43f0f7223 */ /* 0x000fe2000001082a */
[----:B------:R-:W-:Y:S02]  /*17fa0*/  ISETP.GT.AND P3, PT, R32, 0x70, PT ;  /* 0x000000702000780c */ /* 0x000fe40003f64270 */
[----:B------:R-:W-:Y:S02]  /*17fb0*/  FSEL R63, R48, -INF , P4 ;  /* 0xff800000303f7808 */ /* 0x000fe40002000000 */
[----:B------:R-:W-:-:S02]  /*17fc0*/  FMNMX.FTZ R28, R115, R28, !PT ;  /* 0x0000001c731c7209 */ /* 0x000fc40007810000 */
[----:B------:R-:W-:Y:S02]  /*17fd0*/  ISETP.GT.AND P4, PT, R32, 0x71, PT ;  /* 0x000000712000780c */ /* 0x000fe40003f84270 */
[----:B0-----:R-:W-:Y:S02]  /*17fe0*/  FSEL R117, R80, -INF , P3 ;  /* 0xff80000050757808 */ /* 0x001fe40001800000 */
[----:B------:R-:W-:Y:S01]  /*17ff0*/  FMNMX.FTZ R28, R63, R28, !PT ;  /* 0x0000001c3f1c7209 */ /* 0x000fe20007810000 */
[----:B------:R0:W-:Y:S01]  /*18000*/  MUFU.EX2 R20, R13 ;  /* 0x0000000d00147308 */ /* 0x0001e20000000800 */
[----:B------:R-:W-:Y:S02]  /*18010*/  ISETP.GT.AND P3, PT, R32, 0x78, PT ;  /* 0x000000782000780c */ /* 0x000fe40003f64270 */
[----:B------:R-:W-:Y:S01]  /*18020*/  FMNMX.FTZ R28, R117, R28, !PT ;  /* 0x0000001c751c7209 */ /* 0x000fe20007810000 */
[----:B0-----:R-:W-:-:S01]  /*18030*/  FFMA.FTZ R13, R51, R164, -R42 ;  /* 0x000000a4330d7223 */ /* 0x001fc2000001082a */
[----:B------:R-:W-:-:S02]  /*18040*/  FSEL R51, R50, -INF , P4 ;  /* 0xff80000032337808 */ /* 0x000fc40002000000 */
[----:B------:R-:W-:Y:S02]  /*18050*/  ISETP.GT.AND P4, PT, R32, 0x79, PT ;  /* 0x000000792000780c */ /* 0x000fe40003f84270 */
[----:B--2---:R-:W-:Y:S02]  /*18060*/  FSEL R119, R84, -INF , P3 ;  /* 0xff80000054777808 */ /* 0x004fe40001800000 */
[----:B------:R-:W-:Y:S01]  /*18070*/  FMNMX.FTZ R30, R51, R28, !PT ;  /* 0x0000001c331e7209 */ /* 0x000fe20007810000 */
[----:B------:R-:W-:Y:S01]  /*18080*/  FFMA.FTZ R21, R37, R164, -R42 ;  /* 0x000000a425157223 */ /* 0x000fe2000001082a */
[----:B------:R-:W-:Y:S02]  /*18090*/  FSEL R37, R34, -INF , P4 ;  /* 0xff80000022257808 */ /* 0x000fe40002000000 */
[----:B------:R-:W-:-:S04]  /*180a0*/  FMNMX.FTZ R30, R119, R30, !PT ;  /* 0x0000001e771e7209 */ /* 0x000fc80007810000 */
[----:B------:R-:W-:-:S05]  /*180b0*/  FMNMX.FTZ R29, R37, R30, !PT ;  /* 0x0000001e251d7209 */ /* 0x000fca0007810000 */
[----:B------:R-:W0:Y:S01]  /*180c0*/  SHFL.BFLY PT, R36, R29, 0x2, 0x1f ;  /* 0x0c401f001d247f89 */ /* 0x000e2200000e0000 */
[----:B------:R1:W-:Y:S02]  /*180d0*/  MUFU.EX2 R24, R15 ;  /* 0x0000000f00187308 */ /* 0x0003e40000000800 */
[----:B-1----:R-:W-:-:S01]  /*180e0*/  FFMA.FTZ R15, R33, R164, -R42 ;  /* 0x000000a4210f7223 */ /* 0x002fc2000001082a */
[----:B0-----:R-:W-:-:S05]  /*180f0*/  FMNMX.FTZ R33, R29, R36, !PT ;  /* 0x000000241d217209 */ /* 0x001fca0007810000 */
[----:B------:R-:W0:Y:S01]  /*18100*/  SHFL.BFLY PT, R40, R33, 0x1, 0x1f ;  /* 0x0c201f0021287f89 */ /* 0x000e2200000e0000 */
[----:B------:R-:W-:-:S01]  /*18110*/  FFMA.FTZ R34, R35, R164, -R42 ;  /* 0x000000a423227223 */ /* 0x000fc2000001082a */
[----:B0-----:R-:W-:-:S04]  /*18120*/  FMNMX.FTZ R191, R33, R40, !PT ;  /* 0x0000002821bf7209 */ /* 0x001fc80007810000 */
[C---:B------:R-:W-:Y:S01]  /*18130*/  FSETP.NEU.FTZ.AND P3, PT, R191.reuse, -INF , PT ;  /* 0xff800000bf00780b */ /* 0x040fe20003f7d000 */
[----:B------:R-:W-:-:S05]  /*18140*/  FFMA.FTZ R35, R191, R164, -8 ;  /* 0xc1000000bf237423 */ /* 0x000fca00000100a4 */
[----:B------:R-:W-:-:S05]  /*18150*/  FSEL R46, R35, RZ, P3 ;  /* 0x000000ff232e7208 */ /* 0x000fca0001800000 */
[-CC-:B------:R-:W-:Y:S01]  /*18160*/  FFMA.FTZ R73, R73, R164.reuse, -R46.reuse ;  /* 0x000000a449497223 */ /* 0x180fe2000001082e */
[----:B------:R-:W-:-:S01]  /*18170*/  FFMA.FTZ R44, R44, R164, -R46 ;  /* 0x000000a42c2c7223 */ /* 0x000fc2000001082e */
[-CC-:B------:R-:W-:Y:S01]  /*18180*/  FFMA.FTZ R65, R65, R164.reuse, -R46.reuse ;  /* 0x000000a441417223 */ /* 0x180fe2000001082e */
[----:B------:R-:W-:Y:S01]  /*18190*/  MUFU.EX2 R4, R4 ;  /* 0x0000000400047308 */ /* 0x000fe20000000800 */
[----:B------:R-:W-:-:S01]  /*181a0*/  FFMA.FTZ R69, R69, R164, -R46 ;  /* 0x000000a445457223 */ /* 0x000fc2000001082e */
[----:B------:R-:W-:-:S06]  /*181b0*/  FFMA.FTZ R75, R75, R164, -R46 ;  /* 0x000000a44b4b7223 */ /* 0x000fcc000001082e */
[----:B------:R-:W-:Y:S08]  /*181c0*/  MUFU.EX2 R73, R73 ;  /* 0x0000004900497308 */ /* 0x000ff00000000800 */
[----:B------:R-:W0:Y:S08]  /*181d0*/  MUFU.EX2 R44, R44 ;  /* 0x0000002c002c7308 */ /* 0x000e300000000800 */
[----:B------:R-:W1:Y:S01]  /*181e0*/  MUFU.EX2 R65, R65 ;  /* 0x0000004100417308 */ /* 0x000e620000000800 */
[----:B------:R-:W-:-:S01]  /*181f0*/  FFMA.FTZ R77, R77, R164, -R46 ;  /* 0x000000a44d4d7223 */ /* 0x000fc2000001082e */
[----:B------:R-:W-:-:S06]  /*18200*/  FADD.FTZ R56, R26, R41 ;  /* 0x000000291a387221 */ /* 0x000fcc0000010000 */
[----:B------:R-:W2:Y:S01]  /*18210*/  MUFU.EX2 R5, R5 ;  /* 0x0000000500057308 */ /* 0x000ea20000000800 */
[----:B------:R-:W-:-:S07]  /*18220*/  FFMA.FTZ R79, R79, R164, -R46 ;  /* 0x000000a44f4f7223 */ /* 0x000fce000001082e */
[----:B------:R-:W3:Y:S01]  /*18230*/  MUFU.EX2 R48, R69 ;  /* 0x0000004500307308 */ /* 0x000ee20000000800 */
[----:B------:R-:W-:-:S01]  /*18240*/  FADD.FTZ R35, R3, R56 ;  /* 0x0000003803237221 */ /* 0x000fc20000010000 */
[----:B0-----:R-:W-:-:S06]  /*18250*/  FADD.FTZ R56, R73, R44 ;  /* 0x0000002c49387221 */ /* 0x001fcc0000010000 */
[----:B------:R-:W0:Y:S01]  /*18260*/  MUFU.EX2 R75, R75 ;  /* 0x0000004b004b7308 */ /* 0x000e220000000800 */
[----:B------:R-:W-:-:S01]  /*18270*/  FFMA.FTZ R81, R81, R164, -R46 ;  /* 0x000000a451517223 */ /* 0x000fc2000001082e */
[----:B------:R-:W-:-:S06]  /*18280*/  FADD.FTZ R58, R4, R35 ;  /* 0x00000023043a7221 */ /* 0x000fcc0000010000 */
[----:B------:R-:W4:Y:S01]  /*18290*/  MUFU.EX2 R7, R7 ;  /* 0x0000000700077308 */ /* 0x000f220000000800 */
[----:B-1----:R-:W-:-:S01]  /*182a0*/  FADD.FTZ R35, R65, R56 ;  /* 0x0000003841237221 */ /* 0x002fc20000010000 */
[----:B------:R-:W-:-:S06]  /*182b0*/  FFMA.FTZ R83, R83, R164, -R46 ;  /* 0x000000a453537223 */ /* 0x000fcc000001082e */
[----:B------:R-:W1:Y:S01]  /*182c0*/  MUFU.EX2 R230, R77 ;  /* 0x0000004d00e67308 */ /* 0x000e620000000800 */
[----:B------:R-:W-:-:S01]  /*182d0*/  FFMA.FTZ R32, R39, R164, -R42 ;  /* 0x000000a427207223 */ /* 0x000fc2000001082a */
[----:B--2---:R-:W-:Y:S01]  /*182e0*/  FADD.FTZ R39, R5, R58 ;  /* 0x0000003a05277221 */ /* 0x004fe20000010000 */
[----:B---3--:R-:W-:-:S05]  /*182f0*/  FADD.FTZ R56, R48, R35 ;  /* 0x0000002330387221 */ /* 0x008fca0000010000 */
[----:B------:R-:W2:Y:S01]  /*18300*/  MUFU.EX2 R79, R79 ;  /* 0x0000004f004f7308 */ /* 0x000ea20000000800 */
[----:B------:R-:W-:-:S01]  /*18310*/  FFMA.FTZ R85, R85, R164, -R46 ;  /* 0x000000a455557223 */ /* 0x000fc2000001082e */
[----:B------:R-:W-:-:S06]  /*18320*/  FADD.FTZ R58, R6, R39 ;  /* 0x00000027063a7221 */ /* 0x000fcc0000010000 */
[----:B------:R-:W3:Y:S01]  /*18330*/  MUFU.EX2 R225, R225 ;  /* 0x000000e100e17308 */ /* 0x000ee20000000800 */
[----:B0-----:R-:W-:-:S01]  /*18340*/  FADD.FTZ R35, R75, R56 ;  /* 0x000000384b237221 */ /* 0x001fc20000010000 */
[----:B------:R-:W-:-:S06]  /*18350*/  FFMA.FTZ R87, R87, R164, -R46 ;  /* 0x000000a457577223 */ /* 0x000fcc000001082e */
[----:B------:R-:W0:Y:S01]  /*18360*/  MUFU.EX2 R50, R81 ;  /* 0x0000005100327308 */ /* 0x000e220000000800 */
[----:B----4-:R-:W-:-:S01]  /*18370*/  FADD.FTZ R39, R7, R58 ;  /* 0x0000003a07277221 */ /* 0x010fc20000010000 */
[----:B-1----:R-:W-:-:S06]  /*18380*/  FADD.FTZ R56, R230, R35 ;  /* 0x00000023e6387221 */ /* 0x002fcc0000010000 */
[----:B------:R-:W1:Y:S01]  /*18390*/  MUFU.EX2 R83, R83 ;  /* 0x0000005300537308 */ /* 0x000e620000000800 */
[----:B------:R-:W-:-:S01]  /*183a0*/  FFMA.FTZ R99, R99, R164, -R46 ;  /* 0x000000a463637223 */ /* 0x000fc2000001082e */
[----:B------:R-:W-:-:S06]  /*183b0*/  FADD.FTZ R58, R10, R39 ;  /* 0x000000270a3a7221 */ /* 0x000fcc0000010000 */
[----:B------:R-:W4:Y:S01]  /*183c0*/  MUFU.EX2 R9, R9 ;  /* 0x0000000900097308 */ /* 0x000f220000000800 */
[----:B--2---:R-:W-:-:S01]  /*183d0*/  FADD.FTZ R35, R79, R56 ;  /* 0x000000384f237221 */ /* 0x004fc20000010000 */
[----:B------:R-:W-:-:S06]  /*183e0*/  FFMA.FTZ R101, R101, R164, -R46 ;  /* 0x000000a465657223 */ /* 0x000fcc000001082e */
[----:B------:R-:W2:Y:S01]  /*183f0*/  MUFU.EX2 R224, R85 ;  /* 0x0000005500e07308 */ /* 0x000ea20000000800 */
[----:B---3--:R-:W-:-:S01]  /*18400*/  FADD.FTZ R39, R225, R58 ;  /* 0x0000003ae1277221 */ /* 0x008fc20000010000 */
[----:B0-----:R-:W-:-:S06]  /*18410*/  FADD.FTZ R56, R50, R35 ;  /* 0x0000002332387221 */ /* 0x001fcc0000010000 */
[----:B------:R-:W0:Y:S01]  /*18420*/  MUFU.EX2 R87, R87 ;  /* 0x0000005700577308 */ /* 0x000e220000000800 */
[----:B------:R-:W-:-:S01]  /*18430*/  FFMA.FTZ R97, R97, R164, -R46 ;  /* 0x000000a461617223 */ /* 0x000fc2000001082e */
[----:B------:R-:W-:-:S06]  /*18440*/  FADD.FTZ R58, R12, R39 ;  /* 0x000000270c3a7221 */ /* 0x000fcc0000010000 */
[----:B------:R-:W3:Y:S01]  /*18450*/  MUFU.EX2 R227, R227 ;  /* 0x000000e300e37308 */ /* 0x000ee20000000800 */
[----:B-1----:R-:W-:-:S01]  /*18460*/  FADD.FTZ R35, R83, R56 ;  /* 0x0000003853237221 */ /* 0x002fc20000010000 */
[----:B------:R-:W-:-:S06]  /*18470*/  FFMA.FTZ R103, R103, R164, -R46 ;  /* 0x000000a467677223 */ /* 0x000fcc000001082e */
[----:B------:R-:W1:Y:S01]  /*18480*/  MUFU.EX2 R52, R99 ;  /* 0x0000006300347308 */ /* 0x000e620000000800 */
[----:B----4-:R-:W-:-:S01]  /*18490*/  FADD.FTZ R39, R9, R58 ;  /* 0x0000003a09277221 */ /* 0x010fc20000010000 */
[----:B------:R-:W-:Y:S01]  /*184a0*/  F2FP.SATFINITE.E4M3.F32.PACK_AB_MERGE_C R229, R4, R3, RZ ;  /* 0x0000000304e5723e */ /* 0x000fe200048070ff */
[----:B--2---:R-:W-:-:S05]  /*184b0*/  FADD.FTZ R4, R224, R35 ;  /* 0x00000023e0047221 */ /* 0x004fca0000010000 */
[----:B------:R-:W2:Y:S01]  /*184c0*/  MUFU.EX2 R101, R101 ;  /* 0x0000006500657308 */ /* 0x000ea20000000800 */
[----:B------:R-:W-:-:S01]  /*184d0*/  FFMA.FTZ R95, R95, R164, -R46 ;  /* 0x000000a45f5f7223 */ /* 0x000fc2000001082e */
[----:B------:R-:W-:Y:S01]  /*184e0*/  F2FP.SATFINITE.E4M3.F32.PACK_AB_MERGE_C R231, R10, R7, RZ ;  /* 0x000000070ae7723e */ /* 0x000fe200048070ff */
[----:B------:R-:W-:-:S05]  /*184f0*/  FADD.FTZ R10, R14, R39 ;  /* 0x000000270e0a7221 */ /* 0x000fca0000010000 */
[----:B------:R-:W4:Y:S01]  /*18500*/  MUFU.EX2 R11, R11 ;  /* 0x0000000b000b7308 */ /* 0x000f220000000800 */
[----:B0-----:R-:W-:-:S01]  /*18510*/  FADD.FTZ R3, R87, R4 ;  /* 0x0000000457037221 */ /* 0x001fc20000010000 */
[----:B------:R-:W-:-:S06]  /*18520*/  FFMA.FTZ R105, R105, R164, -R46 ;  /* 0x000000a469697223 */ /* 0x000fcc000001082e */
[----:B------:R-:W0:Y:S01]  /*18530*/  MUFU.EX2 R226, R97 ;  /* 0x0000006100e27308 */ /* 0x000e220000000800 */
[----:B---3--:R-:W-:-:S01]  /*18540*/  FADD.FTZ R7, R227, R10 ;  /* 0x0000000ae3077221 */ /* 0x008fc20000010000 */
[----:B-1----:R-:W-:-:S06]  /*18550*/  FADD.FTZ R4, R52, R3 ;  /* 0x0000000334047221 */ /* 0x002fcc0000010000 */
[----:B------:R-:W1:Y:S01]  /*18560*/  MUFU.EX2 R103, R103 ;  /* 0x0000006700677308 */ /* 0x000e620000000800 */
[----:B------:R-:W-:-:S01]  /*18570*/  FFMA.FTZ R93, R93, R164, -R46 ;  /* 0x000000a45d5d7223 */ /* 0x000fc2000001082e */
[----:B------:R-:W-:-:S06]  /*18580*/  FADD.FTZ R10, R20, R7 ;  /* 0x00000007140a7221 */ /* 0x000fcc0000010000 */
[----:B------:R-:W3:Y:S01]  /*18590*/  MUFU.EX2 R13, R13 ;  /* 0x0000000d000d7308 */ /* 0x000ee20000000800 */
[----:B--2---:R-:W-:-:S07]  /*185a0*/  FADD.FTZ R3, R101, R4 ;  /* 0x0000000465037221 */ /* 0x004fce0000010000 */
[----:B------:R-:W2:Y:S01]  /*185b0*/  MUFU.EX2 R54, R95 ;  /* 0x0000005f00367308 */ /* 0x000ea20000000800 */
[----:B------:R-:W-:-:S01]  /*185c0*/  FFMA.FTZ R107, R107, R164, -R46 ;  /* 0x000000a46b6b7223 */ /* 0x000fc2000001082e */
[----:B----4-:R-:W-:-:S06]  /*185d0*/  FADD.FTZ R7, R11, R10 ;  /* 0x0000000a0b077221 */ /* 0x010fcc0000010000 */
[----:B------:R-:W4:Y:S01]  /*185e0*/  MUFU.EX2 R28, R21 ;  /* 0x00000015001c7308 */ /* 0x000f220000000800 */
[----:B------:R-:W-:Y:S01]  /*185f0*/  @!P2 PRMT R0, RZ, 0x654, R0 ;  /* 0x00000654ff00a816 */ /* 0x000fe20000000000 */
[----:B0-----:R-:W-:-:S06]  /*18600*/  FADD.FTZ R4, R226, R3 ;  /* 0x00000003e2047221 */ /* 0x001fcc0000010000 */
[----:B------:R-:W0:Y:S01]  /*18610*/  MUFU.EX2 R105, R105 ;  /* 0x0000006900697308 */ /* 0x000e220000000800 */
[----:B------:R-:W-:-:S01]  /*18620*/  FFMA.FTZ R91, R91, R164, -R46 ;  /* 0x000000a45b5b7223 */ /* 0x000fc2000001082e */
[C---:B------:R-:W-:Y:S01]  /*18630*/  F2FP.SATFINITE.E4M3.F32.PACK_AB_MERGE_C R11, R24.reuse, R11, RZ ;  /* 0x0000000b180b723e */ /* 0x040fe200048070ff */
[----:B------:R-:W-:-:S05]  /*18640*/  FADD.FTZ R24, R24, R7 ;  /* 0x0000000718187221 */ /* 0x000fca0000010000 */
[----:B------:R-:W5:Y:S01]  /*18650*/  MUFU.EX2 R15, R15 ;  /* 0x0000000f000f7308 */ /* 0x000f620000000800 */
[----:B-1----:R-:W-:-:S01]  /*18660*/  FADD.FTZ R3, R103, R4 ;  /* 0x0000000467037221 */ /* 0x002fc20000010000 */
[----:B------:R1:W-:Y:S06]  /*18670*/  @!P2 SYNCS.ARRIVE.TRANS64.RED.A1T0 RZ, [R0+URZ], RZ ;  /* 0x000000ff00ffa9a7 */ /* 0x0003ec000810043f */
[----:B------:R-:W5:Y:S01]  /*18680*/  MUFU.EX2 R220, R93 ;  /* 0x0000005d00dc7308 */ /* 0x000f620000000800 */
[----:B------:R-:W-:-:S01]  /*18690*/  FFMA.FTZ R109, R109, R164, -R46 ;  /* 0x000000a46d6d7223 */ /* 0x000fc2000001082e */
[----:B------:R-:W-:Y:S01]  /*186a0*/  F2FP.SATFINITE.E4M3.F32.PACK_AB_MERGE_C R231, R6, R5, R231 ;  /* 0x0000000506e7723e */ /* 0x000fe200048070e7 */
[----:B---3--:R-:W-:-:S01]  /*186b0*/  FADD.FTZ R5, R13, R24 ;  /* 0x000000180d057221 */ /* 0x008fc20000010000 */
[----:B--2---:R-:W-:-:S04]  /*186c0*/  F2FP.SATFINITE.E4M3.F32.PACK_AB_MERGE_C R103, R54, R103, RZ ;  /* 0x000000673667723e */ /* 0x004fc800048070ff */
[----:B------:R-:W2:Y:S01]  /*186d0*/  MUFU.EX2 R107, R107 ;  /* 0x0000006b006b7308 */ /* 0x000ea20000000800 */
[----:B------:R-:W-:-:S01]  /*186e0*/  FADD.FTZ R54, R54, R3 ;  /* 0x0000000336367221 */ /* 0x000fc20000010000 */
[----:B------:R-:W-:Y:S01]  /*186f0*/  FFMA.FTZ R89, R89, R164, -R46 ;  /* 0x000000a459597223 */ /* 0x000fe2000001082e */
[----:B----4-:R-:W-:-:S01]  /*18700*/  FADD.FTZ R6, R28, R5 ;  /* 0x000000051c067221 */ /* 0x010fc20000010000 */
[-CC-:B------:R-:W-:Y:S01]  /*18710*/  FFMA.FTZ R111, R111, R164.reuse, -R46.reuse ;  /* 0x000000a46f6f7223 */ /* 0x180fe2000001082e */
[----:B------:R-:W-:-:S01]  /*18720*/  FFMA.FTZ R71, R71, R164, -R46 ;  /* 0x000000a447477223 */ /* 0x000fc2000001082e */
[-CC-:B------:R-:W-:Y:S01]  /*18730*/  FFMA.FTZ R113, R113, R164.reuse, -R46.reuse ;  /* 0x000000a471717223 */ /* 0x180fe2000001082e */
[----:B------:R-:W-:-:S01]  /*18740*/  FFMA.FTZ R67, R67, R164, -R46 ;  /* 0x000000a443437223 */ /* 0x000fc2000001082e */
[----:B-1----:R-:W1:Y:S01]  /*18750*/  MUFU.EX2 R0, R91 ;  /* 0x0000005b00007308 */ /* 0x002e620000000800 */
[----:B0-----:R-:W-:-:S01]  /*18760*/  FADD.FTZ R3, R105, R54 ;  /* 0x0000003669037221 */ /* 0x001fc20000010000 */
[----:B-----5:R-:W-:Y:S01]  /*18770*/  FADD.FTZ R5, R15, R6 ;  /* 0x000000060f057221 */ /* 0x020fe20000010000 */
[----:B------:R-:W-:-:S01]  /*18780*/  FFMA.FTZ R115, R115, R164, -R46 ;  /* 0x000000a473737223 */ /* 0x000fc2000001082e */
[-CC-:B------:R-:W-:Y:S01]  /*18790*/  FFMA.FTZ R63, R63, R164.reuse, -R46.reuse ;  /* 0x000000a43f3f7223 */ /* 0x180fe2000001082e */
[----:B------:R-:W-:-:S01]  /*187a0*/  FFMA.FTZ R117, R117, R164, -R46 ;  /* 0x000000a475757223 */ /* 0x000fc2000001082e */
[-CC-:B------:R-:W-:Y:S01]  /*187b0*/  FFMA.FTZ R51, R51, R164.reuse, -R46.reuse ;  /* 0x000000a433337223 */ /* 0x180fe2000001082e */
[----:B------:R-:W-:-:S01]  /*187c0*/  FFMA.FTZ R119, R119, R164, -R46 ;  /* 0x000000a477777223 */ /* 0x000fc2000001082e */
[----:B------:R-:W0:Y:S01]  /*187d0*/  MUFU.EX2 R109, R109 ;  /* 0x0000006d006d7308 */ /* 0x000e220000000800 */
[----:B------:R-:W-:-:S01]  /*187e0*/  FADD.FTZ R6, R220, R3 ;  /* 0x00000003dc067221 */ /* 0x000fc20000010000 */
[-C--:B------:R-:W-:Y:S01]  /*187f0*/  FFMA.FTZ R37, R37, R164.reuse, -R46 ;  /* 0x000000a425257223 */ /* 0x080fe2000001082e */
[----:B------:R-:W-:-:S01]  /*18800*/  FFMA.FTZ R30, R27, R164, -R42 ;  /* 0x000000a41b1e7223 */ /* 0x000fc2000001082a */
[-CC-:B------:R-:W-:Y:S01]  /*18810*/  FFMA.FTZ R21, R47, R164.reuse, -R42.reuse ;  /* 0x000000a42f157223 */ /* 0x180fe2000001082a */
[----:B------:R-:W-:-:S01]  /*18820*/  FFMA.FTZ R25, R31, R164, -R42 ;  /* 0x000000a41f197223 */ /* 0x000fc2000001082a */
[----:B------:R-:W3:Y:S02]  /*18830*/  @P0 LDC R7, c[0x0][0x44c] ;  /* 0x00011300ff070b82 */ /* 0x000ee40000000800 */
[----:B------:R-:W4:Y:S01]  /*18840*/  MUFU.EX2 R222, R89 ;  /* 0x0000005900de7308 */ /* 0x000f220000000800 */
[----:B--2---:R-:W-:-:S01]  /*18850*/  FADD.FTZ R3, R107, R6 ;  /* 0x000000066b037221 */ /* 0x004fc20000010000 */
[----:B-1----:R-:W-:-:S06]  /*18860*/  F2FP.SATFINITE.E4M3.F32.PACK_AB_MERGE_C R107, R0, R107, RZ ;  /* 0x0000006b006b723e */ /* 0x002fcc00048070ff */
[----:B------:R-:W1:Y:S01]  /*18870*/  MUFU.EX2 R111, R111 ;  /* 0x0000006f006f7308 */ /* 0x000e620000000800 */
[----:B------:R-:W-:-:S07]  /*18880*/  FADD.FTZ R0, R0, R3 ;  /* 0x0000000300007221 */ /* 0x000fce0000010000 */
[----:B------:R-:W2:Y:S01]  /*18890*/  MUFU.EX2 R46, R71 ;  /* 0x00000047002e7308 */ /* 0x000ea20000000800 */
[----:B0-----:R-:W-:-:S07]  /*188a0*/  FADD.FTZ R3, R109, R0 ;  /* 0x000000006d037221 */ /* 0x001fce0000010000 */
[----:B------:R-:W0:Y:S01]  /*188b0*/  MUFU.EX2 R113, R113 ;  /* 0x0000007100717308 */ /* 0x000e220000000800 */
[----:B----4-:R-:W-:-:S01]  /*188c0*/  FADD.FTZ R6, R222, R3 ;  /* 0x00000003de067221 */ /* 0x010fc20000010000 */
[-CC-:B------:R-:W-:Y:S01]  /*188d0*/  FFMA.FTZ R27, R45, R164.reuse, -R42.reuse ;  /* 0x000000a42d1b7223 */ /* 0x180fe2000001082a */
[----:B------:R-:W-:-:S05]  /*188e0*/  FFMA.FTZ R36, R43, R164, -R42 ;  /* 0x000000a42b247223 */ /* 0x000fca000001082a */
[----:B------:R-:W4:Y:S01]  /*188f0*/  MUFU.EX2 R216, R67 ;  /* 0x0000004300d87308 */ /* 0x000f220000000800 */
[----:B------:R-:W-:-:S01]  /*18900*/  FFMA.FTZ R29, R49, R164, -R42 ;  /* 0x000000a4311d7223 */ /* 0x000fc2000001082a */
[-CC-:B------:R-:W-:Y:S01]  /*18910*/  FFMA.FTZ R38, R53, R164.reuse, -R42.reuse ;  /* 0x000000a435267223 */ /* 0x180fe2000001082a */
[----:B------:R-:W-:-:S01]  /*18920*/  FFMA.FTZ R31, R55, R164, -R42 ;  /* 0x000000a4371f7223 */ /* 0x000fc2000001082a */
[-CC-:B------:R-:W-:Y:S01]  /*18930*/  FFMA.FTZ R57, R57, R164.reuse, -R42.reuse ;  /* 0x000000a439397223 */ /* 0x180fe2000001082a */
[----:B------:R-:W-:-:S03]  /*18940*/  FFMA.FTZ R33, R61, R164, -R42 ;  /* 0x000000a43d217223 */ /* 0x000fc6000001082a */
[----:B------:R-:W5:Y:S01]  /*18950*/  MUFU.EX2 R30, R30 ;  /* 0x0000001e001e7308 */ /* 0x000f620000000800 */
[----:B------:R-:W-:Y:S01]  /*18960*/  F2FP.SATFINITE.E4M3.F32.PACK_AB_MERGE_C R227, R20, R227, R11 ;  /* 0x000000e314e3723e */ /* 0x000fe2000480700b */
[----:B-1----:R-:W-:Y:S01]  /*18970*/  FADD.FTZ R3, R111, R6 ;  /* 0x000000066f037221 */ /* 0x002fe20000010000 */
[----:B------:R-:W-:-:S01]  /*18980*/  FFMA.FTZ R42, R59, R164, -R42 ;  /* 0x000000a43b2a7223 */ /* 0x000fc2000001082a */
[----:B------:R-:W1:Y:S04]  /*18990*/  @P0 LDC R11, c[0x0][0x450] ;  /* 0x00011400ff0b0b82 */ /* 0x000e680000000800 */
[----:B------:R-:W-:Y:S01]  /*189a0*/  MUFU.EX2 R32, R32 ;  /* 0x0000002000207308 */ /* 0x000fe20000000800 */
[----:B--2---:R-:W-:-:S07]  /*189b0*/  F2FP.SATFINITE.E4M3.F32.PACK_AB_MERGE_C R111, R46, R111, RZ ;  /* 0x0000006f2e6f723e */ /* 0x004fce00048070ff */
[----:B------:R-:W2:Y:S01]  /*189c0*/  MUFU.EX2 R21, R21 ;  /* 0x0000001500157308 */ /* 0x000ea20000000800 */
[----:B------:R-:W-:-:S07]  /*189d0*/  FADD.FTZ R46, R46, R3 ;  /* 0x000000032e2e7221 */ /* 0x000fce0000010000 */
[----:B------:R-:W-:Y:S08]  /*189e0*/  MUFU.EX2 R115, R115 ;  /* 0x0000007300737308 */ /* 0x000ff00000000800 */
[----:B------:R-:W3:Y:S01]  /*189f0*/  MUFU.EX2 R4, R63 ;  /* 0x0000003f00047308 */ /* 0x000ee20000000800 */
[----:B0-----:R-:W-:-:S07]  /*18a00*/  FADD.FTZ R3, R113, R46 ;  /* 0x0000002e71037221 */ /* 0x001fce0000010000 */
[----:B------:R-:W-:Y:S08]  /*18a10*/  MUFU.EX2 R25, R25 ;  /* 0x0000001900197308 */ /* 0x000ff00000000800 */
[----:B------:R-:W0:Y:S01]  /*18a20*/  MUFU.EX2 R34, R34 ;  /* 0x0000002200227308 */ /* 0x000e220000000800 */
[----:B----4-:R-:W-:-:S07]  /*18a30*/  FADD.FTZ R10, R216, R3 ;  /* 0x00000003d80a7221 */ /* 0x010fce0000010000 */
[----:B------:R-:W-:Y:S01]  /*18a40*/  MUFU.EX2 R33, R33 ;  /* 0x0000002100217308 */ /* 0x000fe20000000800 */
[----:B-----5:R-:W-:-:S07]  /*18a50*/  F2FP.SATFINITE.E4M3.F32.PACK_AB_MERGE_C R221, R30, R15, RZ ;  /* 0x0000000f1edd723e */ /* 0x020fce00048070ff */
[----:B------:R-:W4:Y:S01]  /*18a60*/  MUFU.EX2 R42, R42 ;  /* 0x0000002a002a7308 */ /* 0x000f220000000800 */
[----:B--2---:R-:W-:-:S07]  /*18a70*/  F2FP.SATFINITE.E4M3.F32.PACK_AB_MERGE_C R223, R21, R32, RZ ;  /* 0x0000002015df723e */ /* 0x004fce00048070ff */
[----:B------:R-:W2:Y:S01]  /*18a80*/  MUFU.EX2 R117, R117 ;  /* 0x0000007500757308 */ /* 0x000ea20000000800 */
[----:B------:R-:W-:-:S01]  /*18a90*/  FADD.FTZ R30, R30, R5 ;  /* 0x000000051e1e7221 */ /* 0x000fc20000010000 */
[----:B---3--:R-:W-:Y:S01]  /*18aa0*/  F2FP.SATFINITE.E4M3.F32.PACK_AB_MERGE_C R3, R4, R115, RZ ;  /* 0x000000730403723e */ /* 0x008fe200048070ff */
[----:B------:R-:W-:-:S05]  /*18ab0*/  FADD.FTZ R115, R115, R10 ;  /* 0x0000000a73737221 */ /* 0x000fca0000010000 */
[----:B------:R-:W-:Y:S01]  /*18ac0*/  MUFU.EX2 R31, R31 ;  /* 0x0000001f001f7308 */ /* 0x000fe20000000800 */
[----:B0-----:R-:W-:-:S07]  /*18ad0*/  F2FP.SATFINITE.E4M3.F32.PACK_AB_MERGE_C R223, R34, R25, R223 ;  /* 0x0000001922df723e */ /* 0x001fce00048070df */
[----:B------:R-:W0:Y:S08]  /*18ae0*/  MUFU.EX2 R40, R57 ;  /* 0x0000003900287308 */ /* 0x000e300000000800 */
[----:B------:R-:W3:Y:S01]  /*18af0*/  MUFU.EX2 R0, R51 ;  /* 0x0000003300007308 */ /* 0x000ee20000000800 */
[----:B------:R-:W-:Y:S01]  /*18b00*/  F2FP.SATFINITE.E4M3.F32.PACK_AB_MERGE_C R9, R14, R9, RZ ;  /* 0x000000090e09723e */ /* 0x000fe200048070ff */
[----:B------:R-:W-:Y:S01]  /*18b10*/  FADD.FTZ R25, R25, R30 ;  /* 0x0000001e19197221 */ /* 0x000fe20000010000 */
[----:B------:R-:W-:-:S05]  /*18b20*/  FADD.FTZ R4, R4, R115 ;  /* 0x0000007304047221 */ /* 0x000fca0000010000 */
[----:B------:R-:W5:Y:S01]  /*18b30*/  MUFU.EX2 R119, R119 ;  /* 0x0000007700777308 */ /* 0x000f620000000800 */
[----:B------:R-:W-:Y:S01]  /*18b40*/  @P0 IMAD.HI.U32 R10, R92, R7, RZ ;  /* 0x000000075c0a0227 */ /* 0x000fe200078e00ff */
[----:B------:R-:W-:-:S06]  /*18b50*/  F2FP.SATFINITE.E4M3.F32.PACK_AB_MERGE_C R225, R12, R225, R9 ;  /* 0x000000e10ce1723e */ /* 0x000fcc0004807009 */
[----:B------:R-:W-:Y:S01]  /*18b60*/  MUFU.EX2 R29, R29 ;  /* 0x0000001d001d7308 */ /* 0x000fe20000000800 */
[----:B------:R-:W-:-:S01]  /*18b70*/  FADD.FTZ R25, R34, R25 ;  /* 0x0000001922197221 */ /* 0x000fc20000010000 */
[----:B------:R-:W-:-:S06]  /*18b80*/  F2FP.SATFINITE.E4M3.F32.PACK_AB_MERGE_C R216, R216, R113, R3 ;  /* 0x00000071d8d8723e */ /* 0x000fcc0004807003 */
[----:B------:R-:W-:Y:S01]  /*18b90*/  MUFU.EX2 R38, R38 ;  /* 0x0000002600267308 */ /* 0x000fe20000000800 */
[----:B------:R-:W-:Y:S01]  /*18ba0*/  IMAD.MOV.U32 R9, RZ, RZ, R92 ;  /* 0x000000ffff097224 */ /* 0x000fe200078e005c */
[----:B----4-:R-:W-:-:S06]  /*18bb0*/  F2FP.SATFINITE.E4M3.F32.PACK_AB_MERGE_C R7, R42, R33, RZ ;  /* 0x000000212a07723e */ /* 0x010fcc00048070ff */
[----:B------:R-:W4:Y:S01]  /*18bc0*/  MUFU.EX2 R27, R27 ;  /* 0x0000001b001b7308 */ /* 0x000f220000000800 */
[----:B--2---:R-:W-:-:S01]  /*18bd0*/  FADD.FTZ R3, R117, R4 ;  /* 0x0000000475037221 */ /* 0x004fc20000010000 */
[----:B-1----:R-:W-:-:S06]  /*18be0*/  @P0 SHF.R.U32.HI R9, RZ, R11, R10 ;  /* 0x0000000bff090219 */ /* 0x002fcc000001160a */
[----:B------:R-:W1:Y:S01]  /*18bf0*/  MUFU.EX2 R36, R36 ;  /* 0x0000002400247308 */ /* 0x000e620000000800 */
[----:B------:R-:W-:-:S01]  /*18c00*/  FADD.FTZ R32, R32, R25 ;  /* 0x0000001920207221 */ /* 0x000fc20000010000 */
[----:B0-----:R-:W-:Y:S01]  /*18c10*/  F2FP.SATFINITE.E4M3.F32.PACK_AB_MERGE_C R219, R40, R31, R7 ;  /* 0x0000001f28db723e */ /* 0x001fe20004807007 */
[----:B---3--:R-:W-:-:S01]  /*18c20*/  FADD.FTZ R4, R0, R3 ;  /* 0x0000000300047221 */ /* 0x008fc20000010000 */
[----:B------:R-:W-:Y:S01]  /*18c30*/  IADD3 R7, R9, R88, -R90 ;  /* 0x0000005809077210 */ /* 0x000fe20007ffe85a */
[----:B------:R-:W-:-:S02]  /*18c40*/  FADD.FTZ R32, R21, R32 ;  /* 0x0000002015207221 */ /* 0x000fc40000010000 */
[----:B-----5:R-:W-:Y:S01]  /*18c50*/  FADD.FTZ R3, R119, R4 ;  /* 0x0000000477037221 */ /* 0x020fe20000010000 */
[----:B------:R-:W-:Y:S01]  /*18c60*/  SHF.R.S32.HI R4, RZ, 0x1f, R7 ;  /* 0x0000001fff047819 */ /* 0x000fe20000011407 */
[----:B----4-:R-:W-:Y:S01]  /*18c70*/  FADD.FTZ R5, R27, R32 ;  /* 0x000000201b057221 */ /* 0x010fe20000010000 */
[----:B------:R-:W-:-:S02]  /*18c80*/  F2FP.SATFINITE.E4M3.F32.PACK_AB_MERGE_C R217, R38, R29, RZ ;  /* 0x0000001d26d9723e */ /* 0x000fc400048070ff */
[----:B------:R-:W-:Y:S01]  /*18c90*/  LEA.HI R4, R4, R7, RZ, 0x7 ;  /* 0x0000000704047211 */ /* 0x000fe200078f38ff */
[----:B------:R-:W0:Y:S01]  /*18ca0*/  MUFU.EX2 R6, R37 ;  /* 0x0000002500067308 */ /* 0x000e220000000800 */
[C---:B-1----:R-:W-:Y:S01]  /*18cb0*/  F2FP.SATFINITE.E4M3.F32.PACK_AB_MERGE_C R217, R36.reuse, R27, R217 ;  /* 0x0000001b24d9723e */ /* 0x042fe200048070d9 */
[----:B------:R-:W-:Y:S01]  /*18cc0*/  FADD.FTZ R36, R36, R5 ;  /* 0x0000000524247221 */ /* 0x000fe20000010000 */
[----:B------:R-:W-:Y:S01]  /*18cd0*/  SHF.R.S32.HI R4, RZ, 0x7, R4 ;  /* 0x00000007ff047819 */ /* 0x000fe20000011404 */
[----:B------:R-:W-:Y:S01]  /*18ce0*/  VIADD R11, R131, 0xfffffffe ;  /* 0xfffffffe830b7836 */ /* 0x000fe20000000000 */
[----:B------:R-:W-:Y:S01]  /*18cf0*/  F2FP.SATFINITE.E4M3.F32.PACK_AB_MERGE_C R221, R28, R13, R221 ;  /* 0x0000000d1cdd723e */ /* 0x000fe200048070dd */
[----:B------:R-:W-:Y:S01]  /*18d00*/  FADD.FTZ R29, R29, R36 ;  /* 0x000000241d1d7221 */ /* 0x000fe20000010000 */
[----:B------:R-:W-:-:S03]  /*18d10*/  VIMNMX R13, RZ, R4, !PT ;  /* 0x00000004ff0d7248 */ /* 0x000fc60007fe0100 */
[----:B------:R-:W-:Y:S01]  /*18d20*/  FADD.FTZ R38, R38, R29 ;  /* 0x0000001d26267221 */ /* 0x000fe20000010000 */
[----:B------:R-:W-:-:S03]  /*18d30*/  ISETP.GE.AND P2, PT, R11, R13, PT ;  /* 0x0000000d0b00720c */ /* 0x000fc60003f46270 */
[----:B------:R-:W-:-:S04]  /*18d40*/  FADD.FTZ R5, R31, R38 ;  /* 0x000000261f057221 */ /* 0x000fc80000010000 */
[----:B------:R-:W-:Y:S01]  /*18d50*/  FADD.FTZ R40, R40, R5 ;  /* 0x0000000528287221 */ /* 0x000fe20000010000 */
[----:B0-----:R-:W-:Y:S02]  /*18d60*/  F2FP.SATFINITE.E4M3.F32.PACK_AB_MERGE_C R5, R6, R119, RZ ;  /* 0x000000770605723e */ /* 0x001fe400048070ff */
[----:B------:R-:W-:Y:S01]  /*18d70*/  F2FP.SATFINITE.E4M3.F32.PACK_AB_MERGE_C R228, R48, R65, RZ ;  /* 0x0000004130e4723e */ /* 0x000fe200048070ff */
[----:B------:R-:W-:-:S01]  /*18d80*/  FADD.FTZ R33, R33, R40 ;  /* 0x0000002821217221 */ /* 0x000fc20000010000 */
[----:B------:R-:W-:Y:S02]  /*18d90*/  F2FP.SATFINITE.E4M3.F32.PACK_AB_MERGE_C R50, R50, R79, RZ ;  /* 0x0000004f3232723e */ /* 0x000fe400048070ff */
[----:B------:R-:W-:Y:S02]  /*18da0*/  F2FP.SATFINITE.E4M3.F32.PACK_AB_MERGE_C R52, R52, R87, RZ ;  /* 0x000000573434723e */ /* 0x000fe400048070ff */
[----:B------:R-:W-:Y:S01]  /*18db0*/  F2FP.SATFINITE.E4M3.F32.PACK_AB_MERGE_C R218, R0, R117, R5 ;  /* 0x0000007500da723e */ /* 0x000fe20004807005 */
[----:B------:R-:W-:-:S01]  /*18dc0*/  FADD.FTZ R0, R42, R33 ;  /* 0x000000212a007221 */ /* 0x000fc20000010000 */
[----:B------:R-:W-:Y:S01]  /*18dd0*/  F2FP.SATFINITE.E4M3.F32.PACK_AB_MERGE_C R229, R41, R26, R229 ;  /* 0x0000001a29e5723e */ /* 0x000fe200048070e5 */
[----:B------:R-:W-:-:S01]  /*18de0*/  FADD.FTZ R3, R6, R3 ;  /* 0x0000000306037221 */ /* 0x000fc20000010000 */
[----:B------:R-:W-:-:S02]  /*18df0*/  F2FP.SATFINITE.E4M3.F32.PACK_AB_MERGE_C R228, R44, R73, R228 ;  /* 0x000000492ce4723e */ /* 0x000fc400048070e4 */
[----:B------:R-:W-:Y:S02]  /*18e00*/  CS2R R150, SRZ ;  /* 0x0000000000967805 */ /* 0x000fe4000001ff00 */
[----:B------:R-:W-:Y:S02]  /*18e10*/  F2FP.SATFINITE.E4M3.F32.PACK_AB_MERGE_C R230, R230, R75, R50 ;  /* 0x0000004be6e6723e */ /* 0x000fe40004807032 */
[----:B------:R-:W-:Y:S02]  /*18e20*/  CS2R R148, SRZ ;  /* 0x0000000000947805 */ /* 0x000fe4000001ff00 */
[----:B------:R-:W-:Y:S02]  /*18e30*/  F2FP.SATFINITE.E4M3.F32.PACK_AB_MERGE_C R224, R224, R83, R52 ;  /* 0x00000053e0e0723e */ /* 0x000fe40004807034 */
[----:B------:R-:W-:Y:S02]  /*18e40*/  CS2R R146, SRZ ;  /* 0x0000000000927805 */ /* 0x000fe4000001ff00 */
[----:B------:R-:W-:-:S02]  /*18e50*/  F2FP.SATFINITE.E4M3.F32.PACK_AB_MERGE_C R226, R226, R101, R103 ;  /* 0x00000065e2e2723e */ /* 0x000fc40004807067 */
[----:B------:R-:W-:Y:S02]  /*18e60*/  CS2R R144, SRZ ;  /* 0x0000000000907805 */ /* 0x000fe4000001ff00 */
[----:B------:R-:W-:Y:S02]  /*18e70*/  F2FP.SATFINITE.E4M3.F32.PACK_AB_MERGE_C R220, R220, R105, R107 ;  /* 0x00000069dcdc723e */ /* 0x000fe4000480706b */
[----:B------:R-:W-:Y:S02]  /*18e80*/  CS2R R142, SRZ ;  /* 0x00000000008e7805 */ /* 0x000fe4000001ff00 */
[----:B------:R-:W-:Y:S02]  /*18e90*/  F2FP.SATFINITE.E4M3.F32.PACK_AB_MERGE_C R222, R222, R109, R111 ;  /* 0x0000006ddede723e */ /* 0x000fe4000480706f */
        /* <DEDUP_REMOVED lines=60> */
[----:B------:R-:W-:Y:S01]  /*19260*/  IMAD.MOV.U32 R10, RZ, RZ, R165 ;  /* 0x000000ffff0a7224 */ /* 0x000fe200078e00a5 */
[----:B------:R-:W-:Y:S01]  /*19270*/  MOV R151, RZ ;  /* 0x000000ff00977202 */ /* 0x000fe20000000f00 */
[----:B------:R-:W-:Y:S02]  /*19280*/  IMAD.MOV.U32 R9, RZ, RZ, R191 ;  /* 0x000000ffff097224 */ /* 0x000fe400078e00bf */
[----:B------:R-:W-:-:S07]  /*19290*/  IMAD.MOV.U32 R4, RZ, RZ, R235 ;  /* 0x000000ffff047224 */ /* 0x000fce00078e00eb */
.L_x_2507:
[----:B------:R-:W2:Y:S01]  /*192a0*/  LDL R5, [R1] ;  /* 0x0000000001057983 */ /* 0x000ea20000100800 */
[----:B------:R-:W-:Y:S01]  /*192b0*/  ISETP.NE.AND P2, PT, R234, 0x1, PT ;  /* 0x00000001ea00780c */ /* 0x000fe20003f45270 */
[----:B------:R-:W-:Y:S05]  /*192c0*/  YIELD ;  /* 0x0000000000007946 */ /* 0x000fea0003800000 */
[----:B------:R-:W-:-:S04]  /*192d0*/  SEL R235, RZ, 0x1, P2 ;  /* 0x00000001ffeb7807 */ /* 0x000fc80001000000 */
[----:B------:R-:W-:Y:S02]  /*192e0*/  LOP3.LUT R235, R4, R235, RZ, 0x3c, !PT ;  /* 0x000000eb04eb7212 */ /* 0x000fe400078e3cff */
[----:B--2---:R-:W-:-:S13]  /*192f0*/  ISETP.NE.AND P2, PT, R5, RZ, PT ;  /* 0x000000ff0500720c */ /* 0x004fda0003f45270 */
[----:B------:R-:W-:Y:S05]  /*19300*/  @P2 BRA `(.L_x_2497) ;  /* 0x00000000003c2947 */ /* 0x000fea0003800000 */
[----:B------:R-:W-:Y:S05]  /*19310*/  @!P1 BRA `(.L_x_2498) ;  /* 0x0000000000049947 */ /* 0x000fea0003800000 */
[----:B------:R-:W-:Y:S01]  /*19320*/  BPT.TRAP 0x1 ;  /* 0x000000040000795c */ /* 0x000fe20000300000 */
.L_x_2498:
[----:B------:R-:W-:Y:S01]  /*19330*/  VIADD R5, R234, 0x1 ;  /* 0x00000001ea057836 */ /* 0x000fe20000000000 */
[----:B------:R-:W-:-:S04]  /*19340*/  SHF.L.U32 R6, R235, 0x1f, RZ ;  /* 0x0000001feb067819 */ /* 0x000fc800000006ff */
[----:B------:R-:W-:-:S04]  /*19350*/  ISETP.NE.AND P3, PT, R5, 0x2, PT ;  /* 0x000000020500780c */ /* 0x000fc80003f65270 */
[----:B------:R-:W-:-:S05]  /*19360*/  SEL R5, R5, RZ, P3 ;  /* 0x000000ff05057207 */ /* 0x000fca0001800000 */
[----:B------:R-:W-:-:S04]  /*19370*/  IMAD R5, R5, 0x8, R18 ;  /* 0x0000000805057824 */ /* 0x000fc800078e0212 */
[----:B------:R0:W1:Y:S01]  /*19380*/  SYNCS.PHASECHK.TRANS64.TRYWAIT P3, [R5+URZ+0x38830], R6 ;  /* 0x03883006050075a7 */ /* 0x000062000806017f */
[----:B------:R-:W-:Y:S05]  /*19390*/  @!P1 BRA `(.L_x_2499) ;  /* 0x0000000000049947 */ /* 0x000fea0003800000 */
[----:B------:R-:W-:Y:S01]  /*193a0*/  BPT.TRAP 0x1 ;  /* 0x000000040000795c */ /* 0x000fe20000300000 */
.L_x_2499:
[----:B------:R-:W-:Y:S04]  /*193b0*/  BSSY B0, `(.L_x_2497) ;  /* 0x0000004000007945 */ /* 0x000fe80003800000 */
[----:B-1----:R-:W-:Y:S05]  /*193c0*/  @P3 BRA `(.L_x_2500) ;  /* 0x0000000000083947 */ /* 0x002fea0003800000 */
[----:B------:R-:W1:Y:S02]  /*193d0*/  SYNCS.PHASECHK.TRANS64.TRYWAIT P3, [R5+URZ+0x38830], R6 ;  /* 0x03883006050075a7 */ /* 0x000e64000806017f */
[----:B-1----:R-:W-:Y:S05]  /*193e0*/  @!P3 BRA `(.L_x_2501) ;  /* 0x0000013400b0b947 */ /* 0x002fea0003800000 */
.L_x_2500:
[----:B------:R-:W-:Y:S05]  /*193f0*/  BSYNC B0 ;  /* 0x0000000000007941 */ /* 0x000fea0003800000 */
.L_x_2497:
[----:B01----:R-:W0:Y:S01]  /*19400*/  S2R R5, SR_TID.X ;  /* 0x0000000000057919 */ /* 0x003e220000002100 */
[----:B------:R-:W-:Y:S01]  /*19410*/  VIADD R12, R234, 0x1 ;  /* 0x00000001ea0c7836 */ /* 0x000fe20000000000 */
        /* <DEDUP_REMOVED lines=8> */
[C---:B------:R-:W-:Y:S01]  /*194a0*/  R2UR UR7, R153.reuse ;  /* 0x00000000990772ca */ /* 0x040fe200000e0000 */
[----:B------:R-:W-:Y:S01]  /*194b0*/  IMAD R6, R12, 0x800, R8 ;  /* 0x000008000c067824 */ /* 0x000fe200078e0208 */
[----:B------:R-:W-:-:S02]  /*194c0*/  R2UR UR31, R153 ;  /* 0x00000000991f72ca */ /* 0x000fc400000e0000 */
[----:B------:R-:W-:Y:S01]  /*194d0*/  R2UR UR11, R21 ;  /* 0x00000000150b72ca */ /* 0x000fe200000e0000 */
[C---:B------:R-:W-:Y:S01]  /*194e0*/  VIADD R152, R6.reuse, 0x4 ;  /* 0x0000000406987836 */ /* 0x040fe20000000000 */
[C---:B------:R-:W-:Y:S01]  /*194f0*/  R2UR UR14, R6.reuse ;  /* 0x00000000060e72ca */ /* 0x040fe200000e0000 */
[C---:B------:R-:W-:Y:S01]  /*19500*/  VIADD R14, R6.reuse, 0x6 ;  /* 0x00000006060e7836 */ /* 0x040fe20000000000 */
[----:B------:R-:W-:Y:S02]  /*19510*/  IADD3 R20, R6, 0x2, RZ ;  /* 0x0000000206147810 */ /* 0x000fe40007ffe0ff */
[----:B------:R-:W-:Y:S01]  /*19520*/  R2UR UR6, R152 ;  /* 0x00000000980672ca */ /* 0x000fe200000e0000 */
[----:B------:R-:W-:Y:S01]  /*19530*/  VIADD R152, R6, 0x404 ;  /* 0x0000040406987836 */ /* 0x000fe20000000000 */
[----:B------:R-:W-:Y:S02]  /*19540*/  R2UR UR10, R20 ;  /* 0x00000000140a72ca */ /* 0x000fe400000e0000 */
[----:B------:R-:W-:Y:S01]  /*19550*/  R2UR UR18, R14 ;  /* 0x000000000e1272ca */ /* 0x000fe200000e0000 */
[----:B------:R-:W-:Y:S01]  /*19560*/  VIADD R14, R6, 0x402 ;  /* 0x00000402060e7836 */ /* 0x000fe20000000000 */
[----:B------:R-:W-:-:S02]  /*19570*/  R2UR UR30, R152 ;  /* 0x00000000981e72ca */ /* 0x000fc400000e0000 */
[----:B0-----:R-:W-:Y:S02]  /*19580*/  SHF.R.U32.HI R5, RZ, 0x7, R5 ;  /* 0x00000007ff057819 */ /* 0x001fe40000011605 */
[----:B------:R-:W-:Y:S02]  /*19590*/  R2UR UR19, R15 ;  /* 0x000000000f1372ca */ /* 0x000fe400000e0000 */
[C---:B------:R-:W-:Y:S01]  /*195a0*/  IADD3 R20, R6.reuse, 0x400, RZ ;  /* 0x0000040006147810 */ /* 0x040fe20007ffe0ff */
[----:B------:R-:W-:Y:S01]  /*195b0*/  VIADD R5, R5, 0x8 ;  /* 0x0000000805057836 */ /* 0x000fe20000000000 */
[----:B------:R-:W-:Y:S01]  /*195c0*/  R2UR UR23, R21 ;  /* 0x00000000151772ca */ /* 0x000fe200000e0000 */
[----:B------:R-:W-:Y:S01]  /*195d0*/  VIADD R6, R6, 0x406 ;  /* 0x0000040606067836 */ /* 0x000fe20000000000 */
[----:B------:R-:W-:Y:S02]  /*195e0*/  R2UR UR22, R20 ;  /* 0x00000000141672ca */ /* 0x000fe400000e0000 */
[----:B------:R0:W-:Y:S01]  /*195f0*/  BAR.SYNC.DEFER_BLOCKING R5, 0x100 ;  /* 0x000400050000751d */ /* 0x0001e20000010000 */
[----:B------:R-:W-:-:S02]  /*19600*/  R2UR UR26, R14 ;  /* 0x000000000e1a72ca */ /* 0x000fc400000e0000 */
[----:B------:R-:W-:Y:S02]  /*19610*/  R2UR UR27, R15 ;  /* 0x000000000f1b72ca */ /* 0x000fe400000e0000 */
        /* <DEDUP_REMOVED lines=29> */
.L_x_2503:
[----:B------:R-:W-:Y:S01]  /*197f0*/  SHF.L.U32 R4, R4, 0x1f, RZ ;  /* 0x0000001f04047819 */ /* 0x000fe200000006ff */
[----:B------:R-:W-:-:S04]  /*19800*/  IMAD R5, R234, 0x8, R18 ;  /* 0x00000008ea057824 */ /* 0x000fc800078e0212 */
[----:B------:R0:W1:Y:S01]  /*19810*/  SYNCS.PHASECHK.TRANS64.TRYWAIT P2, [R5+URZ+0x38850], R4 ;  /* 0x03885004050075a7 */ /* 0x000062000804017f */
[----:B------:R-:W-:Y:S05]  /*19820*/  @!P1 BRA `(.L_x_2504) ;  /* 0x0000000000049947 */ /* 0x000fea0003800000 */
[----:B------:R-:W-:Y:S01]  /*19830*/  BPT.TRAP 0x1 ;  /* 0x000000040000795c */ /* 0x000fe20000300000 */
.L_x_2504:
[----:B-1----:R-:W-:Y:S05]  /*19840*/  @P2 BRA `(.L_x_2502) ;  /* 0x0000000000082947 */ /* 0x002fea0003800000 */
[----:B------:R-:W1:Y:S02]  /*19850*/  SYNCS.PHASECHK.TRANS64.TRYWAIT P2, [R5+URZ+0x38850], R4 ;  /* 0x03885004050075a7 */ /* 0x000e64000804017f */
[----:B-1----:R-:W-:Y:S05]  /*19860*/  @!P2 BRA `(.L_x_2505) ;  /* 0x0000013000a4a947 */ /* 0x002fea0003800000 */
.L_x_2502:
[----:B01----:R-:W-:Y:S01]  /*19870*/  IADD3 R4, R18, 0x400, RZ ;  /* 0x0000040012047810 */ /* 0x003fe20007ffe0ff */
[----:B------:R-:W2:Y:S03]  /*19880*/  LDL R15, [R1+0x8] ;  /* 0x00000800010f7983 */ /* 0x000ea60000100800 */
[----:B------:R-:W-:Y:S01]  /*19890*/  SHF.R.U32.HI R4, RZ, 0x4, R4 ;  /* 0x00000004ff047819 */ /* 0x000fe20000011604 */
[----:B------:R-:W2:Y:S01]  /*198a0*/  LDL R14, [R1+0x3c] ;  /* 0x00003c00010e7983 */ /* 0x000ea20000100800 */
[----:B------:R-:W-:Y:S01]  /*198b0*/  IMAD.MOV.U32 R5, RZ, RZ, 0x40000040 ;  /* 0x40000040ff057424 */ /* 0x000fe200078e00ff */
[----:B------:R-:W-:Y:S05]  /*198c0*/  WARPSYNC.ALL ;  /* 0x0000000000007948 */ /* 0x000fea0003800000 */
[----:B------:R-:W-:Y:S01]  /*198d0*/  LOP3.LUT R4, R4, 0x3fff, RZ, 0xc0, !PT ;  /* 0x00003fff04047812 */ /* 0x000fe200078ec0ff */
[----:B------:R-:W-:Y:S01]  /*198e0*/  WARPGROUP.ARRIVE ;  /* 0x00000000000079c5 */ /* 0x000fe20000000000 */
[----:B------:R-:W-:Y:S01]  /*198f0*/  R2UR UR7, R5 ;  /* 0x00000000050772ca */ /* 0x000fe200000e0000 */
[----:B------:R-:W-:Y:S01]  /*19900*/  IMAD.MOV.U32 R7, RZ, RZ, 0x40000040 ;  /* 0x40000040ff077424 */ /* 0x000fe200078e00ff */
[----:B------:R-:W-:Y:S01]  /*19910*/  LOP3.LUT R4, R4, 0x10000, RZ, 0xfc, !PT ;  /* 0x0001000004047812 */ /* 0x000fe200078efcff */
[----:B------:R-:W-:-:S04]  /*19920*/  IMAD.MOV.U32 R5, RZ, RZ, 0x40000040 ;  /* 0x40000040ff057424 */ /* 0x000fc800078e00ff */
[----:B------:R-:W-:-:S04]  /*19930*/  IMAD R4, R234, 0x800, R4 ;  /* 0x00000800ea047824 */ /* 0x000fc800078e0204 */
[C---:B------:R-:W-:Y:S01]  /*19940*/  VIADD R6, R4.reuse, 0x2 ;  /* 0x0000000204067836 */ /* 0x040fe20000000000 */
[----:B------:R-:W-:-:S13]  /*19950*/  R2UR UR6, R4 ;  /* 0x00000000040672ca */ /* 0x000fda00000e0000 */
[----:B------:R-:W-:Y:S01]  /*19960*/  QGMMA.64x256x32.F32.E4M3.E4M3 R24, R228, gdesc[UR4], R24, gsb0 ;  /* 0x03e00004e4187df3 */ /* 0x000fe20008000818 */
[----:B------:R-:W-:Y:S01]  /*19970*/  R2UR UR6, R6 ;  /* 0x00000000060672ca */ /* 0x000fe200000e0000 */
[C---:B------:R-:W-:Y:S01]  /*19980*/  VIADD R6, R4.reuse, 0x4 ;  /* 0x0000000404067836 */ /* 0x040fe20000000000 */
[----:B------:R-:W-:Y:S01]  /*19990*/  R2UR UR7, R7 ;  /* 0x00000000070772ca */ /* 0x000fe200000e0000 */
[----:B------:R-:W-:Y:S01]  /*199a0*/  VIADD R4, R4, 0x6 ;  /* 0x0000000604047836 */ /* 0x000fe20000000000 */
[----:B------:R-:W-:Y:S01]  /*199b0*/  MOV R7, 0x40000040 ;  /* 0x4000004000077802 */ /* 0x000fe20000000f00 */
[----:B------:R-:W-:Y:S02]  /*199c0*/  WARPGROUP.DEPBAR.LE gsb0, 0x0 ;  /* 0x00008000000079c5 */ /* 0x000fe40000010000 */
[----:B------:R-:W-:-:S15]  /*199d0*/  WARPGROUP.ARRIVE ;  /* 0x00000000000079c5 */ /* 0x000fde0000000000 */
[----:B------:R-:W-:-:S05]  /*199e0*/  NOP ;  /* 0x0000000000007918 */ /* 0x000fca0000000000 */
[----:B------:R-:W-:Y:S01]  /*199f0*/  QGMMA.64x256x32.F32.E4M3.E4M3 R24, R224, gdesc[UR4], R24, gsb0 ;  /* 0x03e00004e0187df3 */ /* 0x000fe20008000818 */
[----:B------:R-:W-:Y:S01]  /*19a00*/  R2UR UR6, R6 ;  /* 0x00000000060672ca */ /* 0x000fe200000e0000 */
[----:B--2---:R-:W-:Y:S01]  /*19a10*/  IMAD.IADD R6, R14, 0x1, R15 ;  /* 0x000000010e067824 */ /* 0x004fe200078e020f */
[----:B------:R-:W-:Y:S01]  /*19a20*/  R2UR UR7, R7 ;  /* 0x00000000070772ca */ /* 0x000fe200000e0000 */
[----:B------:R-:W-:Y:S02]  /*19a30*/  WARPGROUP.DEPBAR.LE gsb0, 0x0 ;  /* 0x00008000000079c5 */ /* 0x000fe40000010000 */
[----:B------:R-:W-:-:S15]  /*19a40*/  WARPGROUP.ARRIVE ;  /* 0x00000000000079c5 */ /* 0x000fde0000000000 */
[----:B------:R-:W-:-:S07]  /*19a50*/  NOP ;  /* 0x0000000000007918 */ /* 0x000fce0000000000 */
[----:B------:R-:W-:Y:S01]  /*19a60*/  QGMMA.64x256x32.F32.E4M3.E4M3 R24, R220, gdesc[UR4], R24, gsb0 ;  /* 0x03e00004dc187df3 */ /* 0x000fe20008000818 */
[----:B------:R-:W-:Y:S02]  /*19a70*/  R2UR UR6, R4 ;  /* 0x00000000040672ca */ /* 0x000fe400000e0000 */
[----:B------:R-:W-:Y:S01]  /*19a80*/  R2UR UR7, R5 ;  /* 0x00000000050772ca */ /* 0x000fe200000e0000 */
[----:B------:R-:W0:Y:S08]  /*19a90*/  @P0 LDC R4, c[0x0][0x44c] ;  /* 0x00011300ff040b82 */ /* 0x000e300000000800 */
[----:B------:R-:W1:Y:S01]  /*19aa0*/  @P0 LDC R5, c[0x0][0x450] ;  /* 0x00011400ff050b82 */ /* 0x000e620000000800 */
[----:B------:R-:W-:-:S02]  /*19ab0*/  WARPGROUP.DEPBAR.LE gsb0, 0x0 ;  /* 0x00008000000079c5 */ /* 0x000fc40000010000 */
[----:B------:R-:W-:-:S13]  /*19ac0*/  WARPGROUP.ARRIVE ;  /* 0x00000000000079c5 */ /* 0x000fda0000000000 */
[----:B------:R-:W-:Y:S03]  /*19ad0*/  QGMMA.64x256x32.F32.E4M3.E4M3 R24, R216, gdesc[UR4], R24, gsb0 ;  /* 0x03e00004d8187df3 */ /* 0x000fe60008000818 */
[----:B------:R-:W-:Y:S02]  /*19ae0*/  WARPGROUP.DEPBAR.LE gsb0, 0x0 ;  /* 0x00008000000079c5 */ /* 0x000fe40000010000 */
[----:B------:R-:W2:Y:S04]  /*19af0*/  LDL R218, [R1+0x38] ;  /* 0x0000380001da7983 */ /* 0x000ea80000100800 */
[----:B------:R-:W3:Y:S04]  /*19b00*/  LDL R217, [R1+0x10] ;  /* 0x0000100001d97983 */ /* 0x000ee80000100800 */
[----:B------:R-:W3:Y:S01]  /*19b10*/  LDL R216, [R1+0xc] ;  /* 0x00000c0001d87983 */ /* 0x000ee20000100800 */
[----:B0-----:R-:W-:-:S04]  /*19b20*/  @P0 IMAD.HI.U32 R7, R6, R4, RZ ;  /* 0x0000000406070227 */ /* 0x001fc800078e00ff */
[C---:B------:R-:W-:Y:S01]  /*19b30*/  FMUL.FTZ R15, R2.reuse, R156 ;  /* 0x0000009c020f7220 */ /* 0x040fe20000410000 */
[C---:B------:R-:W-:Y:S01]  /*19b40*/  FMUL.FTZ R21, R2.reuse, R157 ;  /* 0x0000009d02157220 */ /* 0x040fe20000410000 */
[C---:B------:R-:W-:Y:S01]  /*19b50*/  FMUL.FTZ R14, R2.reuse, R155 ;  /* 0x0000009b020e7220 */ /* 0x040fe20000410000 */
[----:B------:R-:W-:Y:S01]  /*19b60*/  IMAD.MOV.U32 R4, RZ, RZ, R6 ;  /* 0x000000ffff047224 */ /* 0x000fe200078e0006 */
[----:B-1----:R-:W-:Y:S01]  /*19b70*/  @P0 SHF.R.U32.HI R4, RZ, R5, R7 ;  /* 0x00000005ff040219 */ /* 0x002fe20000011607 */
[C---:B------:R-:W-:Y:S01]  /*19b80*/  FMUL.FTZ R6, R2.reuse, R154 ;  /* 0x0000009a02067220 */ /* 0x040fe20000410000 */
[C---:B------:R-:W-:Y:S01]  /*19b90*/  FMUL.FTZ R154, R2.reuse, R162 ;  /* 0x000000a2029a7220 */ /* 0x040fe20000410000 */
[C---:B------:R-:W-:Y:S01]  /*19ba0*/  FMUL.FTZ R162, R2.reuse, R169 ;  /* 0x000000a902a27220 */ /* 0x040fe20000410000 */
[C---:B------:R-:W-:Y:S01]  /*19bb0*/  FMUL.FTZ R169, R2.reuse, R180 ;  /* 0x000000b402a97220 */ /* 0x040fe20000410000 */
[C---:B------:R-:W-:Y:S01]  /*19bc0*/  FMUL.FTZ R180, R2.reuse, R193 ;  /* 0x000000c102b47220 */ /* 0x040fe20000410000 */
[C---:B------:R-:W-:Y:S01]  /*19bd0*/  FMUL.FTZ R7, R2.reuse, R153 ;  /* 0x0000009902077220 */ /* 0x040fe20000410000 */
[----:B------:R-:W0:Y:S01]  /*19be0*/  SHFL.IDX PT, R193, R4, RZ, 0x1c1f ;  /* 0x001c1fff04c17589 */ /* 0x000e2200000e0000 */
[C---:B------:R-:W-:Y:S01]  /*19bf0*/  FMUL.FTZ R153, R2.reuse, R160 ;  /* 0x000000a002997220 */ /* 0x040fe20000410000 */
[C---:B------:R-:W-:Y:S01]  /*19c00*/  FMUL.FTZ R160, R2.reuse, R167 ;  /* 0x000000a702a07220 */ /* 0x040fe20000410000 */
[C---:B------:R-:W-:Y:S01]  /*19c10*/  FMUL.FTZ R167, R2.reuse, R176 ;  /* 0x000000b002a77220 */ /* 0x040fe20000410000 */
[----:B------:R-:W-:Y:S01]  /*19c20*/  FMUL.FTZ R176, R2, R189 ;  /* 0x000000bd02b07220 */ /* 0x000fe20000410000 */
[----:B------:R-:W-:-:S02]  /*19c30*/  IMAD.MOV.U32 R189, RZ, RZ, -0x80 ;  /* 0xffffff80ffbd7424 */ /* 0x000fc400078e00ff */
[C---:B------:R-:W-:Y:S01]  /*19c40*/  FMUL.FTZ R5, R2.reuse, R152 ;  /* 0x0000009802057220 */ /* 0x040fe20000410000 */
[C---:B------:R-:W-:Y:S01]  /*19c50*/  FMUL.FTZ R155, R2.reuse, R161 ;  /* 0x000000a1029b7220 */ /* 0x040fe20000410000 */
[C---:B------:R-:W-:Y:S01]  /*19c60*/  FMUL.FTZ R161, R2.reuse, R168 ;  /* 0x000000a802a17220 */ /* 0x040fe20000410000 */
[----:B------:R-:W-:Y:S02]  /*19c70*/  IMAD R189, R11, R189, 0x1 ;  /* 0x000000010bbd7424 */ /* 0x000fe400078e02bd */
        /* <DEDUP_REMOVED lines=33> */
[----:B------:R0:W1:Y:S01]  /*19e90*/  SHFL.IDX PT, R209, R4, 0x1, 0x1c1f ;  /* 0x003c1f0004d17f89 */ /* 0x00006200000e0000 */
[C---:B------:R-:W-:Y:S01]  /*19ea0*/  FMUL.FTZ R207, R2.reuse, R207 ;  /* 0x000000cf02cf7220 */ /* 0x040fe20000410000 */
[C---:B------:R-:W-:Y:S01]  /*19eb0*/  FMUL.FTZ R198, R2.reuse, R198 ;  /* 0x000000c602c67220 */ /* 0x040fe20000410000 */
[C---:B------:R-:W-:Y:S01]  /*19ec0*/  FMUL.FTZ R199, R2.reuse, R199 ;  /* 0x000000c702c77220 */ /* 0x040fe20000410000 */
[----:B------:R-:W5:Y:S01]  /*19ed0*/  MUFU.TANH R153, R153 ;  /* 0x0000009900997308 */ /* 0x000f620000002400 */
[C---:B------:R-:W-:Y:S01]  /*19ee0*/  FMUL.FTZ R202, R2.reuse, R202 ;  /* 0x000000ca02ca7220 */ /* 0x040fe20000410000 */
[C---:B------:R-:W-:Y:S01]  /*19ef0*/  FMUL.FTZ R203, R2.reuse, R203 ;  /* 0x000000cb02cb7220 */ /* 0x040fe20000410000 */
[----:B------:R-:W-:Y:S01]  /*19f00*/  FMUL.FTZ R206, R2, R206 ;  /* 0x000000ce02ce7220 */ /* 0x000fe20000410000 */
[----:B------:R-:W4:Y:S04]  /*19f10*/  S2R R231, SR_TID.X ;  /* 0x0000000000e77919 */ /* 0x000f280000002100 */
        /* <DEDUP_REMOVED lines=24> */
[----:B0-----:R-:W-:Y:S08]  /*1a0a0*/  MUFU.TANH R4, R207 ;  /* 0x000000cf00047308 */ /* 0x001ff00000002400 */
[----:B------:R-:W-:Y:S08]  /*1a0b0*/  MUFU.TANH R20, R20 ;  /* 0x0000001400147308 */ /* 0x000ff00000002400 */
[----:B------:R-:W-:Y:S08]  /*1a0c0*/  MUFU.TANH R152, R152 ;  /* 0x0000009800987308 */ /* 0x000ff00000002400 */
[----:B------:R-:W-:Y:S01]  /*1a0d0*/  MUFU.TANH R156, R156 ;  /* 0x0000009c009c7308 */ /* 0x000fe20000002400 */
[----:B--2---:R-:W-:-:S07]  /*1a0e0*/  IMAD R192, R218, -0x2, R189 ;  /* 0xfffffffedac07824 */ /* 0x004fce00078e02bd */
[----:B------:R-:W-:Y:S01]  /*1a0f0*/  MUFU.TANH R159, R159 ;  /* 0x0000009f009f7308 */ /* 0x000fe20000002400 */
[----:B---3--:R-:W-:-:S07]  /*1a100*/  IADD3 R192, -R216, R192, R217 ;  /* 0x000000c0d8c07210 */ /* 0x008fce0007ffe1d9 */
[----:B------:R0:W2:Y:S01]  /*1a110*/  MUFU.TANH R189, R204 ;  /* 0x000000cc00bd7308 */ /* 0x0000a20000002400 */
[----:B----4-:R-:W-:Y:S02]  /*1a120*/  LOP3.LUT R216, R231, 0x7f, RZ, 0xc0, !PT ;  /* 0x0000007fe7d87812 */ /* 0x010fe400078ec0ff */
[C---:B------:R-:W-:Y:S01]  /*1a130*/  IADD3 R193, R192.reuse, R193, RZ ;  /* 0x000000c1c0c17210 */ /* 0x040fe20007ffe0ff */
[----:B-1----:R-:W-:Y:S02]  /*1a140*/  IMAD.IADD R209, R192, 0x1, R209 ;  /* 0x00000001c0d17824 */ /* 0x002fe400078e02d1 */
[C---:B------:R-:W-:Y:S01]  /*1a150*/  FMUL.FTZ R192, R2.reuse, R215 ;  /* 0x000000d702c07220 */ /* 0x040fe20000410000 */
[----:B------:R-:W1:Y:S01]  /*1a160*/  S2R R231, SR_TID.X ;  /* 0x0000000000e77919 */ /* 0x000e620000002100 */
[C---:B------:R-:W-:Y:S01]  /*1a170*/  ISETP.GT.AND P4, PT, R193.reuse, RZ, PT ;  /* 0x000000ffc100720c */ /* 0x040fe20003f84270 */
[----:B------:R-:W-:Y:S01]  /*1a180*/  MUFU.TANH R160, R160 ;  /* 0x000000a000a07308 */ /* 0x000fe20000002400 */
[C---:B------:R-:W-:Y:S01]  /*1a190*/  ISETP.GT.AND P5, PT, R193.reuse, 0x1, PT ;  /* 0x00000001c100780c */ /* 0x040fe20003fa4270 */
[----:B0-----:R-:W-:Y:S01]  /*1a1a0*/  FMUL.FTZ R204, R2, R212 ;  /* 0x000000d402cc7220 */ /* 0x001fe20000410000 */
[----:B------:R-:W-:-:S02]  /*1a1b0*/  ISETP.GT.AND P2, PT, R193, 0x8, PT ;  /* 0x00000008c100780c */ /* 0x000fc40003f44270 */
[----:B------:R-:W-:Y:S02]  /*1a1c0*/  ISETP.GT.AND P3, PT, R193, 0x9, PT ;  /* 0x00000009c100780c */ /* 0x000fe40003f64270 */
[----:B------:R-:W-:Y:S01]  /*1a1d0*/  FSEL R5, R5, -INF , P4 ;  /* 0xff80000005057808 */ /* 0x000fe20002000000 */
[----:B------:R-:W-:Y:S01]  /*1a1e0*/  MUFU.TANH R204, R204 ;  /* 0x000000cc00cc7308 */ /* 0x000fe20000002400 */
[----:B------:R-:W-:Y:S02]  /*1a1f0*/  FSEL R7, R7, -INF , P5 ;  /* 0xff80000007077808 */ /* 0x000fe40002800000 */
[----:B-----5:R-:W-:Y:S02]  /*1a200*/  FSEL R15, R15, -INF , P2 ;  /* 0xff8000000f0f7808 */ /* 0x020fe40001000000 */
[----:B------:R-:W-:Y:S02]  /*1a210*/  FSEL R21, R21, -INF , P3 ;  /* 0xff80000015157808 */ /* 0x000fe40001800000 */
[C---:B------:R-:W-:Y:S01]  /*1a220*/  ISETP.GT.AND P4, PT, R193.reuse, 0x10, PT ;  /* 0x00000010c100780c */ /* 0x040fe20003f84270 */
[----:B------:R-:W-:Y:S01]  /*1a230*/  MUFU.TANH R164, R164 ;  /* 0x000000a400a47308 */ /* 0x000fe20000002400 */
[----:B------:R-:W-:-:S02]  /*1a240*/  ISETP.GT.AND P5, PT, R193, 0x11, PT ;  /* 0x00000011c100780c */ /* 0x000fc40003fa4270 */
[C---:B------:R-:W-:Y:S02]  /*1a250*/  ISETP.GT.AND P2, PT, R193.reuse, 0x18, PT ;  /* 0x00000018c100780c */ /* 0x040fe40003f44270 */
[----:B------:R-:W-:Y:S02]  /*1a260*/  ISETP.GT.AND P3, PT, R193, 0x19, PT ;  /* 0x00000019c100780c */ /* 0x000fe40003f64270 */
[----:B------:R-:W-:Y:S01]  /*1a270*/  FSEL R153, R153, -INF , P4 ;  /* 0xff80000099997808 */ /* 0x000fe20002000000 */
[----:B------:R-:W-:Y:S01]  /*1a280*/  MUFU.TANH R6, R6 ;  /* 0x0000000600067308 */ /* 0x000fe20000002400 */
[----:B------:R-:W-:Y:S02]  /*1a290*/  FSEL R155, R155, -INF , P5 ;  /* 0xff8000009b9b7808 */ /* 0x000fe40002800000 */
[----:B------:R-:W-:Y:S02]  /*1a2a0*/  FSEL R157, R157, -INF , P2 ;  /* 0xff8000009d9d7808 */ /* 0x000fe40001000000 */
[----:B------:R-:W-:-:S02]  /*1a2b0*/  FSEL R158, R158, -INF , P3 ;  /* 0xff8000009e9e7808 */ /* 0x000fc40001800000 */
[C---:B------:R-:W-:Y:S01]  /*1a2c0*/  ISETP.GT.AND P4, PT, R193.reuse, 0x20, PT ;  /* 0x00000020c100780c */ /* 0x040fe20003f84270 */
[----:B------:R-:W0:Y:S01]  /*1a2d0*/  MUFU.TANH R196, R196 ;  /* 0x000000c400c47308 */ /* 0x000e220000002400 */
[C---:B------:R-:W-:Y:S02]  /*1a2e0*/  ISETP.GT.AND P5, PT, R193.reuse, 0x21, PT ;  /* 0x00000021c100780c */ /* 0x040fe40003fa4270 */
[C---:B------:R-:W-:Y:S02]  /*1a2f0*/  ISETP.GT.AND P2, PT, R193.reuse, 0x28, PT ;  /* 0x00000028c100780c */ /* 0x040fe40003f44270 */
[----:B------:R-:W-:Y:S02]  /*1a300*/  ISETP.GT.AND P3, PT, R193, 0x29, PT ;  /* 0x00000029c100780c */ /* 0x000fe40003f64270 */
[----:B------:R-:W-:Y:S01]  /*1a310*/  FSEL R161, R161, -INF , P4 ;  /* 0xff800000a1a17808 */ /* 0x000fe20002000000 */
[----:B------:R-:W-:Y:S01]  /*1a320*/  MUFU.TANH R154, R154 ;  /* 0x0000009a009a7308 */ /* 0x000fe20000002400 */
[----:B------:R-:W-:-:S02]  /*1a330*/  FSEL R162, R162, -INF , P5 ;  /* 0xff800000a2a27808 */ /* 0x000fc40002800000 */
[----:B------:R-:W-:Y:S02]  /*1a340*/  FSEL R165, R165, -INF , P2 ;  /* 0xff800000a5a57808 */ /* 0x000fe40001000000 */
[----:B------:R-:W-:Y:S02]  /*1a350*/  FSEL R166, R166, -INF , P3 ;  /* 0xff800000a6a67808 */ /* 0x000fe40001800000 */
[C---:B------:R-:W-:Y:S01]  /*1a360*/  ISETP.GT.AND P4, PT, R193.reuse, 0x30, PT ;  /* 0x00000030c100780c */ /* 0x040fe20003f84270 */
[----:B------:R-:W-:Y:S01]  /*1a370*/  MUFU.TANH R163, R163 ;  /* 0x000000a300a37308 */ /* 0x000fe20000002400 */
[C---:B------:R-:W-:Y:S02]  /*1a380*/  ISETP.GT.AND P5, PT, R193.reuse, 0x31, PT ;  /* 0x00000031c100780c */ /* 0x040fe40003fa4270 */
[C---:B------:R-:W-:Y:S02]  /*1a390*/  ISETP.GT.AND P2, PT, R193.reuse, 0x38, PT ;  /* 0x00000038c100780c */ /* 0x040fe40003f44270 */
[----:B------:R-:W-:-:S02]  /*1a3a0*/  ISETP.GT.AND P3, PT, R193, 0x39, PT ;  /* 0x00000039c100780c */ /* 0x000fc40003f64270 */
[----:B------:R-:W-:Y:S01]  /*1a3b0*/  FSEL R167, R167, -INF , P4 ;  /* 0xff800000a7a77808 */ /* 0x000fe20002000000 */
[----:B------:R-:W-:Y:S01]  /*1a3c0*/  MUFU.TANH R198, R198 ;  /* 0x000000c600c67308 */ /* 0x000fe20000002400 */
[----:B------:R-:W-:Y:S02]  /*1a3d0*/  FSEL R168, R168, -INF , P5 ;  /* 0xff800000a8a87808 */ /* 0x000fe40002800000 */
[----:B------:R-:W-:Y:S02]  /*1a3e0*/  FSEL R169, R169, -INF , P2 ;  /* 0xff800000a9a97808 */ /* 0x000fe40001000000 */
        /* <DEDUP_REMOVED lines=12> */
[----:B------:R-:W-:Y:S01]  /*1a4b0*/  MUFU.TANH R203, R203 ;  /* 0x000000cb00cb7308 */ /* 0x000fe20000002400 */
        /* <DEDUP_REMOVED lines=13> */
[----:B------:R-:W-:Y:S02]  /*1a590*/  FSEL R185, R185, -INF , P4 ;  /* 0xff800000b9b97808 */ /* 0x000fe40002000000 */
[----:B------:R-:W-:Y:S02]  /*1a5a0*/  FSEL R188, R188, -INF , P5 ;  /* 0xff800000bcbc7808 */ /* 0x000fe40002800000 */
[----:B--2---:R-:W-:Y:S02]  /*1a5b0*/  FSEL R189, R189, -INF , P2 ;  /* 0xff800000bdbd7808 */ /* 0x004fe40001000000 */
[----:B------:R-:W-:Y:S02]  /*1a5c0*/  FSEL R174, R174, -INF , P3 ;  /* 0xff800000aeae7808 */ /* 0x000fe40001800000 */
[C---:B------:R-:W-:Y:S02]  /*1a5d0*/  ISETP.GT.AND P4, PT, R193.reuse, 0x70, PT ;  /* 0x00000070c100780c */ /* 0x040fe40003f84270 */
[----:B------:R-:W-:-:S02]  /*1a5e0*/  ISETP.GT.AND P5, PT, R193, 0x71, PT ;  /* 0x00000071c100780c */ /* 0x000fc40003fa4270 */
[C---:B------:R-:W-:Y:S02]  /*1a5f0*/  ISETP.GT.AND P2, PT, R193.reuse, 0x78, PT ;  /* 0x00000078c100780c */ /* 0x040fe40003f44270 */
[----:B------:R-:W-:Y:S02]  /*1a600*/  ISETP.GT.AND P3, PT, R193, 0x79, PT ;  /* 0x00000079c100780c */ /* 0x000fe40003f64270 */
[----:B------:R-:W-:Y:S02]  /*1a610*/  FMNMX.FTZ R193, R5, R9, !PT ;  /* 0x0000000905c17209 */ /* 0x000fe40007810000 */
[----:B------:R-:W-:Y:S02]  /*1a620*/  FSEL R200, R200, -INF , P5 ;  /* 0xff800000c8c87808 */ /* 0x000fe40002800000 */
[----:B------:R-:W-:Y:S02]  /*1a630*/  FMNMX.FTZ R197, R7, R193, !PT ;  /* 0x000000c107c57209 */ /* 0x000fe40007810000 */
[----:B------:R2:W-:Y:S01]  /*1a640*/  MUFU.TANH R193, R175 ;  /* 0x000000af00c17308 */ /* 0x0005e20000002400 */
[----:B------:R-:W-:-:S02]  /*1a650*/  ISETP.GT.AND P5, PT, R209, 0x8, PT ;  /* 0x00000008d100780c */ /* 0x000fc40003fa4270 */
[----:B------:R-:W-:Y:S02]  /*1a660*/  FMNMX.FTZ R197, R15, R197, !PT ;  /* 0x000000c50fc57209 */ /* 0x000fe40007810000 */
[----:B------:R-:W-:Y:S02]  /*1a670*/  FSEL R20, R20, -INF , P5 ;  /* 0xff80000014147808 */ /* 0x000fe40002800000 */
[----:B------:R-:W-:Y:S01]  /*1a680*/  FMNMX.FTZ R197, R21, R197, !PT ;  /* 0x000000c515c57209 */ /* 0x000fe20007810000 */
[C---:B--2---:R-:W-:Y:S01]  /*1a690*/  FMUL.FTZ R175, R2.reuse, R178 ;  /* 0x000000b202af7220 */ /* 0x044fe20000410000 */
[C---:B------:R-:W-:Y:S02]  /*1a6a0*/  FMUL.FTZ R178, R2.reuse, R179 ;  /* 0x000000b302b27220 */ /* 0x040fe40000410000 */
[----:B------:R-:W-:Y:S01]  /*1a6b0*/  FMNMX.FTZ R197, R153, R197, !PT ;  /* 0x000000c599c57209 */ /* 0x000fe20007810000 */
[C---:B------:R-:W-:Y:S01]  /*1a6c0*/  FMUL.FTZ R179, R2.reuse, R182 ;  /* 0x000000b602b37220 */ /* 0x040fe20000410000 */
[C---:B------:R-:W-:Y:S01]  /*1a6d0*/  FMUL.FTZ R182, R2.reuse, R183 ;  /* 0x000000b702b67220 */ /* 0x040fe20000410000 */
[C---:B------:R-:W-:Y:S01]  /*1a6e0*/  FMUL.FTZ R183, R2.reuse, R186 ;  /* 0x000000ba02b77220 */ /* 0x040fe20000410000 */
[----:B------:R-:W-:Y:S01]  /*1a6f0*/  FMNMX.FTZ R197, R155, R197, !PT ;  /* 0x000000c59bc57209 */ /* 0x000fe20007810000 */
[C---:B------:R-:W-:Y:S01]  /*1a700*/  FMUL.FTZ R186, R2.reuse, R187 ;  /* 0x000000bb02ba7220 */ /* 0x040fe20000410000 */
[C---:B------:R-:W-:Y:S01]  /*1a710*/  FMUL.FTZ R187, R2.reuse, R190 ;  /* 0x000000be02bb7220 */ /* 0x040fe20000410000 */
[----:B------:R-:W-:Y:S01]  /*1a720*/  FMUL.FTZ R190, R2, R191 ;  /* 0x000000bf02be7220 */ /* 0x000fe20000410000 */
[----:B------:R-:W-:Y:S01]  /*1a730*/  FMNMX.FTZ R197, R157, R197, !PT ;  /* 0x000000c59dc57209 */ /* 0x000fe20007810000 */
[----:B------:R-:W-:Y:S01]  /*1a740*/  MUFU.TANH R178, R178 ;  /* 0x000000b200b27308 */ /* 0x000fe20000002400 */
[----:B------:R-:W-:-:S02]  /*1a750*/  ISETP.GT.AND P5, PT, R209, 0x18, PT ;  /* 0x00000018d100780c */ /* 0x000fc40003fa4270 */
[----:B------:R-:W-:Y:S02]  /*1a760*/  FMNMX.FTZ R197, R158, R197, !PT ;  /* 0x000000c59ec57209 */ /* 0x000fe40007810000 */
[----:B------:R-:W-:Y:S02]  /*1a770*/  FSEL R159, R159, -INF , P5 ;  /* 0xff8000009f9f7808 */ /* 0x000fe40002800000 */
[----:B------:R-:W-:Y:S01]  /*1a780*/  FMNMX.FTZ R197, R161, R197, !PT ;  /* 0x000000c5a1c57209 */ /* 0x000fe20007810000 */
[----:B------:R-:W2:Y:S01]  /*1a790*/  MUFU.TANH R179, R179 ;  /* 0x000000b300b37308 */ /* 0x000ea20000002400 */
[----:B------:R-:W-:Y:S02]  /*1a7a0*/  ISETP.GT.AND P5, PT, R209, 0x28, PT ;  /* 0x00000028d100780c */ /* 0x000fe40003fa4270 */
[----:B------:R-:W-:Y:S02]  /*1a7b0*/  FMNMX.FTZ R197, R162, R197, !PT ;  /* 0x000000c5a2c57209 */ /* 0x000fe40007810000 */
[----:B0-----:R-:W-:-:S02]  /*1a7c0*/  FSEL R196, R196, -INF , P5 ;  /* 0xff800000c4c47808 */ /* 0x001fc40002800000 */
[----:B------:R-:W-:Y:S01]  /*1a7d0*/  FMNMX.FTZ R197, R165, R197, !PT ;  /* 0x000000c5a5c57209 */ /* 0x000fe20007810000 */
[----:B------:R-:W-:Y:S01]  /*1a7e0*/  MUFU.TANH R182, R182 ;  /* 0x000000b600b67308 */ /* 0x000fe20000002400 */
[----:B------:R-:W-:Y:S02]  /*1a7f0*/  ISETP.GT.AND P5, PT, R209, 0x38, PT ;  /* 0x00000038d100780c */ /* 0x000fe40003fa4270 */
[----:B------:R-:W-:-:S04]  /*1a800*/  FMNMX.FTZ R197, R166, R197, !PT ;  /* 0x000000c5a6c57209 */ /* 0x000fc80007810000 */
[----:B------:R-:W-:Y:S01]  /*1a810*/  FMNMX.FTZ R197, R167, R197, !PT ;  /* 0x000000c5a7c57209 */ /* 0x000fe20007810000 */
[----:B------:R-:W-:Y:S03]  /*1a820*/  MUFU.TANH R183, R183 ;  /* 0x000000b700b77308 */ /* 0x000fe60000002400 */
        /* <DEDUP_REMOVED lines=11> */
[----:B------:R0:W3:Y:S03]  /*1a8e0*/  MUFU.TANH R197, R208 ;  /* 0x000000d000c57308 */ /* 0x0000e60000002400 */
[----:B------:R-:W-:-:S04]  /*1a8f0*/  FMNMX.FTZ R191, R180, R191, !PT ;  /* 0x000000bfb4bf7209 */ /* 0x000fc80007810000 */
[----:B------:R-:W-:Y:S01]  /*1a900*/  FMNMX.FTZ R191, R181, R191, !PT ;  /* 0x000000bfb5bf7209 */ /* 0x000fe20007810000 */
[----:B------:R-:W-:Y:S01]  /*1a910*/  MUFU.TANH R175, R175 ;  /* 0x000000af00af7308 */ /* 0x000fe20000002400 */
[----:B0-----:R-:W-:Y:S01]  /*1a920*/  FMUL.FTZ R208, R2, R211 ;  /* 0x000000d302d07220 */ /* 0x001fe20000410000 */
[----:B--2---:R-:W-:Y:S02]  /*1a930*/  FSEL R211, R179, -INF , P5 ;  /* 0xff800000b3d37808 */ /* 0x004fe40002800000 */
[----:B------:R-:W-:Y:S02]  /*1a940*/  FMNMX.FTZ R191, R184, R191, !PT ;  /* 0x000000bfb8bf7209 */ /* 0x000fe40007810000 */
[----:B------:R-:W-:Y:S02]  /*1a950*/  ISETP.GT.AND P5, PT, R209, 0x41, PT ;  /* 0x00000041d100780c */ /* 0x000fe40003fa4270 */
[----:B------:R-:W-:Y:S01]  /*1a960*/  FMNMX.FTZ R191, R185, R191, !PT ;  /* 0x000000bfb9bf7209 */ /* 0x000fe20007810000 */
[----:B------:R-:W-:Y:S01]  /*1a970*/  MUFU.TANH R208, R208 ;  /* 0x000000d000d07308 */ /* 0x000fe20000002400 */
[----:B---3--:R-:W-:-:S02]  /*1a980*/  FSEL R197, R197, -INF , P4 ;  /* 0xff800000c5c57808 */ /* 0x008fc40002000000 */
[----:B------:R-:W-:Y:S02]  /*1a990*/  FMNMX.FTZ R201, R188, R191, !PT ;  /* 0x000000bfbcc97209 */ /* 0x000fe40007810000 */
[----:B------:R-:W-:Y:S02]  /*1a9a0*/  ISETP.GT.AND P4, PT, R209, 0x1, PT ;  /* 0x00000001d100780c */ /* 0x000fe40003f84270 */
[----:B------:R-:W-:Y:S01]  /*1a9b0*/  FMNMX.FTZ R201, R189, R201, !PT ;  /* 0x000000c9bdc97209 */ /* 0x000fe20007810000 */
[----:B------:R-:W0:Y:S01]  /*1a9c0*/  MUFU.TANH R191, R213 ;  /* 0x000000d500bf7308 */ /* 0x000e220000002400 */
[----:B------:R-:W-:Y:S02]  /*1a9d0*/  FSEL R14, R14, -INF , P4 ;  /* 0xff8000000e0e7808 */ /* 0x000fe40002000000 */
[----:B------:R-:W-:Y:S02]  /*1a9e0*/  FMNMX.FTZ R205, R174, R201, !PT ;  /* 0x000000c9aecd7209 */ /* 0x000fe40007810000 */
[----:B------:R-:W-:-:S02]  /*1a9f0*/  ISETP.GT.AND P4, PT, R209, 0x11, PT ;  /* 0x00000011d100780c */ /* 0x000fc40003f84270 */
[----:B------:R-:W-:Y:S01]  /*1aa00*/  FMNMX.FTZ R205, R197, R205, !PT ;  /* 0x000000cdc5cd7209 */ /* 0x000fe20007810000 */
[----:B------:R2:W3:Y:S01]  /*1aa10*/  MUFU.TANH R201, R194 ;  /* 0x000000c200c97308 */ /* 0x0004e20000002400 */
[----:B------:R-:W-:Y:S02]  /*1aa20*/  FSEL R156, R156, -INF , P4 ;  /* 0xff8000009c9c7808 */ /* 0x000fe40002000000 */
[----:B------:R-:W-:Y:S02]  /*1aa30*/  FMNMX.FTZ R205, R200, R205, !PT ;  /* 0x000000cdc8cd7209 */ /* 0x000fe40007810000 */
[----:B------:R-:W-:Y:S02]  /*1aa40*/  ISETP.GT.AND P4, PT, R209, 0x21, PT ;  /* 0x00000021d100780c */ /* 0x000fe40003f84270 */
[----:B------:R-:W-:Y:S02]  /*1aa50*/  FSEL R186, R186, -INF , P5 ;  /* 0xff800000baba7808 */ /* 0x000fe40002800000 */
[----:B--2---:R-:W-:-:S02]  /*1aa60*/  FSEL R194, R204, -INF , P2 ;  /* 0xff800000ccc27808 */ /* 0x004fc40001000000 */
[----:B------:R0:W2:Y:S01]  /*1aa70*/  MUFU.TANH R204, R195 ;  /* 0x000000c300cc7308 */ /* 0x0000a20000002400 */
[C---:B------:R-:W-:Y:S02]  /*1aa80*/  ISETP.GT.AND P2, PT, R209.reuse, 0x9, PT ;  /* 0x00000009d100780c */ /* 0x040fe40003f44270 */
[----:B------:R-:W-:Y:S02]  /*1aa90*/  FMNMX.FTZ R205, R194, R205, !PT ;  /* 0x000000cdc2cd7209 */ /* 0x000fe40007810000 */
[----:B------:R-:W-:Y:S02]  /*1aaa0*/  FSEL R152, R152, -INF , P2 ;  /* 0xff80000098987808 */ /* 0x000fe40001000000 */
[----:B------:R-:W-:Y:S02]  /*1aab0*/  ISETP.GT.AND P2, PT, R209, 0x19, PT ;  /* 0x00000019d100780c */ /* 0x000fe40003f44270 */
[----:B0-----:R-:W-:Y:S02]  /*1aac0*/  FSEL R195, R191, -INF , P3 ;  /* 0xff800000bfc37808 */ /* 0x001fe40001800000 */
[----:B------:R-:W-:-:S02]  /*1aad0*/  ISETP.GT.AND P3, PT, R209, RZ, PT ;  /* 0x000000ffd100720c */ /* 0x000fc40003f64270 */
[----:B------:R-:W-:Y:S02]  /*1aae0*/  FMNMX.FTZ R205, R195, R205, !PT ;  /* 0x000000cdc3cd7209 */ /* 0x000fe40007810000 */
[----:B------:R-:W-:Y:S02]  /*1aaf0*/  FSEL R160, R160, -INF , P2 ;  /* 0xff800000a0a07808 */ /* 0x000fe40001000000 */
[C---:B------:R-:W-:Y:S01]  /*1ab00*/  ISETP.GT.AND P2, PT, R209.reuse, 0x29, PT ;  /* 0x00000029d100780c */ /* 0x040fe20003f44270 */
[----:B------:R-:W0:Y:S01]  /*1ab10*/  SHFL.BFLY PT, R191, R205, 0x2, 0x1f ;  /* 0x0c401f00cdbf7f89 */ /* 0x000e2200000e0000 */
[----:B------:R-:W-:Y:S02]  /*1ab20*/  FSEL R6, R6, -INF , P3 ;  /* 0xff80000006067808 */ /* 0x000fe40001800000 */
[----:B------:R-:W-:Y:S02]  /*1ab30*/  ISETP.GT.AND P3, PT, R209, 0x10, PT ;  /* 0x00000010d100780c */ /* 0x000fe40003f64270 */
[----:B------:R-:W-:-:S02]  /*1ab40*/  FSEL R193, R193, -INF , P2 ;  /* 0xff800000c1c17808 */ /* 0x000fc40001000000 */
[C---:B------:R-:W-:Y:S02]  /*1ab50*/  ISETP.GT.AND P2, PT, R209.reuse, 0x39, PT ;  /* 0x00000039d100780c */ /* 0x040fe40003f44270 */
[----:B------:R-:W-:Y:S02]  /*1ab60*/  FSEL R154, R154, -INF , P3 ;  /* 0xff8000009a9a7808 */ /* 0x000fe40001800000 */
[C---:B------:R-:W-:Y:S02]  /*1ab70*/  ISETP.GT.AND P3, PT, R209.reuse, 0x20, PT ;  /* 0x00000020d100780c */ /* 0x040fe40003f64270 */
[----:B------:R-:W-:Y:S02]  /*1ab80*/  FSEL R182, R182, -INF , P2 ;  /* 0xff800000b6b67808 */ /* 0x000fe40001000000 */
[----:B------:R-:W-:Y:S02]  /*1ab90*/  ISETP.GT.AND P2, PT, R209, 0x48, PT ;  /* 0x00000048d100780c */ /* 0x000fe40003f44270 */
[----:B------:R-:W-:-:S02]  /*1aba0*/  FSEL R163, R163, -INF , P3 ;  /* 0xff800000a3a37808 */ /* 0x000fc40001800000 */
[----:B------:R-:W-:Y:S02]  /*1abb0*/  ISETP.GT.AND P3, PT, R209, 0x30, PT ;  /* 0x00000030d100780c */ /* 0x000fe40003f64270 */
[----:B------:R-:W-:Y:S02]  /*1abc0*/  FSEL R187, R187, -INF , P2 ;  /* 0xff800000bbbb7808 */ /* 0x000fe40001000000 */
[----:B------:R-:W-:Y:S02]  /*1abd0*/  ISETP.GT.AND P5, PT, R209, 0x50, PT ;  /* 0x00000050d100780c */ /* 0x000fe40003fa4270 */
[----:B0-----:R-:W-:Y:S01]  /*1abe0*/  FMNMX.FTZ R191, R205, R191, !PT ;  /* 0x000000bfcdbf7209 */ /* 0x001fe20007810000 */
[C---:B------:R-:W-:Y:S01]  /*1abf0*/  FMUL.FTZ R205, R2.reuse, R210 ;  /* 0x000000d202cd7220 */ /* 0x040fe20000410000 */
[----:B------:R-:W-:Y:S01]  /*1ac00*/  ISETP.GT.AND P2, PT, R209, 0x51, PT ;  /* 0x00000051d100780c */ /* 0x000fe20003f44270 */
[----:B------:R-:W-:Y:S01]  /*1ac10*/  FMUL.FTZ R210, R2, R214 ;  /* 0x000000d602d27220 */ /* 0x000fe20000410000 */
[----:B------:R-:W-:Y:S01]  /*1ac20*/  FSEL R175, R175, -INF , P3 ;  /* 0xff800000afaf7808 */ /* 0x000fe20001800000 */
[----:B------:R-:W0:Y:S01]  /*1ac30*/  SHFL.BFLY PT, R207, R191, 0x1, 0x1f ;  /* 0x0c201f00bfcf7f89 */ /* 0x000e2200000e0000 */
[----:B---3--:R-:W-:Y:S01]  /*1ac40*/  FSEL R201, R201, -INF , P5 ;  /* 0xff800000c9c97808 */ /* 0x008fe20002800000 */
[----:B------:R-:W-:Y:S01]  /*1ac50*/  MUFU.TANH R205, R205 ;  /* 0x000000cd00cd7308 */ /* 0x000fe20000002400 */
[----:B--2---:R-:W-:-:S02]  /*1ac60*/  FSEL R204, R204, -INF , P2 ;  /* 0xff800000cccc7808 */ /* 0x004fc40001000000 */
[C---:B------:R-:W-:Y:S02]  /*1ac70*/  ISETP.GT.AND P5, PT, R209.reuse, 0x59, PT ;  /* 0x00000059d100780c */ /* 0x040fe40003fa4270 */
[----:B------:R-:W-:Y:S02]  /*1ac80*/  ISETP.GT.AND P2, PT, R209, 0x60, PT ;  /* 0x00000060d100780c */ /* 0x000fe40003f44270 */
[----:B------:R-:W-:Y:S01]  /*1ac90*/  FSEL R199, R199, -INF , P5 ;  /* 0xff800000c7c77808 */ /* 0x000fe20002800000 */
[----:B------:R-:W2:Y:S01]  /*1aca0*/  MUFU.TANH R210, R210 ;  /* 0x000000d200d27308 */ /* 0x000ea20000002400 */
[----:B------:R-:W-:Y:S02]  /*1acb0*/  FSEL R202, R202, -INF , P2 ;  /* 0xff800000caca7808 */ /* 0x000fe40001000000 */
[C---:B------:R-:W-:Y:S02]  /*1acc0*/  ISETP.GT.AND P5, PT, R209.reuse, 0x68, PT ;  /* 0x00000068d100780c */ /* 0x040fe40003fa4270 */
[----:B------:R-:W-:-:S02]  /*1acd0*/  ISETP.GT.AND P2, PT, R209, 0x69, PT ;  /* 0x00000069d100780c */ /* 0x000fc40003f44270 */
[----:B------:R-:W-:Y:S02]  /*1ace0*/  FSEL R206, R206, -INF , P5 ;  /* 0xff800000cece7808 */ /* 0x000fe40002800000 */
[----:B------:R-:W-:-:S04]  /*1acf0*/  ISETP.GT.AND P5, PT, R209, 0x71, PT ;  /* 0x00000071d100780c */ /* 0x000fc80003fa4270 */
[----:B------:R-:W-:Y:S02]  /*1ad00*/  FSEL R208, R208, -INF , P5 ;  /* 0xff800000d0d07808 */ /* 0x000fe40002800000 */
[----:B0-----:R-:W-:Y:S02]  /*1ad10*/  FMNMX.FTZ R191, R191, R207, !PT ;  /* 0x000000cfbfbf7209 */ /* 0x001fe40007810000 */
[----:B------:R-:W-:Y:S01]  /*1ad20*/  FSEL R207, R164, -INF , P4 ;  /* 0xff800000a4cf7808 */ /* 0x000fe20002000000 */
[----:B------:R-:W-:Y:S01]  /*1ad30*/  IMAD.U32 R164, RZ, RZ, UR49 ;  /* 0x00000031ffa47e24 */ /* 0x000fe2000f8e00ff */
[----:B------:R-:W-:Y:S02]  /*1ad40*/  ISETP.GT.AND P4, PT, R209, 0x31, PT ;  /* 0x00000031d100780c */ /* 0x000fe40003f84270 */
[C---:B------:R-:W-:Y:S01]  /*1ad50*/  FSETP.NEU.FTZ.AND P3, PT, R191.reuse, -INF , PT ;  /* 0xff800000bf00780b */ /* 0x040fe20003f7d000 */
[----:B------:R-:W-:-:S01]  /*1ad60*/  FFMA.FTZ R212, R191, R164, -8 ;  /* 0xc1000000bfd47423 */ /* 0x000fc200000100a4 */
[----:B------:R-:W-:-:S02]  /*1ad70*/  FSEL R178, R178, -INF , P4 ;  /* 0xff800000b2b27808 */ /* 0x000fc40002000000 */
[----:B------:R-:W-:Y:S02]  /*1ad80*/  ISETP.GT.AND P4, PT, R209, 0x40, PT ;  /* 0x00000040d100780c */ /* 0x000fe40003f84270 */
[----:B------:R-:W-:Y:S02]  /*1ad90*/  FSEL R179, R212, RZ, P3 ;  /* 0x000000ffd4b37208 */ /* 0x000fe40001800000 */
[----:B------:R-:W-:Y:S02]  /*1ada0*/  FSEL R183, R183, -INF , P4 ;  /* 0xff800000b7b77808 */ /* 0x000fe40002000000 */
[----:B------:R-:W-:Y:S01]  /*1adb0*/  ISETP.GT.AND P4, PT, R209, 0x49, PT ;  /* 0x00000049d100780c */ /* 0x000fe20003f84270 */
[----:B------:R-:W-:-:S01]  /*1adc0*/  FFMA.FTZ R212, R21, R164, -R179 ;  /* 0x000000a415d47223 */ /* 0x000fc200000108b3 */
[----:B------:R-:W-:Y:S01]  /*1add0*/  FSEL R21, R4, -INF , P2 ;  /* 0xff80000004157808 */ /* 0x000fe20001000000 */
[----:B------:R-:W-:-:S01]  /*1ade0*/  FFMA.FTZ R165, R165, R164, -R179 ;  /* 0x000000a4a5a57223 */ /* 0x000fc200000108b3 */
[----:B------:R-:W-:Y:S01]  /*1adf0*/  FSEL R190, R190, -INF , P4 ;  /* 0xff800000bebe7808 */ /* 0x000fe20002000000 */
[----:B------:R0:W-:Y:S01]  /*1ae00*/  MUFU.EX2 R4, R212 ;  /* 0x000000d400047308 */ /* 0x0001e20000000800 */
[----:B------:R-:W-:Y:S01]  /*1ae10*/  ISETP.GT.AND P4, PT, R209, 0x58, PT ;  /* 0x00000058d100780c */ /* 0x000fe20003f84270 */
[-CC-:B------:R-:W-:Y:S01]  /*1ae20*/  FFMA.FTZ R5, R5, R164.reuse, -R179.reuse ;  /* 0x000000a405057223 */ /* 0x180fe200000108b3 */
[----:B------:R-:W-:Y:S01]  /*1ae30*/  ISETP.GT.AND P2, PT, R209, 0x78, PT ;  /* 0x00000078d100780c */ /* 0x000fe20003f44270 */
[-CC-:B------:R-:W-:Y:S01]  /*1ae40*/  FFMA.FTZ R7, R7, R164.reuse, -R179.reuse ;  /* 0x000000a407077223 */ /* 0x180fe200000108b3 */
[----:B------:R-:W-:Y:S01]  /*1ae50*/  FSEL R198, R198, -INF , P4 ;  /* 0xff800000c6c67808 */ /* 0x000fe20002000000 */
[-CC-:B------:R-:W-:Y:S01]  /*1ae60*/  FFMA.FTZ R15, R15, R164.reuse, -R179.reuse ;  /* 0x000000a40f0f7223 */ /* 0x180fe200000108b3 */
[----:B------:R-:W-:Y:S01]  /*1ae70*/  ISETP.GT.AND P4, PT, R209, 0x61, PT ;  /* 0x00000061d100780c */ /* 0x000fe20003f84270 */
[-CC-:B------:R-:W-:Y:S01]  /*1ae80*/  FFMA.FTZ R153, R153, R164.reuse, -R179.reuse ;  /* 0x000000a499997223 */ /* 0x180fe200000108b3 */
[----:B--2---:R-:W-:Y:S01]  /*1ae90*/  FSEL R210, R210, -INF , P2 ;  /* 0xff800000d2d27808 */ /* 0x004fe20001000000 */
[-CC-:B------:R-:W-:Y:S01]  /*1aea0*/  FFMA.FTZ R155, R155, R164.reuse, -R179.reuse ;  /* 0x000000a49b9b7223 */ /* 0x180fe200000108b3 */
[----:B------:R-:W-:Y:S01]  /*1aeb0*/  FSEL R203, R203, -INF , P4 ;  /* 0xff800000cbcb7808 */ /* 0x000fe20002000000 */
[-CC-:B------:R-:W-:Y:S01]  /*1aec0*/  FFMA.FTZ R157, R157, R164.reuse, -R179.reuse ;  /* 0x000000a49d9d7223 */ /* 0x180fe200000108b3 */
[----:B------:R-:W-:Y:S01]  /*1aed0*/  ISETP.GT.AND P4, PT, R209, 0x70, PT ;  /* 0x00000070d100780c */ /* 0x000fe20003f84270 */
[-CC-:B------:R-:W-:Y:S01]  /*1aee0*/  FFMA.FTZ R158, R158, R164.reuse, -R179.reuse ;  /* 0x000000a49e9e7223 */ /* 0x180fe200000108b3 */
[----:B------:R-:W-:-:S01]  /*1aef0*/  FFMA.FTZ R161, R161, R164, -R179 ;  /* 0x000000a4a1a17223 */ /* 0x000fc200000108b3 */
[-CC-:B------:R-:W-:Y:S01]  /*1af00*/  FFMA.FTZ R162, R162, R164.reuse, -R179.reuse ;  /* 0x000000a4a2a27223 */ /* 0x180fe200000108b3 */
[----:B------:R-:W-:Y:S01]  /*1af10*/  FSEL R205, R205, -INF , P4 ;  /* 0xff800000cdcd7808 */ /* 0x000fe20002000000 */
[-CC-:B------:R-:W-:Y:S01]  /*1af20*/  FFMA.FTZ R166, R166, R164.reuse, -R179.reuse ;  /* 0x000000a4a6a67223 */ /* 0x180fe200000108b3 */
[----:B------:R-:W-:Y:S01]  /*1af30*/  ISETP.GT.AND P4, PT, R209, 0x79, PT ;  /* 0x00000079d100780c */ /* 0x000fe20003f84270 */
[--C-:B------:R-:W-:Y:S01]  /*1af40*/  FFMA.FTZ R167, R167, R164, -R179.reuse ;  /* 0x000000a4a7a77223 */ /* 0x100fe200000108b3 */
[----:B------:R-:W-:Y:S01]  /*1af50*/  FMNMX.FTZ R209, R6, R10, !PT ;  /* 0x0000000a06d17209 */ /* 0x000fe20007810000 */
[-CC-:B------:R-:W-:Y:S01]  /*1af60*/  FFMA.FTZ R168, R168, R164.reuse, -R179.reuse ;  /* 0x000000a4a8a87223 */ /* 0x180fe200000108b3 */
[----:B------:R-:W-:Y:S01]  /*1af70*/  FSEL R192, R192, -INF , P4 ;  /* 0xff800000c0c07808 */ /* 0x000fe20002000000 */
[-CC-:B------:R-:W-:Y:S01]  /*1af80*/  FFMA.FTZ R169, R169, R164.reuse, -R179.reuse ;  /* 0x000000a4a9a97223 */ /* 0x180fe200000108b3 */
[----:B------:R-:W-:Y:S01]  /*1af90*/  FMNMX.FTZ R209, R14, R209, !PT ;  /* 0x000000d10ed17209 */ /* 0x000fe20007810000 */
[-CC-:B------:R-:W-:Y:S01]  /*1afa0*/  FFMA.FTZ R170, R170, R164.reuse, -R179.reuse ;  /* 0x000000a4aaaa7223 */ /* 0x180fe200000108b3 */
[----:B------:R-:W-:-:S01]  /*1afb0*/  FFMA.FTZ R171, R171, R164, -R179 ;  /* 0x000000a4abab7223 */ /* 0x000fc200000108b3 */
        /* <DEDUP_REMOVED lines=20> */
[----:B------:R-:W-:Y:S01]  /*1b100*/  ISETP.NE.AND P4, PT, R216, RZ, PT ;  /* 0x000000ffd800720c */ /* 0x000fe20003f85270 */
[----:B------:R-:W-:Y:S01]  /*1b110*/  MUFU.EX2 R5, R5 ;  /* 0x0000000500057308 */ /* 0x000fe20000000800 */
[----:B------:R-:W-:-:S02]  /*1b120*/  FMNMX.FTZ R209, R160, R209, !PT ;  /* 0x000000d1a0d17209 */ /* 0x000fc40007810000 */
[----:B-1----:R-:W-:Y:S02]  /*1b130*/  SHF.R.U32.HI R216, RZ, 0x7, R231 ;  /* 0x00000007ffd87819 */ /* 0x002fe400000116e7 */
[----:B------:R-:W-:-:S03]  /*1b140*/  FMNMX.FTZ R209, R163, R209, !PT ;  /* 0x000000d1a3d17209 */ /* 0x000fc60007810000 */
[----:B------:R-:W-:Y:S01]  /*1b150*/  MUFU.EX2 R7, R7 ;  /* 0x0000000700077308 */ /* 0x000fe20000000800 */
[----:B------:R-:W-:-:S04]  /*1b160*/  FMNMX.FTZ R209, R207, R209, !PT ;  /* 0x000000d1cfd17209 */ /* 0x000fc80007810000 */
[----:B------:R-:W-:-:S03]  /*1b170*/  FMNMX.FTZ R209, R196, R209, !PT ;  /* 0x000000d1c4d17209 */ /* 0x000fc60007810000 */
[----:B------:R-:W-:Y:S01]  /*1b180*/  MUFU.EX2 R15, R15 ;  /* 0x0000000f000f7308 */ /* 0x000fe20000000800 */
[----:B------:R-:W-:-:S04]  /*1b190*/  FMNMX.FTZ R209, R193, R209, !PT ;  /* 0x000000d1c1d17209 */ /* 0x000fc80007810000 */
[----:B0-----:R-:W-:-:S03]  /*1b1a0*/  FMNMX.FTZ R212, R175, R209, !PT ;  /* 0x000000d1afd47209 */ /* 0x001fc60007810000 */
[----:B------:R0:W-:Y:S01]  /*1b1b0*/  MUFU.EX2 R209, R165 ;  /* 0x000000a500d17308 */ /* 0x0001e20000000800 */
[----:B------:R-:W-:-:S04]  /*1b1c0*/  FMNMX.FTZ R212, R178, R212, !PT ;  /* 0x000000d4b2d47209 */ /* 0x000fc80007810000 */
[----:B------:R-:W-:-:S03]  /*1b1d0*/  FMNMX.FTZ R212, R211, R212, !PT ;  /* 0x000000d4d3d47209 */ /* 0x000fc60007810000 */
[----:B------:R-:W-:Y:S01]  /*1b1e0*/  MUFU.EX2 R153, R153 ;  /* 0x0000009900997308 */ /* 0x000fe20000000800 */
        /* <DEDUP_REMOVED lines=16> */
[----:B0-----:R-:W-:-:S03]  /*1b2f0*/  FMNMX.FTZ R165, R206, R212, !PT ;  /* 0x000000d4cea57209 */ /* 0x001fc60007810000 */
[----:B------:R-:W-:Y:S01]  /*1b300*/  MUFU.EX2 R166, R166 ;  /* 0x000000a600a67308 */ /* 0x000fe20000000800 */
[----:B------:R-:W-:-:S04]  /*1b310*/  FMNMX.FTZ R165, R21, R165, !PT ;  /* 0x000000a515a57209 */ /* 0x000fc80007810000 */
[----:B------:R-:W-:-:S03]  /*1b320*/  FMNMX.FTZ R165, R205, R165, !PT ;  /* 0x000000a5cda57209 */ /* 0x000fc60007810000 */
[----:B------:R-:W-:Y:S01]  /*1b330*/  MUFU.EX2 R167, R167 ;  /* 0x000000a700a77308 */ /* 0x000fe20000000800 */
[----:B------:R-:W-:-:S04]  /*1b340*/  FMNMX.FTZ R165, R208, R165, !PT ;  /* 0x000000a5d0a57209 */ /* 0x000fc80007810000 */
        /* <DEDUP_REMOVED lines=13> */
[----:B0-----:R-:W-:-:S04]  /*1b420*/  FMNMX.FTZ R165, R165, R212, !PT ;  /* 0x000000d4a5a57209 */ /* 0x001fc80007810000 */
[C---:B------:R-:W-:Y:S01]  /*1b430*/  FSETP.NEU.FTZ.AND P2, PT, R165.reuse, -INF , PT ;  /* 0xff800000a500780b */ /* 0x040fe20003f5d000 */
[----:B------:R-:W-:-:S02]  /*1b440*/  FFMA.FTZ R195, R165, R164, -8 ;  /* 0xc1000000a5c37423 */ /* 0x000fc400000100a4 */
[----:B------:R-:W-:Y:S01]  /*1b450*/  MUFU.EX2 R180, R180 ;  /* 0x000000b400b47308 */ /* 0x000fe20000000800 */
[----:B------:R-:W-:Y:S02]  /*1b460*/  FSEL R212, R165, RZ, P2 ;  /* 0x000000ffa5d47208 */ /* 0x000fe40001000000 */
[----:B------:R-:W-:-:S03]  /*1b470*/  FSEL R195, R195, RZ, P2 ;  /* 0x000000ffc3c37208 */ /* 0x000fc60001000000 */
[----:B------:R-:W-:Y:S01]  /*1b480*/  FADD.FTZ R212, -R212, R10 ;  /* 0x0000000ad4d47221 */ /* 0x000fe20000010100 */
[----:B------:R-:W-:Y:S02]  /*1b490*/  @!P4 IMAD R10, R12, 0x8, R18 ;  /* 0x000000080c0ac824 */ /* 0x000fe400078e0212 */
[-CC-:B------:R-:W-:Y:S01]  /*1b4a0*/  FFMA.FTZ R213, R211, R164.reuse, -R195.reuse ;  /* 0x000000a4d3d57223 */ /* 0x180fe200000108c3 */
[----:B------:R-:W-:Y:S01]  /*1b4b0*/  FSEL R211, R191, RZ, P3 ;  /* 0x000000ffbfd37208 */ /* 0x000fe20001800000 */
[-CC-:B------:R-:W-:Y:S01]  /*1b4c0*/  FFMA.FTZ R6, R6, R164.reuse, -R195.reuse ;  /* 0x000000a406067223 */ /* 0x180fe200000108c3 */
[-C--:B------:R-:W-:Y:S01]  /*1b4d0*/  FMUL.FTZ R212, R212, R164.reuse ;  /* 0x000000a4d4d47220 */ /* 0x080fe20000410000 */
[-CC-:B------:R-:W-:Y:S01]  /*1b4e0*/  FFMA.FTZ R14, R14, R164.reuse, -R195.reuse ;  /* 0x000000a40e0e7223 */ /* 0x180fe200000108c3 */
[----:B------:R-:W-:-:S01]  /*1b4f0*/  FFMA.FTZ R20, R20, R164, -R195 ;  /* 0x000000a414147223 */ /* 0x000fc200000108c3 */
[----:B------:R-:W-:Y:S01]  /*1b500*/  FADD.FTZ R211, -R211, R9 ;  /* 0x00000009d3d37221 */ /* 0x000fe20000010100 */
[----:B------:R-:W-:-:S01]  /*1b510*/  FFMA.FTZ R152, R152, R164, -R195 ;  /* 0x000000a498987223 */ /* 0x000fc200000108c3 */
[----:B------:R-:W-:Y:S01]  /*1b520*/  MUFU.EX2 R6, R6 ;  /* 0x0000000600067308 */ /* 0x000fe20000000800 */
[----:B------:R-:W-:-:S01]  /*1b530*/  FFMA.FTZ R154, R154, R164, -R195 ;  /* 0x000000a49a9a7223 */ /* 0x000fc200000108c3 */
[----:B------:R-:W-:Y:S01]  /*1b540*/  FMUL.FTZ R211, R211, R164 ;  /* 0x000000a4d3d37220 */ /* 0x000fe20000410000 */
[----:B------:R-:W-:-:S02]  /*1b550*/  @!P4 VIADD R10, R10, 0x38840 ;  /* 0x000388400a0ac836 */ /* 0x000fc40000000000 */
[-CC-:B------:R-:W-:Y:S01]  /*1b560*/  FFMA.FTZ R9, R182, R164.reuse, -R195.reuse ;  /* 0x000000a4b6097223 */ /* 0x180fe200000108c3 */
[----:B------:R-:W-:-:S01]  /*1b570*/  FFMA.FTZ R156, R156, R164, -R195 ;  /* 0x000000a49c9c7223 */ /* 0x000fc200000108c3 */
[----:B------:R-:W-:Y:S01]  /*1b580*/  IADD3 R182, -R216, 0xb, RZ ;  /* 0x0000000bd8b67810 */ /* 0x000fe20007ffe1ff */
[----:B------:R-:W-:-:S01]  /*1b590*/  FFMA.FTZ R159, R159, R164, -R195 ;  /* 0x000000a49f9f7223 */ /* 0x000fc200000108c3 */
[----:B------:R-:W0:Y:S01]  /*1b5a0*/  MUFU.EX2 R211, R211 ;  /* 0x000000d300d37308 */ /* 0x000e220000000800 */
[----:B------:R-:W-:Y:S01]  /*1b5b0*/  @!P4 PRMT R10, RZ, 0x654, R10 ;  /* 0x00000654ff0ac816 */ /* 0x000fe2000000000a */
[-CC-:B------:R-:W-:Y:S01]  /*1b5c0*/  FFMA.FTZ R160, R160, R164.reuse, -R195.reuse ;  /* 0x000000a4a0a07223 */ /* 0x180fe200000108c3 */
[----:B------:R1:W-:Y:S06]  /*1b5d0*/  BAR.ARV R182, 0x100 ;  /* 0x000400b60000751d */ /* 0x0003ec0000002000 */
[----:B------:R-:W2:Y:S01]  /*1b5e0*/  MUFU.EX2 R212, R212 ;  /* 0x000000d400d47308 */ /* 0x000ea20000000800 */
[----:B------:R3:W-:Y:S01]  /*1b5f0*/  @!P4 SYNCS.ARRIVE.TRANS64.RED.A1T0 RZ, [R10+URZ], RZ ;  /* 0x000000ff0affc9a7 */ /* 0x0007e2000810043f */
[----:B------:R-:W-:-:S01]  /*1b600*/  FFMA.FTZ R163, R163, R164, -R195 ;  /* 0x000000a4a3a37223 */ /* 0x000fc200000108c3 */
[-CC-:B------:R-:W-:Y:S01]  /*1b610*/  FFMA.FTZ R207, R207, R164.reuse, -R195.reuse ;  /* 0x000000a4cfcf7223 */ /* 0x180fe200000108c3 */
[----:B------:R-:W-:-:S01]  /*1b620*/  FFMA.FTZ R196, R196, R164, -R195 ;  /* 0x000000a4c4c47223 */ /* 0x000fc200000108c3 */
[-CC-:B------:R-:W-:Y:S01]  /*1b630*/  FFMA.FTZ R193, R193, R164.reuse, -R195.reuse ;  /* 0x000000a4c1c17223 */ /* 0x180fe200000108c3 */
[----:B------:R-:W-:-:S01]  /*1b640*/  FFMA.FTZ R175, R175, R164, -R195 ;  /* 0x000000a4afaf7223 */ /* 0x000fc200000108c3 */
[----:B------:R-:W-:Y:S01]  /*1b650*/  FFMA.FTZ R178, R178, R164, -R195 ;  /* 0x000000a4b2b27223 */ /* 0x000fe200000108c3 */
[----:B------:R-:W3:Y:S01]  /*1b660*/  MUFU.EX2 R14, R14 ;  /* 0x0000000e000e7308 */ /* 0x000ee20000000800 */
[----:B0-----:R-:W-:-:S01]  /*1b670*/  FFMA.FTZ R3, R211, R3, R5 ;  /* 0x00000003d3037223 */ /* 0x001fc20000010005 */
[-CC-:B------:R-:W-:Y:S01]  /*1b680*/  FFMA.FTZ R183, R183, R164.reuse, -R195.reuse ;  /* 0x000000a4b7b77223 */ /* 0x180fe200000108c3 */
[----:B------:R-:W-:-:S01]  /*1b690*/  FFMA.FTZ R186, R186, R164, -R195 ;  /* 0x000000a4baba7223 */ /* 0x000fc200000108c3 */
[----:B------:R-:W-:Y:S01]  /*1b6a0*/  FFMA.FTZ R187, R187, R164, -R195 ;  /* 0x000000a4bbbb7223 */ /* 0x000fe200000108c3 */
[----:B------:R-:W-:-:S01]  /*1b6b0*/  FADD.FTZ R3, R7, R3 ;  /* 0x0000000307037221 */ /* 0x000fc20000010000 */
[-CC-:B------:R-:W-:Y:S01]  /*1b6c0*/  FFMA.FTZ R190, R190, R164.reuse, -R195.reuse ;  /* 0x000000a4bebe7223 */ /* 0x180fe200000108c3 */
[----:B------:R-:W-:-:S01]  /*1b6d0*/  FFMA.FTZ R201, R201, R164, -R195 ;  /* 0x000000a4c9c97223 */ /* 0x000fc200000108c3 */
[----:B------:R-:W0:Y:S01]  /*1b6e0*/  MUFU.EX2 R20, R20 ;  /* 0x0000001400147308 */ /* 0x000e220000000800 */
[----:B--2---:R-:W-:-:S01]  /*1b6f0*/  FFMA.FTZ R0, R212, R0, R6 ;  /* 0x00000000d4007223 */ /* 0x004fc20000010006 */
[-CC-:B------:R-:W-:Y:S01]  /*1b700*/  FFMA.FTZ R204, R204, R164.reuse, -R195.reuse ;  /* 0x000000a4cccc7223 */ /* 0x180fe200000108c3 */
[----:B------:R-:W-:-:S01]  /*1b710*/  FFMA.FTZ R198, R198, R164, -R195 ;  /* 0x000000a4c6c67223 */ /* 0x000fc200000108c3 */
[-CC-:B------:R-:W-:Y:S01]  /*1b720*/  FFMA.FTZ R199, R199, R164.reuse, -R195.reuse ;  /* 0x000000a4c7c77223 */ /* 0x180fe200000108c3 */
[----:B------:R-:W-:-:S01]  /*1b730*/  FFMA.FTZ R202, R202, R164, -R195 ;  /* 0x000000a4caca7223 */ /* 0x000fc200000108c3 */
[-CC-:B------:R-:W-:Y:S01]  /*1b740*/  FFMA.FTZ R203, R203, R164.reuse, -R195.reuse ;  /* 0x000000a4cbcb7223 */ /* 0x180fe200000108c3 */
[----:B------:R-:W-:-:S01]  /*1b750*/  FFMA.FTZ R206, R206, R164, -R195 ;  /* 0x000000a4cece7223 */ /* 0x000fc200000108c3 */
[----:B------:R-:W2:Y:S01]  /*1b760*/  MUFU.EX2 R152, R152 ;  /* 0x0000009800987308 */ /* 0x000ea20000000800 */
[----:B---3--:R-:W-:-:S01]  /*1b770*/  FADD.FTZ R10, R14, R0 ;  /* 0x000000000e0a7221 */ /* 0x008fc20000010000 */
[----:B------:R-:W-:Y:S01]  /*1b780*/  FADD.FTZ R0, R15, R3 ;  /* 0x000000030f007221 */ /* 0x000fe20000010000 */
[----:B------:R-:W-:-:S01]  /*1b790*/  FFMA.FTZ R21, R21, R164, -R195 ;  /* 0x000000a415157223 */ /* 0x000fc200000108c3 */
[-CC-:B------:R-:W-:Y:S01]  /*1b7a0*/  FFMA.FTZ R205, R205, R164.reuse, -R195.reuse ;  /* 0x000000a4cdcd7223 */ /* 0x180fe200000108c3 */
[----:B------:R-:W-:-:S01]  /*1b7b0*/  FFMA.FTZ R208, R208, R164, -R195 ;  /* 0x000000a4d0d07223 */ /* 0x000fc200000108c3 */
[----:B------:R-:W-:Y:S01]  /*1b7c0*/  FADD.FTZ R0, R4, R0 ;  /* 0x0000000004007221 */ /* 0x000fe20000010000 */
[----:B------:R-:W-:-:S01]  /*1b7d0*/  FFMA.FTZ R210, R210, R164, -R195 ;  /* 0x000000a4d2d27223 */ /* 0x000fc200000108c3 */
[----:B------:R-:W3:Y:S01]  /*1b7e0*/  MUFU.EX2 R154, R154 ;  /* 0x0000009a009a7308 */ /* 0x000ee20000000800 */
[----:B0-----:R-:W-:-:S01]  /*1b7f0*/  FADD.FTZ R3, R20, R10 ;  /* 0x0000000a14037221 */ /* 0x001fc20000010000 */
[----:B------:R-:W-:Y:S01]  /*1b800*/  FADD.FTZ R0, R153, R0 ;  /* 0x0000000099007221 */ /* 0x000fe20000010000 */
[----:B------:R-:W-:-:S03]  /*1b810*/  FFMA.FTZ R192, R192, R164, -R195 ;  /* 0x000000a4c0c07223 */ /* 0x000fc600000108c3 */
[----:B------:R-:W-:Y:S02]  /*1b820*/  FADD.FTZ R0, R155, R0 ;  /* 0x000000009b007221 */ /* 0x000fe40000010000 */
[----:B------:R-:W0:Y:S01]  /*1b830*/  MUFU.EX2 R156, R156 ;  /* 0x0000009c009c7308 */ /* 0x000e220000000800 */
[----:B--2---:R-:W-:-:S01]  /*1b840*/  FADD.FTZ R3, R152, R3 ;  /* 0x0000000398037221 */ /* 0x004fc20000010000 */
[----:B------:R-:W-:-:S04]  /*1b850*/  FADD.FTZ R0, R157, R0 ;  /* 0x000000009d007221 */ /* 0x000fc80000010000 */
[----:B------:R-:W-:Y:S02]  /*1b860*/  FADD.FTZ R0, R158, R0 ;  /* 0x000000009e007221 */ /* 0x000fe40000010000 */
[----:B------:R-:W2:Y:S01]  /*1b870*/  MUFU.EX2 R159, R159 ;  /* 0x0000009f009f7308 */ /* 0x000ea20000000800 */
[----:B---3--:R-:W-:-:S01]  /*1b880*/  FADD.FTZ R3, R154, R3 ;  /* 0x000000039a037221 */ /* 0x008fc20000010000 */
[----:B------:R-:W-:-:S04]  /*1b890*/  FADD.FTZ R0, R161, R0 ;  /* 0x00000000a1007221 */ /* 0x000fc80000010000 */
[----:B------:R-:W-:Y:S02]  /*1b8a0*/  FADD.FTZ R0, R162, R0 ;  /* 0x00000000a2007221 */ /* 0x000fe40000010000 */
[----:B------:R-:W3:Y:S01]  /*1b8b0*/  MUFU.EX2 R160, R160 ;  /* 0x000000a000a07308 */ /* 0x000ee20000000800 */
[----:B0-----:R-:W-:-:S01]  /*1b8c0*/  FADD.FTZ R3, R156, R3 ;  /* 0x000000039c037221 */ /* 0x001fc20000010000 */
[----:B------:R-:W-:-:S04]  /*1b8d0*/  FADD.FTZ R0, R209, R0 ;  /* 0x00000000d1007221 */ /* 0x000fc80000010000 */
        /* <DEDUP_REMOVED lines=22> */
[----:B0-----:R-:W-:-:S07]  /*1ba40*/  FADD.FTZ R3, R193, R3 ;  /* 0x00000003c1037221 */ /* 0x001fce0000010000 */
[----:B------:R-:W0:Y:S01]  /*1ba50*/  MUFU.EX2 R213, R213 ;  /* 0x000000d500d57308 */ /* 0x000e220000000800 */
[----:B--2---:R-:W-:-:S07]  /*1ba60*/  FADD.FTZ R3, R175, R3 ;  /* 0x00000003af037221 */ /* 0x004fce0000010000 */
[----:B------:R-:W2:Y:S01]  /*1ba70*/  MUFU.EX2 R9, R9 ;  /* 0x0000000900097308 */ /* 0x000ea20000000800 */
[----:B---3--:R-:W-:-:S07]  /*1ba80*/  FADD.FTZ R3, R178, R3 ;  /* 0x00000003b2037221 */ /* 0x008fce0000010000 */
        /* <DEDUP_REMOVED lines=51> */
[----:B--2---:R-:W-:-:S01]  /*1bdc0*/  FADD.FTZ R10, R210, R3 ;  /* 0x00000003d20a7221 */ /* 0x004fc20000010000 */
[----:B---3--:R-:W-:-:S03]  /*1bdd0*/  FADD.FTZ R3, R179, R0 ;  /* 0x00000000b3037221 */ /* 0x008fc60000010000 */
[----:B0-----:R-:W-:Y:S01]  /*1bde0*/  FADD.FTZ R0, R192, R10 ;  /* 0x0000000ac0007221 */ /* 0x001fe20000010000 */
[----:B-1----:R-:W-:Y:S06]  /*1bdf0*/  @!P1 BRA `(.L_x_2506) ;  /* 0x0000000000049947 */ /* 0x002fec0003800000 */
[----:B------:R-:W-:Y:S01]  /*1be00*/  BPT.TRAP 0x1 ;  /* 0x000000040000795c */ /* 0x000fe20000300000 */
.L_x_2506:
[----:B------:R-:W-:Y:S01]  /*1be10*/  IMAD R10, R234, 0x8, R18 ;  /* 0x00000008ea0a7824 */ /* 0x000fe200078e0212 */
[----:B------:R-:W-:Y:S01]  /*1be20*/  ISETP.GT.AND P2, PT, R11, R13, PT ;  /* 0x0000000d0b00720c */ /* 0x000fe20003f44270 */
[----:B------:R-:W-:Y:S01]  /*1be30*/  IMAD.U32 R182, RZ, RZ, UR42 ;  /* 0x0000002affb67e24 */ /* 0x000fe2000f8e00ff */
[----:B------:R-:W-:Y:S01]  /*1be40*/  F2FP.SATFINITE.E4M3.F32.PACK_AB_MERGE_C R4, R4, R15, RZ ;  /* 0x0000000f0404723e */ /* 0x000fe200048070ff */
[-C--:B------:R-:W-:Y:S01]  /*1be50*/  FMUL.FTZ R24, R24, R211.reuse ;  /* 0x000000d318187220 */ /* 0x080fe20000410000 */
[----:B------:R-:W-:Y:S01]  /*1be60*/  IADD3 R10, R10, 0x38860, RZ ;  /* 0x000388600a0a7810 */ /* 0x000fe20007ffe0ff */
[----:B------:R-:W-:Y:S01]  /*1be70*/  FMUL.FTZ R25, R25, R211 ;  /* 0x000000d319197220 */ /* 0x000fe20000410000 */
[----:B------:R-:W-:Y:S01]  /*1be80*/  F2FP.SATFINITE.E4M3.F32.PACK_AB_MERGE_C R5, R7, R5, R4 ;  /* 0x000000050705723e */ /* 0x000fe20004807004 */
        /* <DEDUP_REMOVED lines=158> */
[----:B------:R-:W-:Y:S01]  /*1c870*/  VIADD R11, R11, 0xffffffff ;  /* 0xffffffff0b0b7836 */ /* 0x000fe20000000000 */
[----:B------:R-:W-:Y:S01]  /*1c880*/  MOV R234, R12 ;  /* 0x0000000c00ea7202 */ /* 0x000fe20000000f00 */
[----:B0-----:R-:W-:-:S02]  /*1c890*/  IMAD.MOV.U32 R10, RZ, RZ, R165 ;  /* 0x000000ffff0a7224 */ /* 0x001fc400078e00a5 */
[----:B------:R-:W-:Y:S02]  /*1c8a0*/  IMAD.MOV.U32 R9, RZ, RZ, R191 ;  /* 0x000000ffff097224 */ /* 0x000fe400078e00bf */
[----:B------:R-:W-:Y:S02]  /*1c8b0*/  IMAD.MOV.U32 R4, RZ, RZ, R235 ;  /* 0x000000ffff047224 */ /* 0x000fe400078e00eb */
[----:B------:R-:W-:Y:S01]  /*1c8c0*/  IMAD.MOV.U32 R228, RZ, RZ, R5 ;  /* 0x000000ffffe47224 */ /* 0x000fe200078e0005 */
[----:B------:R-:W-:Y:S06]  /*1c8d0*/  @P2 BRA `(.L_x_2507) ;  /* 0xffffffc800702947 */ /* 0x000fec000383ffff */
[----:B------:R-:W-:-:S07]  /*1c8e0*/  IMAD.MOV.U32 R234, RZ, RZ, R12 ;  /* 0x000000ffffea7224 */ /* 0x000fce00078e000c */
.L_x_2496:
[----:B------:R-:W-:-:S13]  /*1c8f0*/  ISETP.GE.AND P0, PT, R11, RZ, PT ;  /* 0x000000ff0b00720c */ /* 0x000fda0003f06270 */
[----:B------:R-:W-:Y:S05]  /*1c900*/  @!P0 BRA `(.L_x_2508) ;  /* 0x0000002c00248947 */ /* 0x000fea0003800000 */
[----:B------:R-:W-:Y:S01]  /*1c910*/  IMAD.MOV.U32 R9, RZ, RZ, R165 ;  /* 0x000000ffff097224 */ /* 0x000fe200078e00a5 */
[----:B------:R-:W-:Y:S01]  /*1c920*/  MOV R12, R234 ;  /* 0x000000ea000c7202 */ /* 0x000fe20000000f00 */
[----:B------:R-:W-:Y:S02]  /*1c930*/  IMAD.MOV.U32 R10, RZ, RZ, R191 ;  /* 0x000000ffff0a7224 */ /* 0x000fe400078e00bf */
[----:B------:R-:W-:-:S07]  /*1c940*/  IMAD.MOV.U32 R4, RZ, RZ, R235 ;  /* 0x000000ffff047224 */ /* 0x000fce00078e00eb */
.L_x_2519:
[----:B------:R-:W2:Y:S01]  /*1c950*/  LDL R5, [R1] ;  /* 0x0000000001057983 */ /* 0x000ea20000100800 */
[----:B------:R-:W-:Y:S01]  /*1c960*/  VIADD R234, R12, 0x1 ;  /* 0x000000010cea7836 */ /* 0x000fe20000000000 */
[----:B------:R-:W-:Y:S05]  /*1c970*/  YIELD ;  /* 0x0000000000007946 */ /* 0x000fea0003800000 */
[----:B------:R-:W-:-:S04]  /*1c980*/  ISETP.NE.AND P0, PT, R234, 0x2, PT ;  /* 0x00000002ea00780c */ /* 0x000fc80003f05270 */
[----:B------:R-:W-:Y:S02]  /*1c990*/  SEL R235, RZ, 0x1, P0 ;  /* 0x00000001ffeb7807 */ /* 0x000fe40000000000 */
[----:B------:R-:W-:Y:S02]  /*1c9a0*/  SEL R234, R234, RZ, P0 ;  /* 0x000000ffeaea7207 */ /* 0x000fe40000000000 */
[----:B------:R-:W-:Y:S02]  /*1c9b0*/  LOP3.LUT R235, R4, R235, RZ, 0x3c, !PT ;  /* 0x000000eb04eb7212 */ /* 0x000fe400078e3cff */
[----:B--2---:R-:W-:-:S13]  /*1c9c0*/  ISETP.NE.AND P2, PT, R5, RZ, PT ;  /* 0x000000ff0500720c */ /* 0x004fda0003f45270 */
[----:B------:R-:W-:Y:S05]  /*1c9d0*/  @P2 BRA `(.L_x_2509) ;  /* 0x0000000000302947 */ /* 0x000fea0003800000 */
[----:B------:R-:W-:Y:S05]  /*1c9e0*/  @!P1 BRA `(.L_x_2510) ;  /* 0x0000000000049947 */ /* 0x000fea0003800000 */
[----:B------:R-:W-:Y:S01]  /*1c9f0*/  BPT.TRAP 0x1 ;  /* 0x000000040000795c */ /* 0x000fe20000300000 */
.L_x_2510:
[----:B------:R-:W-:Y:S01]  /*1ca00*/  IMAD R5, R234, 0x8, R18 ;  /* 0x00000008ea057824 */ /* 0x000fe200078e0212 */
[----:B------:R-:W-:-:S04]  /*1ca10*/  SHF.L.U32 R6, R235, 0x1f, RZ ;  /* 0x0000001feb067819 */ /* 0x000fc800000006ff */
[----:B------:R0:W1:Y:S01]  /*1ca20*/  SYNCS.PHASECHK.TRANS64.TRYWAIT P0, [R5+URZ+0x38830], R6 ;  /* 0x03883006050075a7 */ /* 0x000062000800017f */
[----:B------:R-:W-:Y:S05]  /*1ca30*/  @!P1 BRA `(.L_x_2511) ;  /* 0x0000000000049947 */ /* 0x000fea0003800000 */
[----:B------:R-:W-:Y:S01]  /*1ca40*/  BPT.TRAP 0x1 ;  /* 0x000000040000795c */ /* 0x000fe20000300000 */
.L_x_2511:
[----:B------:R-:W-:Y:S04]  /*1ca50*/  BSSY B0, `(.L_x_2509) ;  /* 0x0000004000007945 */ /* 0x000fe80003800000 */
[----:B-1----:R-:W-:Y:S05]  /*1ca60*/  @P0 BRA `(.L_x_2512) ;  /* 0x0000000000080947 */ /* 0x002fea0003800000 */
[----:B------:R-:W1:Y:S02]  /*1ca70*/  SYNCS.PHASECHK.TRANS64.TRYWAIT P0, [R5+URZ+0x38830], R6 ;  /* 0x03883006050075a7 */ /* 0x000e64000800017f */
[----:B-1----:R-:W-:Y:S05]  /*1ca80*/  @!P0 BRA `(.L_x_2513) ;  /* 0x0000010000308947 */ /* 0x002fea0003800000 */
.L_x_2512:
[----:B------:R-:W-:Y:S05]  /*1ca90*/  BSYNC B0 ;  /* 0x0000000000007941 */ /* 0x000fea0003800000 */
.L_x_2509:
[----:B01----:R-:W0:Y:S01]  /*1caa0*/  S2R R5, SR_TID.X ;  /* 0x0000000000057919 */ /* 0x003e220000002100 */
[----:B------:R-:W-:Y:S05]  /*1cab0*/  WARPSYNC.ALL ;  /* 0x0000000000007948 */ /* 0x000fea0003800000 */
[----:B------:R-:W-:Y:S01]  /*1cac0*/  IMAD R6, R234, 0x800, R8 ;  /* 0x00000800ea067824 */ /* 0x000fe200078e0208 */
[----:B------:R-:W-:Y:S01]  /*1cad0*/  MOV R15, 0x40000040 ;  /* 0x40000040000f7802 */ /* 0x000fe20000000f00 */
[----:B------:R-:W-:Y:S02]  /*1cae0*/  IMAD.MOV.U32 R7, RZ, RZ, 0x40000040 ;  /* 0x40000040ff077424 */ /* 0x000fe400078e00ff */
[----:B------:R-:W-:Y:S01]  /*1caf0*/  IMAD.MOV.U32 R153, RZ, RZ, 0x40000040 ;  /* 0x40000040ff997424 */ /* 0x000fe200078e00ff */
[C---:B------:R-:W-:Y:S01]  /*1cb00*/  IADD3 R152, R6.reuse, 0x4, RZ ;  /* 0x0000000406987810 */ /* 0x040fe20007ffe0ff */
[C---:B------:R-:W-:Y:S01]  /*1cb10*/  VIADD R20, R6.reuse, 0x2 ;  /* 0x0000000206147836 */ /* 0x040fe20000000000 */
[C---:B------:R-:W-:Y:S01]  /*1cb20*/  R2UR UR14, R6.reuse ;  /* 0x00000000060e72ca */ /* 0x040fe200000e0000 */
[----:B------:R-:W-:Y:S01]  /*1cb30*/  IMAD.MOV.U32 R21, RZ, RZ, 0x40000040 ;  /* 0x40000040ff157424 */ /* 0x000fe200078e00ff */
[----:B------:R-:W-:Y:S01]  /*1cb40*/  R2UR UR15, R7 ;  /* 0x00000000070f72ca */ /* 0x000fe200000e0000 */
[----:B------:R-:W-:Y:S01]  /*1cb50*/  VIADD R14, R6, 0x6 ;  /* 0x00000006060e7836 */ /* 0x000fe20000000000 */
[----:B------:R-:W-:Y:S01]  /*1cb60*/  R2UR UR6, R152 ;  /* 0x00000000980672ca */ /* 0x000fe200000e0000 */
[----:B------:R-:W-:Y:S01]  /*1cb70*/  VIADD R152, R6, 0x404 ;  /* 0x0000040406987836 */ /* 0x000fe20000000000 */
[----:B------:R-:W-:-:S02]  /*1cb80*/  R2UR UR7, R153 ;  /* 0x00000000990772ca */ /* 0x000fc400000e0000 */
[----:B------:R-:W-:Y:S02]  /*1cb90*/  R2UR UR31, R153 ;  /* 0x00000000991f72ca */ /* 0x000fe400000e0000 */
[----:B------:R-:W-:Y:S02]  /*1cba0*/  R2UR UR30, R152 ;  /* 0x00000000981e72ca */ /* 0x000fe400000e0000 */
[----:B------:R-:W-:Y:S01]  /*1cbb0*/  R2UR UR10, R20 ;  /* 0x00000000140a72ca */ /* 0x000fe200000e0000 */
[----:B------:R-:W-:Y:S01]  /*1cbc0*/  VIADD R20, R6, 0x400 ;  /* 0x0000040006147836 */ /* 0x000fe20000000000 */
[----:B------:R-:W-:Y:S02]  /*1cbd0*/  R2UR UR11, R21 ;  /* 0x00000000150b72ca */ /* 0x000fe400000e0000 */
[----:B------:R-:W-:Y:S01]  /*1cbe0*/  R2UR UR18, R14 ;  /* 0x000000000e1272ca */ /* 0x000fe200000e0000 */
[C---:B------:R-:W-:Y:S01]  /*1cbf0*/  VIADD R14, R6.reuse, 0x402 ;  /* 0x00000402060e7836 */ /* 0x040fe20000000000 */
[----:B------:R-:W-:Y:S01]  /*1cc00*/  R2UR UR19, R15 ;  /* 0x000000000f1372ca */ /* 0x000fe200000e0000 */
[----:B------:R-:W-:Y:S01]  /*1cc10*/  VIADD R6, R6, 0x406 ;  /* 0x0000040606067836 */ /* 0x000fe20000000000 */
[----:B0-----:R-:W-:-:S02]  /*1cc20*/  SHF.R.U32.HI R5, RZ, 0x7, R5 ;  /* 0x00000007ff057819 */ /* 0x001fc40000011605 */
[----:B------:R-:W-:Y:S02]  /*1cc30*/  R2UR UR22, R20 ;  /* 0x00000000141672ca */ /* 0x000fe400000e0000 */
[----:B------:R-:W-:Y:S01]  /*1cc40*/  R2UR UR23, R21 ;  /* 0x00000000151772ca */ /* 0x000fe200000e0000 */
[----:B------:R-:W-:Y:S01]  /*1cc50*/  VIADD R5, R5, 0x8 ;  /* 0x0000000805057836 */ /* 0x000fe20000000000 */
[----:B------:R-:W-:Y:S02]  /*1cc60*/  R2UR UR26, R14 ;  /* 0x000000000e1a72ca */ /* 0x000fe400000e0000 */
[----:B------:R-:W-:Y:S02]  /*1cc70*/  R2UR UR27, R15 ;  /* 0x000000000f1b72ca */ /* 0x000fe400000e0000 */
[----:B------:R0:W-:Y:S01]  /*1cc80*/  BAR.SYNC.DEFER_BLOCKING R5, 0x100 ;  /* 0x000400050000751d */ /* 0x0001e20000010000 */
[----:B------:R-:W-:Y:S02]  /*1cc90*/  R2UR UR34, R6 ;  /* 0x00000000062272ca */ /* 0x000fe400000e0000 */
[----:B------:R-:W-:-:S03]  /*1cca0*/  R2UR UR35, R7 ;  /* 0x00000000072372ca */ /* 0x000fc600000e0000 */
        /* <DEDUP_REMOVED lines=27> */
.L_x_2515:
[----:B------:R-:W-:Y:S01]  /*1ce60*/  SHF.L.U32 R4, R4, 0x1f, RZ ;  /* 0x0000001f04047819 */ /* 0x000fe200000006ff */
[----:B------:R-:W-:-:S04]  /*1ce70*/  IMAD R5, R12, 0x8, R18 ;  /* 0x000000080c057824 */ /* 0x000fc800078e0212 */
[----:B------:R0:W1:Y:S01]  /*1ce80*/  SYNCS.PHASECHK.TRANS64.TRYWAIT P0, [R5+URZ+0x38850], R4 ;  /* 0x03885004050075a7 */ /* 0x000062000800017f */
[----:B------:R-:W-:Y:S05]  /*1ce90*/  @!P1 BRA `(.L_x_2516) ;  /* 0x0000000000049947 */ /* 0x000fea0003800000 */
[----:B------:R-:W-:Y:S01]  /*1cea0*/  BPT.TRAP 0x1 ;  /* 0x000000040000795c */ /* 0x000fe20000300000 */
.L_x_2516:
[----:B-1----:R-:W-:Y:S05]  /*1ceb0*/  @P0 BRA `(.L_x_2514) ;  /* 0x0000000000080947 */ /* 0x002fea0003800000 */
[----:B------:R-:W1:Y:S02]  /*1cec0*/  SYNCS.PHASECHK.TRANS64.TRYWAIT P0, [R5+URZ+0x38850], R4 ;  /* 0x03885004050075a7 */ /* 0x000e64000800017f */
[----:B-1----:R-:W-:Y:S05]  /*1ced0*/  @!P0 BRA `(.L_x_2517) ;  /* 0x000000fc00308947 */ /* 0x002fea0003800000 */
.L_x_2514:
[----:B01----:R-:W-:Y:S01]  /*1cee0*/  VIADD R4, R18, 0x400 ;  /* 0x0000040012047836 */ /* 0x003fe20000000000 */
[----:B------:R-:W-:Y:S05]  /*1cef0*/  WARPSYNC.ALL ;  /* 0x0000000000007948 */ /* 0x000fea0003800000 */
[----:B------:R-:W-:Y:S01]  /*1cf00*/  SHF.R.U32.HI R4, RZ, 0x4, R4 ;  /* 0x00000004ff047819 */ /* 0x000fe20000011604 */
[----:B------:R-:W-:Y:S01]  /*1cf10*/  IMAD.MOV.U32 R5, RZ, RZ, 0x40000040 ;  /* 0x40000040ff057424 */ /* 0x000fe200078e00ff */
[----:B------:R-:W-:Y:S01]  /*1cf20*/  WARPGROUP.ARRIVE ;  /* 0x00000000000079c5 */ /* 0x000fe20000000000 */
[----:B------:R-:W-:Y:S01]  /*1cf30*/  IMAD.MOV.U32 R7, RZ, RZ, 0x40000040 ;  /* 0x40000040ff077424 */ /* 0x000fe200078e00ff */
[----:B------:R-:W-:Y:S01]  /*1cf40*/  LOP3.LUT R4, R4, 0x3fff, RZ, 0xc0, !PT ;  /* 0x00003fff04047812 */ /* 0x000fe200078ec0ff */
[C---:B------:R-:W-:Y:S01]  /*1cf50*/  FMUL.FTZ R14, R2.reuse, R156 ;  /* 0x0000009c020e7220 */ /* 0x040fe20000410000 */
[----:B------:R-:W-:Y:S01]  /*1cf60*/  R2UR UR7, R5 ;  /* 0x00000000050772ca */ /* 0x000fe200000e0000 */
[----:B------:R-:W-:Y:S01]  /*1cf70*/  FMUL.FTZ R5, R2, R152 ;  /* 0x0000009802057220 */ /* 0x000fe20000410000 */
[----:B------:R-:W-:Y:S01]  /*1cf80*/  LOP3.LUT R4, R4, 0x10000, RZ, 0xfc, !PT ;  /* 0x0001000004047812 */ /* 0x000fe200078efcff */
[C---:B------:R-:W-:Y:S01]  /*1cf90*/  FMUL.FTZ R15, R2.reuse, R157 ;  /* 0x0000009d020f7220 */ /* 0x040fe20000410000 */
[----:B------:R-:W-:Y:S01]  /*1cfa0*/  FMUL.FTZ R152, R2, R160 ;  /* 0x000000a002987220 */ /* 0x000fe20000410000 */
[----:B------:R-:W-:Y:S01]  /*1cfb0*/  MUFU.TANH R14, R14 ;  /* 0x0000000e000e7308 */ /* 0x000fe20000002400 */
[----:B------:R-:W-:Y:S01]  /*1cfc0*/  LEA R4, R12, R4, 0xb ;  /* 0x000000040c047211 */ /* 0x000fe200078e58ff */
[C---:B------:R-:W-:Y:S01]  /*1cfd0*/  FMUL.FTZ R157, R2.reuse, R165 ;  /* 0x000000a5029d7220 */ /* 0x040fe20000410000 */
[C---:B------:R-:W-:Y:S01]  /*1cfe0*/  FMUL.FTZ R156, R2.reuse, R164 ;  /* 0x000000a4029c7220 */ /* 0x040fe20000410000 */
[----:B------:R-:W-:Y:S01]  /*1cff0*/  FMUL.FTZ R160, R2, R168 ;  /* 0x000000a802a07220 */ /* 0x000fe20000410000 */
[C---:B------:R-:W-:Y:S01]  /*1d000*/  R2UR UR6, R4.reuse ;  /* 0x00000000040672ca */ /* 0x040fe200000e0000 */
[----:B------:R-:W-:-:S02]  /*1d010*/  VIADD R6, R4, 0x2 ;  /* 0x0000000204067836 */ /* 0x000fc40000000000 */
        /* <DEDUP_REMOVED lines=10> */
[----:B------:R-:W-:Y:S01]  /*1d0c0*/  FMUL.FTZ R163, R2, R171 ;  /* 0x000000ab02a37220 */ /* 0x000fe20000410000 */
[----:B------:R-:W-:Y:S01]  /*1d0d0*/  QGMMA.64x256x32.F32.E4M3.E4M3 R24, R228, gdesc[UR4], R24, gsb0 ;  /* 0x03e00004e4187df3 */ /* 0x000fe20008000818 */
[----:B------:R-:W-:Y:S01]  /*1d0e0*/  R2UR UR6, R6 ;  /* 0x00000000060672ca */ /* 0x000fe200000e0000 */
[----:B------:R-:W-:Y:S01]  /*1d0f0*/  VIADD R6, R4, 0x4 ;  /* 0x0000000404067836 */ /* 0x000fe20000000000 */
[----:B------:R-:W-:Y:S01]  /*1d100*/  R2UR UR7, R7 ;  /* 0x00000000070772ca */ /* 0x000fe200000e0000 */
[----:B------:R-:W-:-:S02]  /*1d110*/  IMAD.MOV.U32 R7, RZ, RZ, 0x40000040 ;  /* 0x40000040ff077424 */ /* 0x000fc400078e00ff */
[C---:B------:R-:W-:Y:S01]  /*1d120*/  FMUL.FTZ R171, R2.reuse, R177 ;  /* 0x000000b102ab7220 */ /* 0x040fe20000410000 */
[----:B------:R-:W-:Y:S01]  /*1d130*/  MUFU.TANH R152, R152 ;  /* 0x0000009800987308 */ /* 0x000fe20000002400 */
[----:B0-----:R-:W-:Y:S01]  /*1d140*/  FMNMX.FTZ R165, R5, R10, !PT ;  /* 0x0000000a05a57209 */ /* 0x001fe20007810000 */
        /* <DEDUP_REMOVED lines=27> */
[----:B------:R-:W-:-:S03]  /*1d300*/  FMUL.FTZ R210, R2, R215 ;  /* 0x000000d702d27220 */ /* 0x000fc60000410000 */
        /* <DEDUP_REMOVED lines=57> */
[----:B------:R-:W3:Y:S01]  /*1d6a0*/  MUFU.TANH R7, R7 ;  /* 0x0000000700077308 */ /* 0x000ee20000002400 */
[----:B-1----:R-:W-:Y:S01]  /*1d6b0*/  FMNMX.FTZ R165, R6, R165, !PT ;  /* 0x000000a506a57209 */ /* 0x002fe20007810000 */
[C---:B------:R-:W-:Y:S01]  /*1d6c0*/  FMUL.FTZ R204, R2.reuse, R209 ;  /* 0x000000d102cc7220 */ /* 0x040fe20000410000 */
[C---:B------:R-:W-:Y:S01]  /*1d6d0*/  FMUL.FTZ R208, R2.reuse, R213 ;  /* 0x000000d502d07220 */ /* 0x040fe20000410000 */
[----:B------:R-:W-:Y:S01]  /*1d6e0*/  FMUL.FTZ R209, R2, R214 ;  /* 0x000000d602d17220 */ /* 0x000fe20000410000 */
[----:B------:R-:W-:-:S02]  /*1d6f0*/  FMNMX.FTZ R165, R14, R165, !PT ;  /* 0x000000a50ea57209 */ /* 0x000fc40007810000 */
[----:B0-----:R-:W-:Y:S01]  /*1d700*/  LOP3.LUT R231, R231, 0x7f, RZ, 0xc0, !PT ;  /* 0x0000007fe7e77812 */ /* 0x001fe200078ec0ff */
[----:B------:R-:W0:Y:S01]  /*1d710*/  MUFU.TANH R161, R161 ;  /* 0x000000a100a17308 */ /* 0x000e220000002400 */
[----:B------:R-:W-:Y:S02]  /*1d720*/  FMNMX.FTZ R165, R15, R165, !PT ;  /* 0x000000a50fa57209 */ /* 0x000fe40007810000 */
[----:B------:R-:W-:Y:S02]  /*1d730*/  ISETP.NE.AND P0, PT, R231, RZ, PT ;  /* 0x000000ffe700720c */ /* 0x000fe40003f05270 */
[----:B------:R-:W-:Y:S01]  /*1d740*/  FMNMX.FTZ R165, R152, R165, !PT ;  /* 0x000000a598a57209 */ /* 0x000fe20007810000 */
[----:B------:R-:W1:Y:S02]  /*1d750*/  S2R R231, SR_TID.X ;  /* 0x0000000000e77919 */ /* 0x000e640000002100 */
[----:B------:R-:W4:Y:S01]  /*1d760*/  MUFU.TANH R154, R154 ;  /* 0x0000009a009a7308 */ /* 0x000f220000002400 */
[----:B--2---:R-:W-:-:S02]  /*1d770*/  FMNMX.FTZ R165, R153, R165, !PT ;  /* 0x000000a599a57209 */ /* 0x004fc40007810000 */
[----:B---3--:R-:W-:Y:S02]  /*1d780*/  FMNMX.FTZ R164, R7, R9, !PT ;  /* 0x0000000907a47209 */ /* 0x008fe40007810000 */
[----:B------:R-:W-:Y:S02]  /*1d790*/  FMNMX.FTZ R165, R156, R165, !PT ;  /* 0x000000a59ca57209 */ /* 0x000fe40007810000 */
[----:B------:R-:W-:Y:S01]  /*1d7a0*/  FMNMX.FTZ R164, R13, R164, !PT ;  /* 0x000000a40da47209 */ /* 0x000fe20007810000 */
[----:B------:R-:W2:Y:S01]  /*1d7b0*/  MUFU.TANH R170, R170 ;  /* 0x000000aa00aa7308 */ /* 0x000ea20000002400 */
[----:B------:R-:W-:Y:S02]  /*1d7c0*/  FMNMX.FTZ R165, R157, R165, !PT ;  /* 0x000000a59da57209 */ /* 0x000fe40007810000 */
[----:B------:R-:W-:Y:S02]  /*1d7d0*/  FMNMX.FTZ R164, R20, R164, !PT ;  /* 0x000000a414a47209 */ /* 0x000fe40007810000 */
[----:B------:R-:W-:-:S02]  /*1d7e0*/  FMNMX.FTZ R165, R160, R165, !PT ;  /* 0x000000a5a0a57209 */ /* 0x000fc40007810000 */
[----:B------:R-:W-:Y:S01]  /*1d7f0*/  FMNMX.FTZ R164, R21, R164, !PT ;  /* 0x000000a415a47209 */ /* 0x000fe20007810000 */
[----:B------:R-:W3:Y:S01]  /*1d800*/  MUFU.TANH R175, R175 ;  /* 0x000000af00af7308 */ /* 0x000ee20000002400 */
[----:B0-----:R-:W-:Y:S02]  /*1d810*/  FMNMX.FTZ R165, R161, R165, !PT ;  /* 0x000000a5a1a57209 */ /* 0x001fe40007810000 */
[----:B----4-:R-:W-:Y:S02]  /*1d820*/  FMNMX.FTZ R164, R154, R164, !PT ;  /* 0x000000a49aa47209 */ /* 0x010fe40007810000 */
[----:B------:R-:W-:Y:S02]  /*1d830*/  FMNMX.FTZ R165, R166, R165, !PT ;  /* 0x000000a5a6a57209 */ /* 0x000fe40007810000 */
[----:B------:R-:W-:Y:S01]  /*1d840*/  FMNMX.FTZ R164, R155, R164, !PT ;  /* 0x000000a49ba47209 */ /* 0x000fe20007810000 */
[----:B------:R-:W0:Y:S01]  /*1d850*/  MUFU.TANH R162, R162 ;  /* 0x000000a200a27308 */ /* 0x000e220000002400 */
[----:B------:R-:W-:-:S02]  /*1d860*/  FMNMX.FTZ R165, R167, R165, !PT ;  /* 0x000000a5a7a57209 */ /* 0x000fc40007810000 */
[----:B------:R-:W-:Y:S02]  /*1d870*/  FMNMX.FTZ R164, R158, R164, !PT ;  /* 0x000000a49ea47209 */ /* 0x000fe40007810000 */
[----:B--2---:R-:W-:Y:S02]  /*1d880*/  FMNMX.FTZ R165, R170, R165, !PT ;  /* 0x000000a5aaa57209 */ /* 0x004fe40007810000 */
[----:B------:R-:W-:Y:S01]  /*1d890*/  FMNMX.FTZ R164, R159, R164, !PT ;  /* 0x000000a49fa47209 */ /* 0x000fe20007810000 */
[----:B------:R-:W2:Y:S01]  /*1d8a0*/  MUFU.TANH R182, R182 ;  /* 0x000000b600b67308 */ /* 0x000ea20000002400 */
[----:B------:R-:W-:Y:S02]  /*1d8b0*/  FMNMX.FTZ R165, R171, R165, !PT ;  /* 0x000000a5aba57209 */ /* 0x000fe40007810000 */
[----:B-1----:R-:W-:Y:S02]  /*1d8c0*/  SHF.R.U32.HI R231, RZ, 0x7, R231 ;  /* 0x00000007ffe77819 */ /* 0x002fe400000116e7 */
[----:B------:R-:W-:-:S03]  /*1d8d0*/  FMNMX.FTZ R165, R174, R165, !PT ;  /* 0x000000a5aea57209 */ /* 0x000fc60007810000 */
[----:B------:R-:W1:Y:S01]  /*1d8e0*/  MUFU.TANH R169, R169 ;  /* 0x000000a900a97308 */ /* 0x000e620000002400 */
[----:B---3--:R-:W-:Y:S02]  /*1d8f0*/  FMNMX.FTZ R165, R175, R165, !PT ;  /* 0x000000a5afa57209 */ /* 0x008fe40007810000 */
[----:B0-----:R-:W-:Y:S02]  /*1d900*/  FMNMX.FTZ R164, R162, R164, !PT ;  /* 0x000000a4a2a47209 */ /* 0x001fe40007810000 */
[----:B------:R-:W-:Y:S02]  /*1d910*/  FMNMX.FTZ R165, R178, R165, !PT ;  /* 0x000000a5b2a57209 */ /* 0x000fe40007810000 */
[----:B------:R-:W-:Y:S01]  /*1d920*/  FMNMX.FTZ R164, R163, R164, !PT ;  /* 0x000000a4a3a47209 */ /* 0x000fe20007810000 */
[----:B------:R-:W0:Y:S01]  /*1d930*/  MUFU.TANH R187, R187 ;  /* 0x000000bb00bb7308 */ /* 0x000e220000002400 */
[----:B------:R-:W-:Y:S02]  /*1d940*/  FMNMX.FTZ R165, R179, R165, !PT ;  /* 0x000000a5b3a57209 */ /* 0x000fe40007810000 */
[----:B------:R-:W-:-:S02]  /*1d950*/  FMNMX.FTZ R164, R168, R164, !PT ;  /* 0x000000a4a8a47209 */ /* 0x000fc40007810000 */
[----:B--2---:R-:W-:-:S03]  /*1d960*/  FMNMX.FTZ R165, R182, R165, !PT ;  /* 0x000000a5b6a57209 */ /* 0x004fc60007810000 */
[----:B------:R-:W2:Y:S01]  /*1d970*/  MUFU.TANH R176, R176 ;  /* 0x000000b000b07308 */ /* 0x000ea20000002400 */
[----:B-1----:R-:W-:Y:S02]  /*1d980*/  FMNMX.FTZ R164, R169, R164, !PT ;  /* 0x000000a4a9a47209 */ /* 0x002fe40007810000 */
[----:B------:R-:W-:Y:S02]  /*1d990*/  FMNMX.FTZ R165, R183, R165, !PT ;  /* 0x000000a5b7a57209 */ /* 0x000fe40007810000 */
[----:B------:R-:W-:Y:S02]  /*1d9a0*/  FMNMX.FTZ R164, R172, R164, !PT ;  /* 0x000000a4aca47209 */ /* 0x000fe40007810000 */
[----:B------:R-:W-:Y:S01]  /*1d9b0*/  FMNMX.FTZ R165, R186, R165, !PT ;  /* 0x000000a5baa57209 */ /* 0x000fe20007810000 */
[----:B------:R-:W1:Y:S01]  /*1d9c0*/  MUFU.TANH R181, R181 ;  /* 0x000000b500b57308 */ /* 0x000e620000002400 */
[----:B------:R-:W-:Y:S02]  /*1d9d0*/  FMNMX.FTZ R164, R173, R164, !PT ;  /* 0x000000a4ada47209 */ /* 0x000fe40007810000 */
[----:B0-----:R-:W-:-:S04]  /*1d9e0*/  FMNMX.FTZ R165, R187, R165, !PT ;  /* 0x000000a5bba57209 */ /* 0x001fc80007810000 */
[----:B------:R-:W-:Y:S01]  /*1d9f0*/  FMNMX.FTZ R165, R190, R165, !PT ;  /* 0x000000a5bea57209 */ /* 0x000fe20007810000 */
[----:B------:R-:W0:Y:S01]  /*1da00*/  MUFU.TANH R199, R199 ;  /* 0x000000c700c77308 */ /* 0x000e220000002400 */
[----:B--2---:R-:W-:Y:S02]  /*1da10*/  FMNMX.FTZ R164, R176, R164, !PT ;  /* 0x000000a4b0a47209 */ /* 0x004fe40007810000 */
[----:B------:R-:W-:Y:S02]  /*1da20*/  FMNMX.FTZ R165, R192, R165, !PT ;  /* 0x000000a5c0a57209 */ /* 0x000fe40007810000 */
[----:B------:R-:W-:Y:S02]  /*1da30*/  FMNMX.FTZ R164, R177, R164, !PT ;  /* 0x000000a4b1a47209 */ /* 0x000fe40007810000 */
[----:B------:R-:W-:Y:S01]  /*1da40*/  FMNMX.FTZ R165, R195, R165, !PT ;  /* 0x000000a5c3a57209 */ /* 0x000fe20007810000 */
[----:B------:R-:W2:Y:S01]  /*1da50*/  MUFU.TANH R188, R188 ;  /* 0x000000bc00bc7308 */ /* 0x000ea20000002400 */
[----:B------:R-:W-:-:S02]  /*1da60*/  FMNMX.FTZ R164, R180, R164, !PT ;  /* 0x000000a4b4a47209 */ /* 0x000fc40007810000 */
[----:B------:R-:W-:Y:S02]  /*1da70*/  FMNMX.FTZ R165, R196, R165, !PT ;  /* 0x000000a5c4a57209 */ /* 0x000fe40007810000 */
[----:B-1----:R-:W-:-:S03]  /*1da80*/  FMNMX.FTZ R164, R181, R164, !PT ;  /* 0x000000a4b5a47209 */ /* 0x002fc60007810000 */
[----:B------:R-:W1:Y:S01]  /*1da90*/  MUFU.TANH R203, R203 ;  /* 0x000000cb00cb7308 */ /* 0x000e620000002400 */
[----:B------:R-:W-:Y:S02]  /*1daa0*/  FMNMX.FTZ R164, R184, R164, !PT ;  /* 0x000000a4b8a47209 */ /* 0x000fe40007810000 */
[----:B0-----:R-:W-:Y:S02]  /*1dab0*/  FMNMX.FTZ R165, R199, R165, !PT ;  /* 0x000000a5c7a57209 */ /* 0x001fe40007810000 */
[----:B------:R-:W-:Y:S02]  /*1dac0*/  FMNMX.FTZ R164, R185, R164, !PT ;  /* 0x000000a4b9a47209 */ /* 0x000fe40007810000 */
[----:B------:R-:W-:Y:S01]  /*1dad0*/  FMNMX.FTZ R165, R200, R165, !PT ;  /* 0x000000a5c8a57209 */ /* 0x000fe20007810000 */
[----:B------:R-:W0:Y:S01]  /*1dae0*/  MUFU.TANH R204, R204 ;  /* 0x000000cc00cc7308 */ /* 0x000e220000002400 */
[----:B--2---:R-:W-:-:S04]  /*1daf0*/  FMNMX.FTZ R164, R188, R164, !PT ;  /* 0x000000a4bca47209 */ /* 0x004fc80007810000 */
[----:B------:R-:W-:-:S03]  /*1db00*/  FMNMX.FTZ R164, R189, R164, !PT ;  /* 0x000000a4bda47209 */ /* 0x000fc60007810000 */
[----:B------:R-:W2:Y:S01]  /*1db10*/  MUFU.TANH R193, R193 ;  /* 0x000000c100c17308 */ /* 0x000ea20000002400 */
[----:B-1----:R-:W-:-:S07]  /*1db20*/  FMNMX.FTZ R165, R203, R165, !PT ;  /* 0x000000a5cba57209 */ /* 0x002fce0007810000 */
[----:B------:R-:W1:Y:S01]  /*1db30*/  MUFU.TANH R194, R194 ;  /* 0x000000c200c27308 */ /* 0x000e620000002400 */
[----:B0-----:R-:W-:-:S04]  /*1db40*/  FMNMX.FTZ R165, R204, R165, !PT ;  /* 0x000000a5cca57209 */ /* 0x001fc80007810000 */
[----:B------:R-:W-:-:S03]  /*1db50*/  FMNMX.FTZ R165, R207, R165, !PT ;  /* 0x000000a5cfa57209 */ /* 0x000fc60007810000 */
[----:B------:R-:W0:Y:S01]  /*1db60*/  MUFU.TANH R208, R208 ;  /* 0x000000d000d07308 */ /* 0x000e220000002400 */
[----:B--2---:R-:W-:-:S07]  /*1db70*/  FMNMX.FTZ R164, R193, R164, !PT ;  /* 0x000000a4c1a47209 */ /* 0x004fce0007810000 */
[----:B------:R-:W2:Y:S01]  /*1db80*/  MUFU.TANH R198, R198 ;  /* 0x000000c600c67308 */ /* 0x000ea20000002400 */
[----:B-1----:R-:W-:-:S04]  /*1db90*/  FMNMX.FTZ R164, R194, R164, !PT ;  /* 0x000000a4c2a47209 */ /* 0x002fc80007810000 */
[----:B------:R-:W-:-:S03]  /*1dba0*/  FMNMX.FTZ R164, R197, R164, !PT ;  /* 0x000000a4c5a47209 */ /* 0x000fc60007810000 */
[----:B------:R-:W1:Y:S01]  /*1dbb0*/  MUFU.TANH R201, R201 ;  /* 0x000000c900c97308 */ /* 0x000e620000002400 */
[----:B0-----:R-:W-:-:S05]  /*1dbc0*/  FMNMX.FTZ R165, R208, R165, !PT ;  /* 0x000000a5d0a57209 */ /* 0x001fca0007810000 */
[----:B------:R-:W0:Y:S02]  /*1dbd0*/  SHFL.BFLY PT, R211, R165, 0x2, 0x1f ;  /* 0x0c401f00a5d37f89 */ /* 0x000e2400000e0000 */
[----:B------:R-:W3:Y:S01]  /*1dbe0*/  MUFU.TANH R202, R202 ;  /* 0x000000ca00ca7308 */ /* 0x000ee20000002400 */
[----:B--2---:R-:W-:-:S07]  /*1dbf0*/  FMNMX.FTZ R164, R198, R164, !PT ;  /* 0x000000a4c6a47209 */ /* 0x004fce0007810000 */
[----:B------:R-:W2:Y:S01]  /*1dc00*/  MUFU.TANH R205, R205 ;  /* 0x000000cd00cd7308 */ /* 0x000ea20000002400 */
[----:B-1----:R-:W-:-:S07]  /*1dc10*/  FMNMX.FTZ R164, R201, R164, !PT ;  /* 0x000000a4c9a47209 */ /* 0x002fce0007810000 */
[----:B------:R-:W1:Y:S01]  /*1dc20*/  MUFU.TANH R206, R206 ;  /* 0x000000ce00ce7308 */ /* 0x000e620000002400 */
[----:B---3--:R-:W-:Y:S02]  /*1dc30*/  FMNMX.FTZ R164, R202, R164, !PT ;  /* 0x000000a4caa47209 */ /* 0x008fe40007810000 */
[----:B0-----:R-:W-:Y:S01]  /*1dc40*/  FMNMX.FTZ R211, R165, R211, !PT ;  /* 0x000000d3a5d37209 */ /* 0x001fe20007810000 */
[----:B------:R-:W-:-:S04]  /*1dc50*/  IMAD.MOV.U32 R165, RZ, RZ, 0x40000040 ;  /* 0x40000040ffa57424 */ /* 0x000fc800078e00ff */
[----:B------:R-:W0:Y:S01]  /*1dc60*/  MUFU.TANH R209, R209 ;  /* 0x000000d100d17308 */ /* 0x000e220000002400 */
[----:B--2---:R-:W-:-:S07]  /*1dc70*/  FMNMX.FTZ R164, R205, R164, !PT ;  /* 0x000000a4cda47209 */ /* 0x004fce0007810000 */
[----:B------:R-:W2:Y:S01]  /*1dc80*/  MUFU.TANH R210, R210 ;  /* 0x000000d200d27308 */ /* 0x000ea20000002400 */
[----:B-1----:R-:W-:-:S04]  /*1dc90*/  FMNMX.FTZ R164, R206, R164, !PT ;  /* 0x000000a4cea47209 */ /* 0x002fc80007810000 */
[----:B0-----:R-:W-:-:S04]  /*1dca0*/  FMNMX.FTZ R164, R209, R164, !PT ;  /* 0x000000a4d1a47209 */ /* 0x001fc80007810000 */
[----:B--2---:R-:W-:Y:S02]  /*1dcb0*/  FMNMX.FTZ R191, R210, R164, !PT ;  /* 0x000000a4d2bf7209 */ /* 0x004fe40007810000 */
[----:B------:R-:W-:-:S03]  /*1dcc0*/  IADD3 R164, R4, 0x6, RZ ;  /* 0x0000000604a47810 */ /* 0x000fc60007ffe0ff */
[----:B------:R-:W0:Y:S02]  /*1dcd0*/  SHFL.BFLY PT, R212, R191, 0x2, 0x1f ;  /* 0x0c401f00bfd47f89 */ /* 0x000e2400000e0000 */
[----:B0-----:R-:W-:Y:S02]  /*1dce0*/  FMNMX.FTZ R212, R191, R212, !PT ;  /* 0x000000d4bfd47209 */ /* 0x001fe40007810000 */
[----:B------:R-:W0:Y:S01]  /*1dcf0*/  SHFL.BFLY PT, R191, R211, 0x1, 0x1f ;  /* 0x0c201f00d3bf7f89 */ /* 0x000e2200000e0000 */
[----:B------:R-:W-:Y:S02]  /*1dd00*/  WARPGROUP.DEPBAR.LE gsb0, 0x0 ;  /* 0x00008000000079c5 */ /* 0x000fe40000010000 */
[----:B------:R-:W-:-:S06]  /*1dd10*/  WARPGROUP.ARRIVE ;  /* 0x00000000000079c5 */ /* 0x000fcc0000000000 */
[----:B------:R-:W-:Y:S01]  /*1dd20*/  QGMMA.64x256x32.F32.E4M3.E4M3 R24, R220, gdesc[UR4], R24, gsb0 ;  /* 0x03e00004dc187df3 */ /* 0x000fe20008000818 */
[----:B------:R-:W-:Y:S01]  /*1dd30*/  R2UR UR6, R164 ;  /* 0x00000000a40672ca */ /* 0x000fe200000e0000 */
[----:B------:R-:W-:Y:S01]  /*1dd40*/  IMAD.U32 R164, RZ, RZ, UR48 ;  /* 0x00000030ffa47e24 */ /* 0x000fe2000f8e00ff */
[----:B------:R-:W-:Y:S02]  /*1dd50*/  R2UR UR7, R165 ;  /* 0x00000000a50772ca */ /* 0x000fe400000e0000 */
[----:B------:R-:W1:Y:S01]  /*1dd60*/  SHFL.BFLY PT, R165, R212, 0x1, 0x1f ;  /* 0x0c201f00d4a57f89 */ /* 0x000e6200000e0000 */
[----:B0-----:R-:W-:-:S05]  /*1dd70*/  FMNMX.FTZ R191, R211, R191, !PT ;  /* 0x000000bfd3bf7209 */ /* 0x001fca0007810000 */
[C---:B------:R-:W-:Y:S01]  /*1dd80*/  FADD.FTZ R4, -R191.reuse, R10 ;  /* 0x0000000abf047221 */ /* 0x040fe20000010100 */
[----:B------:R-:W-:-:S03]  /*1dd90*/  FFMA.FTZ R211, R191, R164, -8 ;  /* 0xc1000000bfd37423 */ /* 0x000fc600000100a4 */
[-C--:B------:R-:W-:Y:S01]  /*1dda0*/  FMUL.FTZ R4, R4, R164.reuse ;  /* 0x000000a404047220 */ /* 0x080fe20000410000 */
[----:B------:R-:W-:-:S01]  /*1ddb0*/  FFMA.FTZ R5, R5, R164, -R211 ;  /* 0x000000a405057223 */ /* 0x000fc200000108d3 */
[----:B------:R-:W-:-:S05]  /*1ddc0*/  FFMA.FTZ R6, R6, R164, -R211 ;  /* 0x000000a406067223 */ /* 0x000fca00000108d3 */
[----:B------:R-:W-:Y:S01]  /*1ddd0*/  MUFU.EX2 R5, R5 ;  /* 0x0000000500057308 */ /* 0x000fe20000000800 */
[----:B-1----:R-:W-:Y:S02]  /*1dde0*/  FMNMX.FTZ R165, R212, R165, !PT ;  /* 0x000000a5d4a57209 */ /* 0x002fe40007810000 */
[----:B------:R-:W-:-:S03]  /*1ddf0*/  IADD3 R212, -R231, 0xb, RZ ;  /* 0x0000000be7d47810 */ /* 0x000fc60007ffe1ff */
[----:B------:R-:W-:Y:S02]  /*1de00*/  FADD.FTZ R10, -R165, R9 ;  /* 0x00000009a50a7221 */ /* 0x000fe40000010100 */
[----:B------:R-:W-:Y:S08]  /*1de10*/  MUFU.EX2 R6, R6 ;  /* 0x0000000600067308 */ /* 0x000ff00000000800 */
[----:B------:R0:W1:Y:S02]  /*1de20*/  MUFU.EX2 R9, R4 ;  /* 0x0000000400097308 */ /* 0x0000640000000800 */
[-C--:B0-----:R-:W-:Y:S01]  /*1de30*/  FMUL.FTZ R4, R10, R164.reuse ;  /* 0x000000a40a047220 */ /* 0x081fe20000410000 */
        /* <DEDUP_REMOVED lines=30> */
[----:B------:R-:W-:Y:S01]  /*1e020*/  FFMA.FTZ R211, R165, R164, -8 ;  /* 0xc1000000a5d37423 */ /* 0x000fe200000100a4 */
[----:B------:R-:W-:Y:S01]  /*1e030*/  MUFU.EX2 R4, R4 ;  /* 0x0000000400047308 */ /* 0x000fe20000000800 */
[----:B------:R-:W-:-:S02]  /*1e040*/  @!P0 IMAD R208, R234, 0x8, R18 ;  /* 0x00000008ead08824 */ /* 0x000fc400078e0212 */
[----:B-1----:R-:W-:Y:S01]  /*1e050*/  FFMA.FTZ R3, R9, R3, R5 ;  /* 0x0000000309037223 */ /* 0x002fe20000010005 */
[----:B------:R-:W-:-:S01]  /*1e060*/  FFMA.FTZ R7, R7, R164, -R211 ;  /* 0x000000a407077223 */ /* 0x000fc200000108d3 */
[-CC-:B------:R-:W-:Y:S01]  /*1e070*/  FFMA.FTZ R13, R13, R164.reuse, -R211.reuse ;  /* 0x000000a40d0d7223 */ /* 0x180fe200000108d3 */
[----:B------:R-:W-:-:S01]  /*1e080*/  FFMA.FTZ R20, R20, R164, -R211 ;  /* 0x000000a414147223 */ /* 0x000fc200000108d3 */
[-CC-:B------:R-:W-:Y:S01]  /*1e090*/  FFMA.FTZ R21, R21, R164.reuse, -R211.reuse ;  /* 0x000000a415157223 */ /* 0x180fe200000108d3 */
[----:B------:R-:W-:-:S01]  /*1e0a0*/  FFMA.FTZ R154, R154, R164, -R211 ;  /* 0x000000a49a9a7223 */ /* 0x000fc200000108d3 */
[----:B------:R-:W-:Y:S01]  /*1e0b0*/  MUFU.EX2 R10, R10 ;  /* 0x0000000a000a7308 */ /* 0x000fe20000000800 */
[----:B------:R-:W-:Y:S02]  /*1e0c0*/  @!P0 VIADD R208, R208, 0x38840 ;  /* 0x00038840d0d08836 */ /* 0x000fe40000000000 */
[-CC-:B------:R-:W-:Y:S01]  /*1e0d0*/  FFMA.FTZ R155, R155, R164.reuse, -R211.reuse ;  /* 0x000000a49b9b7223 */ /* 0x180fe200000108d3 */
[----:B------:R-:W-:-:S01]  /*1e0e0*/  FFMA.FTZ R158, R158, R164, -R211 ;  /* 0x000000a49e9e7223 */ /* 0x000fc200000108d3 */
[----:B------:R-:W-:Y:S01]  /*1e0f0*/  FADD.FTZ R3, R6, R3 ;  /* 0x0000000306037221 */ /* 0x000fe20000010000 */
[----:B------:R-:W-:-:S01]  /*1e100*/  FFMA.FTZ R159, R159, R164, -R211 ;  /* 0x000000a49f9f7223 */ /* 0x000fc200000108d3 */
[----:B------:R-:W-:Y:S01]  /*1e110*/  @!P0 PRMT R208, RZ, 0x654, R208 ;  /* 0x00000654ffd08816 */ /* 0x000fe200000000d0 */
        /* <DEDUP_REMOVED lines=28> */
[----:B------:R-:W-:-:S05]  /*1e2e0*/  FFMA.FTZ R210, R210, R164, -R211 ;  /* 0x000000a4d2d27223 */ /* 0x000fca00000108d3 */
        /* <DEDUP_REMOVED lines=19> */
[----:B------:R-:W-:-:S05]  /*1e420*/  WARPGROUP.ARRIVE ;  /* 0x00000000000079c5 */ /* 0x000fca0000000000 */
[----:B------:R-:W5:Y:S01]  /*1e430*/  MUFU.EX2 R172, R172 ;  /* 0x000000ac00ac7308 */ /* 0x000f620000000800 */
[----:B------:R-:W-:Y:S07]  /*1e440*/  QGMMA.64x256x32.F32.E4M3.E4M3 R24, R216, gdesc[UR4], R24, gsb0 ;  /* 0x03e00004d8187df3 */ /* 0x000fee0008000818 */
        /* <DEDUP_REMOVED lines=37> */
[----:B-1----:R-:W-:-:S01]  /*1e6a0*/  FADD.FTZ R208, R13, R0 ;  /* 0x000000000dd07221 */ /* 0x002fc20000010000 */
[----:B------:R-:W-:-:S06]  /*1e6b0*/  FADD.FTZ R0, R10, R3 ;  /* 0x000000030a007221 */ /* 0x000fcc0000010000 */
[----:B------:R-:W1:Y:S01]  /*1e6c0*/  MUFU.EX2 R204, R204 ;  /* 0x000000cc00cc7308 */ /* 0x000e620000000800 */
[----:B--2---:R-:W-:-:S01]  /*1e6d0*/  FADD.FTZ R3, R20, R208 ;  /* 0x000000d014037221 */ /* 0x004fc20000010000 */
[----:B0-----:R-:W-:-:S03]  /*1e6e0*/  FADD.FTZ R0, R14, R0 ;  /* 0x000000000e007221 */ /* 0x001fc60000010000 */
[----:B---3--:R-:W-:Y:S01]  /*1e6f0*/  FADD.FTZ R3, R21, R3 ;  /* 0x0000000315037221 */ /* 0x008fe20000010000 */
[----:B----4-:R-:W-:-:S02]  /*1e700*/  FADD.FTZ R0, R15, R0 ;  /* 0x000000000f007221 */ /* 0x010fc40000010000 */
[----:B------:R-:W0:Y:S01]  /*1e710*/  MUFU.EX2 R209, R209 ;  /* 0x000000d100d17308 */ /* 0x000e220000000800 */
[----:B-----5:R-:W-:-:S01]  /*1e720*/  FADD.FTZ R3, R154, R3 ;  /* 0x000000039a037221 */ /* 0x020fc20000010000 */
        /* <DEDUP_REMOVED lines=52> */
[----:B-1----:R-:W-:-:S03]  /*1ea70*/  FADD.FTZ R0, R204, R0 ;  /* 0x00000000cc007221 */ /* 0x002fc60000010000 */
[----:B0-----:R-:W-:Y:S01]  /*1ea80*/  FADD.FTZ R208, R209, R3 ;  /* 0x00000003d1d07221 */ /* 0x001fe20000010000 */
[----:B--2---:R-:W-:-:S03]  /*1ea90*/  FADD.FTZ R3, R207, R0 ;  /* 0x00000000cf037221 */ /* 0x004fc60000010000 */
[----:B---3--:R-:W-:Y:S01]  /*1eaa0*/  FADD.FTZ R0, R210, R208 ;  /* 0x000000d0d2007221 */ /* 0x008fe20000010000 */
[----:B------:R-:W-:Y:S06]  /*1eab0*/  @!P1 BRA `(.L_x_2518) ;  /* 0x0000000000049947 */ /* 0x000fec0003800000 */
[----:B------:R-:W-:Y:S01]  /*1eac0*/  BPT.TRAP 0x1 ;  /* 0x000000040000795c */ /* 0x000fe20000300000 */
.L_x_2518:
[----:B------:R-:W-:Y:S01]  /*1ead0*/  IMAD R12, R12, 0x8, R18 ;  /* 0x000000080c0c7824 */ /* 0x000fe200078e0212 */
[----:B------:R-:W-:Y:S01]  /*1eae0*/  ISETP.GT.AND P0, PT, R11, RZ, PT ;  /* 0x000000ff0b00720c */ /* 0x000fe20003f04270 */
        /* <DEDUP_REMOVED lines=169> */
[----:B0-----:R-:W-:Y:S01]  /*1f580*/  MOV R12, R234 ;  /* 0x000000ea000c7202 */ /* 0x001fe20000000f00 */
[----:B------:R-:W-:Y:S06]  /*1f590*/  @P0 BRA `(.L_x_2519) ;  /* 0xffffffd000ec0947 */ /* 0x000fec000383ffff */
.L_x_2508:
[----:B------:R-:W-:Y:S05]  /*1f5a0*/  WARPSYNC.ALL ;  /* 0x0000000000007948 */ /* 0x000fea0003800000 */
[----:B------:R-:W-:Y:S06]  /*1f5b0*/  BAR.ARV 0x8, 0x180 ;  /* 0x0206000000007b1d */ /* 0x000fec0000002000 */
[----:B------:R-:W-:Y:S05]  /*1f5c0*/  @!P1 BRA `(.L_x_2520) ;  /* 0x0000000000049947 */ /* 0x000fea0003800000 */
[----:B------:R-:W-:Y:S01]  /*1f5d0*/  BPT.TRAP 0x1 ;  /* 0x000000040000795c */ /* 0x000fe20000300000 */
.L_x_2520:
[----:B------:R-:W-:Y:S01]  /*1f5e0*/  IMAD R8, R234, 0x8, R18 ;  /* 0x00000008ea087824 */ /* 0x000fe200078e0212 */
[----:B------:R-:W-:-:S04]  /*1f5f0*/  SHF.L.U32 R5, R235, 0x1f, RZ ;  /* 0x0000001feb057819 */ /* 0x000fc800000006ff */
[----:B------:R0:W1:Y:S01]  /*1f600*/  SYNCS.PHASECHK.TRANS64.TRYWAIT P0, [R8+URZ+0x38850], R5 ;  /* 0x03885005080075a7 */ /* 0x000062000800017f */
[----:B------:R-:W-:Y:S05]  /*1f610*/  @!P1 BRA `(.L_x_2521) ;  /* 0x0000000000049947 */ /* 0x000fea0003800000 */
[----:B------:R-:W-:Y:S01]  /*1f620*/  BPT.TRAP 0x1 ;  /* 0x000000040000795c */ /* 0x000fe20000300000 */
.L_x_2521:
[----:B------:R-:W-:-:S05]  /*1f630*/  VIADD R18, R18, 0x400 ;  /* 0x0000040012127836 */ /* 0x000fca0000000000 */
[----:B------:R-:W-:-:S04]  /*1f640*/  SHF.R.U32.HI R18, RZ, 0x4, R18 ;  /* 0x00000004ff127819 */ /* 0x000fc80000011612 */
[----:B------:R-:W-:-:S04]  /*1f650*/  LOP3.LUT R18, R18, 0x3fff, RZ, 0xc0, !PT ;  /* 0x00003fff12127812 */ /* 0x000fc800078ec0ff */
[----:B------:R-:W-:Y:S01]  /*1f660*/  LOP3.LUT R7, R18, 0x10000, RZ, 0xfc, !PT ;  /* 0x0001000012077812 */ /* 0x000fe200078efcff */
[----:B-1----:R-:W-:Y:S06]  /*1f670*/  @P0 BRA `(.L_x_2522) ;  /* 0x0000000000080947 */ /* 0x002fec0003800000 */
[----:B------:R-:W1:Y:S02]  /*1f680*/  SYNCS.PHASECHK.TRANS64.TRYWAIT P0, [R8+URZ+0x38850], R5 ;  /* 0x03885005080075a7 */ /* 0x000e64000800017f */
[----:B-1----:R-:W-:Y:S05]  /*1f690*/  @!P0 BRA `(.L_x_2523) ;  /* 0x000000d400548947 */ /* 0x002fea0003800000 */
.L_x_2522:
[----:B------:R-:W-:Y:S01]  /*1f6a0*/  IMAD R4, R234, 0x800, R7 ;  /* 0x00000800ea047824 */ /* 0x000fe200078e0207 */
[----:B------:R-:W2:Y:S01]  /*1f6b0*/  LDL R2, [R1+0x44] ;  /* 0x0000440001027983 */ /* 0x000ea20000100800 */
[----:B01----:R-:W-:Y:S01]  /*1f6c0*/  IMAD.MOV.U32 R5, RZ, RZ, 0x40000040 ;  /* 0x40000040ff057424 */ /* 0x003fe200078e00ff */
[----:B------:R-:W-:Y:S05]  /*1f6d0*/  WARPSYNC.ALL ;  /* 0x0000000000007948 */ /* 0x000fea0003800000 */
[C---:B------:R-:W-:Y:S01]  /*1f6e0*/  R2UR UR6, R4.reuse ;  /* 0x00000000040672ca */ /* 0x040fe200000e0000 */
[----:B------:R-:W3:Y:S01]  /*1f6f0*/  LDL R15, [R1+0x24] ;  /* 0x00002400010f7983 */ /* 0x000ee20000100800 */
[----:B------:R-:W-:Y:S01]  /*1f700*/  R2UR UR7, R5 ;  /* 0x00000000050772ca */ /* 0x000fe200000e0000 */
[----:B------:R-:W-:Y:S01]  /*1f710*/  WARPGROUP.ARRIVE ;  /* 0x00000000000079c5 */ /* 0x000fe20000000000 */
[----:B------:R-:W-:Y:S01]  /*1f720*/  IMAD.MOV.U32 R7, RZ, RZ, 0x40000040 ;  /* 0x40000040ff077424 */ /* 0x000fe200078e00ff */
[----:B------:R-:W4:Y:S01]  /*1f730*/  LDL.LU R14, [R1+0x18] ;  /* 0x00001800010e7983 */ /* 0x000f220000300800 */
[C---:B------:R-:W-:Y:S01]  /*1f740*/  IADD3 R6, R4.reuse, 0x2, RZ ;  /* 0x0000000204067810 */ /* 0x040fe20007ffe0ff */
[----:B------:R-:W-:Y:S01]  /*1f750*/  ULDC.64 UR4, c[0x0][0x9a0] ;  /* 0x0002680000047ab9 */ /* 0x000fe20000000a00 */
[----:B------:R-:W-:Y:S01]  /*1f760*/  VIADD R12, R4, 0x4 ;  /* 0x00000004040c7836 */ /* 0x000fe20000000000 */
[----:B------:R-:W-:Y:S01]  /*1f770*/  ISETP.NE.U32.AND P0, PT, RZ, UR4, PT ;  /* 0x00000004ff007c0c */ /* 0x000fe2000bf05070 */
[----:B------:R-:W-:-:S03]  /*1f780*/  IMAD.MOV.U32 R13, RZ, RZ, 0x40000040 ;  /* 0x40000040ff0d7424 */ /* 0x000fc600078e00ff */
[----:B------:R-:W-:Y:S02]  /*1f790*/  ISETP.NE.AND.EX P0, PT, RZ, UR5, PT, P0 ;  /* 0x00000005ff007c0c */ /* 0x000fe4000bf05300 */
[----:B------:R-:W-:Y:S01]  /*1f7a0*/  QGMMA.64x256x32.F32.E4M3.E4M3 R24, R228, gdesc[UR4], R24, gsb0 ;  /* 0x03e00004e4187df3 */ /* 0x000fe20008000818 */
[----:B------:R-:W-:Y:S02]  /*1f7b0*/  R2UR UR6, R6 ;  /* 0x00000000060672ca */ /* 0x000fe400000e0000 */
[----:B------:R-:W-:-:S08]  /*1f7c0*/  R2UR UR7, R7 ;  /* 0x00000000070772ca */ /* 0x000fd000000e0000 */
[----:B------:R-:W2:Y:S08]  /*1f7d0*/  @P0 LDC.64 R10, c[0x0][0x9c8] ;  /* 0x00027200ff0a0b82 */ /* 0x000eb00000000a00 */
[----:B------:R-:W0:Y:S01]  /*1f7e0*/  @P0 LDC.64 R6, c[0x0][0x9d0] ;  /* 0x00027400ff060b82 */ /* 0x000e220000000a00 */
[----:B------:R-:W-:Y:S02]  /*1f7f0*/  WARPGROUP.DEPBAR.LE gsb0, 0x0 ;  /* 0x00008000000079c5 */ /* 0x000fe40000010000 */
[----:B------:R-:W-:-:S06]  /*1f800*/  WARPGROUP.ARRIVE ;  /* 0x00000000000079c5 */ /* 0x000fcc0000000000 */
[----:B------:R-:W-:Y:S01]  /*1f810*/  QGMMA.64x256x32.F32.E4M3.E4M3 R24, R224, gdesc[UR4], R24, gsb0 ;  /* 0x03e00004e0187df3 */ /* 0x000fe20008000818 */
[----:B------:R-:W-:Y:S01]  /*1f820*/  R2UR UR6, R12 ;  /* 0x000000000c0672ca */ /* 0x000fe200000e0000 */
[----:B--2---:R-:W-:Y:S01]  /*1f830*/  @P0 IMAD R2, R2, R10, RZ ;  /* 0x0000000a02020224 */ /* 0x004fe200078e02ff */
[----:B------:R-:W-:-:S03]  /*1f840*/  R2UR UR7, R13 ;  /* 0x000000000d0772ca */ /* 0x000fc600000e0000 */
[C---:B---3--:R-:W-:Y:S02]  /*1f850*/  @P0 IMAD R5, R15.reuse, R11, R2 ;  /* 0x0000000b0f050224 */ /* 0x048fe400078e0202 */
[----:B------:R-:W-:Y:S01]  /*1f860*/  @P0 IMAD.WIDE.U32 R10, R15, R10, RZ ;  /* 0x0000000a0f0a0225 */ /* 0x000fe200078e00ff */
[----:B----4-:R-:W-:-:S03]  /*1f870*/  @P0 SHF.R.S32.HI R9, RZ, 0x1f, R14 ;  /* 0x0000001fff090819 */ /* 0x010fc6000001140e */
[----:B------:R-:W-:Y:S02]  /*1f880*/  @P0 IMAD.IADD R11, R11, 0x1, R5 ;  /* 0x000000010b0b0824 */ /* 0x000fe400078e0205 */
[----:B0-----:R-:W-:-:S04]  /*1f890*/  @P0 IMAD R2, R9, R6, RZ ;  /* 0x0000000609020224 */ /* 0x001fc800078e02ff */
[C---:B------:R-:W-:Y:S01]  /*1f8a0*/  @P0 IMAD R5, R14.reuse, R7, R2 ;  /* 0x000000070e050224 */ /* 0x040fe200078e0202 */
[----:B------:R-:W-:Y:S01]  /*1f8b0*/  MOV R2, 0x3f800000 ;  /* 0x3f80000000027802 */ /* 0x000fe20000000f00 */
[----:B------:R-:W-:-:S04]  /*1f8c0*/  @P0 IMAD.WIDE.U32 R6, R14, R6, R10 ;  /* 0x000000060e060225 */ /* 0x000fc800078e000a */
[----:B------:R-:W-:Y:S01]  /*1f8d0*/  @P0 IMAD.IADD R5, R7, 0x1, R5 ;  /* 0x0000000107050824 */ /* 0x000fe200078e0205 */
[----:B------:R-:W-:-:S04]  /*1f8e0*/  @P0 LEA R10, P2, R6, UR4, 0x2 ;  /* 0x00000004060a0c11 */ /* 0x000fc8000f8410ff */
[----:B------:R-:W-:-:S05]  /*1f8f0*/  @P0 LEA.HI.X R11, R6, UR5, R5, 0x2, P2 ;  /* 0x00000005060b0c11 */ /* 0x000fca00090f1405 */
[----:B------:R0:W2:Y:S01]  /*1f900*/  @P0 LDG.E R2, desc[UR46][R10.64] ;  /* 0x0000002e0a020981 */ /* 0x0000a2000c1e1900 */
[----:B------:R-:W-:Y:S02]  /*1f910*/  VIADD R4, R4, 0x6 ;  /* 0x0000000604047836 */ /* 0x000fe40000000000 */
[----:B------:R-:W-:Y:S01]  /*1f920*/  IMAD.MOV.U32 R5, RZ, RZ, 0x40000040 ;  /* 0x40000040ff057424 */ /* 0x000fe200078e00ff */
        /* <DEDUP_REMOVED lines=9> */
[----:B------:R-:W1:Y:S04]  /*1f9c0*/  SHFL.BFLY PT, R5, R4, 0x1, 0x1f ;  /* 0x0c201f0004057f89 */ /* 0x000e6800000e0000 */
[----:B------:R-:W3:Y:S01]  /*1f9d0*/  SHFL.BFLY PT, R6, R7, 0x1, 0x1f ;  /* 0x0c201f0007067f89 */ /* 0x000ee200000e0000 */
[----:B------:R-:W-:Y:S02]  /*1f9e0*/  IMAD.MOV.U32 R3, RZ, RZ, RZ ;  /* 0x000000ffff037224 */ /* 0x000fe400078e00ff */
[----:B-1----:R-:W-:Y:S01]  /*1f9f0*/  FADD.FTZ R5, R4, R5 ;  /* 0x0000000504057221 */ /* 0x002fe20000010000 */
[----:B---3--:R-:W-:-:S04]  /*1fa00*/  FADD.FTZ R9, R7, R6 ;  /* 0x0000000607097221 */ /* 0x008fc80000010000 */
[C---:B------:R-:W-:Y:S01]  /*1fa10*/  FSETP.NE.FTZ.AND P0, PT, R5.reuse, RZ, PT ;  /* 0x000000ff0500720b */ /* 0x040fe20003f15000 */
[----:B0-----:R-:W-:Y:S01]  /*1fa20*/  FMUL.FTZ R10, R5, 0.00390625 ;  /* 0x3b800000050a7820 */ /* 0x001fe20000410000 */
        /* <DEDUP_REMOVED lines=16> */
[----:B------:R-:W-:Y:S01]  /*1fb30*/  IMAD.MOV.U32 R153, RZ, RZ, -0x800000 ;  /* 0xff800000ff997424 */ /* 0x000fe200078e00ff */
[----:B------:R-:W-:Y:S01]  /*1fb40*/  MOV R152, 0xff800000 ;  /* 0xff80000000987802 */ /* 0x000fe20000000f00 */
[----:B--2---:R-:W-:Y:S01]  /*1fb50*/  FMUL.FTZ R154, R3, R2 ;  /* 0x00000002039a7220 */ /* 0x004fe20000410000 */
[----:B------:R-:W-:-:S01]  /*1fb60*/  @P2 FFMA.FTZ R153, R0, R191, R5 ;  /* 0x000000bf00992223 */ /* 0x000fc20000010005 */
[----:B------:R-:W-:Y:S01]  /*1fb70*/  @P3 FFMA.FTZ R152, R13, R165, R6 ;  /* 0x000000a50d983223 */ /* 0x000fe20000010006 */
[----:B---3--:R-:W-:Y:S01]  /*1fb80*/  FMUL.FTZ R2, R7, R2 ;  /* 0x0000000207027220 */ /* 0x008fe20000410000 */
[----:B------:R-:W-:Y:S02]  /*1fb90*/  WARPGROUP.DEPBAR.LE gsb0, 0x0 ;  /* 0x00008000000079c5 */ /* 0x000fe40000010000 */
[----:B------:R-:W-:Y:S05]  /*1fba0*/  @!P1 BRA `(.L_x_2524) ;  /* 0x0000000000049947 */ /* 0x000fea0003800000 */
[----:B------:R-:W-:Y:S01]  /*1fbb0*/  BPT.TRAP 0x1 ;  /* 0x000000040000795c */ /* 0x000fe20000300000 */
.L_x_2524:
[----:B------:R-:W-:Y:S02]  /*1fbc0*/  VIADD R8, R8, 0x38860 ;  /* 0x0003886008087836 */ /* 0x000fe40000000000 */
[-C--:B------:R-:W-:Y:S01]  /*1fbd0*/  FMUL.FTZ R9, R52, R154.reuse ;  /* 0x0000009a34097220 */ /* 0x080fe20000410000 */
[----:B------:R-:W-:Y:S02]  /*1fbe0*/  IMAD.U32 R3, RZ, RZ, UR42 ;  /* 0x0000002aff037e24 */ /* 0x000fe4000f8e00ff */
[-C--:B------:R-:W-:Y:S01]  /*1fbf0*/  FMUL.FTZ R52, R117, R154.reuse ;  /* 0x0000009a75347220 */ /* 0x080fe20000410000 */
[----:B------:R-:W-:Y:S02]  /*1fc00*/  VIADD R234, R234, 0x1 ;  /* 0x00000001eaea7836 */ /* 0x000fe40000000000 */
[-C--:B------:R-:W-:Y:S01]  /*1fc10*/  FMUL.FTZ R6, R45, R154.reuse ;  /* 0x0000009a2d067220 */ /* 0x080fe20000410000 */
[----:B------:R-:W-:Y:S01]  /*1fc20*/  FMUL.FTZ R11, R60, R154 ;  /* 0x0000009a3c0b7220 */ /* 0x000fe20000410000 */
[----:B------:R-:W-:Y:S01]  /*1fc30*/  PRMT R18, R3, 0x654, R8 ;  /* 0x0000065403127816 */ /* 0x000fe20000000008 */
[----:B------:R-:W-:Y:S01]  /*1fc40*/  FMUL.FTZ R117, R54, R2 ;  /* 0x0000000236757220 */ /* 0x000fe20000410000 */
[-C--:B------:R-:W-:Y:S01]  /*1fc50*/  FMUL.FTZ R45, R108, R154.reuse ;  /* 0x0000009a6c2d7220 */ /* 0x080fe20000410000 */
[----:B------:R-:W-:Y:S01]  /*1fc60*/  FMUL.FTZ R60, R125, R154 ;  /* 0x0000009a7d3c7220 */ /* 0x000fe20000410000 */
        /* <DEDUP_REMOVED lines=11> */
[----:B------:R-:W-:Y:S01]  /*1fd20*/  FMUL.FTZ R87, R102, R2 ;  /* 0x0000000266577220 */ /* 0x000fe20000410000 */
[----:B------:R-:W-:Y:S01]  /*1fd30*/  FMUL.FTZ R13, R68, R154 ;  /* 0x0000009a440d7220 */ /* 0x000fe20000410000 */
[-C--:B------:R-:W-:Y:S01]  /*1fd40*/  FMUL.FTZ R75, R91, R2.reuse ;  /* 0x000000025b4b7220 */ /* 0x080fe20000410000 */
[-C--:B------:R-:W-:Y:S01]  /*1fd50*/  FMUL.FTZ R102, R103, R2.reuse ;  /* 0x0000000267667220 */ /* 0x080fe20000410000 */
[----:B------:R-:W-:Y:S01]  /*1fd60*/  FMUL.FTZ R95, R118, R2 ;  /* 0x00000002765f7220 */ /* 0x000fe20000410000 */
[----:B0-----:R-:W-:Y:S01]  /*1fd70*/  SEL R18, RZ, 0x1, P0 ;  /* 0x00000001ff127807 */ /* 0x001fe20000000000 */
        /* <DEDUP_REMOVED lines=111> */
.L_x_2438:
        /* <DEDUP_REMOVED lines=8> */
[----:B0-----:R0:W-:Y:S04]  /*204f0*/  STL.64 [R1+0x10], R148 ;  /* 0x0000109401007387 */ /* 0x0011e80000100a00 */
[----:B------:R0:W-:Y:S01]  /*20500*/  STL.64 [R1+0x18], R150 ;  /* 0x0000189601007387 */ /* 0x0001e20000100a00 */
[----:B------:R-:W-:Y:S06]  /*20510*/  BAR.ARV 0x4, 0x180 ;  /* 0x0106000000007b1d */ /* 0x000fec0000002000 */
[----:B------:R-:W-:Y:S05]  /*20520*/  @P1 BRA `(.L_x_2526) ;  /* 0x0000002c00681947 */ /* 0x000fea0003800000 */
[----:B0-----:R-:W2:Y:S04]  /*20530*/  LDL R150, [R1+0x64] ;  /* 0x0000640001967983 */ /* 0x001ea80000100800 */
[----:B------:R-:W3:Y:S04]  /*20540*/  LDL R149, [R1+0x44] ;  /* 0x0000440001957983 */ /* 0x000ee80000100800 */
[----:B------:R-:W4:Y:S01]  /*20550*/  LDL R148, [R1+0x24] ;  /* 0x0000240001947983 */ /* 0x000f220000100800 */
[----:B------:R-:W-:Y:S01]  /*20560*/  F2FP.BF16.F32.PACK_AB R32, R5, R32 ;  /* 0x000000200520723e */ /* 0x000fe200000010ff */
[----:B------:R-:W-:Y:S01]  /*20570*/  ULDC.64 UR4, c[0x4][0x38] ;  /* 0x01000e0000047ab9 */ /* 0x000fe20000000a00 */
[----:B------:R-:W0:Y:S01]  /*20580*/  S2R R5, SR_SWINHI ;  /* 0x0000000000057919 */ /* 0x000e220000002f00 */
[----:B------:R-:W1:Y:S01]  /*20590*/  S2R R143, SR_TID.X ;  /* 0x00000000008f7919 */ /* 0x000e620000002100 */
        /* <DEDUP_REMOVED lines=10> */
[----:B------:R-:W-:Y:S02]  /*20640*/  MOV R54, R18 ;  /* 0x0000001200367202 */ /* 0x000fe40000000f00 */
[----:B0-----:R-:W-:Y:S02]  /*20650*/  MOV R55, R5 ;  /* 0x0000000500377202 */ /* 0x001fe40000000f00 */
        /* <DEDUP_REMOVED lines=9> */
[----:B------:R-:W-:Y:S01]  /*206f0*/  F2FP.BF16.F32.PACK_AB R137, R76, R137 ;  /* 0x000000894c89723e */ /* 0x000fe200000010ff */
[----:B-1----:R-:W-:Y:S01]  /*20700*/  IMAD.SHL.U32 R2, R143, 0x4, RZ ;  /* 0x000000048f027824 */ /* 0x002fe200078e00ff */
        /* <DEDUP_REMOVED lines=9> */
[----:B------:R-:W-:Y:S02]  /*207a0*/  LOP3.LUT R2, R2, 0xc, RZ, 0xc0, !PT ;  /* 0x0000000c02027812 */ /* 0x000fe400078ec0ff */
[----:B------:R-:W-:Y:S02]  /*207b0*/  F2FP.BF16.F32.PACK_AB R71, R38, R71 ;  /* 0x000000472647723e */ /* 0x000fe400000010ff */
[----:B------:R-:W-:Y:S02]  /*207c0*/  F2FP.BF16.F32.PACK_AB R131, R36, R97 ;  /* 0x000000612483723e */ /* 0x000fe400000010ff */
[----:B------:R-:W-:Y:S02]  /*207d0*/  F2FP.BF16.F32.PACK_AB R67, R46, R67 ;  /* 0x000000432e43723e */ /* 0x000fe400000010ff */
[----:B------:R-:W-:Y:S02]  /*207e0*/  IADD3 R26, P0, R2, UR4, RZ ;  /* 0x00000004021a7c10 */ /* 0x000fe4000ff1e0ff */
[----:B------:R-:W-:-:S02]  /*207f0*/  F2FP.BF16.F32.PACK_AB R33, R4, R33 ;  /* 0x000000210421723e */ /* 0x000fc400000010ff */
[----:B------:R-:W-:Y:S02]  /*20800*/  IADD3.X R27, RZ, UR5, RZ, P0, !PT ;  /* 0x00000005ff1b7c10 */ /* 0x000fe400087fe4ff */
[----:B------:R-:W-:Y:S02]  /*20810*/  LOP3.LUT P0, R4, R143, 0x3, RZ, 0xc0, !PT ;  /* 0x000000038f047812 */ /* 0x000fe4000780c0ff */
[----:B------:R-:W-:Y:S02]  /*20820*/  F2FP.BF16.F32.PACK_AB R63, R124, R35 ;  /* 0x000000237c3f723e */ /* 0x000fe400000010ff */
[----:B------:R-:W-:Y:S02]  /*20830*/  F2FP.BF16.F32.PACK_AB R72, R15, R72 ;  /* 0x000000480f48723e */ /* 0x000fe400000010ff */
[----:B------:R-:W-:Y:S02]  /*20840*/  F2FP.BF16.F32.PACK_AB R88, R29, R88 ;  /* 0x000000581d58723e */ /* 0x000fe400000010ff */
[----:B------:R-:W-:-:S02]  /*20850*/  F2FP.BF16.F32.PACK_AB R78, R78, R31 ;  /* 0x0000001f4e4e723e */ /* 0x000fc400000010ff */
[----:B------:R-:W-:Y:S02]  /*20860*/  F2FP.BF16.F32.PACK_AB R40, R7, R40 ;  /* 0x000000280728723e */ /* 0x000fe400000010ff */
[----:B------:R-:W-:Y:S02]  /*20870*/  F2FP.BF16.F32.PACK_AB R125, R28, R89 ;  /* 0x000000591c7d723e */ /* 0x000fe400000010ff */
[----:B------:R-:W-:Y:S01]  /*20880*/  F2FP.BF16.F32.PACK_AB R64, R13, R64 ;  /* 0x000000400d40723e */ /* 0x000fe200000010ff */
[----:B------:R-:W-:Y:S01]  /*20890*/  UMOV UR4, 0xffffffff ;  /* 0xffffffff00047882 */ /* 0x000fe20000000000 */
[----:B------:R-:W-:Y:S01]  /*208a0*/  ISETP.EQ.OR P0, PT, R4, 0x3, !P0 ;  /* 0x000000030400780c */ /* 0x000fe20004702670 */
[----:B------:R0:W5:Y:S01]  /*208b0*/  LDG.E.CONSTANT R2, desc[UR46][R26.64] ;  /* 0x0000002e1a027981 */ /* 0x000162000c1e9900 */
[----:B------:R-:W-:Y:S02]  /*208c0*/  F2FP.BF16.F32.PACK_AB R7, R108, R43 ;  /* 0x0000002b6c07723e */ /* 0x000fe400000010ff */
[----:B------:R-:W-:-:S02]  /*208d0*/  F2FP.BF16.F32.PACK_AB R43, R14, R73 ;  /* 0x000000490e2b723e */ /* 0x000fc400000010ff */
[----:B------:R-:W-:Y:S02]  /*208e0*/  SEL R13, R3, R132, P0 ;  /* 0x00000084030d7207 */ /* 0x000fe40000000000 */
[----:B------:R-:W-:Y:S02]  /*208f0*/  SEL R4, R132, R3, P0 ;  /* 0x0000000384047207 */ /* 0x000fe40000000000 */
[----:B------:R-:W-:Y:S02]  /*20900*/  F2FP.BF16.F32.PACK_AB R98, R87, R98 ;  /* 0x000000625762723e */ /* 0x000fe400000010ff */
[----:B0-----:R-:W-:Y:S02]  /*20910*/  F2FP.BF16.F32.PACK_AB R26, R79, R90 ;  /* 0x0000005a4f1a723e */ /* 0x001fe400000010ff */
        /* <DEDUP_REMOVED lines=14> */
[----:B-----5:R-:W-:Y:S02]  /*20a00*/  F2FP.BF16.F32.PACK_AB R116, R127, R138 ;  /* 0x0000008a7f74723e */ /* 0x020fe400000010ff */
[----:B------:R-:W-:Y:S02]  /*20a10*/  F2FP.BF16.F32.PACK_AB R139, R140, R139 ;  /* 0x0000008b8c8b723e */ /* 0x000fe400000010ff */
[----:B------:R-:W-:Y:S02]  /*20a20*/  F2FP.BF16.F32.PACK_AB R135, R135, R146 ;  /* 0x000000928787723e */ /* 0x000fe400000010ff */
[----:B------:R-:W-:Y:S02]  /*20a30*/  F2FP.BF16.F32.PACK_AB R145, R84, R145 ;  /* 0x000000915491723e */ /* 0x000fe400000010ff */
[----:B------:R-:W-:Y:S01]  /*20a40*/  F2FP.BF16.F32.PACK_AB R142, R142, R147 ;  /* 0x000000938e8e723e */ /* 0x000fe200000010ff */
[----:B--2---:R-:W-:-:S03]  /*20a50*/  IMAD.WIDE R50, R150, 0x2, R54 ;  /* 0x0000000296327825 */ /* 0x004fc600078e0236 */
[C---:B------:R-:W-:Y:S02]  /*20a60*/  IADD3 R81, P3, R50.reuse, 0xc060, RZ ;  /* 0x0000c06032517810 */ /* 0x040fe40007f7e0ff */
[C---:B------:R-:W-:Y:S02]  /*20a70*/  IADD3 R69, P1, R50.reuse, 0xc020, RZ ;  /* 0x0000c02032457810 */ /* 0x040fe40007f3e0ff */
[C---:B------:R-:W-:Y:S02]  /*20a80*/  IADD3 R61, P5, R50.reuse, 0xc000, RZ ;  /* 0x0000c000323d7810 */ /* 0x040fe40007fbe0ff */
[C---:B------:R-:W-:Y:S02]  /*20a90*/  IADD3 R53, P4, R50.reuse, 0x8060, RZ ;  /* 0x0000806032357810 */ /* 0x040fe40007f9e0ff */
[----:B------:R-:W-:Y:S02]  /*20aa0*/  IADD3 R77, P2, R50, 0xc040, RZ ;  /* 0x0000c040324d7810 */ /* 0x000fe40007f5e0ff */
[----:B------:R-:W-:-:S02]  /*20ab0*/  LOP3.LUT R80, R81, 0x380, RZ, 0xc0, !PT ;  /* 0x0000038051507812 */ /* 0x000fc400078ec0ff */
[----:B------:R-:W-:Y:S02]  /*20ac0*/  LOP3.LUT R68, R69, 0x380, RZ, 0xc0, !PT ;  /* 0x0000038045447812 */ /* 0x000fe400078ec0ff */
[----:B------:R-:W-:Y:S02]  /*20ad0*/  LOP3.LUT R60, R61, 0x380, RZ, 0xc0, !PT ;  /* 0x000003803d3c7812 */ /* 0x000fe400078ec0ff */
[----:B------:R-:W-:Y:S02]  /*20ae0*/  LOP3.LUT R52, R53, 0x380, RZ, 0xc0, !PT ;  /* 0x0000038035347812 */ /* 0x000fe400078ec0ff */
[----:B------:R-:W-:Y:S02]  /*20af0*/  LOP3.LUT R76, R77, 0x380, RZ, 0xc0, !PT ;  /* 0x000003804d4c7812 */ /* 0x000fe400078ec0ff */
        /* <DEDUP_REMOVED lines=17> */
[C---:B------:R-:W-:Y:S02]  /*20c10*/  IADD3 R39, P5, R50.reuse, 0x4060, RZ ;  /* 0x0000406032277810 */ /* 0x040fe40007fbe0ff */
[C---:B------:R-:W-:Y:S02]  /*20c20*/  IADD3 R37, P4, R50.reuse, 0x4040, RZ ;  /* 0x0000404032257810 */ /* 0x040fe40007f9e0ff */
[----:B------:R-:W-:Y:S02]  /*20c30*/  IADD3 R47, P2, R50, 0x8020, RZ ;  /* 0x00008020322f7810 */ /* 0x000fe40007f5e0ff */
[----:B------:R-:W-:Y:S02]  /*20c40*/  LOP3.LUT R104, R105, 0x380, RZ, 0xc0, !PT ;  /* 0x0000038069687812 */ /* 0x000fe400078ec0ff */
[----:B------:R-:W-:-:S02]  /*20c50*/  LOP3.LUT R44, R45, 0x380, RZ, 0xc0, !PT ;  /* 0x000003802d2c7812 */ /* 0x000fc400078ec0ff */
[----:B------:R-:W-:Y:S02]  /*20c60*/  LOP3.LUT R38, R39, 0x380, RZ, 0xc0, !PT ;  /* 0x0000038027267812 */ /* 0x000fe400078ec0ff */
[----:B------:R-:W-:Y:S02]  /*20c70*/  LOP3.LUT R36, R37, 0x380, RZ, 0xc0, !PT ;  /* 0x0000038025247812 */ /* 0x000fe400078ec0ff */
[----:B------:R-:W-:Y:S02]  /*20c80*/  LOP3.LUT R46, R47, 0x380, RZ, 0xc0, !PT ;  /* 0x000003802f2e7812 */ /* 0x000fe400078ec0ff */
[----:B------:R-:W-:Y:S02]  /*20c90*/  SHF.R.U64 R104, R104, 0x3, RZ ;  /* 0x0000000368687819 */ /* 0x000fe400000012ff */
[----:B------:R-:W-:Y:S02]  /*20ca0*/  SHF.R.U64 R44, R44, 0x3, RZ ;  /* 0x000000032c2c7819 */ /* 0x000fe400000012ff */
[----:B------:R-:W-:-:S02]  /*20cb0*/  SHF.R.U64 R38, R38, 0x3, RZ ;  /* 0x0000000326267819 */ /* 0x000fc400000012ff */
[----:B------:R-:W-:Y:S02]  /*20cc0*/  SHF.R.U64 R36, R36, 0x3, RZ ;  /* 0x0000000324247819 */ /* 0x000fe400000012ff */
[----:B------:R-:W-:Y:S02]  /*20cd0*/  SHF.R.U64 R46, R46, 0x3, RZ ;  /* 0x000000032e2e7819 */ /* 0x000fe400000012ff */
[----:B------:R-:W-:Y:S02]  /*20ce0*/  LOP3.LUT R104, R104, R105, RZ, 0x3c, !PT ;  /* 0x0000006968687212 */ /* 0x000fe400078e3cff */
        /* <DEDUP_REMOVED lines=8> */
[----:B------:R-:W-:-:S02]  /*20d70*/  IADD3.X R105, RZ, R51, RZ, P3, !PT ;  /* 0x00000033ff697210 */ /* 0x000fc40001ffe4ff */
        /* <DEDUP_REMOVED lines=27> */
[----:B------:R-:W-:Y:S01]  /*20f30*/  IADD3.X R31, RZ, R51, RZ, P2, !PT ;  /* 0x00000033ff1f7210 */ /* 0x000fe200017fe4ff */
[----:B----4-:R-:W-:Y:S01]  /*20f40*/  IMAD.SHL.U32 R89, R148, 0x4, RZ ;  /* 0x0000000494597824 */ /* 0x010fe200078e00ff */
        /* <DEDUP_REMOVED lines=16> */
[----:B---3--:R-:W-:Y:S01]  /*21050*/  SHF.L.U64.HI R105, R148, 0x2, R149 ;  /* 0x0000000294697819 */ /* 0x008fe20000010295 */
[----:B------:R-:W-:Y:S06]  /*21060*/  BRA.DIV UR4, `(.L_x_2527) ;  /* 0x000000ba04f47947 */ /* 0x000fec000b800000 */
[----:B------:R-:W-:Y:S02]  /*21070*/  SEL R21, R32, R33, P0 ;  /* 0x0000002120157207 */ /* 0x000fe40000000000 */
[----:B------:R-:W-:Y:S02]  /*21080*/  SEL R8, R33, R32, P0 ;  /* 0x0000002021087207 */ /* 0x000fe40000000000 */
[----:B------:R-:W-:Y:S02]  /*21090*/  SEL R31, R64, R65, P0 ;  /* 0x00000041401f7207 */ /* 0x000fe40000000000 */
[----:B------:R-:W-:Y:S02]  /*210a0*/  SEL R32, R65, R64, P0 ;  /* 0x0000004041207207 */ /* 0x000fe40000000000 */
[----:B------:R-:W-:Y:S01]  /*210b0*/  SEL R53, R62, R59, P0 ;  /* 0x0000003b3e357207 */ /* 0x000fe20000000000 */
[----:B------:R-:W-:Y:S01]  /*210c0*/  SHFL.IDX PT, R38, R31, R2, 0x1c1f ;  /* 0x001c1f021f267589 */ /* 0x000fe200000e0000 */
[----:B------:R-:W-:-:S02]  /*210d0*/  SEL R62, R59, R62, P0 ;  /* 0x0000003e3b3e7207 */ /* 0x000fc40000000000 */
[----:B------:R-:W-:Y:S02]  /*210e0*/  SEL R65, R10, R67, P0 ;  /* 0x000000430a417207 */ /* 0x000fe40000000000 */
        /* <DEDUP_REMOVED lines=39> */
[----:B------:R-:W-:Y:S01]  /*21360*/  LOP3.LUT R7, R2, 0x2, RZ, 0x3c, !PT ;  /* 0x0000000202077812 */ /* 0x000fe200078e3cff */
[----:B------:R-:W-:Y:S01]  /*21370*/  SHFL.IDX PT, R26, R25, R2, 0x1c1f ;  /* 0x001c1f02191a7589 */ /* 0x000fe200000e0000 */
[----:B------:R-:W-:Y:S02]  /*21380*/  SEL R48, R133, R48, P0 ;  /* 0x0000003085307207 */ /* 0x000fe40000000000 */
[----:B------:R-:W-:Y:S01]  /*21390*/  SEL R58, R137, R58, P0 ;  /* 0x0000003a893a7207 */ /* 0x000fe20000000000 */
[----:B------:R-:W0:Y:S01]  /*213a0*/  SHFL.IDX PT, R40, R36, R7, 0x1c1f ;  /* 0x001c1f0724287589 */ /* 0x000e2200000e0000 */
        /* <DEDUP_REMOVED lines=20> */
[----:B------:R1:W-:Y:S01]  /*214f0*/  SHFL.IDX PT, R68, R58, R7, 0x1c1f ;  /* 0x001c1f073a447589 */ /* 0x0003e200000e0000 */
        /* <DEDUP_REMOVED lines=8> */
[----:B------:R-:W-:Y:S01]  /*21580*/  SHFL.IDX PT, R6, R13, R2, 0x1c1f ;  /* 0x001c1f020d067589 */ /* 0x000fe200000e0000 */
[----:B------:R-:W-:Y:S02]  /*21590*/  SEL R112, R113, R112, P0 ;  /* 0x0000007071707207 */ /* 0x000fe40000000000 */
[----:B------:R-:W-:Y:S01]  /*215a0*/  SEL R109, R114, R115, P0 ;  /* 0x00000073726d7207 */ /* 0x000fe20000000000 */
[----:B------:R-:W5:Y:S01]  /*215b0*/  SHFL.IDX PT, R9, R4, R7, 0x1c1f ;  /* 0x001c1f0704097589 */ /* 0x000f6200000e0000 */
[----:B------:R-:W-:Y:S02]  /*215c0*/  SEL R111, R116, R139, P0 ;  /* 0x0000008b746f7207 */ /* 0x000fe40000000000 */
[----:B------:R-:W-:Y:S01]  /*215d0*/  SEL R114, R115, R114, P0 ;  /* 0x0000007273727207 */ /* 0x000fe20000000000 */
[----:B------:R5:W5:Y:S01]  /*215e0*/  SHFL.IDX PT, R27, R24, R7, 0x1c1f ;  /* 0x001c1f07181b7589 */ /* 0x000b6200000e0000 */
[----:B------:R-:W-:-:S02]  /*215f0*/  SEL R116, R139, R116, P0 ;  /* 0x000000748b747207 */ /* 0x000fc40000000000 */
[----:B------:R-:W-:Y:S01]  /*21600*/  SEL R3, R142, R135, P0 ;  /* 0x000000878e037207 */ /* 0x000fe20000000000 */
[----:B------:R-:W5:Y:S01]  /*21610*/  SHFL.IDX PT, R48, R48, R7, 0x1c1f ;  /* 0x001c1f0730307589 */ /* 0x000f6200000e0000 */
[----:B------:R-:W-:Y:S02]  /*21620*/  SEL R5, R135, R142, P0 ;  /* 0x0000008e87057207 */ /* 0x000fe40000000000 */
[----:B0-----:R-:W-:Y:S01]  /*21630*/  SEL R12, R33, R40, P0 ;  /* 0x00000028210c7207 */ /* 0x001fe20000000000 */
[----:B------:R0:W-:Y:S01]  /*21640*/  SHFL.IDX PT, R70, R60, R7, 0x1c1f ;  /* 0x001c1f073c467589 */ /* 0x0001e200000e0000 */
[----:B------:R-:W-:Y:S02]  /*21650*/  SEL R14, R40, R33, P0 ;  /* 0x00000021280e7207 */ /* 0x000fe40000000000 */
[----:B-1----:R-:W-:Y:S01]  /*21660*/  SEL R58, R44, R37, P0 ;  /* 0x000000252c3a7207 */ /* 0x002fe20000000000 */
[----:B------:R-:W-:Y:S01]  /*21670*/  SHFL.IDX PT, R43, R43, R2, 0x1c1f ;  /* 0x001c1f022b2b7589 */ /* 0x000fe200000e0000 */
[----:B--2---:R-:W-:-:S02]  /*21680*/  SEL R32, R34, R29, P0 ;  /* 0x0000001d22207207 */ /* 0x004fc40000000000 */
[----:B---3--:R-:W-:Y:S01]  /*21690*/  SEL R36, R38, R31, P0 ;  /* 0x0000001f26247207 */ /* 0x008fe20000000000 */
[----:B------:R-:W-:Y:S01]  /*216a0*/  SHFL.IDX PT, R45, R45, R2, 0x1c1f ;  /* 0x001c1f022d2d7589 */ /* 0x000fe200000e0000 */
[----:B----4-:R-:W-:Y:S02]  /*216b0*/  SEL R40, R35, R42, P0 ;  /* 0x0000002a23287207 */ /* 0x010fe40000000000 */
[----:B-----5:R-:W-:Y:S01]  /*216c0*/  SEL R24, R26, R25, P0 ;  /* 0x000000191a187207 */ /* 0x020fe20000000000 */
        /* <DEDUP_REMOVED lines=8> */
[----:B0-----:R-:W-:Y:S01]  /*21750*/  SEL R60, R41, R48, P0 ;  /* 0x00000030293c7207 */ /* 0x001fe20000000000 */
[----:B------:R-:W-:Y:S01]  /*21760*/  SHFL.IDX PT, R50, R50, R7, 0x1c1f ;  /* 0x001c1f0732327589 */ /* 0x000fe200000e0000 */
[----:B------:R-:W-:Y:S02]  /*21770*/  SEL R6, R9, R6, P0 ;  /* 0x0000000609067207 */ /* 0x000fe40000000000 */
[----:B------:R-:W-:Y:S01]  /*21780*/  SEL R26, R25, R26, P0 ;  /* 0x0000001a191a7207 */ /* 0x000fe20000000000 */
[----:B------:R-:W-:Y:S01]  /*21790*/  SHFL.IDX PT, R52, R52, R7, 0x1c1f ;  /* 0x001c1f0734347589 */ /* 0x000fe200000e0000 */
[----:B------:R-:W-:-:S03]  /*217a0*/  SEL R30, R27, R30, P0 ;  /* 0x0000001e1b1e7207 */ /* 0x000fc60000000000 */
[----:B------:R0:W1:Y:S04]  /*217b0*/  SHFL.IDX PT, R20, R56, R7, 0x1c1f ;  /* 0x001c1f0738147589 */ /* 0x00006800000e0000 */
[----:B------:R-:W2:Y:S04]  /*217c0*/  SHFL.IDX PT, R86, R72, R7, 0x1c1f ;  /* 0x001c1f0748567589 */ /* 0x000ea800000e0000 */
[----:B------:R-:W3:Y:S01]  /*217d0*/  SHFL.IDX PT, R88, R74, R7, 0x1c1f ;  /* 0x001c1f074a587589 */ /* 0x000ee200000e0000 */
[----:B0-----:R-:W-:-:S03]  /*217e0*/  SEL R56, R37, R44, P0 ;  /* 0x0000002c25387207 */ /* 0x001fc60000000000 */
[----:B------:R0:W4:Y:S01]  /*217f0*/  SHFL.IDX PT, R90, R76, R7, 0x1c1f ;  /* 0x001c1f074c5a7589 */ /* 0x00012200000e0000 */
[----:B------:R-:W-:Y:S02]  /*21800*/  SEL R44, R39, R46, P0 ;  /* 0x0000002e272c7207 */ /* 0x000fe40000000000 */
[----:B------:R-:W-:Y:S01]  /*21810*/  SEL R46, R46, R39, P0 ;  /* 0x000000272e2e7207 */ /* 0x000fe20000000000 */
[----:B------:R5:W4:Y:S04]  /*21820*/  SHFL.IDX PT, R92, R78, R7, 0x1c1f ;  /* 0x001c1f074e5c7589 */ /* 0x000b2800000e0000 */
[----:B------:R-:W-:Y:S01]  /*21830*/  SHFL.IDX PT, R57, R57, R2, 0x1c1f ;  /* 0x001c1f0239397589 */ /* 0x000fe200000e0000 */
[----:B0-----:R-:W-:-:S03]  /*21840*/  SEL R76, R49, R68, P0 ;  /* 0x00000044314c7207 */ /* 0x001fc60000000000 */
[----:B------:R-:W-:Y:S01]  /*21850*/  SHFL.IDX PT, R73, R73, R2, 0x1c1f ;  /* 0x001c1f0249497589 */ /* 0x000fe200000e0000 */
[----:B-1----:R-:W-:Y:S02]  /*21860*/  SEL R72, R47, R20, P0 ;  /* 0x000000142f487207 */ /* 0x002fe40000000000 */
[----:B-----5:R-:W-:Y:S01]  /*21870*/  SEL R78, R68, R49, P0 ;  /* 0x00000031444e7207 */ /* 0x020fe20000000000 */
[----:B------:R-:W-:Y:S01]  /*21880*/  SHFL.IDX PT, R75, R75, R2, 0x1c1f ;  /* 0x001c1f024b4b7589 */ /* 0x000fe200000e0000 */
[----:B------:R-:W-:Y:S02]  /*21890*/  SEL R68, R51, R70, P0 ;  /* 0x0000004633447207 */ /* 0x000fe40000000000 */
[----:B------:R-:W-:Y:S01]  /*218a0*/  SEL R74, R20, R47, P0 ;  /* 0x0000002f144a7207 */ /* 0x000fe20000000000 */
[----:B------:R-:W-:Y:S01]  /*218b0*/  SHFL.IDX PT, R77, R77, R2, 0x1c1f ;  /* 0x001c1f024d4d7589 */ /* 0x000fe200000e0000 */
[----:B------:R-:W-:Y:S02]  /*218c0*/  SEL R70, R70, R51, P0 ;  /* 0x0000003346467207 */ /* 0x000fe40000000000 */
[----:B--2---:R-:W-:Y:S01]  /*218d0*/  SEL R29, R61, R86, P0 ;  /* 0x000000563d1d7207 */ /* 0x004fe20000000000 */
[----:B------:R-:W-:Y:S01]  /*218e0*/  SHFL.IDX PT, R79, R79, R2, 0x1c1f ;  /* 0x001c1f024f4f7589 */ /* 0x000fe200000e0000 */
[----:B------:R-:W-:-:S02]  /*218f0*/  SEL R31, R86, R61, P0 ;  /* 0x0000003d561f7207 */ /* 0x000fc40000000000 */
[----:B---3--:R-:W-:Y:S01]  /*21900*/  SEL R33, R63, R88, P0 ;  /* 0x000000583f217207 */ /* 0x008fe20000000000 */
[----:B------:R-:W0:Y:S01]  /*21910*/  SHFL.IDX PT, R21, R8, R7, 0x1c1f ;  /* 0x001c1f0708157589 */ /* 0x000e2200000e0000 */
[----:B------:R-:W-:Y:S02]  /*21920*/  SEL R35, R88, R63, P0 ;  /* 0x0000003f58237207 */ /* 0x000fe40000000000 */
[----:B----4-:R-:W-:Y:S01]  /*21930*/  SEL R37, R65, R90, P0 ;  /* 0x0000005a41257207 */ /* 0x010fe20000000000 */
[----:B------:R1:W2:Y:S01]  /*21940*/  SHFL.IDX PT, R82, R64, R7, 0x1c1f ;  /* 0x001c1f0740527589 */ /* 0x0002a200000e0000 */
[----:B------:R-:W-:Y:S02]  /*21950*/  SEL R39, R90, R65, P0 ;  /* 0x000000415a277207 */ /* 0x000fe40000000000 */
[----:B------:R-:W-:Y:S01]  /*21960*/  SEL R13, R67, R92, P0 ;  /* 0x0000005c430d7207 */ /* 0x000fe20000000000 */
[----:B------:R3:W4:Y:S01]  /*21970*/  SHFL.IDX PT, R84, R66, R7, 0x1c1f ;  /* 0x001c1f0742547589 */ /* 0x00072200000e0000 */
[----:B------:R-:W-:-:S03]  /*21980*/  SEL R15, R92, R67, P0 ;  /* 0x000000435c0f7207 */ /* 0x000fc60000000000 */
[----:B------:R-:W5:Y:S01]  /*21990*/  SHFL.IDX PT, R98, R98, R7, 0x1c1f ;  /* 0x001c1f0762627589 */ /* 0x000f6200000e0000 */
[----:B-1----:R-:W-:-:S03]  /*219a0*/  SEL R64, R45, R52, P0 ;  /* 0x000000342d407207 */ /* 0x002fc60000000000 */
[----:B------:R-:W1:Y:S01]  /*219b0*/  SHFL.IDX PT, R108, R108, R7, 0x1c1f ;  /* 0x001c1f076c6c7589 */ /* 0x000e6200000e0000 */
[----:B---3--:R-:W-:-:S03]  /*219c0*/  SEL R66, R52, R45, P0 ;  /* 0x0000002d34427207 */ /* 0x008fc60000000000 */
[----:B------:R-:W3:Y:S04]  /*219d0*/  SHFL.IDX PT, R110, R110, R7, 0x1c1f ;  /* 0x001c1f076e6e7589 */ /* 0x000ee800000e0000 */
[----:B------:R-:W3:Y:S01]  /*219e0*/  SHFL.IDX PT, R112, R112, R7, 0x1c1f ;  /* 0x001c1f0770707589 */ /* 0x000ee200000e0000 */
[----:B0-----:R-:W-:Y:S02]  /*219f0*/  SEL R8, R10, R21, P0 ;  /* 0x000000150a087207 */ /* 0x001fe40000000000 */
[----:B------:R-:W-:Y:S01]  /*21a00*/  SEL R10, R21, R10, P0 ;  /* 0x0000000a150a7207 */ /* 0x000fe20000000000 */
[----:B------:R-:W-:Y:S01]  /*21a10*/  SHFL.IDX PT, R71, R71, R2, 0x1c1f ;  /* 0x001c1f0247477589 */ /* 0x000fe200000e0000 */
[----:B--2---:R-:W-:Y:S02]  /*21a20*/  SEL R9, R57, R82, P0 ;  /* 0x0000005239097207 */ /* 0x004fe40000000000 */
[----:B------:R-:W-:Y:S01]  /*21a30*/  SEL R11, R82, R57, P0 ;  /* 0x00000039520b7207 */ /* 0x000fe20000000000 */
[----:B------:R-:W-:Y:S01]  /*21a40*/  SHFL.IDX PT, R109, R109, R2, 0x1c1f ;  /* 0x001c1f026d6d7589 */ /* 0x000fe200000e0000 */
[----:B----4-:R-:W-:-:S02]  /*21a50*/  SEL R25, R59, R84, P0 ;  /* 0x000000543b197207 */ /* 0x010fc40000000000 */
[----:B------:R-:W-:Y:S01]  /*21a60*/  SEL R27, R84, R59, P0 ;  /* 0x0000003b541b7207 */ /* 0x000fe20000000000 */
[----:B------:R-:W-:Y:S01]  /*21a70*/  SHFL.IDX PT, R111, R111, R2, 0x1c1f ;  /* 0x001c1f026f6f7589 */ /* 0x000fe200000e0000 */
[----:B-----5:R-:W-:Y:S02]  /*21a80*/  SEL R45, R73, R98, P0 ;  /* 0x00000062492d7207 */ /* 0x020fe40000000000 */
[----:B------:R-:W-:Y:S01]  /*21a90*/  SEL R47, R98, R73, P0 ;  /* 0x00000049622f7207 */ /* 0x000fe20000000000 */
[----:B------:R0:W-:Y:S01]  /*21aa0*/  SHFL.IDX PT, R80, R62, R7, 0x1c1f ;  /* 0x001c1f073e507589 */ /* 0x0001e200000e0000 */
[----:B-1----:R-:W-:Y:S02]  /*21ab0*/  SEL R61, R75, R108, P0 ;  /* 0x0000006c4b3d7207 */ /* 0x002fe40000000000 */
[----:B------:R-:W-:Y:S01]  /*21ac0*/  SEL R63, R108, R75, P0 ;  /* 0x0000004b6c3f7207 */ /* 0x000fe20000000000 */
[----:B------:R-:W1:Y:S01]  /*21ad0*/  SHFL.IDX PT, R94, R94, R7, 0x1c1f ;  /* 0x001c1f075e5e7589 */ /* 0x000e6200000e0000 */
[----:B---3--:R-:W-:-:S02]  /*21ae0*/  SEL R49, R77, R110, P0 ;  /* 0x0000006e4d317207 */ /* 0x008fc40000000000 */
[----:B------:R-:W-:Y:S01]  /*21af0*/  SEL R51, R110, R77, P0 ;  /* 0x0000004d6e337207 */ /* 0x000fe20000000000 */
[----:B------:R-:W2:Y:S01]  /*21b00*/  SHFL.IDX PT, R96, R96, R7, 0x1c1f ;  /* 0x001c1f0760607589 */ /* 0x000ea200000e0000 */
[----:B------:R-:W-:Y:S02]  /*21b10*/  SEL R65, R79, R112, P0 ;  /* 0x000000704f417207 */ /* 0x000fe40000000000 */
[----:B0-----:R-:W-:Y:S01]  /*21b20*/  SEL R62, R48, R41, P0 ;  /* 0x00000029303e7207 */ /* 0x001fe20000000000 */
[----:B------:R-:W0:Y:S01]  /*21b30*/  SHFL.IDX PT, R114, R114, R7, 0x1c1f ;  /* 0x001c1f0772727589 */ /* 0x000e2200000e0000 */
[----:B------:R-:W-:Y:S02]  /*21b40*/  SEL R48, R43, R50, P0 ;  /* 0x000000322b307207 */ /* 0x000fe40000000000 */
[----:B------:R-:W-:Y:S01]  /*21b50*/  SEL R50, R50, R43, P0 ;  /* 0x0000002b32327207 */ /* 0x000fe20000000000 */
[----:B------:R-:W3:Y:S01]  /*21b60*/  SHFL.IDX PT, R116, R116, R7, 0x1c1f ;  /* 0x001c1f0774747589 */ /* 0x000ee200000e0000 */
[----:B------:R-:W-:-:S03]  /*21b70*/  SEL R67, R112, R79, P0 ;  /* 0x0000004f70437207 */ /* 0x000fc60000000000 */
[----:B------:R4:W3:Y:S04]  /*21b80*/  SHFL.IDX PT, R0, R5, R2, 0x1c1f ;  /* 0x001c1f0205007589 */ /* 0x0008e800000e0000 */
[----:B------:R5:W3:Y:S01]  /*21b90*/  SHFL.IDX PT, R3, R3, R7, 0x1c1f ;  /* 0x001c1f0703037589 */ /* 0x000ae200000e0000 */
[----:B-1----:R-:W-:Y:S02]  /*21ba0*/  SEL R41, R69, R94, P0 ;  /* 0x0000005e45297207 */ /* 0x002fe40000000000 */
[----:B----4-:R-:W-:Y:S01]  /*21bb0*/  SEL R5, R53, R80, P0 ;  /* 0x0000005035057207 */ /* 0x010fe20000000000 */
[----:B------:R-:W-:Y:S01]  /*21bc0*/  IMAD.MOV.U32 R2, RZ, RZ, RZ ;  /* 0x000000ffff027224 */ /* 0x000fe200078e00ff */
[----:B------:R-:W-:Y:S02]  /*21bd0*/  SEL R43, R94, R69, P0 ;  /* 0x000000455e2b7207 */ /* 0x000fe40000000000 */
[----:B-----5:R-:W-:-:S02]  /*21be0*/  SEL R7, R80, R53, P0 ;  /* 0x0000003550077207 */ /* 0x020fc40000000000 */
[----:B--2---:R-:W-:Y:S02]  /*21bf0*/  SEL R57, R71, R96, P0 ;  /* 0x0000006047397207 */ /* 0x004fe40000000000 */
[----:B------:R-:W-:Y:S02]  /*21c00*/  SEL R59, R96, R71, P0 ;  /* 0x00000047603b7207 */ /* 0x000fe40000000000 */
[----:B0-----:R-:W-:Y:S02]  /*21c10*/  SEL R73, R109, R114, P0 ;  /* 0x000000726d497207 */ /* 0x001fe40000000000 */
[----:B------:R-:W-:Y:S02]  /*21c20*/  SEL R75, R114, R109, P0 ;  /* 0x0000006d724b7207 */ /* 0x000fe40000000000 */
[----:B---3--:R-:W-:Y:S02]  /*21c30*/  SEL R77, R111, R116, P0 ;  /* 0x000000746f4d7207 */ /* 0x008fe40000000000 */
[----:B------:R-:W-:-:S07]  /*21c40*/  SEL R79, R116, R111, P0 ;  /* 0x0000006f744f7207 */ /* 0x000fce0000000000 */
.L_x_2801:
[----:B------:R-:W-:Y:S05]  /*21c50*/  WARPSYNC.ALL ;  /* 0x0000000000007948 */ /* 0x000fea0003800000 */
[----:B------:R-:W-:Y:S01]  /*21c60*/  BAR.SYNC.DEFER_BLOCKING 0x1, 0x100 ;  /* 0x0044000000007b1d */ /* 0x000fe20000010000 */
[----:B------:R-:W-:-:S05]  /*21c70*/  SEL R69, R0, R3, P0 ;  /* 0x0000000300457207 */ /* 0x000fca0000000000 */
[----:B------:R-:W-:Y:S02]  /*21c80*/  ULDC.64 UR4, c[0x0][0xc00] ;  /* 0x0003000000047ab9 */ /* 0x000fe40000000a00 */
[----:B------:R-:W-:Y:S01]  /*21c90*/  ISETP.NE.U32.AND P1, PT, RZ, UR4, PT ;  /* 0x00000004ff007c0c */ /* 0x000fe2000bf25070 */
[----:B------:R-:W2:Y:S01]  /*21ca0*/  LDL R52, [R1+0x3c] ;  /* 0x00003c0001347983 */ /* 0x000ea20000100800 */
[----:B------:R-:W-:Y:S02]  /*21cb0*/  IADD3 R20, P2, R89, UR4, RZ ;  /* 0x0000000459147c10 */ /* 0x000fe4000ff5e0ff */
[----:B------:R-:W-:Y:S01]  /*21cc0*/  SEL R71, R3, R0, P0 ;  /* 0x0000000003477207 */ /* 0x000fe20000000000 */
[----:B------:R-:W2:Y:S01]  /*21cd0*/  LDL R82, [R1+0x8] ;  /* 0x0000080001527983 */ /* 0x000ea20000100800 */
[----:B------:R-:W-:Y:S01]  /*21ce0*/  ISETP.NE.AND.EX P1, PT, RZ, UR5, PT, P1 ;  /* 0x00000005ff007c0c */ /* 0x000fe2000bf25310 */
[----:B------:R-:W0:Y:S01]  /*21cf0*/  LDC R0, c[0x0][0xbe8] ;  /* 0x0002fa00ff007b82 */ /* 0x000e220000000800 */
[----:B------:R-:W-:Y:S01]  /*21d00*/  IADD3.X R21, R105, UR5, RZ, P2, !PT ;  /* 0x0000000569157c10 */ /* 0x000fe200097fe4ff */
[----:B------:R-:W-:Y:S01]  /*21d10*/  ULDC.64 UR4, c[0x0][0xc08] ;  /* 0x0003020000047ab9 */ /* 0x000fe20000000a00 */
[----:B------:R1:W-:Y:S04]  /*21d20*/  STSM.16.M88.4 [R107], R4 ;  /* 0x000000046b007844 */ /* 0x0003e80000000200 */
[----:B------:R-:W-:Y:S04]  /*21d30*/  STSM.16.M88.4 [R91], R8 ;  /* 0x000000085b007844 */ /* 0x000fe80000000200 */
        /* <DEDUP_REMOVED lines=8> */
[----:B------:R-:W-:Y:S01]  /*21dc0*/  STSM.16.M88.4 [R104], R60 ;  /* 0x0000003c68007844 */ /* 0x000fe20000000200 */
[----:B------:R-:W-:-:S03]  /*21dd0*/  ISETP.NE.U32.AND P0, PT, RZ, UR4, PT ;  /* 0x00000004ff007c0c */ /* 0x000fc6000bf05070 */
[----:B------:R-:W-:Y:S04]  /*21de0*/  STSM.16.M88.4 [R106], R48 ;  /* 0x000000306a007844 */ /* 0x000fe80000000200 */
[----:B------:R-:W-:Y:S04]  /*21df0*/  STSM.16.M88.4 [R81], R64 ;  /* 0x0000004051007844 */ /* 0x000fe80000000200 */
[----:B------:R-:W-:Y:S04]  /*21e00*/  STSM.16.M88.4 [R83], R72 ;  /* 0x0000004853007844 */ /* 0x000fe80000000200 */
[----:B------:R3:W-:Y:S01]  /*21e10*/  STSM.16.M88.4 [R85], R76 ;  /* 0x0000004c55007844 */ /* 0x0007e20000000200 */
[----:B------:R-:W-:-:S03]  /*21e20*/  ISETP.NE.AND.EX P0, PT, RZ, UR5, PT, P0 ;  /* 0x00000005ff007c0c */ /* 0x000fc6000bf05300 */
[----:B------:R4:W-:Y:S01]  /*21e30*/  STSM.16.M88.4 [R87], R68 ;  /* 0x0000004457007844 */ /* 0x0009e20000000200 */
[----:B------:R-:W-:Y:S09]  /*21e40*/  BAR.SYNC.DEFER_BLOCKING 0x1, 0x100 ;  /* 0x0044000000007b1d */ /* 0x000ff20000010000 */
[----:B-1----:R-:W-:Y:S01]  /*21e50*/  @P0 IADD3 R4, P3, R89, UR4, RZ ;  /* 0x0000000459040c10 */ /* 0x002fe2000ff7e0ff */
[----:B------:R-:W-:-:S02]  /*21e60*/  ULDC UR4, c[0x0][0xa88] ;  /* 0x0002a20000047ab9 */ /* 0x000fc40000000800 */
[----:B---3--:R-:W-:Y:S02]  /*21e70*/  MOV R77, UR4 ;  /* 0x00000004004d7c02 */ /* 0x008fe40008000f00 */
[----:B------:R-:W-:Y:S01]  /*21e80*/  @P0 IADD3.X R5, R105, UR5, RZ, P3, !PT ;  /* 0x0000000569050c10 */ /* 0x000fe20009ffe4ff */
[----:B------:R4:W5:Y:S01]  /*21e90*/  @P1 LDG.E R2, desc[UR46][R20.64] ;  /* 0x0000002e14021981 */ /* 0x000962000c1e1900 */
[----:B0-----:R-:W-:-:S03]  /*21ea0*/  ISETP.NE.AND P2, PT, R0, 0x1, PT ;  /* 0x000000010000780c */ /* 0x001fc60003f45270 */
[----:B------:R4:W5:Y:S10]  /*21eb0*/  @P0 LDG.E R77, desc[UR46][R4.64] ;  /* 0x0000002e044d0981 */ /* 0x000974000c1e1900 */
[----:B------:R-:W0:Y:S08]  /*21ec0*/  @P2 LDC R3, c[0x0][0xbec] ;  /* 0x0002fb00ff032b82 */ /* 0x000e300000000800 */
[----:B------:R-:W1:Y:S01]  /*21ed0*/  @P2 LDC R9, c[0x0][0xbf0] ;  /* 0x0002fc00ff092b82 */ /* 0x000e620000000800 */
[----:B--2---:R-:W-:Y:S01]  /*21ee0*/  IMAD.IADD R8, R52, 0x1, R82 ;  /* 0x0000000134087824 */ /* 0x004fe200078e0252 */
[----:B01--4-:R-:W-:Y:S06]  /*21ef0*/  @P0 BRA `(.L_x_2528) ;  /* 0x0000000000100947 */ /* 0x013fec0003800000 */
[----:B------:R-:W-:Y:S05]  /*21f00*/  @!P1 BRA `(.L_x_2528) ;  /* 0x00000000000c9947 */ /* 0x000fea0003800000 */
[----:B------:R-:W2:Y:S04]  /*21f10*/  LDG.E R4, desc[UR46][R20.64] ;  /* 0x0000002e14047981 */ /* 0x000ea8000c1e1900 */
[----:B-----5:R-:W2:Y:S02]  /*21f20*/  LDG.E R77, desc[UR46][R20.64+0x4] ;  /* 0x0000042e144d7981 */ /* 0x020ea4000c1e1900 */
[----:B--2---:R-:W-:-:S07]  /*21f30*/  IMAD.IADD R77, R77, 0x1, -R4 ;  /* 0x000000014d4d7824 */ /* 0x004fce00078e0a04 */
.L_x_2528:
        /* <DEDUP_REMOVED lines=9> */
[----:B------:R-:W-:Y:S01]  /*21fd0*/  VIADD R78, R143, 0xffffff80 ;  /* 0xffffff808f4e7836 */ /* 0x000fe20000000000 */
[----:B------:R-:W-:Y:S01]  /*21fe0*/  SEL R21, R148, RZ, !P1 ;  /* 0x000000ff94157207 */ /* 0x000fe20004800000 */
[----:B------:R-:W-:Y:S01]  /*21ff0*/  IMAD.MOV R13, RZ, RZ, -R7 ;  /* 0x000000ffff0d7224 */ /* 0x000fe200078e0a07 */
[----:B------:R-:W1:Y:S01]  /*22000*/  @P2 LDC R83, c[0x0][0xbf0] ;  /* 0x0002fc00ff532b82 */ /* 0x000e620000000800 */
[----:B------:R-:W-:Y:S01]  /*22010*/  IMAD.WIDE R54, R11, 0x2, R54 ;  /* 0x000000020b367825 */ /* 0x000fe200078e0236 */
[----:B------:R-:W-:-:S02]  /*22020*/  SHF.R.S32.HI R11, RZ, 0x1f, R7 ;  /* 0x0000001fff0b7819 */ /* 0x000fc40000011407 */
[----:B------:R-:W-:Y:S01]  /*22030*/  SHF.R.S32.HI R79, RZ, 0x1f, R78 ;  /* 0x0000001fff4f7819 */ /* 0x000fe2000001144e */
[----:B------:R-:W-:Y:S01]  /*22040*/  IMAD R77, R77, R0, RZ ;  /* 0x000000004d4d7224 */ /* 0x000fe200078e02ff */
[C---:B------:R-:W-:Y:S02]  /*22050*/  IADD3 R29, P5, R54.reuse, 0x4000, RZ ;  /* 0x00004000361d7810 */ /* 0x040fe40007fbe0ff */
[----:B------:R-:W-:Y:S02]  /*22060*/  IADD3 R37, P4, R54, 0x5000, RZ ;  /* 0x0000500036257810 */ /* 0x000fe40007f9e0ff */
[----:B------:R-:W-:Y:S02]  /*22070*/  LEA.HI R80, R79, R78, RZ, 0x3 ;  /* 0x0000004e4f507211 */ /* 0x000fe400078f18ff */
[----:B------:R-:W-:Y:S02]  /*22080*/  LOP3.LUT R28, R29, 0x380, RZ, 0xc0, !PT ;  /* 0x000003801d1c7812 */ /* 0x000fe400078ec0ff */
[----:B------:R-:W-:-:S02]  /*22090*/  LOP3.LUT R36, R37, 0x380, RZ, 0xc0, !PT ;  /* 0x0000038025247812 */ /* 0x000fc400078ec0ff */
[----:B------:R-:W-:Y:S02]  /*220a0*/  LOP3.LUT R85, R80, 0xfffffff8, RZ, 0xc0, !PT ;  /* 0xfffffff850557812 */ /* 0x000fe400078ec0ff */
[----:B------:R-:W-:Y:S02]  /*220b0*/  SHF.R.U64 R28, R28, 0x3, RZ ;  /* 0x000000031c1c7819 */ /* 0x000fe400000012ff */
[----:B------:R-:W-:Y:S02]  /*220c0*/  SHF.R.U64 R36, R36, 0x3, RZ ;  /* 0x0000000324247819 */ /* 0x000fe400000012ff */
[----:B------:R-:W-:Y:S02]  /*220d0*/  LOP3.LUT R28, R28, R29, RZ, 0x3c, !PT ;  /* 0x0000001d1c1c7212 */ /* 0x000fe400078e3cff */
[----:B------:R-:W-:Y:S01]  /*220e0*/  LOP3.LUT R36, R36, R37, RZ, 0x3c, !PT ;  /* 0x0000002524247212 */ /* 0x000fe200078e3cff */
[----:B------:R-:W-:Y:S01]  /*220f0*/  IMAD.X R37, RZ, RZ, R55, P4 ;  /* 0x000000ffff257224 */ /* 0x000fe200020e0637 */
[----:B------:R-:W-:-:S02]  /*22100*/  IADD3.X R29, RZ, R55, RZ, P5, !PT ;  /* 0x00000037ff1d7210 */ /* 0x000fc40002ffe4ff */
[C---:B------:R-:W-:Y:S02]  /*22110*/  IADD3 R49, P5, R54.reuse, 0x9000, RZ ;  /* 0x0000900036317810 */ /* 0x040fe40007fbe0ff */
[----:B------:R-:W-:Y:S02]  /*22120*/  IADD3 R53, P4, R54, 0xa000, RZ ;  /* 0x0000a00036357810 */ /* 0x000fe40007f9e0ff */
[----:B------:R-:W-:Y:S02]  /*22130*/  LOP3.LUT R48, R49, 0x380, RZ, 0xc0, !PT ;  /* 0x0000038031307812 */ /* 0x000fe400078ec0ff */
[----:B------:R-:W-:Y:S02]  /*22140*/  LOP3.LUT R52, R53, 0x380, RZ, 0xc0, !PT ;  /* 0x0000038035347812 */ /* 0x000fe400078ec0ff */
[----:B------:R-:W-:Y:S02]  /*22150*/  SHF.R.U64 R48, R48, 0x3, RZ ;  /* 0x0000000330307819 */ /* 0x000fe400000012ff */
[----:B------:R-:W-:-:S02]  /*22160*/  SHF.R.U64 R52, R52, 0x3, RZ ;  /* 0x0000000334347819 */ /* 0x000fc400000012ff */
[----:B------:R-:W-:Y:S01]  /*22170*/  LOP3.LUT R48, R48, R49, RZ, 0x3c, !PT ;  /* 0x0000003130307212 */ /* 0x000fe200078e3cff */
[--C-:B------:R-:W-:Y:S01]  /*22180*/  IMAD.X R49, RZ, RZ, R55.reuse, P5 ;  /* 0x000000ffff317224 */ /* 0x100fe200028e0637 */
[----:B------:R-:W-:Y:S01]  /*22190*/  LOP3.LUT R52, R52, R53, RZ, 0x3c, !PT ;  /* 0x0000003534347212 */ /* 0x000fe200078e3cff */
[----:B------:R-:W-:Y:S01]  /*221a0*/  IMAD.X R53, RZ, RZ, R55, P4 ;  /* 0x000000ffff357224 */ /* 0x000fe200020e0637 */
[C---:B------:R-:W-:Y:S02]  /*221b0*/  IADD3 R65, P5, R54.reuse, 0xd000, RZ ;  /* 0x0000d00036417810 */ /* 0x040fe40007fbe0ff */
[----:B------:R-:W-:Y:S02]  /*221c0*/  IADD3 R69, P4, R54, 0xe000, RZ ;  /* 0x0000e00036457810 */ /* 0x000fe40007f9e0ff */
[----:B------:R-:W-:Y:S02]  /*221d0*/  LOP3.LUT R64, R65, 0x380, RZ, 0xc0, !PT ;  /* 0x0000038041407812 */ /* 0x000fe400078ec0ff */
[----:B------:R-:W-:-:S02]  /*221e0*/  LOP3.LUT R68, R69, 0x380, RZ, 0xc0, !PT ;  /* 0x0000038045447812 */ /* 0x000fc400078ec0ff */
[----:B------:R-:W-:Y:S02]  /*221f0*/  SHF.R.U64 R64, R64, 0x3, RZ ;  /* 0x0000000340407819 */ /* 0x000fe400000012ff */
[----:B------:R-:W-:Y:S02]  /*22200*/  SHF.R.U64 R68, R68, 0x3, RZ ;  /* 0x0000000344447819 */ /* 0x000fe400000012ff */
[----:B------:R-:W-:Y:S01]  /*22210*/  LOP3.LUT R64, R64, R65, RZ, 0x3c, !PT ;  /* 0x0000004140407212 */ /* 0x000fe200078e3cff */
[--C-:B------:R-:W-:Y:S01]  /*22220*/  IMAD.X R65, RZ, RZ, R55.reuse, P5 ;  /* 0x000000ffff417224 */ /* 0x100fe200028e0637 */
[----:B------:R-:W-:Y:S01]  /*22230*/  LOP3.LUT R68, R68, R69, RZ, 0x3c, !PT ;  /* 0x0000004544447212 */ /* 0x000fe200078e3cff */
[----:B------:R-:W-:Y:S02]  /*22240*/  IMAD.X R69, RZ, RZ, R55, P4 ;  /* 0x000000ffff457224 */ /* 0x000fe400020e0637 */
[----:B------:R-:W-:Y:S01]  /*22250*/  VIADD R89, R22, 0x80 ;  /* 0x0000008016597836 */ /* 0x000fe20000000000 */
[----:B------:R-:W-:Y:S01]  /*22260*/  BSSY B1, `(.L_x_2529) ;  /* 0x00000c2000017945 */ /* 0x000fe20003800000 */
[----:B------:R-:W-:-:S02]  /*22270*/  SHF.R.S32.HI R87, RZ, 0x1f, R22 ;  /* 0x0000001fff577819 */ /* 0x000fc40000011416 */
[----:B------:R-:W-:Y:S02]  /*22280*/  SHF.R.S32.HI R88, RZ, 0x1f, R233 ;  /* 0x0000001fff587819 */ /* 0x000fe400000114e9 */
[----:B------:R-:W-:Y:S02]  /*22290*/  SHF.R.S32.HI R86, RZ, 0x1f, R89 ;  /* 0x0000001fff567819 */ /* 0x000fe40000011459 */
[----:B--2---:R-:W-:Y:S01]  /*222a0*/  SHF.R.S32.HI R76, RZ, 0x1f, R84 ;  /* 0x0000001fff4c7819 */ /* 0x004fe20000011454 */
[----:B------:R-:W-:-:S04]  /*222b0*/  IMAD.WIDE.U32 R4, R84, UR4, R2 ;  /* 0x0000000454047c25 */ /* 0x000fc8000f8e0002 */
[----:B------:R-:W-:-:S04]  /*222c0*/  IMAD R6, R76, UR4, RZ ;  /* 0x000000044c067c24 */ /* 0x000fc8000f8e02ff */
[----:B------:R-:W-:Y:S01]  /*222d0*/  IMAD R9, R84, UR5, R6 ;  /* 0x0000000554097c24 */ /* 0x000fe2000f8e0206 */
[----:B------:R-:W-:Y:S02]  /*222e0*/  ULDC.64 UR4, c[0x0][0xb98] ;  /* 0x0002e60000047ab9 */ /* 0x000fe40000000a00 */
[----:B------:R-:W-:Y:S02]  /*222f0*/  IMAD R6, R20, UR4, RZ ;  /* 0x0000000414067c24 */ /* 0x000fe4000f8e02ff */
[----:B------:R-:W-:Y:S01]  /*22300*/  IADD3 R5, R5, R9, RZ ;  /* 0x0000000905057210 */ /* 0x000fe20007ffe0ff */
[----:B------:R-:W-:Y:S02]  /*22310*/  IMAD R9, R0, R13, R8 ;  /* 0x0000000d00097224 */ /* 0x000fe400078e0208 */
[C---:B------:R-:W-:Y:S02]  /*22320*/  IMAD R8, R21.reuse, UR5, R6 ;  /* 0x0000000515087c24 */ /* 0x040fe4000f8e0206 */
[----:B------:R-:W-:Y:S01]  /*22330*/  IMAD.WIDE.U32 R4, R21, UR4, R4 ;  /* 0x0000000415047c25 */ /* 0x000fe2000f8e0004 */
[----:B------:R-:W-:Y:S01]  /*22340*/  SHF.R.S32.HI R6, RZ, 0x1f, R9 ;  /* 0x0000001fff067819 */ /* 0x000fe20000011409 */
[----:B------:R-:W-:Y:S01]  /*22350*/  ULDC.64 UR4, c[0x0][0xb88] ;  /* 0x0002e20000047ab9 */ /* 0x000fe20000000a00 */
[----:B------:R-:W-:-:S03]  /*22360*/  IADD3 R4, P1, R7, R4, RZ ;  /* 0x0000000407047210 */ /* 0x000fc60007f3e0ff */
[----:B------:R-:W-:Y:S01]  /*22370*/  IMAD R6, R6, UR4, RZ ;  /* 0x0000000406067c24 */ /* 0x000fe2000f8e02ff */
[C---:B------:R-:W-:Y:S02]  /*22380*/  IADD3 R7, P0, R54.reuse, 0x1000, RZ ;  /* 0x0000100036077810 */ /* 0x040fe40007f1e0ff */
[----:B------:R-:W-:Y:S01]  /*22390*/  IADD3.X R5, R11, R5, R8, P1, !PT ;  /* 0x000000050b057210 */ /* 0x000fe20000ffe408 */
[----:B------:R-:W-:Y:S01]  /*223a0*/  IMAD R11, R9, UR5, R6 ;  /* 0x00000005090b7c24 */ /* 0x000fe2000f8e0206 */
[----:B------:R-:W-:Y:S02]  /*223b0*/  LOP3.LUT R8, R7, 0x380, RZ, 0xc0, !PT ;  /* 0x0000038007087812 */ /* 0x000fe400078ec0ff */
[----:B------:R-:W-:Y:S01]  /*223c0*/  IADD3 R13, P1, R54, 0x2000, RZ ;  /* 0x00002000360d7810 */ /* 0x000fe20007f3e0ff */
[----:B------:R-:W-:Y:S01]  /*223d0*/  IMAD.WIDE.U32 R4, R9, UR4, R4 ;  /* 0x0000000409047c25 */ /* 0x000fe2000f8e0004 */
[----:B------:R-:W-:Y:S01]  /*223e0*/  ULDC.64 UR4, c[0x0][0xb50] ;  /* 0x0002d40000047ab9 */ /* 0x000fe20000000a00 */
[----:B------:R-:W-:-:S02]  /*223f0*/  SHF.R.U64 R8, R8, 0x3, RZ ;  /* 0x0000000308087819 */ /* 0x000fc400000012ff */
[----:B------:R-:W-:Y:S01]  /*22400*/  IMAD.IADD R5, R5, 0x1, R11 ;  /* 0x0000000105057824 */ /* 0x000fe200078e020b */
[----:B------:R-:W-:Y:S01]  /*22410*/  LEA R6, P3, R4, UR4, 0x2 ;  /* 0x0000000404067c11 */ /* 0x000fe2000f8610ff */
[----:B------:R-:W-:Y:S01]  /*22420*/  IMAD.X R9, RZ, RZ, R55, P0 ;  /* 0x000000ffff097224 */ /* 0x000fe200000e0637 */
[----:B------:R-:W-:Y:S02]  /*22430*/  LOP3.LUT R8, R8, R7, RZ, 0x3c, !PT ;  /* 0x0000000708087212 */ /* 0x000fe400078e3cff */
[----:B------:R-:W-:Y:S01]  /*22440*/  LEA.HI.X R10, R4, UR5, R5, 0x2, P3 ;  /* 0x00000005040a7c11 */ /* 0x000fe200098f1405 */
[----:B------:R-:W-:Y:S01]  /*22450*/  ULDC.64 UR4, c[0x0][0xaa0] ;  /* 0x0002a80000047ab9 */ /* 0x000fe20000000a00 */
[----:B------:R-:W-:Y:S01]  /*22460*/  LEA.HI R4, R79, R78, RZ, 0x7 ;  /* 0x0000004e4f047211 */ /* 0x000fe200078f38ff */
[----:B------:R-:W-:Y:S01]  /*22470*/  SHFL.IDX PT, R50, R6, RZ, 0x1c1f ;  /* 0x001c1fff06327589 */ /* 0x000fe200000e0000 */
[----:B------:R-:W-:Y:S02]  /*22480*/  IADD3 R25, P3, R54, 0x3000, RZ ;  /* 0x0000300036197810 */ /* 0x000fe40007f7e0ff */
[----:B------:R-:W-:Y:S01]  /*22490*/  LOP3.LUT R7, R4, 0xffffff80, RZ, 0xc0, !PT ;  /* 0xffffff8004077812 */ /* 0x000fe200078ec0ff */
[----:B------:R-:W2:Y:S01]  /*224a0*/  SHFL.IDX PT, R51, R10, RZ, 0x1c1f ;  /* 0x001c1fff0a337589 */ /* 0x000ea200000e0000 */
[----:B------:R-:W-:-:S02]  /*224b0*/  SHF.R.S32.HI R5, RZ, 0x7, R4 ;  /* 0x00000007ff057819 */ /* 0x000fc40000011404 */
[----:B------:R-:W-:Y:S01]  /*224c0*/  LOP3.LUT R12, R13, 0x380, RZ, 0xc0, !PT ;  /* 0x000003800d0c7812 */ /* 0x000fe200078ec0ff */
[----:B------:R-:W-:Y:S01]  /*224d0*/  IMAD.IADD R7, R78, 0x1, -R7 ;  /* 0x000000014e077824 */ /* 0x000fe200078e0a07 */
[----:B------:R-:W-:Y:S01]  /*224e0*/  LEA.HI R4, R4, R5, RZ, 0x1 ;  /* 0x0000000504047211 */ /* 0x000fe200078f08ff */
[----:B------:R3:W-:Y:S01]  /*224f0*/  SHFL.IDX PT, R58, R6, 0x1, 0x1c1f ;  /* 0x003c1f00063a7f89 */ /* 0x0007e200000e0000 */
[----:B------:R-:W-:Y:S02]  /*22500*/  IADD3 R33, P0, R54, 0x6000, RZ ;  /* 0x0000600036217810 */ /* 0x000fe40007f1e0ff */
[----:B------:R-:W-:Y:S01]  /*22510*/  SHF.R.S32.HI R14, RZ, 0x1f, R7 ;  /* 0x0000001fff0e7819 */ /* 0x000fe20000011407 */
[----:B------:R-:W4:Y:S01]  /*22520*/  SHFL.IDX PT, R59, R10, 0x1, 0x1c1f ;  /* 0x003c1f000a3b7f89 */ /* 0x000f2200000e0000 */
[----:B------:R-:W-:Y:S02]  /*22530*/  LOP3.LUT R24, R25, 0x380, RZ, 0xc0, !PT ;  /* 0x0000038019187812 */ /* 0x000fe400078ec0ff */
[----:B------:R-:W-:-:S02]  /*22540*/  LOP3.LUT R4, R4, 0x3fffffe, RZ, 0xc0, !PT ;  /* 0x03fffffe04047812 */ /* 0x000fc400078ec0ff */
[----:B------:R-:W-:Y:S02]  /*22550*/  SHF.R.U64 R12, R12, 0x3, RZ ;  /* 0x000000030c0c7819 */ /* 0x000fe400000012ff */
[----:B------:R-:W-:Y:S01]  /*22560*/  LEA.HI R11, R14, R7, RZ, 0x2 ;  /* 0x000000070e0b7211 */ /* 0x000fe200078f10ff */
[----:B------:R-:W-:Y:S01]  /*22570*/  IMAD.IADD R4, R5, 0x1, -R4 ;  /* 0x0000000105047824 */ /* 0x000fe200078e0a04 */
[----:B------:R-:W-:Y:S02]  /*22580*/  LOP3.LUT R32, R33, 0x380, RZ, 0xc0, !PT ;  /* 0x0000038021207812 */ /* 0x000fe400078ec0ff */
[----:B------:R-:W-:Y:S02]  /*22590*/  SHF.R.U64 R24, R24, 0x3, RZ ;  /* 0x0000000318187819 */ /* 0x000fe400000012ff */
[----:B------:R-:W-:Y:S01]  /*225a0*/  LOP3.LUT R12, R12, R13, RZ, 0x3c, !PT ;  /* 0x0000000d0c0c7212 */ /* 0x000fe200078e3cff */
[----:B------:R-:W-:Y:S01]  /*225b0*/  IMAD.X R13, RZ, RZ, R55, P1 ;  /* 0x000000ffff0d7224 */ /* 0x000fe200008e0637 */
[----:B------:R-:W-:-:S02]  /*225c0*/  SHF.R.S32.HI R5, RZ, 0x2, R11 ;  /* 0x00000002ff057819 */ /* 0x000fc4000001140b */
[----:B------:R-:W-:Y:S02]  /*225d0*/  SHF.R.S32.HI R26, RZ, 0x1f, R11 ;  /* 0x0000001fff1a7819 */ /* 0x000fe4000001140b */
[----:B------:R-:W-:Y:S02]  /*225e0*/  SHF.R.U64 R32, R32, 0x3, RZ ;  /* 0x0000000320207819 */ /* 0x000fe400000012ff */
[----:B------:R-:W-:Y:S01]  /*225f0*/  LOP3.LUT R24, R24, R25, RZ, 0x3c, !PT ;  /* 0x0000001918187212 */ /* 0x000fe200078e3cff */
[----:B------:R-:W-:Y:S01]  /*22600*/  IMAD.X R25, RZ, RZ, R55, P3 ;  /* 0x000000ffff197224 */ /* 0x000fe200018e0637 */
[C---:B------:R-:W-:Y:S02]  /*22610*/  IADD3 R41, P1, R54.reuse, 0x7000, RZ ;  /* 0x0000700036297810 */ /* 0x040fe40007f3e0ff */
[----:B------:R-:W-:Y:S02]  /*22620*/  IADD3 R45, P3, R54, 0x8000, RZ ;  /* 0x00008000362d7810 */ /* 0x000fe40007f7e0ff */
[----:B------:R-:W-:-:S02]  /*22630*/  LEA.HI R26, R26, R5, RZ, 0x3 ;  /* 0x000000051a1a7211 */ /* 0x000fc400078f18ff */
[----:B------:R-:W-:Y:S01]  /*22640*/  LOP3.LUT R32, R32, R33, RZ, 0x3c, !PT ;  /* 0x0000002120207212 */ /* 0x000fe200078e3cff */
[----:B------:R-:W-:Y:S01]  /*22650*/  IMAD.X R33, RZ, RZ, R55, P0 ;  /* 0x000000ffff217224 */ /* 0x000fe200000e0637 */
[----:B------:R-:W-:Y:S02]  /*22660*/  LOP3.LUT R40, R41, 0x380, RZ, 0xc0, !PT ;  /* 0x0000038029287812 */ /* 0x000fe400078ec0ff */
[----:B------:R-:W-:Y:S02]  /*22670*/  LOP3.LUT P0, RZ, R7, 0x3, RZ, 0xc0, !PT ;  /* 0x0000000307ff7812 */ /* 0x000fe4000780c0ff */
[----:B------:R-:W-:Y:S02]  /*22680*/  LOP3.LUT R44, R45, 0x380, RZ, 0xc0, !PT ;  /* 0x000003802d2c7812 */ /* 0x000fe400078ec0ff */
[----:B------:R-:W-:Y:S02]  /*22690*/  LEA.HI R7, R14, R7, RZ, 0x5 ;  /* 0x000000070e077211 */ /* 0x000fe400078f28ff */
[----:B------:R-:W-:Y:S01]  /*226a0*/  LOP3.LUT R26, R26, 0xfffffff8, RZ, 0xc0, !PT ;  /* 0xfffffff81a1a7812 */ /* 0x000fe200078ec0ff */
[----:B------:R-:W-:Y:S01]  /*226b0*/  IMAD R3, R3, UR4, RZ ;  /* 0x0000000403037c24 */ /* 0x000fe2000f8e02ff */
[----:B------:R-:W-:-:S02]  /*226c0*/  SHF.R.U64 R40, R40, 0x3, RZ ;  /* 0x0000000328287819 */ /* 0x000fc400000012ff */
[----:B------:R-:W-:Y:S01]  /*226d0*/  SHF.R.U64 R44, R44, 0x3, RZ ;  /* 0x000000032c2c7819 */ /* 0x000fe200000012ff */
[----:B------:R-:W-:Y:S01]  /*226e0*/  IMAD.IADD R26, R5, 0x1, -R26 ;  /* 0x00000001051a7824 */ /* 0x000fe200078e0a1a */
[----:B------:R-:W-:Y:S01]  /*226f0*/  SHF.R.S32.HI R7, RZ, 0x5, R7 ;  /* 0x00000005ff077819 */ /* 0x000fe20000011407 */
[----:B------:R-:W-:Y:S01]  /*22700*/  IMAD.IADD R78, R78, 0x1, -R85 ;  /* 0x000000014e4e7824 */ /* 0x000fe200078e0a55 */
[----:B------:R-:W-:Y:S01]  /*22710*/  LOP3.LUT R40, R40, R41, RZ, 0x3c, !PT ;  /* 0x0000002928287212 */ /* 0x000fe200078e3cff */
[----:B------:R-:W-:Y:S01]  /*22720*/  IMAD.X R41, RZ, RZ, R55, P1 ;  /* 0x000000ffff297224 */ /* 0x000fe200008e0637 */
[----:B------:R-:W-:Y:S01]  /*22730*/  LOP3.LUT R44, R44, R45, RZ, 0x3c, !PT ;  /* 0x0000002d2c2c7212 */ /* 0x000fe200078e3cff */
[----:B------:R-:W-:Y:S01]  /*22740*/  IMAD R79, R2, UR5, R3 ;  /* 0x00000005024f7c24 */ /* 0x000fe2000f8e0203 */
[----:B------:R-:W-:Y:S01]  /*22750*/  IADD3 R57, P1, R54, 0xb000, RZ ;  /* 0x0000b00036397810 */ /* 0x000fe20007f3e0ff */
[----:B------:R-:W-:Y:S01]  /*22760*/  IMAD.WIDE.U32 R2, R2, UR4, RZ ;  /* 0x0000000402027c25 */ /* 0x000fe2000f8e00ff */
[----:B------:R-:W-:Y:S01]  /*22770*/  IADD3.X R45, RZ, R55, RZ, P3, !PT ;  /* 0x00000037ff2d7210 */ /* 0x000fe20001ffe4ff */
[----:B------:R-:W-:Y:S01]  /*22780*/  ULDC.64 UR4, c[0x0][0xae8] ;  /* 0x0002ba0000047ab9 */ /* 0x000fe20000000a00 */
[----:B------:R-:W-:Y:S01]  /*22790*/  IADD3 R61, P3, R54, 0xc000, RZ ;  /* 0x0000c000363d7810 */ /* 0x000fe20007f7e0ff */
[----:B------:R-:W-:Y:S01]  /*227a0*/  IMAD R7, R7, 0x10, R26 ;  /* 0x0000001007077824 */ /* 0x000fe200078e021a */
[----:B------:R-:W-:Y:S01]  /*227b0*/  LOP3.LUT R56, R57, 0x380, RZ, 0xc0, !PT ;  /* 0x0000038039387812 */ /* 0x000fe200078ec0ff */
[----:B------:R-:W-:Y:S01]  /*227c0*/  IMAD R78, R78, 0x20, R19 ;  /* 0x000000204e4e7824 */ /* 0x000fe200078e0213 */
[----:B------:R-:W-:Y:S01]  /*227d0*/  LOP3.LUT R60, R61, 0x380, RZ, 0xc0, !PT ;  /* 0x000003803d3c7812 */ /* 0x000fe200078ec0ff */
[----:B------:R-:W-:Y:S01]  /*227e0*/  IMAD.IADD R3, R3, 0x1, R79 ;  /* 0x0000000103037824 */ /* 0x000fe200078e024f */
[----:B------:R-:W-:Y:S01]  /*227f0*/  SHF.R.U64 R56, R56, 0x3, RZ ;  /* 0x0000000338387819 */ /* 0x000fe200000012ff */
[----:B------:R-:W-:Y:S01]  /*22800*/  IMAD R76, R76, UR4, RZ ;  /* 0x000000044c4c7c24 */ /* 0x000fe2000f8e02ff */
[----:B------:R-:W-:Y:S01]  /*22810*/  SHF.R.U64 R60, R60, 0x3, RZ ;  /* 0x000000033c3c7819 */ /* 0x000fe200000012ff */
[----:B------:R-:W-:Y:S01]  /*22820*/  IMAD R4, R4, 0x40, R7 ;  /* 0x0000004004047824 */ /* 0x000fe200078e0207 */
[----:B------:R-:W-:Y:S01]  /*22830*/  LOP3.LUT R56, R56, R57, RZ, 0x3c, !PT ;  /* 0x0000003938387212 */ /* 0x000fe200078e3cff */
[----:B------:R-:W-:Y:S01]  /*22840*/  IMAD.IADD R78, R82, 0x1, R78 ;  /* 0x00000001524e7824 */ /* 0x000fe200078e024e */
[----:B------:R-:W-:Y:S01]  /*22850*/  LOP3.LUT R60, R60, R61, RZ, 0x3c, !PT ;  /* 0x0000003d3c3c7212 */ /* 0x000fe200078e3cff */
[----:B------:R-:W-:Y:S01]  /*22860*/  IMAD R79, R84, UR5, R76 ;  /* 0x00000005544f7c24 */ /* 0x000fe2000f8e024c */
[----:B------:R-:W-:Y:S01]  /*22870*/  IADD3 R4, R4, R82, RZ ;  /* 0x0000005204047210 */ /* 0x000fe20007ffe0ff */
[----:B------:R-:W-:Y:S01]  /*22880*/  IMAD.WIDE.U32 R2, R84, UR4, R2 ;  /* 0x0000000454027c25 */ /* 0x000fe2000f8e0002 */
[----:B------:R-:W-:Y:S01]  /*22890*/  ULDC.64 UR4, c[0x0][0xaf0] ;  /* 0x0002bc0000047ab9 */ /* 0x000fe20000000a00 */
[----:B------:R-:W-:-:S02]  /*228a0*/  LOP3.LUT R5, R54, 0x380, RZ, 0xc0, !PT ;  /* 0x0000038036057812 */ /* 0x000fc400078ec0ff */
[----:B0-----:R-:W-:Y:S01]  /*228b0*/  @P2 IMAD.HI.U32 R76, R78, R81, RZ ;  /* 0x000000514e4c2227 */ /* 0x001fe200078e00ff */
[----:B------:R-:W-:Y:S02]  /*228c0*/  IADD3 R3, R3, R79, RZ ;  /* 0x0000004f03037210 */ /* 0x000fe40007ffe0ff */
[----:B------:R-:W-:Y:S01]  /*228d0*/  SHF.R.U64 R5, R5, 0x3, RZ ;  /* 0x0000000305057819 */ /* 0x000fe200000012ff */
[--C-:B------:R-:W-:Y:S01]  /*228e0*/  IMAD.X R57, RZ, RZ, R55.reuse, P1 ;  /* 0x000000ffff397224 */ /* 0x100fe200008e0637 */
[----:B------:R-:W-:Y:S01]  /*228f0*/  ISETP.GE.OR P1, PT, R4, R77, P0 ;  /* 0x0000004d0400720c */ /* 0x000fe20000726670 */
[----:B------:R-:W-:Y:S01]  /*22900*/  IMAD.MOV.U32 R79, RZ, RZ, R78 ;  /* 0x000000ffff4f7224 */ /* 0x000fe200078e004e */
[----:B-1----:R-:W-:Y:S01]  /*22910*/  @P2 SHF.R.U32.HI R79, RZ, R83, R76 ;  /* 0x00000053ff4f2219 */ /* 0x002fe2000001164c */
[----:B------:R-:W-:Y:S01]  /*22920*/  IMAD.X R61, RZ, RZ, R55, P3 ;  /* 0x000000ffff3d7224 */ /* 0x000fe200018e0637 */
[----:B------:R-:W-:Y:S01]  /*22930*/  IADD3 R7, P3, R54, 0xf000, RZ ;  /* 0x0000f00036077810 */ /* 0x000fe20007f7e0ff */
[----:B------:R-:W-:-:S02]  /*22940*/  VIADD R4, R4, 0x8 ;  /* 0x0000000804047836 */ /* 0x000fc40000000000 */
[----:B------:R-:W-:Y:S01]  /*22950*/  IMAD R20, R20, UR4, RZ ;  /* 0x0000000414147c24 */ /* 0x000fe2000f8e02ff */
[----:B---3--:R-:W-:Y:S01]  /*22960*/  LOP3.LUT R6, R7, 0x380, RZ, 0xc0, !PT ;  /* 0x0000038007067812 */ /* 0x008fe200078ec0ff */
[C---:B------:R-:W-:Y:S01]  /*22970*/  IMAD.WIDE.U32 R2, R21.reuse, UR4, R2 ;  /* 0x0000000415027c25 */ /* 0x040fe2000f8e0002 */
[----:B------:R-:W-:Y:S02]  /*22980*/  ISETP.GE.OR P0, PT, R4, R77, P0 ;  /* 0x0000004d0400720c */ /* 0x000fe40000706670 */
[----:B------:R-:W-:Y:S01]  /*22990*/  SHF.R.U64 R6, R6, 0x3, RZ ;  /* 0x0000000306067819 */ /* 0x000fe200000012ff */
[----:B------:R-:W-:Y:S01]  /*229a0*/  IMAD R81, R21, UR5, R20 ;  /* 0x0000000515517c24 */ /* 0x000fe2000f8e0214 */
[--C-:B------:R-:W-:Y:S01]  /*229b0*/  SHF.R.S32.HI R20, RZ, 0x1f, R79.reuse ;  /* 0x0000001fff147819 */ /* 0x100fe2000001144f */
[----:B------:R-:W-:Y:S01]  /*229c0*/  IMAD.MOV R21, RZ, RZ, -R79 ;  /* 0x000000ffff157224 */ /* 0x000fe200078e0a4f */
[----:B------:R-:W-:Y:S01]  /*229d0*/  ULDC.64 UR4, c[0x0][0xae0] ;  /* 0x0002b80000047ab9 */ /* 0x000fe20000000a00 */
[----:B------:R-:W-:Y:S01]  /*229e0*/  IMAD.IADD R3, R3, 0x1, R81 ;  /* 0x0000000103037824 */ /* 0x000fe200078e0251 */
[----:B------:R-:W-:Y:S01]  /*229f0*/  LOP3.LUT R4, R5, R54, RZ, 0x3c, !PT ;  /* 0x0000003605047212 */ /* 0x000fe200078e3cff */
[----:B------:R-:W-:Y:S01]  /*22a00*/  IMAD R21, R0, R21, R78 ;  /* 0x0000001500157224 */ /* 0x000fe200078e024e */
[----:B------:R-:W-:Y:S01]  /*22a10*/  IADD3.X R73, RZ, R55, RZ, P3, !PT ;  /* 0x00000037ff497210 */ /* 0x000fe20001ffe4ff */
[----:B------:R-:W-:Y:S01]  /*22a20*/  IMAD R20, R20, UR4, RZ ;  /* 0x0000000414147c24 */ /* 0x000fe2000f8e02ff */
[----:B------:R-:W-:Y:S01]  /*22a30*/  LOP3.LUT R72, R6, R7, RZ, 0x3c, !PT ;  /* 0x0000000706487212 */ /* 0x000fe200078e3cff */
[----:B------:R-:W-:Y:S01]  /*22a40*/  IMAD.MOV.U32 R5, RZ, RZ, R55 ;  /* 0x000000ffff057224 */ /* 0x000fe200078e0037 */
[----:B------:R-:W-:Y:S01]  /*22a50*/  SHF.R.S32.HI R0, RZ, 0x1f, R21 ;  /* 0x0000001fff007819 */ /* 0x000fe20000011415 */
[C---:B------:R-:W-:Y:S01]  /*22a60*/  IMAD R81, R79.reuse, UR5, R20 ;  /* 0x000000054f517c24 */ /* 0x040fe2000f8e0214 */
[----:B--2---:R0:W-:Y:S01]  /*22a70*/  @!P1 ST.E desc[UR46][R50.64], R153 ;  /* 0x0000009932009985 */ /* 0x0041e2000c10192e */
[----:B------:R-:W-:Y:S01]  /*22a80*/  IMAD.WIDE.U32 R2, R79, UR4, R2 ;  /* 0x000000044f027c25 */ /* 0x000fe2000f8e0002 */
[----:B------:R-:W-:-:S02]  /*22a90*/  ULDC.64 UR4, c[0x0][0xad8] ;  /* 0x0002b60000047ab9 */ /* 0x000fc40000000a00 */
[----:B----4-:R1:W-:Y:S01]  /*22aa0*/  @!P0 ST.E desc[UR46][R58.64], R152 ;  /* 0x000000983a008985 */ /* 0x0103e2000c10192e */
[----:B------:R-:W-:Y:S02]  /*22ab0*/  IMAD.IADD R3, R3, 0x1, R81 ;  /* 0x0000000103037824 */ /* 0x000fe400078e0251 */
[----:B------:R-:W-:Y:S01]  /*22ac0*/  IMAD R0, R0, UR4, RZ ;  /* 0x0000000400007c24 */ /* 0x000fe2000f8e02ff */
[----:B------:R-:W5:Y:S01]  /*22ad0*/  LD.E.128 R4, desc[UR46][R4.64] ;  /* 0x0000002e04047980 */ /* 0x000f62000c101d00 */
[----:B------:R-:W-:-:S03]  /*22ae0*/  IMAD.IADD R84, R19, 0x1, R82 ;  /* 0x0000000113547824 */ /* 0x000fc600078e0252 */
        /* <DEDUP_REMOVED lines=8> */
[----:B0-----:R-:W5:Y:S04]  /*22b70*/  LD.E.128 R48, desc[UR46][R48.64] ;  /* 0x0000002e30307980 */ /* 0x001f68000c101d00 */
[----:B------:R-:W5:Y:S04]  /*22b80*/  LD.E.128 R52, desc[UR46][R52.64] ;  /* 0x0000002e34347980 */ /* 0x000f68000c101d00 */
[----:B-1----:R-:W5:Y:S04]  /*22b90*/  LD.E.128 R56, desc[UR46][R56.64] ;  /* 0x0000002e38387980 */ /* 0x002f68000c101d00 */
[----:B------:R-:W5:Y:S04]  /*22ba0*/  LD.E.128 R60, desc[UR46][R60.64] ;  /* 0x0000002e3c3c7980 */ /* 0x000f68000c101d00 */
[----:B------:R-:W5:Y:S04]  /*22bb0*/  LD.E.128 R64, desc[UR46][R64.64] ;  /* 0x0000002e40407980 */ /* 0x000f68000c101d00 */
[----:B------:R-:W5:Y:S04]  /*22bc0*/  LD.E.128 R68, desc[UR46][R68.64] ;  /* 0x0000002e44447980 */ /* 0x000f68000c101d00 */
[----:B------:R-:W5:Y:S01]  /*22bd0*/  LD.E.128 R72, desc[UR46][R72.64] ;  /* 0x0000002e48487980 */ /* 0x000f62000c101d00 */
[C---:B------:R-:W-:Y:S01]  /*22be0*/  IMAD R79, R21.reuse, UR5, R0 ;  /* 0x00000005154f7c24 */ /* 0x040fe2000f8e0200 */
[----:B------:R-:W-:Y:S01]  /*22bf0*/  IADD3 R0, R18, 0x38820, RZ ;  /* 0x0003882012007810 */ /* 0x000fe20007ffe0ff */
[----:B------:R-:W-:Y:S01]  /*22c00*/  IMAD.WIDE.U32 R2, R21, UR4, R2 ;  /* 0x0000000415027c25 */ /* 0x000fe2000f8e0002 */
[----:B------:R-:W-:Y:S01]  /*22c10*/  @!PT LDS RZ, [RZ] ;  /* 0x00000000fffff984 */ /* 0x000fe20000000800 */
[----:B------:R-:W-:Y:S01]  /*22c20*/  @!PT LDS RZ, [RZ] ;  /* 0x00000000fffff984 */ /* 0x000fe20000000800 */
[----:B------:R-:W-:Y:S01]  /*22c30*/  @!PT LDS RZ, [RZ] ;  /* 0x00000000fffff984 */ /* 0x000fe20000000800 */
[----:B------:R-:W-:Y:S01]  /*22c40*/  @!PT LDS RZ, [RZ] ;  /* 0x00000000fffff984 */ /* 0x000fe20000000800 */
[----:B------:R0:W-:Y:S06]  /*22c50*/  MEMBAR.ALL.CTA ;  /* 0x0000000000007992 */ /* 0x0001ec0000008000 */
[----:B0-----:R-:W0:Y:S01]  /*22c60*/  FENCE.VIEW.ASYNC.S ;  /* 0x00000000000073c6 */ /* 0x001e220000000000 */
[----:B------:R-:W-:Y:S01]  /*22c70*/  ULDC.64 UR4, c[0x0][0xa80] ;  /* 0x0002a00000047ab9 */ /* 0x000fe20000000a00 */
[----:B------:R-:W-:Y:S01]  /*22c80*/  PRMT R0, RZ, 0x654, R0 ;  /* 0x00000654ff007816 */ /* 0x000fe20000000000 */
[----:B------:R-:W-:Y:S01]  /*22c90*/  VIADD R76, R84, 0x40 ;  /* 0x00000040544c7836 */ /* 0x000fe20000000000 */
[----:B------:R-:W-:Y:S01]  /*22ca0*/  LEA R82, P2, R2, UR4, 0x1 ;  /* 0x0000000402527c11 */ /* 0x000fe2000f8408ff */
[----:B------:R-:W-:-:S02]  /*22cb0*/  IMAD.IADD R3, R3, 0x1, R79 ;  /* 0x0000000103037824 */ /* 0x000fc400078e024f */
[----:B------:R-:W-:Y:S01]  /*22cc0*/  VIADD R20, R84, 0x20 ;  /* 0x0000002054147836 */ /* 0x000fe20000000000 */
[-C--:B------:R-:W-:Y:S01]  /*22cd0*/  ISETP.GE.AND P0, PT, R76, R77.reuse, PT ;  /* 0x0000004d4c00720c */ /* 0x080fe20003f06270 */
[----:B------:R-:W-:Y:S01]  /*22ce0*/  VIADD R83, R22, 0xc0 ;  /* 0x000000c016537836 */ /* 0x000fe20000000000 */
[----:B------:R-:W-:Y:S01]  /*22cf0*/  LEA.HI.X R76, R2, UR5, R3, 0x1, P2 ;  /* 0x00000005024c7c11 */ /* 0x000fe200090f0c03 */
[----:B0-----:R0:W1:Y:S01]  /*22d00*/  SHFL.IDX PT, R80, R82, RZ, 0x181f ;  /* 0x00181fff52507589 */ /* 0x00106200000e0000 */
[-C--:B------:R-:W-:Y:S02]  /*22d10*/  ISETP.GE.AND P2, PT, R84, R77.reuse, PT ;  /* 0x0000004d5400720c */ /* 0x080fe40003f46270 */
[----:B------:R-:W-:Y:S02]  /*22d20*/  ISETP.GE.AND P1, PT, R20, R77, PT ;  /* 0x0000004d1400720c */ /* 0x000fe40003f26270 */
[----:B------:R-:W-:Y:S01]  /*22d30*/  SHF.R.S32.HI R85, RZ, 0x1f, R83 ;  /* 0x0000001fff557819 */ /* 0x000fe20000011453 */
[----:B------:R2:W-:Y:S02]  /*22d40*/  SYNCS.ARRIVE.TRANS64.RED.A1T0 RZ, [R0+URZ], RZ ;  /* 0x000000ff00ff79a7 */ /* 0x0005e4000810043f */
[----:B--2---:R0:W2:Y:S06]  /*22d50*/  SHFL.IDX PT, R0, R76, RZ, 0x181f ;  /* 0x00181fff4c007589 */ /* 0x0040ac00000e0000 */
        /* <DEDUP_REMOVED lines=18> */
.L_x_2530:
[----:B------:R-:W-:Y:S05]  /*22e80*/  BSYNC B1 ;  /* 0x0000000000017941 */ /* 0x000fea0003800000 */
.L_x_2529:
        /* <DEDUP_REMOVED lines=21> */
.L_x_2532:
[----:B------:R-:W-:Y:S05]  /*22fe0*/  BSYNC B1 ;  /* 0x0000000000017941 */ /* 0x000fea0003800000 */
.L_x_2531:
[----:B----4-:R4:W0:Y:S01]  /*22ff0*/  SHFL.IDX PT, R0, R76, 0x2, 0x181f ;  /* 0x00581f004c007f89 */ /* 0x01082200000e0000 */
[----:B------:R-:W-:Y:S03]  /*23000*/  BSSY B1, `(.L_x_2533) ;  /* 0x0000014000017945 */ /* 0x000fe60003800000 */
[----:B---3-5:R4:W3:Y:S01]  /*23010*/  SHFL.IDX PT, R8, R82, 0x2, 0x181f ;  /* 0x00581f0052087f89 */ /* 0x0288e200000e0000 */
        /* <DEDUP_REMOVED lines=18> */
.L_x_2534:
[----:B------:R-:W-:Y:S05]  /*23140*/  BSYNC B1 ;  /* 0x0000000000017941 */ /* 0x000fea0003800000 */
.L_x_2533:
        /* <DEDUP_REMOVED lines=10> */
[-C--:B------:R-:W-:Y:S02]  /*231f0*/  @!P4 LEA R4, P1, R233, R82.reuse, 0x1 ;  /* 0x00000052e904c211 */ /* 0x080fe400078208ff */
        /* <DEDUP_REMOVED lines=13> */
.L_x_2526:
        /* <DEDUP_REMOVED lines=14> */
[----:B------:R-:W-:-:S13]  /*233b0*/  ISETP.NE.AND.EX P1, PT, RZ, UR5, PT, P1 ;  /* 0x00000005ff007c0c */ /* 0x000fda000bf25310 */
[----:B------:R-:W-:Y:S01]  /*233c0*/  @P1 IADD3 R4, P2, R4, UR4, RZ ;  /* 0x0000000404041c10 */ /* 0x000fe2000ff5e0ff */
[----:B------:R-:W-:Y:S02]  /*233d0*/  ULDC UR4, c[0x0][0xa88] ;  /* 0x0002a20000047ab9 */ /* 0x000fe40000000800 */
[----:B------:R-:W-:Y:S01]  /*233e0*/  IMAD.U32 R6, RZ, RZ, UR4 ;  /* 0x00000004ff067e24 */ /* 0x000fe2000f8e00ff */
[----:B------:R-:W-:-:S05]  /*233f0*/  @P1 IADD3.X R5, R5, UR5, RZ, P2, !PT ;  /* 0x0000000505051c10 */ /* 0x000fca00097fe4ff */
[----:B------:R2:W5:Y:S01]  /*23400*/  @P1 LDG.E R6, desc[UR46][R4.64] ;  /* 0x0000002e04061981 */ /* 0x000562000c1e1900 */
[----:B-1----:R-:W-:Y:S01]  /*23410*/  ISETP.NE.AND P2, PT, R25, 0x1, PT ;  /* 0x000000011900780c */ /* 0x002fe20003f45270 */
[----:B------:R-:W1:-:S12]  /*23420*/  S2R R8, SR_TID.X ;  /* 0x0000000000087919 */ /* 0x000e580000002100 */
[----:B------:R-:W3:Y:S08]  /*23430*/  @P2 LDC R27, c[0x0][0xbec] ;  /* 0x0002fb00ff1b2b82 */ /* 0x000ef00000000800 */
[----:B------:R-:W4:Y:S01]  /*23440*/  @P2 LDC R29, c[0x0][0xbf0] ;  /* 0x0002fc00ff1d2b82 */ /* 0x000f220000000800 */
[----:B-1----:R-:W-:-:S05]  /*23450*/  VIADD R14, R8, 0xffffff80 ;  /* 0xffffff80080e7836 */ /* 0x002fca0000000000 */
[----:B------:R-:W-:Y:S02]  /*23460*/  ISETP.GE.AND P3, PT, R14, 0x80, PT ;  /* 0x000000800e00780c */ /* 0x000fe40003f66270 */
[----:B------:R-:W-:Y:S01]  /*23470*/  SHF.R.S32.HI R7, RZ, 0x1f, R14 ;  /* 0x0000001fff077819 */ /* 0x000fe2000001140e */
[----:B--2---:R-:W-:Y:S10]  /*23480*/  @P1 BRA `(.L_x_2536) ;  /* 0x0000000000101947 */ /* 0x004ff40003800000 */
[----:B------:R-:W-:Y:S05]  /*23490*/  @!P0 BRA `(.L_x_2536) ;  /* 0x00000000000c8947 */ /* 0x000fea0003800000 */
[----:B------:R-:W2:Y:S04]  /*234a0*/  LDG.E R5, desc[UR46][R2.64] ;  /* 0x0000002e02057981 */ /* 0x000ea8000c1e1900 */
[----:B-----5:R-:W2:Y:S02]  /*234b0*/  LDG.E R6, desc[UR46][R2.64+0x4] ;  /* 0x0000042e02067981 */ /* 0x020ea4000c1e1900 */
[----:B--2---:R-:W-:-:S07]  /*234c0*/  IMAD.IADD R6, R6, 0x1, -R5 ;  /* 0x0000000106067824 */ /* 0x004fce00078e0a05 */
.L_x_2536:
[----:B------:R-:W2:Y:S04]  /*234d0*/  LDL R26, [R1+0x40] ;  /* 0x00004000011a7983 */ /* 0x000ea80000100800 */
[----:B------:R1:W5:Y:S01]  /*234e0*/  LDL R24, [R1+0x8] ;  /* 0x0000080001187983 */ /* 0x0003620000100800 */
[----:B------:R-:W-:Y:S01]  /*234f0*/  BSSY B1, `(.L_x_2537) ;  /* 0x000002d000017945 */ /* 0x000fe20003800000 */
[----:B------:R-:W-:Y:S02]  /*23500*/  SEL R13, R11, RZ, !P0 ;  /* 0x000000ff0b0d7207 */ /* 0x000fe40004000000 */
[----:B------:R-:W-:Y:S02]  /*23510*/  LEA.HI R20, R7, R14, RZ, 0x3 ;  /* 0x0000000e07147211 */ /* 0x000fe400078f18ff */
[----:B------:R-:W-:-:S02]  /*23520*/  SEL R12, R9, RZ, !P0 ;  /* 0x000000ff090c7207 */ /* 0x000fc40004000000 */
[----:B-----5:R-:W-:Y:S02]  /*23530*/  SHF.R.S32.HI R11, RZ, 0x1f, R0 ;  /* 0x0000001fff0b7819 */ /* 0x020fe40000011400 */
[----:B--2---:R-:W-:Y:S01]  /*23540*/  SHF.R.S32.HI R10, RZ, 0x1f, R26 ;  /* 0x0000001fff0a7819 */ /* 0x004fe2000001141a */
[----:B-1----:R-:W-:Y:S06]  /*23550*/  @P3 BRA `(.L_x_2538) ;  /* 0x0000000000983947 */ /* 0x002fec0003800000 */
[----:B------:R-:W1:Y:S01]  /*23560*/  LDC R9, c[0x0][0xbe8] ;  /* 0x0002fa00ff097b82 */ /* 0x000e620000000800 */
[----:B------:R-:W-:Y:S01]  /*23570*/  IADD3 R8, R24, -0x80, R8 ;  /* 0xffffff8018087810 */ /* 0x000fe20007ffe008 */
[----:B-1----:R-:W-:-:S05]  /*23580*/  IMAD R2, R6, R9, RZ ;  /* 0x0000000906027224 */ /* 0x002fca00078e02ff */
[----:B------:R-:W-:-:S13]  /*23590*/  ISETP.GE.AND P0, PT, R8, R2, PT ;  /* 0x000000020800720c */ /* 0x000fda0003f06270 */
[----:B------:R-:W-:Y:S05]  /*235a0*/  @P0 BRA `(.L_x_2538) ;  /* 0x0000000000840947 */ /* 0x000fea0003800000 */
[----:B------:R-:W-:Y:S01]  /*235b0*/  ISETP.NE.AND P0, PT, R9, 0x1, PT ;  /* 0x000000010900780c */ /* 0x000fe20003f05270 */
[----:B------:R-:W-:Y:S01]  /*235c0*/  ULDC.64 UR4, c[0x0][0xb90] ;  /* 0x0002e40000047ab9 */ /* 0x000fe20000000a00 */
[----:B------:R-:W-:Y:S01]  /*235d0*/  IMAD.MOV.U32 R2, RZ, RZ, R0 ;  /* 0x000000ffff027224 */ /* 0x000fe200078e0000 */
[----:B------:R-:W-:Y:S01]  /*235e0*/  MOV R5, R8 ;  /* 0x0000000800057202 */ /* 0x000fe20000000f00 */
[----:B------:R-:W-:Y:S02]  /*235f0*/  IMAD R7, R10, UR4, RZ ;  /* 0x000000040a077c24 */ /* 0x000fe4000f8e02ff */
[----:B------:R-:W-:Y:S02]  /*23600*/  IMAD.MOV.U32 R3, RZ, RZ, R11 ;  /* 0x000000ffff037224 */ /* 0x000fe400078e000b */
[C---:B------:R-:W-:Y:S02]  /*23610*/  IMAD R7, R26.reuse, UR5, R7 ;  /* 0x000000051a077c24 */ /* 0x040fe4000f8e0207 */
[----:B------:R-:W-:Y:S01]  /*23620*/  IMAD.WIDE.U32 R2, R26, UR4, R2 ;  /* 0x000000041a027c25 */ /* 0x000fe2000f8e0002 */
[----:B------:R-:W-:-:S02]  /*23630*/  ULDC.64 UR4, c[0x0][0xb98] ;  /* 0x0002e60000047ab9 */ /* 0x000fc40000000a00 */
[----:B------:R-:W1:Y:S01]  /*23640*/  @P0 LDC R15, c[0x0][0xbec] ;  /* 0x0002fb00ff0f0b82 */ /* 0x000e620000000800 */
[----:B------:R-:W-:Y:S02]  /*23650*/  IMAD.IADD R3, R3, 0x1, R7 ;  /* 0x0000000103037824 */ /* 0x000fe400078e0207 */
[----:B------:R-:W-:-:S05]  /*23660*/  IMAD.WIDE.U32 R2, R13, UR4, R2 ;  /* 0x000000040d027c25 */ /* 0x000fca000f8e0002 */
[----:B------:R-:W2:Y:S01]  /*23670*/  @P0 LDC R21, c[0x0][0xbf0] ;  /* 0x0002fc00ff150b82 */ /* 0x000ea20000000800 */
[----:B-1----:R-:W-:-:S05]  /*23680*/  @P0 IMAD.HI.U32 R4, R8, R15, RZ ;  /* 0x0000000f08040227 */ /* 0x002fca00078e00ff */
[----:B--2---:R-:W-:Y:S01]  /*23690*/  @P0 SHF.R.U32.HI R5, RZ, R21, R4 ;  /* 0x00000015ff050219 */ /* 0x004fe20000011604 */
        /* <DEDUP_REMOVED lines=15> */
[----:B------:R-:W-:Y:S02]  /*23790*/  LEA.HI.X R5, R2, UR5, R3, 0x2, P0 ;  /* 0x0000000502057c11 */ /* 0x000fe400080f1403 */
[----:B------:R-:W-:-:S05]  /*237a0*/  MOV R3, 0xff800000 ;  /* 0xff80000000037802 */ /* 0x000fca0000000f00 */
[----:B------:R1:W-:Y:S02]  /*237b0*/  STG.E desc[UR46][R4.64], R3 ;  /* 0x0000000304007986 */ /* 0x0003e4000c10192e */
.L_x_2538:
[----:B------:R-:W-:Y:S05]  /*237c0*/  BSYNC B1 ;  /* 0x0000000000017941 */ /* 0x000fea0003800000 */
.L_x_2537:
[----:B-1----:R-:W-:Y:S01]  /*237d0*/  LOP3.LUT R5, R20, 0xfffffff8, RZ, 0xc0, !PT ;  /* 0xfffffff814057812 */ /* 0x002fe200078ec0ff */
[----:B------:R-:W-:Y:S01]  /*237e0*/  ULDC.64 UR4, c[0x0][0xaa0] ;  /* 0x0002a80000047ab9 */ /* 0x000fe20000000a00 */
[----:B------:R-:W-:Y:S02]  /*237f0*/  VIADD R21, R22, 0x80 ;  /* 0x0000008016157836 */ /* 0x000fe40000000000 */
[----:B------:R-:W-:Y:S02]  /*23800*/  IMAD R3, R11, UR4, RZ ;  /* 0x000000040b037c24 */ /* 0x000fe4000f8e02ff */
[----:B------:R-:W-:Y:S02]  /*23810*/  IMAD.IADD R4, R14, 0x1, -R5 ;  /* 0x000000010e047824 */ /* 0x000fe400078e0a05 */
[C---:B------:R-:W-:Y:S02]  /*23820*/  IMAD R5, R0.reuse, UR5, R3 ;  /* 0x0000000500057c24 */ /* 0x040fe4000f8e0203 */
[----:B------:R-:W-:Y:S01]  /*23830*/  IMAD.WIDE.U32 R2, R0, UR4, RZ ;  /* 0x0000000400027c25 */ /* 0x000fe2000f8e00ff */
[----:B------:R-:W-:-:S03]  /*23840*/  ULDC.64 UR4, c[0x0][0xae8] ;  /* 0x0002ba0000047ab9 */ /* 0x000fc60000000a00 */
[----:B------:R-:W-:Y:S02]  /*23850*/  IMAD R4, R4, 0x20, R19 ;  /* 0x0000002004047824 */ /* 0x000fe400078e0213 */
[----:B------:R-:W-:Y:S01]  /*23860*/  IMAD R0, R10, UR4, RZ ;  /* 0x000000040a007c24 */ /* 0x000fe2000f8e02ff */
[----:B------:R-:W-:Y:S01]  /*23870*/  SHF.R.S32.HI R10, RZ, 0x1f, R21 ;  /* 0x0000001fff0a7819 */ /* 0x000fe20000011415 */
[----:B------:R-:W-:Y:S02]  /*23880*/  IMAD.IADD R8, R24, 0x1, R4 ;  /* 0x0000000118087824 */ /* 0x000fe400078e0204 */
[----:B------:R-:W-:Y:S02]  /*23890*/  IMAD.IADD R3, R3, 0x1, R5 ;  /* 0x0000000103037824 */ /* 0x000fe400078e0205 */
[----:B------:R-:W-:Y:S02]  /*238a0*/  IMAD R7, R26, UR5, R0 ;  /* 0x000000051a077c24 */ /* 0x000fe4000f8e0200 */
[----:B---3--:R-:W-:Y:S01]  /*238b0*/  @P2 IMAD.HI.U32 R0, R8, R27, RZ ;  /* 0x0000001b08002227 */ /* 0x008fe200078e00ff */
[----:B------:R-:W-:-:S03]  /*238c0*/  SHF.R.S32.HI R27, RZ, 0x1f, R22 ;  /* 0x0000001fff1b7819 */ /* 0x000fc60000011416 */
[----:B------:R-:W-:Y:S01]  /*238d0*/  IMAD.WIDE.U32 R2, R26, UR4, R2 ;  /* 0x000000041a027c25 */ /* 0x000fe2000f8e0002 */
[----:B------:R-:W-:-:S03]  /*238e0*/  ULDC.64 UR4, c[0x0][0xaf0] ;  /* 0x0002bc0000047ab9 */ /* 0x000fc60000000a00 */
[----:B------:R-:W-:Y:S01]  /*238f0*/  IMAD.MOV.U32 R5, RZ, RZ, R8 ;  /* 0x000000ffff057224 */ /* 0x000fe200078e0008 */
[----:B----4-:R-:W-:Y:S01]  /*23900*/  @P2 SHF.R.U32.HI R5, RZ, R29, R0 ;  /* 0x0000001dff052219 */ /* 0x010fe20000011600 */
[----:B------:R-:W-:Y:S01]  /*23910*/  IMAD R4, R12, UR4, RZ ;  /* 0x000000040c047c24 */ /* 0x000fe2000f8e02ff */
[----:B------:R-:W-:Y:S02]  /*23920*/  IADD3 R3, R3, R7, RZ ;  /* 0x0000000703037210 */ /* 0x000fe40007ffe0ff */
[--C-:B------:R-:W-:Y:S01]  /*23930*/  SHF.R.S32.HI R0, RZ, 0x1f, R5.reuse ;  /* 0x0000001fff007819 */ /* 0x100fe20000011405 */
[----:B------:R-:W-:Y:S02]  /*23940*/  IMAD.MOV R7, RZ, RZ, -R5 ;  /* 0x000000ffff077224 */ /* 0x000fe400078e0a05 */
[C---:B------:R-:W-:Y:S02]  /*23950*/  IMAD R9, R13.reuse, UR5, R4 ;  /* 0x000000050d097c24 */ /* 0x040fe4000f8e0204 */
[----:B------:R-:W-:Y:S01]  /*23960*/  IMAD.WIDE.U32 R2, R13, UR4, R2 ;  /* 0x000000040d027c25 */ /* 0x000fe2000f8e0002 */
[----:B------:R-:W-:-:S03]  /*23970*/  ULDC.64 UR4, c[0x0][0xae0] ;  /* 0x0002b80000047ab9 */ /* 0x000fc60000000a00 */
        /* <DEDUP_REMOVED lines=11> */
[----:B------:R-:W-:Y:S01]  /*23a30*/  ULDC.64 UR4, c[0x0][0xa80] ;  /* 0x0002a00000047ab9 */ /* 0x000fe20000000a00 */
[----:B------:R-:W-:Y:S02]  /*23a40*/  IADD3 R7, R22, 0xc0, RZ ;  /* 0x000000c016077810 */ /* 0x000fe40007ffe0ff */
[----:B------:R-:W-:Y:S01]  /*23a50*/  IMAD.IADD R3, R5, 0x1, R9 ;  /* 0x0000000105037824 */ /* 0x000fe200078e0209 */
[----:B------:R-:W-:Y:S01]  /*23a60*/  LEA R2, P0, R4, UR4, 0x1 ;  /* 0x0000000404027c11 */ /* 0x000fe2000f8008ff */
[----:B------:R-:W-:Y:S01]  /*23a70*/  UMOV UR4, 0xffffffff ;  /* 0xffffffff00047882 */ /* 0x000fe20000000000 */
[----:B------:R-:W-:Y:S01]  /*23a80*/  IMAD.IADD R5, R19, 0x1, R24 ;  /* 0x0000000113057824 */ /* 0x000fe200078e0218 */
[----:B------:R-:W-:-:S02]  /*23a90*/  SHF.R.S32.HI R9, RZ, 0x1f, R233 ;  /* 0x0000001fff097819 */ /* 0x000fc400000114e9 */
[----:B------:R-:W-:Y:S02]  /*23aa0*/  LEA.HI.X R3, R4, UR5, R3, 0x1, P0 ;  /* 0x0000000504037c11 */ /* 0x000fe400080f0c03 */
[----:B------:R-:W-:Y:S01]  /*23ab0*/  SHF.R.S32.HI R8, RZ, 0x1f, R7 ;  /* 0x0000001fff087819 */ /* 0x000fe20000011407 */
[----:B------:R-:W-:Y:S06]  /*23ac0*/  BRA.DIV UR4, `(.L_x_2539) ;  /* 0x000000b2045c7947 */ /* 0x000fec000b800000 */
[----:B------:R1:W2:Y:S04]  /*23ad0*/  SHFL.IDX PT, R0, R3, RZ, 0x181f ;  /* 0x00181fff03007589 */ /* 0x0002a800000e0000 */
[----:B------:R1:W3:Y:S02]  /*23ae0*/  SHFL.IDX PT, R14, R2, RZ, 0x181f ;  /* 0x00181fff020e7589 */ /* 0x0002e400000e0000 */
.L_x_2804:
        /* <DEDUP_REMOVED lines=21> */
.L_x_2541:
[----:B------:R-:W-:Y:S05]  /*23c40*/  BSYNC B1 ;  /* 0x0000000000017941 */ /* 0x000fea0003800000 */
.L_x_2540:
[----:B------:R-:W-:-:S03]  /*23c50*/  UMOV UR4, 0xffffffff ;  /* 0xffffffff00047882 */ /* 0x000fc60000000000 */
[----:B------:R-:W-:Y:S05]  /*23c60*/  BRA.DIV UR4, `(.L_x_2542) ;  /* 0x000000b204287947 */ /* 0x000fea000b800000 */
[----:B--2---:R2:W0:Y:S04]  /*23c70*/  SHFL.IDX PT, R0, R3, 0x1, 0x181f ;  /* 0x00381f0003007f89 */ /* 0x00442800000e0000 */
[----:B---34-:R2:W3:Y:S02]  /*23c80*/  SHFL.IDX PT, R14, R2, 0x1, 0x181f ;  /* 0x00381f00020e7f89 */ /* 0x0184e400000e0000 */
.L_x_2808:
        /* <DEDUP_REMOVED lines=21> */
.L_x_2544:
[----:B------:R-:W-:Y:S05]  /*23de0*/  BSYNC B1 ;  /* 0x0000000000017941 */ /* 0x000fea0003800000 */
.L_x_2543:
[----:B------:R-:W-:-:S03]  /*23df0*/  UMOV UR4, 0xffffffff ;  /* 0xffffffff00047882 */ /* 0x000fc60000000000 */
[----:B------:R-:W-:Y:S05]  /*23e00*/  BRA.DIV UR4, `(.L_x_2545) ;  /* 0x000000b204087947 */ /* 0x000fea000b800000 */
[----:B0-----:R0:W0:Y:S04]  /*23e10*/  SHFL.IDX PT, R0, R3, 0x2, 0x181f ;  /* 0x00581f0003007f89 */ /* 0x00102800000e0000 */
[----:B---34-:R3:W4:Y:S02]  /*23e20*/  SHFL.IDX PT, R14, R2, 0x2, 0x181f ;  /* 0x00581f00020e7f89 */ /* 0x01872400000e0000 */
.L_x_2812:
        /* <DEDUP_REMOVED lines=21> */
.L_x_2547:
[----:B------:R-:W-:Y:S05]  /*23f80*/  BSYNC B1 ;  /* 0x0000000000017941 */ /* 0x000fea0003800000 */
.L_x_2546:
[----:B------:R-:W-:-:S03]  /*23f90*/  UMOV UR4, 0xffffffff ;  /* 0xffffffff00047882 */ /* 0x000fc60000000000 */
[----:B------:R-:W-:Y:S05]  /*23fa0*/  BRA.DIV UR4, `(.L_x_2548) ;  /* 0x000000ae04e87947 */ /* 0x000fea000b800000 */
[----:B0-----:R0:W0:Y:S04]  /*23fb0*/  SHFL.IDX PT, R0, R3, 0x3, 0x181f ;  /* 0x00781f0003007f89 */ /* 0x00102800000e0000 */
[----:B----4-:R4:W0:Y:S02]  /*23fc0*/  SHFL.IDX PT, R14, R2, 0x3, 0x181f ;  /* 0x00781f00020e7f89 */ /* 0x01082400000e0000 */
.L_x_2816:
[----:B-1234-:R-:W-:-:S05]  /*23fd0*/  VIADD R2, R5, 0x60 ;  /* 0x0000006005027836 */ /* 0x01efca0000000000 */
        /* <DEDUP_REMOVED lines=19> */
.L_x_2535:
[----:B------:R-:W-:Y:S05]  /*24110*/  BSYNC B0 ;  /* 0x0000000000007941 */ /* 0x000fea0003800000 */
.L_x_2525:
[----:B0-----:R-:W5:Y:S01]  /*24120*/  LDL R0, [R1+0x1c] ;  /* 0x00001c0001007983 */ /* 0x001f620000100800 */
[----:B------:R-:W-:Y:S02]  /*24130*/  ULDC UR4, c[0x0][0xc3c] ;  /* 0x00030f0000047ab9 */ /* 0x000fe40000000800 */
[----:B-----5:R-:W-:-:S13]  /*24140*/  ISETP.GE.AND P0, PT, R0, UR4, PT ;  /* 0x0000000400007c0c */ /* 0x020fda000bf06270 */
[----:B------:R-:W-:Y:S05]  /*24150*/  @!P0 BRA `(.L_x_2549) ;  /* 0xfffffdd000348947 */ /* 0x000fea000383ffff */
[----:B------:R-:W-:Y:S05]  /*24160*/  BRA `(.L_x_2344) ;  /* 0x0000007400847947 */ /* 0x000fea0003800000 */
.L_x_2342:
        /* <DEDUP_REMOVED lines=18> */
.L_x_2550:
        /* <DEDUP_REMOVED lines=12> */
[C---:B------:R-:W-:Y:S01]  /*24350*/  ISETP.GE.U32.AND P2, PT, R0.reuse, 0x2, PT ;  /* 0x000000020000780c */ /* 0x040fe20003f46070 */
[----:B------:R-:W-:Y:S01]  /*24360*/  IMAD.MOV.U32 R16, RZ, RZ, RZ ;  /* 0x000000ffff107224 */ /* 0x000fe200078e00ff */
[C---:B------:R-:W-:Y:S02]  /*24370*/  ISETP.GE.U32.AND P3, PT, R0.reuse, 0x4, PT ;  /* 0x000000040000780c */ /* 0x040fe40003f66070 */
[C---:B------:R-:W-:Y:S02]  /*24380*/  ISETP.GE.U32.AND P4, PT, R0.reuse, 0x8, PT ;  /* 0x000000080000780c */ /* 0x040fe40003f86070 */
[----:B------:R-:W-:Y:S01]  /*24390*/  ISETP.GE.U32.AND P5, PT, R0, 0x10, PT ;  /* 0x000000100000780c */ /* 0x000fe20003fa6070 */
[----:B---3--:R-:W0:Y:S02]  /*243a0*/  SHFL.UP PT, R5, R4, 0x1, RZ ;  /* 0x0420000004057989 */ /* 0x008e2400000e00ff */
        /* <DEDUP_REMOVED lines=16> */
[----:B--2---:R-:W-:Y:S02]  /*244b0*/  ISETP.GT.AND P6, PT, R6, UR6, PT ;  /* 0x0000000606007c0c */ /* 0x004fe4000bfc4270 */
[----:B------:R-:W-:-:S11]  /*244c0*/  MOV R3, R6 ;  /* 0x0000000600037202 */ /* 0x000fd60000000f00 */
[----:B------:R-:W-:Y:S05]  /*244d0*/  @P6 BRA `(.L_x_2552) ;  /* 0x00000000009c6947 */ /* 0x000fea0003800000 */
[----:B------:R-:W0:Y:S01]  /*244e0*/  LDC R5, c[0x0][0xc3c] ;  /* 0x00030f00ff057b82 */ /* 0x000e220000000800 */
[----:B------:R-:W-:Y:S01]  /*244f0*/  IMAD.MOV.U32 R6, RZ, RZ, R3 ;  /* 0x000000ffff067224 */ /* 0x000fe200078e0003 */
[----:B------:R-:W-:Y:S01]  /*24500*/  UMOV UR4, URZ ;  /* 0x0000003f00047c82 */ /* 0x000fe20008000000 */
[----:B------:R-:W-:Y:S01]  /*24510*/  ULDC UR7, c[0x0][0xc3c] ;  /* 0x00030f0000077ab9 */ /* 0x000fe20000000800 */
[----:B------:R-:W-:-:S05]  /*24520*/  ULDC UR5, c[0x0][0xc38] ;  /* 0x00030e0000057ab9 */ /* 0x000fca0000000800 */
.L_x_2556:
        /* <DEDUP_REMOVED lines=12> */
.L_x_2555:
[----:B------:R-:W-:Y:S05]  /*245f0*/  BSYNC B0 ;  /* 0x0000000000007941 */ /* 0x000fea0003800000 */
.L_x_2554:
[----:B0----5:R-:W0:Y:S02]  /*24600*/  SHFL.UP PT, R2, R4, 0x1, RZ ;  /* 0x0420000004027989 */ /* 0x021e2400000e00ff */
        /* <DEDUP_REMOVED lines=20> */
.L_x_2552:
[----:B------:R-:W-:-:S05]  /*24750*/  IADD3 R6, -R3, R6, RZ ;  /* 0x0000000603067210 */ /* 0x000fca0007ffe1ff */
        /* <DEDUP_REMOVED lines=19> */
.L_x_2557:
[----:B-12---:R-:W-:Y:S02]  /*24890*/  IMAD.MOV R5, RZ, RZ, -R3 ;  /* 0x000000ffff057224 */ /* 0x006fe400078e0a03 */
[----:B---3--:R-:W-:Y:S01]  /*248a0*/  IMAD R16, R16, UR5, R6 ;  /* 0x0000000510107c24 */ /* 0x008fe2000f8e0206 */
[----:B------:R-:W-:Y:S01]  /*248b0*/  IABS R6, R8 ;  /* 0x0000000800067213 */ /* 0x000fe20000000000 */
[----:B------:R-:W-:Y:S02]  /*248c0*/  IMAD R5, R5, R10, RZ ;  /* 0x0000000a05057224 */ /* 0x000fe400078e02ff */
[----:B------:R-:W-:Y:S01]  /*248d0*/  IMAD.MOV.U32 R2, RZ, RZ, RZ ;  /* 0x000000ffff027224 */ /* 0x000fe200078e00ff */
[----:B------:R-:W-:-:S03]  /*248e0*/  IADD3 R6, RZ, -R6, RZ ;  /* 0x80000006ff067210 */ /* 0x000fc60007ffe0ff */
[----:B------:R-:W-:Y:S01]  /*248f0*/  IMAD.HI.U32 R2, R3, R5, R2 ;  /* 0x0000000503027227 */ /* 0x000fe200078e0002 */
[----:B------:R-:W-:-:S04]  /*24900*/  IADD3 R5, -R16, UR6, RZ ;  /* 0x0000000610057c10 */ /* 0x000fc8000fffe1ff */
        /* <DEDUP_REMOVED lines=23> */
[----:B-1----:R-:W-:-:S06]  /*24a80*/  IADD3 R3, R10, 0xffffffe, RZ ;  /* 0x0ffffffe0a037810 */ /* 0x002fcc0007ffe0ff */
[----:B------:R-:W1:Y:S02]  /*24a90*/  F2I.FTZ.U32.TRUNC.NTZ R3, R3 ;  /* 0x0000000300037305 */ /* 0x000e64000021f000 */
[----:B-1----:R-:W-:-:S04]  /*24aa0*/  IMAD.MOV R2, RZ, RZ, -R3 ;  /* 0x000000ffff027224 */ /* 0x002fc800078e0a03 */
        /* <DEDUP_REMOVED lines=10> */
[----:B------:R-:W-:Y:S01]  /*24b50*/  @!P1 IMAD.IADD R8, R8, 0x1, -R7 ;  /* 0x0000000108089824 */ /* 0x000fe200078e0a07 */
[----:B------:R-:W-:Y:S02]  /*24b60*/  @!P1 IADD3 R2, R2, 0x1, RZ ;  /* 0x0000000102029810 */ /* 0x000fe40007ffe0ff */
[----:B------:R-:W-:Y:S02]  /*24b70*/  ISETP.NE.AND P1, PT, R9, RZ, PT ;  /* 0x000000ff0900720c */ /* 0x000fe40003f25270 */
[----:B------:R-:W-:-:S13]  /*24b80*/  ISETP.GE.U32.AND P0, PT, R8, R7, PT ;  /* 0x000000070800720c */ /* 0x000fda0003f06070 */
[----:B------:R-:W-:-:S04]  /*24b90*/  @P0 VIADD R2, R2, 0x1 ;  /* 0x0000000102020836 */ /* 0x000fc80000000000 */
[----:B------:R-:W-:Y:S01]  /*24ba0*/  @!P2 IMAD.MOV R2, RZ, RZ, -R2 ;  /* 0x000000ffff02a224 */ /* 0x000fe200078e0a02 */
[----:B------:R-:W-:Y:S01]  /*24bb0*/  @!P1 LOP3.LUT R2, RZ, R9, RZ, 0x33, !PT ;  /* 0x00000009ff029212 */ /* 0x000fe200078e33ff */
[----:B------:R-:W-:-:S03]  /*24bc0*/  IMAD.MOV R9, RZ, RZ, -R9 ;  /* 0x000000ffff097224 */ /* 0x000fc600078e0a09 */
[----:B------:R-:W-:Y:S01]  /*24bd0*/  LOP3.LUT R17, RZ, R2, RZ, 0x33, !PT ;  /* 0x00000002ff117212 */ /* 0x000fe200078e33ff */
[----:B------:R-:W-:-:S04]  /*24be0*/  IMAD R18, R2, R9, R5 ;  /* 0x0000000902127224 */ /* 0x000fc800078e0205 */
[----:B------:R-:W-:Y:S01]  /*24bf0*/  IMAD.IADD R17, R4, 0x1, R17 ;  /* 0x0000000104117824 */ /* 0x000fe200078e0211 */
[----:B------:R-:W-:Y:S06]  /*24c00*/  BRA `(.L_x_2558) ;  /* 0x00000000000c7947 */ /* 0x000fec0003800000 */
.L_x_2553:
[----:B------:R-:W-:Y:S01]  /*24c10*/  MOV R17, RZ ;  /* 0x000000ff00117202 */ /* 0x000fe20000000f00 */
[----:B------:R-:W-:Y:S02]  /*24c20*/  IMAD.U32 R16, RZ, RZ, UR6 ;  /* 0x00000006ff107e24 */ /* 0x000fe4000f8e00ff */
[----:B------:R-:W-:-:S07]  /*24c30*/  IMAD.MOV.U32 R18, RZ, RZ, RZ ;  /* 0x000000ffff127224 */ /* 0x000fce00078e00ff */
.L_x_2558:
[----:B------:R-:W-:-:S13]  /*24c40*/  ISETP.NE.AND P0, PT, R0, RZ, PT ;  /* 0x000000ff0000720c */ /* 0x000fda0003f05270 */
[----:B------:R-:W1:Y:S01]  /*24c50*/  @!P0 S2R R3, SR_CgaCtaId ;  /* 0x0000000000038919 */ /* 0x000e620000008800 */
[----:B------:R-:W-:-:S04]  /*24c60*/  @!P0 MOV R0, 0x400 ;  /* 0x0000040000008802 */ /* 0x000fc80000000f00 */
[----:B-1----:R-:W-:-:S05]  /*24c70*/  @!P0 LEA R0, R3, R0, 0x18 ;  /* 0x0000000003008211 */ /* 0x002fca00078ec0ff */
[----:B------:R2:W-:Y:S01]  /*24c80*/  @!P0 STS.128 [R0+0x388d0], R16 ;  /* 0x0388d01000008388 */ /* 0x0005e20000000c00 */
[----:B------:R-:W-:Y:S06]  /*24c90*/  BAR.ARV 0x5, 0x180 ;  /* 0x0146000000007b1d */ /* 0x000fec0000002000 */
.L_x_2551:
        /* <DEDUP_REMOVED lines=18> */
[----:B------:R-:W-:-:S03]  /*24dc0*/  R2P PR, R7, 0x6 ;  /* 0x0000000607007804 */ /* 0x000fc60000000000 */
[----:B------:R-:W-:Y:S01]  /*24dd0*/  IMAD.SHL.U32 R3, R6, 0x40, RZ ;  /* 0x0000004006037824 */ /* 0x000fe200078e00ff */
[----:B------:R-:W-:-:S04]  /*24de0*/  LOP3.LUT R0, R2, 0x400, RZ, 0xc0, !PT ;  /* 0x0000040002007812 */ /* 0x000fc800078ec0ff */
[----:B------:R-:W-:Y:S02]  /*24df0*/  LOP3.LUT R4, R0, 0x1800, R3, 0xf8, !PT ;  /* 0x0000180000047812 */ /* 0x000fe400078ef803 */
[----:B------:R-:W-:Y:S02]  /*24e00*/  SHF.R.U32.HI R3, RZ, 0x1, R7 ;  /* 0x00000001ff037819 */ /* 0x000fe40000011607 */
[----:B------:R-:W-:-:S04]  /*24e10*/  LOP3.LUT R0, R2, 0x380, RZ, 0xc0, !PT ;  /* 0x0000038002007812 */ /* 0x000fc800078ec0ff */
[C---:B------:R-:W-:Y:S02]  /*24e20*/  LOP3.LUT R3, R0.reuse, 0x30, R3, 0xf8, !PT ;  /* 0x0000003000037812 */ /* 0x040fe400078ef803 */
[----:B------:R-:W-:Y:S02]  /*24e30*/  LOP3.LUT R5, R0, 0x10, R7, 0xf8, !PT ;  /* 0x0000001000057812 */ /* 0x000fe400078ef807 */
[----:B------:R-:W-:-:S04]  /*24e40*/  SHF.L.U32 R0, R7, 0x4, RZ ;  /* 0x0000000407007819 */ /* 0x000fc800000006ff */
        /* <DEDUP_REMOVED lines=13> */
[----:B------:R-:W-:-:S05]  /*24f20*/  IMAD.MOV.U32 R3, RZ, RZ, 0x40 ;  /* 0x00000040ff037424 */ /* 0x000fca00078e00ff */
[----:B------:R-:W-:Y:S02]  /*24f30*/  SEL R7, R3, 0xffffffc0, !P2 ;  /* 0xffffffc003077807 */ /* 0x000fe40005000000 */
[----:B------:R-:W-:Y:S01]  /*24f40*/  SEL R3, R4, 0xffffffe0, !P1 ;  /* 0xffffffe004037807 */ /* 0x000fe20004800000 */
[----:B------:R-:W-:Y:S02]  /*24f50*/  IMAD.U32 R4, RZ, RZ, UR4 ;  /* 0x00000004ff047e24 */ /* 0x000fe4000f8e00ff */
[----:B------:R-:W-:Y:S03]  /*24f60*/  STL [R1+0x20], R7 ;  /* 0x0000200701007387 */ /* 0x000fe60000100800 */
[----:B------:R-:W-:Y:S01]  /*24f70*/  IADD3 R2, R4, R2, RZ ;  /* 0x0000000204027210 */ /* 0x000fe20007ffe0ff */
[----:B------:R0:W-:Y:S04]  /*24f80*/  STL [R1+0x1c], R3 ;  /* 0x00001c0301007387 */ /* 0x0001e80000100800 */
[----:B------:R-:W-:Y:S04]  /*24f90*/  STL [R1+0x4], R4 ;  /* 0x0000040401007387 */ /* 0x000fe80000100800 */
        /* <DEDUP_REMOVED lines=11> */
.L_x_2669:
[----:B-12---:R-:W0:Y:S02]  /*25050*/  LDC.64 R2, c[0x0][0xc88] ;  /* 0x00032200ff027b82 */ /* 0x006e240000000a00 */
[----:B0-----:R-:W-:-:S05]  /*25060*/  IMAD.WIDE R2, R19, 0x4, R2 ;  /* 0x0000000413027825 */ /* 0x001fca00078e0202 */
[----:B------:R-:W2:Y:S01]  /*25070*/  LDG.E R13, desc[UR46][R2.64] ;  /* 0x0000002e020d7981 */ /* 0x000ea2000c1e1900 */
[----:B------:R-:W-:Y:S05]  /*25080*/  YIELD ;  /* 0x0000000000007946 */ /* 0x000fea0003800000 */
[----:B------:R-:W-:Y:S01]  /*25090*/  ULDC.64 UR4, c[0x0][0xa28] ;  /* 0x00028a0000047ab9 */ /* 0x000fe20000000a00 */
[----:B----4-:R-:W-:Y:S01]  /*250a0*/  IMAD.MOV.U32 R0, RZ, RZ, RZ ;  /* 0x000000ffff007224 */ /* 0x010fe200078e00ff */
        /* <DEDUP_REMOVED lines=15> */
[----:B------:R-:W-:Y:S01]  /*251a0*/  ISETP.NE.AND.EX P2, PT, RZ, UR5, PT, P2 ;  /* 0x00000005ff007c0c */ /* 0x000fe2000bf45320 */
[----:B---3--:R-:W-:Y:S01]  /*251b0*/  IMAD.MOV.U32 R12, RZ, RZ, RZ ;  /* 0x000000ffff0c7224 */ /* 0x008fe200078e00ff */
[----:B------:R-:W-:Y:S01]  /*251c0*/  ISETP.NE.U32.AND P3, PT, RZ, UR10, PT ;  /* 0x0000000aff007c0c */ /* 0x000fe2000bf65070 */
[----:B------:R2:W-:Y:S01]  /*251d0*/  STL [R1], R10 ;  /* 0x0000000a01007387 */ /* 0x0005e20000100800 */
[----:B------:R-:W-:-:S02]  /*251e0*/  IADD3 R8, P5, R10, UR6, RZ ;  /* 0x000000060a087c10 */ /* 0x000fc4000ffbe0ff */
[C---:B0-----:R-:W-:Y:S01]  /*251f0*/  IADD3 R4, P4, R10.reuse, UR4, RZ ;  /* 0x000000040a047c10 */ /* 0x041fe2000ff9e0ff */
[----:B------:R-:W-:Y:S01]  /*25200*/  STL [R1+0x28], R15 ;  /* 0x0000280f01007387 */ /* 0x000fe20000100800 */
[----:B------:R-:W-:Y:S02]  /*25210*/  ISETP.NE.AND.EX P3, PT, RZ, UR11, PT, P3 ;  /* 0x0000000bff007c0c */ /* 0x000fe4000bf65330 */
[----:B-1----:R-:W-:Y:S02]  /*25220*/  CS2R R2, SRZ ;  /* 0x0000000000027805 */ /* 0x002fe4000001ff00 */
[C---:B------:R-:W-:Y:S02]  /*25230*/  IADD3.X R5, R15.reuse, UR5, RZ, P4, !PT ;  /* 0x000000050f057c10 */ /* 0x040fe4000a7fe4ff */
[----:B------:R-:W-:Y:S02]  /*25240*/  IADD3 R6, P4, R10, UR8, RZ ;  /* 0x000000080a067c10 */ /* 0x000fe4000ff9e0ff */
[----:B------:R-:W-:Y:S01]  /*25250*/  ISETP.NE.U32.AND P0, PT, RZ, UR6, PT ;  /* 0x00000006ff007c0c */ /* 0x000fe2000bf05070 */
[----:B------:R-:W3:Y:S01]  /*25260*/  @P2 LDG.E R2, desc[UR46][R4.64] ;  /* 0x0000002e04022981 */ /* 0x000ee2000c1e1900 */
[----:B------:R-:W-:Y:S01]  /*25270*/  IADD3.X R7, R15, UR9, RZ, P4, !PT ;  /* 0x000000090f077c10 */ /* 0x000fe2000a7fe4ff */
[----:B------:R-:W-:Y:S01]  /*25280*/  ULDC UR4, c[0x0][0x288] ;  /* 0x0000a20000047ab9 */ /* 0x000fe20000000800 */
[----:B------:R-:W-:-:S02]  /*25290*/  ISETP.NE.U32.AND P1, PT, RZ, UR8, PT ;  /* 0x00000008ff007c0c */ /* 0x000fc4000bf25070 */
[----:B------:R-:W-:Y:S02]  /*252a0*/  ISETP.NE.AND.EX P0, PT, RZ, UR7, PT, P0 ;  /* 0x00000007ff007c0c */ /* 0x000fe4000bf05300 */
[----:B--2---:R-:W-:Y:S02]  /*252b0*/  @P3 IADD3 R10, P4, R10, UR10, RZ ;  /* 0x0000000a0a0a3c10 */ /* 0x004fe4000ff9e0ff */
[----:B------:R-:W-:Y:S02]  /*252c0*/  ISETP.NE.AND.EX P1, PT, RZ, UR9, PT, P1 ;  /* 0x00000009ff007c0c */ /* 0x000fe4000bf25310 */
[C---:B------:R-:W-:Y:S02]  /*252d0*/  @P3 IADD3.X R11, R15.reuse, UR11, RZ, P4, !PT ;  /* 0x0000000b0f0b3c10 */ /* 0x040fe4000a7fe4ff */
[----:B------:R-:W-:-:S05]  /*252e0*/  IADD3.X R9, R15, UR7, RZ, P5, !PT ;  /* 0x000000070f097c10 */ /* 0x000fca000affe4ff */
[----:B------:R0:W5:Y:S04]  /*252f0*/  @P0 LDG.E R12, desc[UR46][R8.64] ;  /* 0x0000002e080c0981 */ /* 0x000168000c1e1900 */
[----:B------:R0:W5:Y:S04]  /*25300*/  @P1 LDG.E R3, desc[UR46][R6.64] ;  /* 0x0000002e06031981 */ /* 0x000168000c1e1900 */
[----:B---3--:R1:W-:Y:S02]  /*25310*/  STL [R1+0x44], R2 ;  /* 0x0000440201007387 */ /* 0x0083e40000100800 */
[----:B-1----:R-:W-:Y:S01]  /*25320*/  MOV R2, UR4 ;  /* 0x0000000400027c02 */ /* 0x002fe20008000f00 */
[----:B------:R-:W-:-:S05]  /*25330*/  ULDC.64 UR4, c[0x0][0x418] ;  /* 0x0001060000047ab9 */ /* 0x000fca0000000a00 */
[----:B------:R-:W2:Y:S01]  /*25340*/  @P3 LDG.E R2, desc[UR46][R10.64] ;  /* 0x0000002e0a023981 */ /* 0x000ea2000c1e1900 */
[----:B------:R-:W-:-:S03]  /*25350*/  UISETP.NE.U32.AND UP0, UPT, UR4, URZ, UPT ;  /* 0x0000003f0400728c */ /* 0x000fc6000bf05070 */
[----:B------:R-:W-:Y:S01]  /*25360*/  ULDC UR4, c[0x0][0x424] ;  /* 0x0001090000047ab9 */ /* 0x000fe20000000800 */
[----:B------:R-:W-:-:S03]  /*25370*/  UISETP.NE.AND.EX UP0, UPT, UR5, URZ, UPT, UP0 ;  /* 0x0000003f0500728c */ /* 0x000fc6000bf05300 */
[----:B------:R-:W-:Y:S01]  /*25380*/  ULDC UR5, c[0x0][0x2f0] ;  /* 0x0000bc0000057ab9 */ /* 0x000fe20000000800 */
[----:B------:R-:W-:Y:S01]  /*25390*/  USEL UR4, UR4, 0x1, UP0 ;  /* 0x0000000104047887 */ /* 0x000fe20008000000 */
[----:B--2---:R1:W-:Y:S04]  /*253a0*/  STL [R1+0x48], R2 ;  /* 0x0000480201007387 */ /* 0x0043e80000100800 */
[----:B------:R0:W5:Y:S01]  /*253b0*/  LDL R14, [R1+0x48] ;  /* 0x00004800010e7983 */ /* 0x0001620000100800 */
[----:B------:R-:W-:-:S03]  /*253c0*/  UIMAD UR4, UR4, UR5, URZ ;  /* 0x00000005040472a4 */ /* 0x000fc6000f8e023f */
[----:B------:R-:W-:Y:S02]  /*253d0*/  ULDC UR5, c[0x0][0x348] ;  /* 0x0000d20000057ab9 */ /* 0x000fe40000000800 */
[----:B-1----:R-:W-:Y:S02]  /*253e0*/  IMAD.U32 R2, RZ, RZ, UR5 ;  /* 0x00000005ff027e24 */ /* 0x002fe4000f8e00ff */
[----:B------:R-:W-:Y:S01]  /*253f0*/  IMAD.U32 R10, RZ, RZ, UR4 ;  /* 0x00000004ff0a7e24 */ /* 0x000fe2000f8e00ff */
[----:B0-----:R-:W-:Y:S06]  /*25400*/  @P3 BRA `(.L_x_2560) ;  /* 0x0000000000143947 */ /* 0x001fec0003800000 */
[----:B------:R-:W-:Y:S05]  /*25410*/  @!P2 BRA `(.L_x_2560) ;  /* 0x000000000010a947 */ /* 0x000fea0003800000 */
[----:B------:R-:W2:Y:S04]  /*25420*/  LDG.E R11, desc[UR46][R4.64] ;  /* 0x0000002e040b7981 */ /* 0x000ea8000c1e1900 */
[----:B------:R-:W2:Y:S02]  /*25430*/  LDG.E R4, desc[UR46][R4.64+0x4] ;  /* 0x0000042e04047981 */ /* 0x000ea4000c1e1900 */
[----:B--2--5:R-:W-:-:S05]  /*25440*/  IMAD.IADD R14, R4, 0x1, -R11 ;  /* 0x00000001040e7824 */ /* 0x024fca00078e0a0b */
[----:B------:R0:W-:Y:S02]  /*25450*/  STL [R1+0x48], R14 ;  /* 0x0000480e01007387 */ /* 0x0001e40000100800 */
.L_x_2560:
[----:B-----5:R-:W-:Y:S01]  /*25460*/  IMAD.IADD R4, R12, 0x1, R0 ;  /* 0x000000010c047824 */ /* 0x020fe200078e0200 */
[----:B------:R-:W-:Y:S01]  /*25470*/  ULDC.64 UR4, c[0x0][0xa20] ;  /* 0x0002880000047ab9 */ /* 0x000fe20000000a00 */
[----:B------:R1:W-:Y:S01]  /*25480*/  STL [R1+0x18], R13 ;  /* 0x0000180d01007387 */ /* 0x0003e20000100800 */
[----:B------:R-:W-:-:S03]  /*25490*/  ISETP.NE.U32.AND P2, PT, RZ, UR4, PT ;  /* 0x00000004ff007c0c */ /* 0x000fc6000bf45070 */
[----:B------:R1:W-:Y:S01]  /*254a0*/  STL [R1+0x2c], R4 ;  /* 0x00002c0401007387 */ /* 0x0003e20000100800 */
[----:B------:R-:W-:-:S13]  /*254b0*/  ISETP.NE.AND.EX P2, PT, RZ, UR5, PT, P2 ;  /* 0x00000005ff007c0c */ /* 0x000fda000bf45320 */
[----:B-1----:R-:W-:Y:S05]  /*254c0*/  @!P2 BRA `(.L_x_2561) ;  /* 0x000000000014a947 */ /* 0x002fea0003800000 */
[----:B------:R-:W2:Y:S02]  /*254d0*/  LDL R4, [R1] ;  /* 0x0000000001047983 */ /* 0x000ea40000100800 */
[----:B--2---:R-:W-:-:S04]  /*254e0*/  IADD3 R10, P0, R4, UR4, RZ ;  /* 0x00000004040a7c10 */ /* 0x004fc8000ff1e0ff */
[----:B------:R-:W-:-:S05]  /*254f0*/  IADD3.X R11, R15, UR5, RZ, P0, !PT ;  /* 0x000000050f0b7c10 */ /* 0x000fca00087fe4ff */
[----:B------:R1:W5:Y:S01]  /*25500*/  LDG.E R10, desc[UR46][R10.64] ;  /* 0x0000002e0a0a7981 */ /* 0x000362000c1e1900 */
[----:B------:R-:W-:Y:S05]  /*25510*/  BRA `(.L_x_2562) ;  /* 0x0000000000107947 */ /* 0x000fea0003800000 */
.L_x_2561:
[----:B------:R-:W-:Y:S05]  /*25520*/  @!P0 BRA `(.L_x_2562) ;  /* 0x00000000000c8947 */ /* 0x000fea0003800000 */
[----:B------:R-:W2:Y:S04]  /*25530*/  LDG.E R10, desc[UR46][R8.64] ;  /* 0x0000002e080a7981 */ /* 0x000ea8000c1e1900 */
[----:B------:R-:W2:Y:S02]  /*25540*/  LDG.E R8, desc[UR46][R8.64+0x4] ;  /* 0x0000042e08087981 */ /* 0x000ea4000c1e1900 */
[----:B--2---:R-:W-:-:S07]  /*25550*/  IMAD.IADD R10, R8, 0x1, -R10 ;  /* 0x00000001080a7824 */ /* 0x004fce00078e0a0a */
.L_x_2562:
[----:B------:R-:W2:Y:S01]  /*25560*/  @P1 LDG.E R4, desc[UR46][R6.64] ;  /* 0x0000002e06041981 */ /* 0x000ea2000c1e1900 */
[----:B------:R-:W3:Y:S01]  /*25570*/  LDC R5, c[0x0][0x448] ;  /* 0x00011200ff057b82 */ /* 0x000ee20000000800 */
[----:B-----5:R-:W-:Y:S02]  /*25580*/  IADD3 R0, -R0, R10, RZ ;  /* 0x0000000a00007210 */ /* 0x020fe40007ffe1ff */
[----:B------:R4:W2:Y:S01]  /*25590*/  @P1 LDG.E R6, desc[UR46][R6.64+0x4] ;  /* 0x0000042e06061981 */ /* 0x0008a2000c1e1900 */
[----:B---3--:R-:W-:-:S13]  /*255a0*/  ISETP.NE.AND P0, PT, R5, 0x1, PT ;  /* 0x000000010500780c */ /* 0x008fda0003f05270 */
[----:B----4-:R-:W3:Y:S01]  /*255b0*/  @P0 LDC R7, c[0x0][0x450] ;  /* 0x00011400ff070b82 */ /* 0x010ee20000000800 */
[----:B------:R-:W-:Y:S01]  /*255c0*/  BSSY B0, `(.L_x_2563) ;  /* 0x0000137000007945 */ /* 0x000fe20003800000 */
[----:B--2---:R-:W-:-:S06]  /*255d0*/  @P1 IMAD.IADD R2, R6, 0x1, -R4 ;  /* 0x0000000106021824 */ /* 0x004fcc00078e0a04 */
[----:B------:R-:W2:Y:S01]  /*255e0*/  @P0 LDC R6, c[0x0][0x44c] ;  /* 0x00011300ff060b82 */ /* 0x000ea20000000800 */
[----:B------:R-:W-:-:S04]  /*255f0*/  IMAD.SHL.U32 R4, R17, 0x80, RZ ;  /* 0x0000008011047824 */ /* 0x000fc800078e00ff */
[----:B------:R-:W-:-:S04]  /*25600*/  VIADD R4, R4, 0x7f ;  /* 0x0000007f04047836 */ /* 0x000fc80000000000 */
[----:B------:R-:W-:Y:S02]  /*25610*/  IMAD.MOV.U32 R5, RZ, RZ, R4 ;  /* 0x000000ffff057224 */ /* 0x000fe400078e0004 */
[----:B--2---:R-:W-:-:S04]  /*25620*/  @P0 IMAD.HI.U32 R6, R4, R6, RZ ;  /* 0x0000000604060227 */ /* 0x004fc800078e00ff */
[----:B------:R-:W-:Y:S01]  /*25630*/  IMAD.IADD R4, R0, 0x1, R2 ;  /* 0x0000000100047824 */ /* 0x000fe200078e0202 */
[----:B---3--:R-:W-:-:S04]  /*25640*/  @P0 SHF.R.U32.HI R5, RZ, R7, R6 ;  /* 0x00000007ff050219 */ /* 0x008fc80000011606 */
[C---:B------:R-:W-:Y:S02]  /*25650*/  IADD3 R21, R4.reuse, 0x80, -R14 ;  /* 0x0000008004157810 */ /* 0x040fe40007ffe80e */
[----:B------:R-:W-:-:S03]  /*25660*/  IADD3 R6, R4, 0x7f, RZ ;  /* 0x0000007f04067810 */ /* 0x000fc60007ffe0ff */
[----:B------:R-:W-:Y:S01]  /*25670*/  IMAD.IADD R4, R21, 0x1, R5 ;  /* 0x0000000115047824 */ /* 0x000fe200078e0205 */
[----:B------:R-:W-:-:S04]  /*25680*/  SHF.R.S32.HI R5, RZ, 0x1f, R6 ;  /* 0x0000001fff057819 */ /* 0x000fc80000011406 */
[----:B------:R-:W-:Y:S02]  /*25690*/  LEA.HI R20, R5, R6, RZ, 0x7 ;  /* 0x0000000605147211 */ /* 0x000fe400078f38ff */
[----:B------:R-:W-:-:S04]  /*256a0*/  SHF.R.S32.HI R5, RZ, 0x1f, R4 ;  /* 0x0000001fff057819 */ /* 0x000fc80000011404 */
[----:B------:R-:W-:Y:S02]  /*256b0*/  LEA.HI R4, R5, R4, RZ, 0x7 ;  /* 0x0000000405047211 */ /* 0x000fe400078f38ff */
[----:B------:R-:W-:Y:S02]  /*256c0*/  SHF.R.S32.HI R20, RZ, 0x7, R20 ;  /* 0x00000007ff147819 */ /* 0x000fe40000011414 */
[----:B------:R-:W-:-:S04]  /*256d0*/  SHF.R.S32.HI R4, RZ, 0x7, R4 ;  /* 0x00000007ff047819 */ /* 0x000fc80000011404 */
[----:B------:R-:W-:-:S05]  /*256e0*/  VIMNMX R4, R20, R4, PT ;  /* 0x0000000414047248 */ /* 0x000fca0003fe0100 */
[--C-:B------:R-:W-:Y:S02]  /*256f0*/  IMAD R4, R4, 0x80, -R0.reuse ;  /* 0x0000008004047824 */ /* 0x100fe400078e0a00 */
[----:B------:R-:W-:-:S03]  /*25700*/  IMAD.MOV R0, RZ, RZ, -R0 ;  /* 0x000000ffff007224 */ /* 0x000fc600078e0a00 */
[----:B------:R-:W-:Y:S02]  /*25710*/  VIMNMX R2, R4, R2, PT ;  /* 0x0000000204027248 */ /* 0x000fe40003fe0100 */
[----:B------:R-:W-:-:S04]  /*25720*/  VIMNMX R4, RZ, R0, !PT ;  /* 0x00000000ff047248 */ /* 0x000fc80007fe0100 */
[----:B------:R-:W-:-:S13]  /*25730*/  ISETP.GT.AND P0, PT, R2, R4, PT ;  /* 0x000000040200720c */ /* 0x000fda0003f04270 */
[----:B------:R-:W-:Y:S01]  /*25740*/  @P0 VIADD R0, R2, 0x7f ;  /* 0x0000007f02000836 */ /* 0x000fe20000000000 */
[----:B------:R-:W-:-:S04]  /*25750*/  SHF.R.U32.HI R2, RZ, 0x7, R4 ;  /* 0x00000007ff027819 */ /* 0x000fc80000011604 */
[----:B------:R-:W-:Y:S01]  /*25760*/  @P0 SHF.R.S32.HI R4, RZ, 0x1f, R0 ;  /* 0x0000001fff040819 */ /* 0x000fe20000011400 */
[----:B------:R-:W-:-:S03]  /*25770*/  IMAD.MOV.U32 R8, RZ, RZ, R2 ;  /* 0x000000ffff087224 */ /* 0x000fc600078e0002 */
[----:B------:R-:W-:-:S04]  /*25780*/  @P0 LEA.HI R0, R4, R0, RZ, 0x7 ;  /* 0x0000000004000211 */ /* 0x000fc800078f38ff */
[----:B------:R-:W-:-:S04]  /*25790*/  @P0 SHF.R.S32.HI R8, RZ, 0x7, R0 ;  /* 0x00000007ff080819 */ /* 0x000fc80000011400 */
[----:B------:R-:W-:Y:S02]  /*257a0*/  ISETP.GT.AND P2, PT, R8, R2, PT ;  /* 0x000000020800720c */ /* 0x000fe40003f44270 */
[----:B------:R-:W-:-:S11]  /*257b0*/  PLOP3.LUT P0, PT, PT, PT, PT, 0x80, 0x0 ;  /* 0x000000000000781c */ /* 0x000fd60003f0f070 */
[----:B------:R-:W-:Y:S05]  /*257c0*/  @!P2 BRA `(.L_x_2564) ;  /* 0x000000100058a947 */ /* 0x000fea0003800000 */
[----:B------:R-:W-:Y:S01]  /*257d0*/  UMOV UR4, 0xffffffff ;  /* 0xffffffff00047882 */ /* 0x000fe20000000000 */
[----:B------:R-:W-:Y:S02]  /*257e0*/  SEL R0, R13, RZ, !P1 ;  /* 0x000000ff0d007207 */ /* 0x000fe40004800000 */
[----:B------:R-:W-:Y:S05]  /*257f0*/  BRA.DIV UR4, `(.L_x_2565) ;  /* 0x0000009a041c7947 */ /* 0x000fea000b800000 */
[----:B------:R-:W2:Y:S02]  /*25800*/  S2R R4, SR_TID.X ;  /* 0x0000000000047919 */ /* 0x000ea40000002100 */
[----:B--2---:R-:W-:-:S04]  /*25810*/  SHF.R.U32.HI R4, RZ, 0x5, R4 ;  /* 0x00000005ff047819 */ /* 0x004fc80000011604 */
[----:B------:R-:W-:-:S05]  /*25820*/  LOP3.LUT R4, R4, 0x3, RZ, 0xc0, !PT ;  /* 0x0000000304047812 */ /* 0x000fca00078ec0ff */
[----:B0-----:R0:W2:Y:S02]  /*25830*/  SHFL.IDX PT, R14, R4, RZ, 0x1f ;  /* 0x00001fff040e7589 */ /* 0x0010a400000e0000 */
.L_x_2819:
[----:B--2---:R-:W-:Y:S02]  /*25840*/  ISETP.NE.AND P0, PT, R14, RZ, PT ;  /* 0x000000ff0e00720c */ /* 0x004fe40003f05270 */
[----:B------:R-:W-:-:S11]  /*25850*/  PLOP3.LUT P6, PT, PT, PT, PT, 0x8, 0x0 ;  /* 0x000000000000781c */ /* 0x000fd60003fce170 */
[----:B------:R-:W-:Y:S05]  /*25860*/  @P0 BRA `(.L_x_2566) ;  /* 0x00000000000c0947 */ /* 0x000fea0003800000 */
[----:B------:R-:W-:-:S03]  /*25870*/  UMOV UR4, 0xffffffff ;  /* 0xffffffff00047882 */ /* 0x000fc60000000000 */
[----:B------:R-:W-:Y:S05]  /*25880*/  BRA.DIV UR4, `(.L_x_2567) ;  /* 0x0000009a042c7947 */ /* 0x000fea000b800000 */
[----:B------:R-:W-:-:S13]  /*25890*/  ELECT P6, URZ, PT ;  /* 0x00000000003f782f */ /* 0x000fda00038c0000 */
.L_x_2566:
        /* <DEDUP_REMOVED lines=10> */
.L_x_2822:
[----:B------:R-:W-:Y:S05]  /*25940*/  BSYNC B1 ;  /* 0x0000000000017941 */ /* 0x000fea0003800000 */
.L_x_2568:
[----:B------:R-:W-:Y:S04]  /*25950*/  BSSY B1, `(.L_x_2570) ;  /* 0x0000072000017945 */ /* 0x000fe80003800000 */
[----:B------:R-:W-:Y:S05]  /*25960*/  @!P6 BRA `(.L_x_2571) ;  /* 0x0000000400c0e947 */ /* 0x000fea0003800000 */
[----:B------:R-:W2:Y:S04]  /*25970*/  LDL R6, [R1+0x4] ;  /* 0x0000040001067983 */ /* 0x000ea80000100800 */
[----:B------:R-:W3:Y:S01]  /*25980*/  LDL R7, [R1+0xc] ;  /* 0x00000c0001077983 */ /* 0x000ee20000100800 */
[----:B0-----:R-:W0:Y:S01]  /*25990*/  S2R R5, SR_TID.X ;  /* 0x0000000000057919 */ /* 0x001e220000002100 */
[----:B--2---:R-:W-:Y:S02]  /*259a0*/  IMAD.MOV.U32 R9, RZ, RZ, R6 ;  /* 0x000000ffff097224 */ /* 0x004fe400078e0006 */
[----:B------:R-:W2:Y:S02]  /*259b0*/  LDL R6, [R1+0x14] ;  /* 0x0000140001067983 */ /* 0x000ea40000100800 */
[----:B---3--:R-:W-:Y:S01]  /*259c0*/  IMAD R7, R7, 0x8, R9 ;  /* 0x0000000807077824 */ /* 0x008fe200078e0209 */
[----:B0-----:R-:W-:Y:S01]  /*259d0*/  LOP3.LUT R5, R5, 0x7f, RZ, 0xc0, !PT ;  /* 0x0000007f05057812 */ /* 0x001fe200078ec0ff */
[----:B------:R-:W-:Y:S03]  /*259e0*/  BSSY B2, `(.L_x_2572) ;  /* 0x0000005000027945 */ /* 0x000fe60003800000 */
[----:B------:R-:W-:-:S02]  /*259f0*/  ISETP.NE.AND P1, PT, R5, RZ, PT ;  /* 0x000000ff0500720c */ /* 0x000fc40003f25270 */
[----:B--2---:R-:W-:-:S04]  /*25a00*/  SHF.L.U32 R10, R6, 0x1f, RZ ;  /* 0x0000001f060a7819 */ /* 0x004fc800000006ff */
[----:B------:R-:W0:Y:S02]  /*25a10*/  SYNCS.PHASECHK.TRANS64.TRYWAIT P0, [R7+URZ+0x388a0], R10 ;  /* 0x0388a00a070075a7 */ /* 0x000e24000800017f */
[----:B0-----:R-:W-:Y:S05]  /*25a20*/  @!P0 BRA `(.L_x_2573) ;  /* 0x0000009400fc8947 */ /* 0x001fea0003800000 */
.L_x_2823:
[----:B------:R-:W-:Y:S05]  /*25a30*/  BSYNC B2 ;  /* 0x0000000000027941 */ /* 0x000fea0003800000 */
.L_x_2572:
        /* <DEDUP_REMOVED lines=9> */
.L_x_2575:
[----:B------:R-:W-:Y:S05]  /*25ad0*/  BSYNC B2 ;  /* 0x0000000000027941 */ /* 0x000fea0003800000 */
.L_x_2574:
        /* <DEDUP_REMOVED lines=11> */
[----:B--2---:R-:W-:-:S02]  /*25b90*/  IMAD R9, R4, 0x8000, R6 ;  /* 0x0000800004097824 */ /* 0x004fc400078e0206 */
[----:B------:R-:W-:Y:S02]  /*25ba0*/  VIADD R4, R7, 0x38890 ;  /* 0x0003889007047836 */ /* 0x000fe40000000000 */
[----:B------:R-:W-:-:S07]  /*25bb0*/  VIADD R6, R9, 0x28400 ;  /* 0x0002840009067836 */ /* 0x000fce0000000000 */
.L_x_2576:
        /* <DEDUP_REMOVED lines=12> */
[----:B------:R-:W-:Y:S01]  /*25c80*/  UMOV UR6, 0x0 ;  /* 0x0000000000067882 */ /* 0x000fe20000000000 */
[----:B------:R-:W-:Y:S01]  /*25c90*/  IADD3 R6, R9, 0x2c400, RZ ;  /* 0x0002c40009067810 */ /* 0x000fe20007ffe0ff */
[----:B------:R-:W-:Y:S01]  /*25ca0*/  UMOV UR7, 0x12f00000 ;  /* 0x12f0000000077882 */ /* 0x000fe20000000000 */
[----:B------:R-:W-:-:S15]  /*25cb0*/  R2UR UR10, R12 ;  /* 0x000000000c0a72ca */ /* 0x000fde00000e0000 */
.L_x_2577:
        /* <DEDUP_REMOVED lines=13> */
.L_x_2824:
[----:B------:R-:W-:Y:S05]  /*25d90*/  BSYNC B2 ;  /* 0x0000000000027941 */ /* 0x000fea0003800000 */
.L_x_2578:
[----:B------:R-:W-:Y:S01]  /*25da0*/  BSSY B2, `(.L_x_2580) ;  /* 0x000000b000027945 */ /* 0x000fe20003800000 */
[----:B0-2---:R-:W-:Y:S02]  /*25db0*/  IMAD.MOV.U32 R10, RZ, RZ, 0x0 ;  /* 0x00000000ff0a7424 */ /* 0x005fe400078e00ff */
[----:B-1----:R-:W-:Y:S01]  /*25dc0*/  IMAD.MOV.U32 R11, RZ, RZ, 0x12f00000 ;  /* 0x12f00000ff0b7424 */ /* 0x002fe200078e00ff */
        /* <DEDUP_REMOVED lines=8> */
.L_x_2581:
[----:B------:R-:W-:Y:S05]  /*25e50*/  BSYNC B2 ;  /* 0x0000000000027941 */ /* 0x000fea0003800000 */
.L_x_2580:
        /* <DEDUP_REMOVED lines=8> */
.L_x_2582:
        /* <DEDUP_REMOVED lines=15> */
.L_x_2583:
        /* <DEDUP_REMOVED lines=10> */
.L_x_2571:
[----:B------:R-:W-:Y:S05]  /*26070*/  BSYNC B1 ;  /* 0x0000000000017941 */ /* 0x000fea0003800000 */
.L_x_2570:
        /* <DEDUP_REMOVED lines=13> */
.L_x_2598:
[----:B------:R-:W-:Y:S05]  /*26150*/  YIELD ;  /* 0x0000000000007946 */ /* 0x000fea0003800000 */
[----:B------:R-:W-:Y:S04]  /*26160*/  BSSY B1, `(.L_x_2584) ;  /* 0x0000070000017945 */ /* 0x000fe80003800000 */
[----:B---3--:R-:W-:Y:S05]  /*26170*/  @!P6 BRA `(.L_x_2585) ;  /* 0x0000000400b8e947 */ /* 0x008fea0003800000 */
[----:B------:R-:W3:Y:S04]  /*26180*/  LDL R7, [R1+0x4] ;  /* 0x0000040001077983 */ /* 0x000ee80000100800 */
[----:B--2---:R-:W3:Y:S04]  /*26190*/  LDL R6, [R1+0xc] ;  /* 0x00000c0001067983 */ /* 0x004ee80000100800 */
[----:B------:R-:W2:Y:S01]  /*261a0*/  LDL R5, [R1+0x14] ;  /* 0x0000140001057983 */ /* 0x000ea20000100800 */
[----:B------:R-:W0:Y:S01]  /*261b0*/  S2R R4, SR_TID.X ;  /* 0x0000000000047919 */ /* 0x000e220000002100 */
[----:B------:R-:W-:Y:S01]  /*261c0*/  BSSY B2, `(.L_x_2586) ;  /* 0x0000007000027945 */ /* 0x000fe20003800000 */
[----:B0-----:R-:W-:-:S04]  /*261d0*/  LOP3.LUT R4, R4, 0x7f, RZ, 0xc0, !PT ;  /* 0x0000007f04047812 */ /* 0x001fc800078ec0ff */
[----:B------:R-:W-:Y:S01]  /*261e0*/  ISETP.NE.AND P2, PT, R4, RZ, PT ;  /* 0x000000ff0400720c */ /* 0x000fe20003f45270 */
[----:B---3--:R-:W-:Y:S01]  /*261f0*/  IMAD R8, R6, 0x8, R7 ;  /* 0x0000000806087824 */ /* 0x008fe200078e0207 */
[----:B--2---:R-:W-:-:S04]  /*26200*/  SHF.L.U32 R7, R5, 0x1f, RZ ;  /* 0x0000001f05077819 */ /* 0x004fc800000006ff */
[----:B------:R-:W0:Y:S02]  /*26210*/  SYNCS.PHASECHK.TRANS64.TRYWAIT P1, [R8+URZ+0x388a0], R7 ;  /* 0x0388a007080075a7 */ /* 0x000e24000802017f */
[----:B0-----:R-:W-:Y:S05]  /*26220*/  @!P1 BRA `(.L_x_2587) ;  /* 0x0000009000249947 */ /* 0x001fea0003800000 */
.L_x_2825:
[----:B------:R-:W-:Y:S05]  /*26230*/  BSYNC B2 ;  /* 0x0000000000027941 */ /* 0x000fea0003800000 */
.L_x_2586:
        /* <DEDUP_REMOVED lines=9> */
.L_x_2589:
[----:B------:R-:W-:Y:S05]  /*262d0*/  BSYNC B2 ;  /* 0x0000000000027941 */ /* 0x000fea0003800000 */
.L_x_2588:
        /* <DEDUP_REMOVED lines=11> */
[----:B------:R-:W-:Y:S02]  /*26390*/  VIADD R4, R8, 0x38890 ;  /* 0x0003889008047836 */ /* 0x000fe40000000000 */
[----:B------:R-:W-:-:S08]  /*263a0*/  VIADD R10, R6, 0x28400 ;  /* 0x00028400060a7836 */ /* 0x000fd00000000000 */
.L_x_2590:
        /* <DEDUP_REMOVED lines=16> */
.L_x_2591:
        /* <DEDUP_REMOVED lines=13> */
.L_x_2826:
[----:B------:R-:W-:Y:S05]  /*26580*/  BSYNC B2 ;  /* 0x0000000000027941 */ /* 0x000fea0003800000 */
.L_x_2592:
[----:B------:R-:W-:Y:S01]  /*26590*/  BSSY B2, `(.L_x_2594) ;  /* 0x000000b000027945 */ /* 0x000fe20003800000 */
[----:B------:R-:W-:Y:S01]  /*265a0*/  MOV R10, 0x0 ;  /* 0x00000000000a7802 */ /* 0x000fe20000000f00 */
[----:B-1----:R-:W-:Y:S02]  /*265b0*/  IMAD.MOV.U32 R11, RZ, RZ, 0x12f00000 ;  /* 0x12f00000ff0b7424 */ /* 0x002fe400078e00ff */
        /* <DEDUP_REMOVED lines=8> */
.L_x_2595:
[----:B------:R-:W-:Y:S05]  /*26640*/  BSYNC B2 ;  /* 0x0000000000027941 */ /* 0x000fea0003800000 */
.L_x_2594:
        /* <DEDUP_REMOVED lines=8> */
.L_x_2596:
        /* <DEDUP_REMOVED lines=15> */
.L_x_2597:
        /* <DEDUP_REMOVED lines=10> */
.L_x_2585:
[----:B------:R-:W-:Y:S05]  /*26860*/  BSYNC B1 ;  /* 0x0000000000017941 */ /* 0x000fea0003800000 */
.L_x_2584:
[----:B--2---:R-:W2:Y:S04]  /*26870*/  LDL.LU R4, [R1+0xc] ;  /* 0x00000c0001047983 */ /* 0x004ea80000300800 */
        /* <DEDUP_REMOVED lines=11> */
.L_x_2564:
[----:B------:R-:W-:Y:S05]  /*26930*/  BSYNC B0 ;  /* 0x0000000000007941 */ /* 0x000fea0003800000 */
.L_x_2563:
[----:B------:R-:W4:Y:S01]  /*26940*/  LDC R0, c[0x0][0x448] ;  /* 0x00011200ff007b82 */ /* 0x000f220000000800 */
[----:B------:R-:W-:Y:S07]  /*26950*/  @!P0 WARPSYNC.ALL ;  /* 0x0000000000008948 */ /* 0x000fee0003800000 */
[----:B------:R-:W-:Y:S01]  /*26960*/  @!P0 BAR.SYNC.DEFER_BLOCKING 0xc, 0x180 ;  /* 0x0306000000008b1d */ /* 0x000fe20000010000 */
[----:B----4-:R-:W-:Y:S02]  /*26970*/  ISETP.NE.AND P1, PT, R0, 0x1, PT ;  /* 0x000000010000780c */ /* 0x010fe40003f25270 */
[----:B------:R-:W-:-:S11]  /*26980*/  LEA R0, R17, 0x7f, 0x7 ;  /* 0x0000007f11007811 */ /* 0x000fd600078e38ff */
[----:B------:R-:W4:Y:S08]  /*26990*/  @P1 LDC R2, c[0x0][0x44c] ;  /* 0x00011300ff021b82 */ /* 0x000f300000000800 */
[----:B------:R-:W5:Y:S01]  /*269a0*/  @P1 LDC R3, c[0x0][0x450] ;  /* 0x00011400ff031b82 */ /* 0x000f620000000800 */
[----:B----4-:R-:W-:-:S05]  /*269b0*/  @P1 IMAD.HI.U32 R2, R0, R2, RZ ;  /* 0x0000000200021227 */ /* 0x010fca00078e00ff */
[----:B-----5:R-:W-:-:S05]  /*269c0*/  @P1 SHF.R.U32.HI R0, RZ, R3, R2 ;  /* 0x00000003ff001219 */ /* 0x020fca0000011602 */
[----:B------:R-:W-:-:S05]  /*269d0*/  IMAD.IADD R0, R21, 0x1, R0 ;  /* 0x0000000115007824 */ /* 0x000fca00078e0200 */
[----:B------:R-:W-:-:S04]  /*269e0*/  SHF.R.S32.HI R2, RZ, 0x1f, R0 ;  /* 0x0000001fff027819 */ /* 0x000fc80000011400 */
[----:B------:R-:W-:-:S04]  /*269f0*/  LEA.HI R0, R2, R0, RZ, 0x7 ;  /* 0x0000000002007211 */ /* 0x000fc800078f38ff */
[----:B------:R-:W-:-:S04]  /*26a00*/  SHF.R.S32.HI R0, RZ, 0x7, R0 ;  /* 0x00000007ff007819 */ /* 0x000fc80000011400 */
[----:B--23--:R-:W-:-:S04]  /*26a10*/  VIMNMX R4, R20, R0, PT ;  /* 0x0000000014047248 */ /* 0x00cfc80003fe0100 */
[----:B------:R-:W-:Y:S01]  /*26a20*/  ISETP.GT.AND P0, PT, R4, RZ, PT ;  /* 0x000000ff0400720c */ /* 0x000fe20003f04270 */
[----:B------:R2:W-:-:S12]  /*26a30*/  STL [R1+0x40], R4 ;  /* 0x0000400401007387 */ /* 0x0005d80000100800 */
[----:B--2---:R-:W-:Y:S05]  /*26a40*/  @P0 BRA `(.L_x_2599) ;  /* 0x0000000000440947 */ /* 0x004fea0003800000 */
[----:B------:R-:W2:Y:S02]  /*26a50*/  S2R R4, SR_TID.X ;  /* 0x0000000000047919 */ /* 0x000ea40000002100 */
[----:B--2---:R-:W-:-:S04]  /*26a60*/  LOP3.LUT R4, R4, 0x7f, RZ, 0xc0, !PT ;  /* 0x0000007f04047812 */ /* 0x004fc800078ec0ff */
[----:B------:R-:W-:-:S13]  /*26a70*/  ISETP.NE.AND P0, PT, R4, RZ, PT ;  /* 0x000000ff0400720c */ /* 0x000fda0003f05270 */
[----:B------:R-:W-:Y:S05]  /*26a80*/  @P0 BRA `(.L_x_2600) ;  /* 0x0000003c00180947 */ /* 0x000fea0003800000 */
[----:B------:R-:W2:Y:S01]  /*26a90*/  S2R R2, SR_LANEID ;  /* 0x0000000000027919 */ /* 0x000ea20000000000 */
[----:B------:R-:W-:Y:S01]  /*26aa0*/  VOTEU.ANY UR4, UPT, PT ;  /* 0x0000000000047886 */ /* 0x000fe200038e0100 */
[----:B------:R-:W3:Y:S01]  /*26ab0*/  LDC.64 R4, c[0x0][0xc60] ;  /* 0x00031800ff047b82 */ /* 0x000ee20000000a00 */
[----:B------:R-:W2:Y:S02]  /*26ac0*/  FLO.U32 R0, UR4 ;  /* 0x0000000400007d00 */ /* 0x000ea400080e0000 */
[----:B--2---:R-:W-:-:S06]  /*26ad0*/  ISETP.EQ.U32.AND P0, PT, R0, R2, PT ;  /* 0x000000020000720c */ /* 0x004fcc0003f02070 */
[----:B------:R-:W3:Y:S07]  /*26ae0*/  POPC R2, UR4 ;  /* 0x0000000400027d09 */ /* 0x000eee0008000000 */
[----:B---3--:R-:W2:Y:S04]  /*26af0*/  @P0 ATOMG.E.ADD.STRONG.GPU PT, R2, desc[UR46][R4.64], R2 ;  /* 0x00000002040209a8 */ /* 0x008ea800081ee1ee */
[----:B--2---:R2:W3:Y:S02]  /*26b00*/  SHFL.IDX PT, R2, R2, R0, 0x1f ;  /* 0x00001f0002027589 */ /* 0x0044e400000e0000 */
[----:B--2---:R-:W2:Y:S02]  /*26b10*/  S2R R0, SR_LTMASK ;  /* 0x0000000000007919 */ /* 0x004ea40000003900 */
[----:B--2---:R-:W-:-:S06]  /*26b20*/  LOP3.LUT R0, R0, UR4, RZ, 0xc0, !PT ;  /* 0x0000000400007c12 */ /* 0x004fcc000f8ec0ff */
[----:B------:R-:W3:Y:S02]  /*26b30*/  POPC R0, R0 ;  /* 0x0000000000007309 */ /* 0x000ee40000000000 */
[----:B---3--:R-:W-:Y:S01]  /*26b40*/  IADD3 R16, R2, UR37, R0 ;  /* 0x0000002502107c10 */ /* 0x008fe2000fffe000 */
[----:B------:R-:W-:Y:S06]  /*26b50*/  BRA `(.L_x_2600) ;  /* 0x0000003800e47947 */ /* 0x000fec0003800000 */
.L_x_2599:
        /* <DEDUP_REMOVED lines=12> */
[----:B------:R-:W-:Y:S01]  /*26c20*/  IMAD.U32 R5, RZ, RZ, UR7 ;  /* 0x00000007ff057e24 */ /* 0x000fe2000f8e00ff */
[----:B------:R-:W-:Y:S01]  /*26c30*/  MOV R13, RZ ;  /* 0x000000ff000d7202 */ /* 0x000fe20000000f00 */
[----:B------:R-:W-:Y:S02]  /*26c40*/  IMAD.U32 R7, RZ, RZ, UR9 ;  /* 0x00000009ff077e24 */ /* 0x000fe4000f8e00ff */
[----:B------:R-:W-:-:S02]  /*26c50*/  IMAD.U32 R10, RZ, RZ, UR4 ;  /* 0x00000004ff0a7e24 */ /* 0x000fc4000f8e00ff */
[----:B-1----:R-:W-:Y:S02]  /*26c60*/  IMAD.U32 R11, RZ, RZ, UR5 ;  /* 0x00000005ff0b7e24 */ /* 0x002fe4000f8e00ff */
[----:B------:R-:W-:Y:S02]  /*26c70*/  IMAD.MOV.U32 R8, RZ, RZ, 0x70 ;  /* 0x00000070ff087424 */ /* 0x000fe400078e00ff */
[----:B------:R-:W-:-:S07]  /*26c80*/  IMAD.MOV.U32 R12, RZ, RZ, 0x1 ;  /* 0x00000001ff0c7424 */ /* 0x000fce00078e00ff */
[----:B------:R-:W-:-:S07]  /*26c90*/  LEPC R20, `(.L_x_2602) ;  /* 0x000000001014794e */ /* 0x000fce0000000000 */
[----:B0-2---:R-:W-:Y:S05]  /*26ca0*/  CALL.ABS.NOINC R2 ;  /* 0x0000000002007343 */ /* 0x005fea0003c00000 */
.L_x_2602:
[----:B------:R-:W-:Y:S05]  /*26cb0*/  BSYNC B6 ;  /* 0x0000000000067941 */ /* 0x000fea0003800000 */
.L_x_2601:
[----:B------:R-:W2:Y:S04]  /*26cc0*/  LDL R0, [R1+0x4] ;  /* 0x0000040001007983 */ /* 0x000ea80000100800 */
[----:B------:R-:W3:Y:S01]  /*26cd0*/  LDL.LU R2, [R1+0x24] ;  /* 0x0000240001027983 */ /* 0x000ee20000300800 */
[----:B------:R-:W-:Y:S01]  /*26ce0*/  BSSY B6, `(.L_x_2603) ;  /* 0x0000017000067945 */ /* 0x000fe20003800000 */
[----:B--2---:R-:W-:Y:S01]  /*26cf0*/  VIADD R0, R0, 0x10400 ;  /* 0x0001040000007836 */ /* 0x004fe20000000000 */
[----:B---3--:R-:W-:-:S04]  /*26d00*/  LOP3.LUT R2, R2, 0xfffffffe, RZ, 0xc0, !PT ;  /* 0xfffffffe02027812 */ /* 0x008fc800078ec0ff */
[----:B------:R-:W-:-:S13]  /*26d10*/  LOP3.LUT P0, RZ, R0, 0x3ff, RZ, 0xc0, !PT ;  /* 0x000003ff00ff7812 */ /* 0x000fda000780c0ff */
[----:B------:R-:W-:-:S05]  /*26d20*/  @P0 LOP3.LUT R2, R2, 0x1, RZ, 0xfc, !PT ;  /* 0x0000000102020812 */ /* 0x000fca00078efcff */
        /* <DEDUP_REMOVED lines=12> */
[----:B-1----:R-:W-:Y:S02]  /*26df0*/  IMAD.U32 R11, RZ, RZ, UR5 ;  /* 0x00000005ff0b7e24 */ /* 0x002fe4000f8e00ff */
[----:B------:R-:W-:Y:S02]  /*26e00*/  IMAD.MOV.U32 R8, RZ, RZ, 0x70 ;  /* 0x00000070ff087424 */ /* 0x000fe400078e00ff */
[----:B------:R-:W-:Y:S02]  /*26e10*/  IMAD.MOV.U32 R12, RZ, RZ, 0x1 ;  /* 0x00000001ff0c7424 */ /* 0x000fe400078e00ff */
[----:B------:R-:W-:-:S07]  /*26e20*/  IMAD.MOV.U32 R13, RZ, RZ, RZ ;  /* 0x000000ffff0d7224 */ /* 0x000fce00078e00ff */
[----:B------:R-:W-:-:S07]  /*26e30*/  LEPC R20, `(.L_x_2604) ;  /* 0x000000001014794e */ /* 0x000fce0000000000 */
[----:B0-2---:R-:W-:Y:S05]  /*26e40*/  CALL.ABS.NOINC R2 ;  /* 0x0000000002007343 */ /* 0x005fea0003c00000 */
.L_x_2604:
[----:B------:R-:W-:Y:S05]  /*26e50*/  BSYNC B6 ;  /* 0x0000000000067941 */ /* 0x000fea0003800000 */
.L_x_2603:
[----:B--2---:R-:W2:Y:S01]  /*26e60*/  LDL R2, [R1+0x4] ;  /* 0x0000040001027983 */ /* 0x004ea20000100800 */
        /* <DEDUP_REMOVED lines=10> */
[----:B------:R-:W2:Y:S01]  /*26f10*/  LDC.64 R2, c[0x4][R2] ;  /* 0x0100000002027b82 */ /* 0x000ea20000000a00 */
[----:B------:R-:W-:Y:S01]  /*26f20*/  IMAD.U32 R6, RZ, RZ, UR8 ;  /* 0x00000008ff067e24 */ /* 0x000fe2000f8e00ff */
[----:B------:R-:W-:Y:S01]  /*26f30*/  MOV R8, 0x70 ;  /* 0x0000007000087802 */ /* 0x000fe20000000f00 */
[----:B------:R-:W-:Y:S02]  /*26f40*/  IMAD.U32 R7, RZ, RZ, UR9 ;  /* 0x00000009ff077e24 */ /* 0x000fe4000f8e00ff */
[----:B------:R-:W-:-:S02]  /*26f50*/  IMAD.U32 R10, RZ, RZ, UR4 ;  /* 0x00000004ff0a7e24 */ /* 0x000fc4000f8e00ff */
[----:B-1----:R-:W-:Y:S02]  /*26f60*/  IMAD.U32 R11, RZ, RZ, UR5 ;  /* 0x00000005ff0b7e24 */ /* 0x002fe4000f8e00ff */
[----:B------:R-:W-:Y:S02]  /*26f70*/  IMAD.MOV.U32 R12, RZ, RZ, 0x1 ;  /* 0x00000001ff0c7424 */ /* 0x000fe400078e00ff */
[----:B------:R-:W-:-:S07]  /*26f80*/  IMAD.MOV.U32 R13, RZ, RZ, RZ ;  /* 0x000000ffff0d7224 */ /* 0x000fce00078e00ff */
[----:B------:R-:W-:-:S07]  /*26f90*/  LEPC R20, `(.L_x_2606) ;  /* 0x000000001014794e */ /* 0x000fce0000000000 */
[----:B0-2---:R-:W-:Y:S05]  /*26fa0*/  CALL.ABS.NOINC R2 ;  /* 0x0000000002007343 */ /* 0x005fea0003c00000 */
.L_x_2606:
[----:B------:R-:W-:Y:S05]  /*26fb0*/  BSYNC B6 ;  /* 0x0000000000067941 */ /* 0x000fea0003800000 */
.L_x_2605:
        /* <DEDUP_REMOVED lines=20> */
.L_x_2608:
[----:B------:R-:W-:Y:S05]  /*27100*/  BSYNC B6 ;  /* 0x0000000000067941 */ /* 0x000fea0003800000 */
.L_x_2607:
        /* <DEDUP_REMOVED lines=9> */
[----:B----4-:R2:W3:Y:S02]  /*271a0*/  @P0 LDG.E R9, desc[UR46][R2.64] ;  /* 0x0000002e02090981 */ /* 0x0104e4000c1e1900 */
[----:B--2---:R-:W2:Y:S01]  /*271b0*/  LDC.64 R2, c[0x0][0x418] ;  /* 0x00010600ff027b82 */ /* 0x004ea20000000a00 */
[----:B---3--:R-:W-:Y:S01]  /*271c0*/  SHF.R.S32.HI R10, RZ, 0x1f, R9 ;  /* 0x0000001fff0a7819 */ /* 0x008fe20000011409 */
[----:B------:R3:W-:Y:S01]  /*271d0*/  @P0 STL [R1+0x18], R9 ;  /* 0x0000180901000387 */ /* 0x0007e20000100800 */
[----:B--2---:R-:W-:Y:S01]  /*271e0*/  LOP3.LUT P0, RZ, R2, UR4, RZ, 0xfc, !PT ;  /* 0x0000000402ff7c12 */ /* 0x004fe2000f80fcff */
[----:B------:R-:W-:Y:S02]  /*271f0*/  UMOV UR4, 0xffffffff ;  /* 0xffffffff00047882 */ /* 0x000fe40000000000 */
[----:B------:R3:W-:Y:S01]  /*27200*/  STL [R1+0x28], R10 ;  /* 0x0000280a01007387 */ /* 0x0007e20000100800 */
[----:B------:R-:W-:-:S04]  /*27210*/  LOP3.LUT P0, RZ, R3, UR5, RZ, 0xfc, P0 ;  /* 0x0000000503ff7c12 */ /* 0x000fc8000800fcff */
[----:B------:R-:W-:Y:S01]  /*27220*/  SEL R0, R9, RZ, !P0 ;  /* 0x000000ff09007207 */ /* 0x000fe20004000000 */
[----:B------:R-:W-:Y:S08]  /*27230*/  BRA.DIV UR4, `(.L_x_2609) ;  /* 0x0000008204487947 */ /* 0x000ff0000b800000 */
[----:B------:R-:W2:Y:S02]  /*27240*/  S2R R4, SR_TID.X ;  /* 0x0000000000047919 */ /* 0x000ea40000002100 */
[----:B--2---:R-:W-:-:S04]  /*27250*/  SHF.R.U32.HI R4, RZ, 0x5, R4 ;  /* 0x00000005ff047819 */ /* 0x004fc80000011604 */
[----:B------:R-:W-:-:S05]  /*27260*/  LOP3.LUT R4, R4, 0x3, RZ, 0xc0, !PT ;  /* 0x0000000304047812 */ /* 0x000fca00078ec0ff */
[----:B0-----:R0:W2:Y:S02]  /*27270*/  SHFL.IDX PT, R14, R4, RZ, 0x1f ;  /* 0x00001fff040e7589 */ /* 0x0010a400000e0000 */
.L_x_2829:
[----:B0-----:R-:W4:Y:S01]  /*27280*/  LDL.LU R4, [R1+0x24] ;  /* 0x0000240001047983 */ /* 0x001f220000300800 */
[----:B------:R-:W-:Y:S02]  /*27290*/  PLOP3.LUT P1, PT, PT, PT, PT, 0x8, 0x0 ;  /* 0x000000000000781c */ /* 0x000fe40003f2e170 */
[----:B--2---:R-:W-:Y:S01]  /*272a0*/  ISETP.NE.AND P0, PT, R14, RZ, PT ;  /* 0x000000ff0e00720c */ /* 0x004fe20003f05270 */
[----:B------:R0:W-:Y:S01]  /*272b0*/  STL [R1], R0 ;  /* 0x0000000001007387 */ /* 0x0001e20000100800 */
[----:B----4-:R-:W-:-:S09]  /*272c0*/  LOP3.LUT R4, R4, 0xfffffffe, RZ, 0xc0, !PT ;  /* 0xfffffffe04047812 */ /* 0x010fd200078ec0ff */
[----:B------:R-:W-:-:S05]  /*272d0*/  @P1 LOP3.LUT R4, R4, 0x1, RZ, 0xfc, !PT ;  /* 0x0000000104041812 */ /* 0x000fca00078efcff */
[----:B------:R0:W-:Y:S01]  /*272e0*/  STL [R1+0x24], R4 ;  /* 0x0000240401007387 */ /* 0x0001e20000100800 */
[----:B------:R-:W-:Y:S05]  /*272f0*/  @P0 BRA `(.L_x_2610) ;  /* 0x0000000400a40947 */ /* 0x000fea0003800000 */
[----:B------:R-:W-:-:S03]  /*27300*/  UMOV UR4, 0xffffffff ;  /* 0xffffffff00047882 */ /* 0x000fc60000000000 */
[----:B------:R-:W-:Y:S05]  /*27310*/  BRA.DIV UR4, `(.L_x_2611) ;  /* 0x0000008204447947 */ /* 0x000fea000b800000 */
[----:B------:R-:W-:-:S13]  /*27320*/  ELECT P6, URZ, PT ;  /* 0x00000000003f782f */ /* 0x000fda00038c0000 */
.L_x_2832:
[----:B------:R-:W-:Y:S05]  /*27330*/  @!P6 BRA `(.L_x_2610) ;  /* 0x000000040094e947 */ /* 0x000fea0003800000 */
[----:B0-----:R-:W2:Y:S01]  /*27340*/  LDL R4, [R1+0x40] ;  /* 0x0000400001047983 */ /* 0x001ea20000100800 */
[----:B------:R-:W-:-:S04]  /*27350*/  ISETP.NE.U32.AND P0, PT, R2, RZ, PT ;  /* 0x000000ff0200720c */ /* 0x000fc80003f05070 */
[----:B------:R-:W-:Y:S02]  /*27360*/  ISETP.NE.AND.EX P0, PT, R3, RZ, PT, P0 ;  /* 0x000000ff0300720c */ /* 0x000fe40003f05300 */
[----:B--2---:R-:W-:-:S11]  /*27370*/  IADD3 R4, R4, -0x1, RZ ;  /* 0xffffffff04047810 */ /* 0x004fd60007ffe0ff */
        /* <DEDUP_REMOVED lines=20> */
.L_x_2612:
[----:B---3--:R-:W2:Y:S04]  /*274c0*/  LDL R10, [R1+0x4] ;  /* 0x00000400010a7983 */ /* 0x008ea80000100800 */
[----:B0-----:R-:W2:Y:S04]  /*274d0*/  LDL R0, [R1+0x8] ;  /* 0x0000080001007983 */ /* 0x001ea80000100800 */
[----:B------:R-:W3:Y:S01]  /*274e0*/  LDL R2, [R1+0x10] ;  /* 0x0000100001027983 */ /* 0x000ee20000100800 */
[----:B------:R-:W0:Y:S02]  /*274f0*/  S2R R9, SR_TID.X ;  /* 0x0000000000097919 */ /* 0x000e240000002100 */
[----:B0-----:R-:W-:-:S04]  /*27500*/  LOP3.LUT R9, R9, 0x7f, RZ, 0xc0, !PT ;  /* 0x0000007f09097812 */ /* 0x001fc800078ec0ff */
[----:B------:R-:W-:Y:S01]  /*27510*/  ISETP.NE.AND P1, PT, R9, RZ, PT ;  /* 0x000000ff0900720c */ /* 0x000fe20003f25270 */
[----:B--2---:R-:W-:Y:S01]  /*27520*/  IMAD R0, R0, 0x8, R10 ;  /* 0x0000000800007824 */ /* 0x004fe200078e020a */
[----:B---3--:R-:W-:-:S04]  /*27530*/  SHF.L.U32 R3, R2, 0x1f, RZ ;  /* 0x0000001f02037819 */ /* 0x008fc800000006ff */
[----:B------:R-:W0:Y:S02]  /*27540*/  SYNCS.PHASECHK.TRANS64.TRYWAIT P0, [R0+URZ+0x38880], R3 ;  /* 0x03888003000075a7 */ /* 0x000e24000800017f */
[----:B0-----:R-:W-:Y:S05]  /*27550*/  @!P0 BRA `(.L_x_2613) ;  /* 0x0000007c00d48947 */ /* 0x001fea0003800000 */
.L_x_2833:
[----:B------:R-:W-:Y:S05]  /*27560*/  @P1 BRA `(.L_x_2614) ;  /* 0x00000000001c1947 */ /* 0x000fea0003800000 */
[----:B------:R-:W2:Y:S02]  /*27570*/  S2R R2, SR_TID.X ;  /* 0x0000000000027919 */ /* 0x000ea40000002100 */
[----:B--2---:R-:W-:Y:S02]  /*27580*/  LOP3.LUT R5, R2, 0x1f, RZ, 0xc0, !PT ;  /* 0x0000001f02057812 */ /* 0x004fe400078ec0ff */
[----:B------:R-:W-:Y:S02]  /*27590*/  MOV R2, 0x8000 ;  /* 0x0000800000027802 */ /* 0x000fe40000000f00 */
[----:B------:R-:W-:Y:S02]  /*275a0*/  ISETP.NE.AND P0, PT, R5, RZ, PT ;  /* 0x000000ff0500720c */ /* 0x000fe40003f05270 */
[----:B------:R2:W-:Y:S11]  /*275b0*/  SYNCS.ARRIVE.TRANS64 RZ, [R0+URZ+0x38870], R2 ;  /* 0x0388700200ff79a7 */ /* 0x0005f6000800003f */
[----:B--2---:R-:W-:Y:S05]  /*275c0*/  @!P0 BRA `(.L_x_2614) ;  /* 0x0000000000048947 */ /* 0x004fea0003800000 */
[----:B------:R-:W-:Y:S01]  /*275d0*/  BPT.TRAP 0x1 ;  /* 0x000000040000795c */ /* 0x000fe20000300000 */
.L_x_2614:
        /* <DEDUP_REMOVED lines=13> */
[----:B--2---:R-:W-:Y:S02]  /*276b0*/  IMAD R2, R2, 0x8000, R7 ;  /* 0x0000800002027824 */ /* 0x004fe400078e0207 */
[----:B---3--:R-:W-:-:S03]  /*276c0*/  IMAD R4, R4, 0x80, R6 ;  /* 0x0000008004047824 */ /* 0x008fc600078e0206 */
[----:B------:R-:W-:Y:S02]  /*276d0*/  R2UR UR14, R2 ;  /* 0x00000000020e72ca */ /* 0x000fe400000e0000 */
[----:B----4-:R-:W-:Y:S02]  /*276e0*/  R2UR UR13, R5 ;  /* 0x00000000050d72ca */ /* 0x010fe400000e0000 */
[----:B------:R-:W-:-:S09]  /*276f0*/  R2UR UR11, R4 ;  /* 0x00000000040b72ca */ /* 0x000fd200000e0000 */
        /* <DEDUP_REMOVED lines=8> */
.L_x_2834:
        /* <DEDUP_REMOVED lines=8> */
.L_x_2616:
[----:B------:R-:W3:Y:S04]  /*27800*/  LDL R5, [R1] ;  /* 0x0000000001057983 */ /* 0x000ee80000100800 */
[----:B0-2---:R-:W2:Y:S01]  /*27810*/  LDL.LU R3, [R1+0x24] ;  /* 0x0000240001037983 */ /* 0x005ea20000300800 */
        /* <DEDUP_REMOVED lines=14> */
[----:B---3--:R-:W-:Y:S02]  /*27900*/  R2UR UR13, R5 ;  /* 0x00000000050d72ca */ /* 0x008fe400000e0000 */
[----:B--2---:R-:W-:-:S04]  /*27910*/  LOP3.LUT R3, R3, 0xfffffffe, RZ, 0xc0, !PT ;  /* 0xfffffffe03037812 */ /* 0x004fc800078ec0ff */
[----:B------:R-:W-:-:S07]  /*27920*/  @P0 LOP3.LUT R3, R3, 0x1, RZ, 0xfc, !PT ;  /* 0x0000000103030812 */ /* 0x000fce00078efcff */
[----:B------:R0:W-:Y:S01]  /*27930*/  UTMALDG.4D [UR8], [UR4], desc[UR6] ;  /* 0x00000608040075b4 */ /* 0x0001e20008019000 */
[----:B------:R2:W-:Y:S01]  /*27940*/  STL [R1+0x24], R3 ;  /* 0x0000240301007387 */ /* 0x0005e20000100800 */
[----:B0-----:R-:W-:Y:S01]  /*27950*/  UMOV UR8, UR14 ;  /* 0x0000000e00087c82 */ /* 0x001fe20008000000 */
[----:B------:R-:W-:Y:S02]  /*27960*/  UMOV UR10, UR15 ;  /* 0x0000000f000a7c82 */ /* 0x000fe40008000000 */
[----:B------:R2:W-:Y:S01]  /*27970*/  UTMALDG.4D [UR8], [UR4], desc[UR6] ;  /* 0x00000608040075b4 */ /* 0x0005e20008019000 */
[----:B------:R-:W-:Y:S02]  /*27980*/  NOP ;  /* 0x0000000000007918 */ /* 0x000fe40000000000 */
.L_x_2610:
[----:B------:R-:W4:Y:S04]  /*27990*/  LDL R2, [R1+0x4] ;  /* 0x0000040001027983 */ /* 0x000f280000100800 */
[----:B--2---:R-:W2:Y:S04]  /*279a0*/  LDL.LU R3, [R1+0x44] ;  /* 0x0000440001037983 */ /* 0x004ea80000300800 */
[----:B------:R-:W5:Y:S04]  /*279b0*/  LDL.LU R5, [R1+0x38] ;  /* 0x0000380001057983 */ /* 0x000f680000300800 */
[----:B0-----:R-:W3:Y:S01]  /*279c0*/  LDL.LU R4, [R1+0x4c] ;  /* 0x00004c0001047983 */ /* 0x001ee20000300800 */
[----:B------:R-:W-:Y:S05]  /*279d0*/  WARPSYNC.ALL ;  /* 0x0000000000007948 */ /* 0x000fea0003800000 */
[----:B------:R-:W-:Y:S01]  /*279e0*/  ULDC.64 UR4, c[0x0][0x298] ;  /* 0x0000a60000047ab9 */ /* 0x000fe20000000a00 */
[----:B------:R-:W-:Y:S01]  /*279f0*/  ULDC.64 UR6, c[0x0][0xa00] ;  /* 0x0002800000067ab9 */ /* 0x000fe20000000a00 */
[----:B------:R-:W-:Y:S01]  /*27a00*/  BSSY B6, `(.L_x_2617) ;  /* 0x0000024000067945 */ /* 0x000fe20003800000 */
[----:B------:R-:W-:Y:S01]  /*27a10*/  BAR.SYNC.DEFER_BLOCKING 0x8, 0x180 ;  /* 0x0206000000007b1d */ /* 0x000fe20000010000 */
[----:B------:R-:W-:-:S04]  /*27a20*/  ISETP.NE.U32.AND P0, PT, RZ, UR6, PT ;  /* 0x00000006ff007c0c */ /* 0x000fc8000bf05070 */
[----:B------:R-:W-:Y:S01]  /*27a30*/  ISETP.NE.AND.EX P0, PT, RZ, UR7, PT, P0 ;  /* 0x00000007ff007c0c */ /* 0x000fe2000bf05300 */
[----:B----4-:R-:W-:Y:S01]  /*27a40*/  VIADD R2, R2, 0x20400 ;  /* 0x0002040002027836 */ /* 0x010fe20000000000 */
[----:B--2---:R-:W-:-:S04]  /*27a50*/  SHF.R.S32.HI R0, RZ, 0x1f, R3 ;  /* 0x0000001fff007819 */ /* 0x004fc80000011403 */
[----:B------:R-:W-:Y:S02]  /*27a60*/  LOP3.LUT P1, RZ, R2, 0x3ff, RZ, 0xc0, !PT ;  /* 0x000003ff02ff7812 */ /* 0x000fe4000782c0ff */
[----:B-----5:R-:W-:Y:S01]  /*27a70*/  SEL R5, R5, RZ, !P0 ;  /* 0x000000ff05057207 */ /* 0x020fe20004000000 */
[----:B------:R-:W-:Y:S01]  /*27a80*/  IMAD R0, R0, UR4, RZ ;  /* 0x0000000400007c24 */ /* 0x000fe2000f8e02ff */
[----:B---3--:R-:W-:-:S03]  /*27a90*/  SEL R4, R4, RZ, !P0 ;  /* 0x000000ff04047207 */ /* 0x008fc60004000000 */
[C---:B------:R-:W-:Y:S02]  /*27aa0*/  IMAD R0, R3.reuse, UR5, R0 ;  /* 0x0000000503007c24 */ /* 0x040fe4000f8e0200 */
[----:B------:R-:W-:-:S05]  /*27ab0*/  IMAD.WIDE.U32 R2, R3, UR4, RZ ;  /* 0x0000000403027c25 */ /* 0x000fca000f8e00ff */
[----:B------:R0:W-:Y:S04]  /*27ac0*/  STL.64 [R1+0x50], R2 ;  /* 0x0000500201007387 */ /* 0x0001e80000100a00 */
[----:B------:R2:W-:Y:S04]  /*27ad0*/  STL [R1+0x38], R5 ;  /* 0x0000380501007387 */ /* 0x0005e80000100800 */
[----:B------:R2:W-:Y:S01]  /*27ae0*/  STL [R1+0x58], R4 ;  /* 0x0000580401007387 */ /* 0x0005e20000100800 */
[----:B0-----:R-:W-:Y:S01]  /*27af0*/  IMAD.IADD R2, R3, 0x1, R0 ;  /* 0x0000000103027824 */ /* 0x001fe200078e0200 */
        /* <DEDUP_REMOVED lines=8> */
[----:B------:R-:W-:Y:S01]  /*27b80*/  MOV R4, UR4 ;  /* 0x0000000400047c02 */ /* 0x000fe20008000f00 */
[----:B------:R-:W-:Y:S01]  /*27b90*/  IMAD.U32 R5, RZ, RZ, UR5 ;  /* 0x00000005ff057e24 */ /* 0x000fe2000f8e00ff */
[----:B------:R-:W0:Y:S01]  /*27ba0*/  LDC.64 R2, c[0x4][R2] ;  /* 0x0100000002027b82 */ /* 0x000e220000000a00 */
        /* <DEDUP_REMOVED lines=8> */
[----:B0-----:R-:W-:Y:S05]  /*27c30*/  CALL.ABS.NOINC R2 ;  /* 0x0000000002007343 */ /* 0x001fea0003c00000 */
.L_x_2618:
[----:B------:R-:W-:Y:S05]  /*27c40*/  BSYNC B6 ;  /* 0x0000000000067941 */ /* 0x000fea0003800000 */
.L_x_2617:
[----:B--2---:R-:W2:Y:S01]  /*27c50*/  LDL.LU R5, [R1+0x44] ;  /* 0x0000440001057983 */ /* 0x004ea20000300800 */
[----:B------:R-:W-:Y:S01]  /*27c60*/  ULDC.64 UR4, c[0x0][0x2d8] ;  /* 0x0000b60000047ab9 */ /* 0x000fe20000000a00 */
[----:B------:R-:W0:Y:S01]  /*27c70*/  LDC R8, c[0x0][0x448] ;  /* 0x00011200ff087b82 */ /* 0x000e220000000800 */
[----:B------:R-:W-:Y:S01]  /*27c80*/  ULDC.64 UR6, c[0x0][0x280] ;  /* 0x0000a00000067ab9 */ /* 0x000fe20000000a00 */
[----:B------:R-:W2:Y:S04]  /*27c90*/  LDL.LU.64 R2, [R1+0x50] ;  /* 0x0000500001027983 */ /* 0x000ea80000300a00 */
[----:B------:R-:W3:Y:S04]  /*27ca0*/  LDL.LU R0, [R1+0x4c] ;  /* 0x00004c0001007983 */ /* 0x000ee80000300800 */
[----:B------:R-:W4:Y:S04]  /*27cb0*/  LDL.LU R6, [R1+0x58] ;  /* 0x0000580001067983 */ /* 0x000f280000300800 */
[----:B------:R-:W4:Y:S01]  /*27cc0*/  LDL.LU R4, [R1+0x38] ;  /* 0x0000380001047983 */ /* 0x000f220000300800 */
[----:B------:R-:W1:Y:S01]  /*27cd0*/  S2R R9, SR_TID.X ;  /* 0x0000000000097919 */ /* 0x000e620000002100 */
[----:B0-----:R-:W-:Y:S01]  /*27ce0*/  ISETP.NE.AND P0, PT, R8, 0x1, PT ;  /* 0x000000010800780c */ /* 0x001fe20003f05270 */
[----:B-1----:R-:W-:-:S05]  /*27cf0*/  IMAD.SHL.U32 R9, R9, 0x10, RZ ;  /* 0x0000001009097824 */ /* 0x002fca00078e00ff */
[----:B------:R-:W-:-:S04]  /*27d00*/  LOP3.LUT R9, R9, 0x70, RZ, 0xc0, !PT ;  /* 0x0000007009097812 */ /* 0x000fc800078ec0ff */
        /* <DEDUP_REMOVED lines=12> */
[----:B------:R-:W-:Y:S01]  /*27dd0*/  ULDC.64 UR4, c[0x0][0x2d0] ;  /* 0x0000b40000047ab9 */ /* 0x000fe20000000a00 */
[----:B------:R-:W2:Y:S02]  /*27de0*/  S2R R4, SR_TID.X ;  /* 0x0000000000047919 */ /* 0x000ea40000002100 */
[----:B------:R-:W-:Y:S01]  /*27df0*/  IMAD.IADD R3, R3, 0x1, R0 ;  /* 0x0000000103037824 */ /* 0x000fe200078e0200 */
[----:B0-----:R-:W-:-:S04]  /*27e00*/  LOP3.LUT R5, R5, 0x7f, RZ, 0xc0, !PT ;  /* 0x0000007f05057812 */ /* 0x001fc800078ec0ff */
[----:B------:R-:W-:Y:S02]  /*27e10*/  SHF.R.U32.HI R5, RZ, 0x3, R5 ;  /* 0x00000003ff057819 */ /* 0x000fe40000011605 */
[----:B--2---:R-:W-:-:S04]  /*27e20*/  SHF.L.U32 R4, R4, 0x4, RZ ;  /* 0x0000000404047819 */ /* 0x004fc800000006ff */
[----:B------:R-:W-:Y:S02]  /*27e30*/  LOP3.LUT R4, R5, 0x70, R4, 0xf8, !PT ;  /* 0x0000007005047812 */ /* 0x000fe400078ef804 */
[----:B------:R-:W0:Y:S03]  /*27e40*/  @P0 LDC R5, c[0x0][0x44c] ;  /* 0x00011300ff050b82 */ /* 0x000e260000000800 */
[----:B------:R-:W-:-:S04]  /*27e50*/  IMAD R4, R17, 0x80, R4 ;  /* 0x0000008011047824 */ /* 0x000fc800078e0204 */
[----:B------:R-:W-:Y:S02]  /*27e60*/  IMAD.MOV.U32 R0, RZ, RZ, R4 ;  /* 0x000000ffff007224 */ /* 0x000fe400078e0004 */
        /* <DEDUP_REMOVED lines=8> */
[----:B------:R-:W-:Y:S01]  /*27ef0*/  ULDC.64 UR4, c[0x0][0x2c8] ;  /* 0x0000b20000047ab9 */ /* 0x000fe20000000a00 */
[----:B------:R-:W0:Y:S02]  /*27f00*/  S2R R5, SR_TID.X ;  /* 0x0000000000057919 */ /* 0x000e240000002100 */
        /* <DEDUP_REMOVED lines=8> */
[----:B------:R-:W-:-:S04]  /*27f90*/  IADD3 R3, P2, R6, UR6, RZ ;  /* 0x0000000606037c10 */ /* 0x000fc8000ff5e0ff */
[----:B------:R-:W-:Y:S02]  /*27fa0*/  IADD3.X R2, R7, UR7, R2, P2, !PT ;  /* 0x0000000707027c10 */ /* 0x000fe400097fe402 */
[----:B0-----:R-:W-:-:S04]  /*27fb0*/  SHF.L.U32 R10, R5, 0x4, RZ ;  /* 0x00000004050a7819 */ /* 0x001fc800000006ff */
[----:B------:R-:W-:-:S04]  /*27fc0*/  LOP3.LUT R10, R10, 0x70, RZ, 0xc0, !PT ;  /* 0x000000700a0a7812 */ /* 0x000fc800078ec0ff */
[----:B------:R-:W-:Y:S01]  /*27fd0*/  ISETP.GE.AND P0, PT, R10, UR4, PT ;  /* 0x000000040a007c0c */ /* 0x000fe2000bf06270 */
[----:B------:R-:W-:-:S03]  /*27fe0*/  UMOV UR4, 0xffffffff ;  /* 0xffffffff00047882 */ /* 0x000fc60000000000 */
[----:B-1----:R-:W-:Y:S09]  /*27ff0*/  BRA.DIV UR4, `(.L_x_2619) ;  /* 0x0000007604547947 */ /* 0x002ff2000b800000 */
[----:B------:R-:W0:Y:S02]  /*28000*/  S2R R5, SR_TID.X ;  /* 0x0000000000057919 */ /* 0x000e240000002100 */
[----:B0-----:R-:W-:-:S04]  /*28010*/  LOP3.LUT R5, R5, 0x7f, RZ, 0xc0, !PT ;  /* 0x0000007f05057812 */ /* 0x001fc800078ec0ff */
[----:B------:R-:W-:Y:S02]  /*28020*/  SHF.R.U32.HI R6, RZ, 0x3, R5 ;  /* 0x00000003ff067819 */ /* 0x000fe40000011605 */
[----:B------:R-:W2:Y:S03]  /*28030*/  LDL.LU R5, [R1+0x48] ;  /* 0x0000480001057983 */ /* 0x000ea60000300800 */
[----:B------:R-:W-:Y:S01]  /*28040*/  IMAD R17, R17, 0x80, R6 ;  /* 0x0000008011117824 */ /* 0x000fe200078e0206 */
[----:B------:R-:W-:Y:S03]  /*28050*/  SHFL.IDX PT, R7, R2, 0x1, 0x181f ;  /* 0x00381f0002077f89 */ /* 0x000fe600000e0000 */
[----:B------:R-:W-:Y:S01]  /*28060*/  VIADD R4, R17, 0x10 ;  /* 0x0000001011047836 */ /* 0x000fe20000000000 */
[----:B------:R-:W-:Y:S01]  /*28070*/  SHFL.IDX PT, R6, R3, 0x1, 0x181f ;  /* 0x00381f0003067f89 */ /* 0x000fe200000e0000 */
[----:B--2---:R-:W-:-:S03]  /*28080*/  IMAD R0, R5, R8, RZ ;  /* 0x0000000805007224 */ /* 0x004fc600078e02ff */
[----:B------:R-:W0:Y:S02]  /*28090*/  SHFL.IDX PT, R5, R3, RZ, 0x181f ;  /* 0x00181fff03057589 */ /* 0x000e2400000e0000 */
[-C--:B------:R-:W-:Y:S02]  /*280a0*/  ISETP.GE.AND P2, PT, R4, R0.reuse, PT ;  /* 0x000000000400720c */ /* 0x080fe40003f46270 */
[----:B------:R-:W1:Y:S01]  /*280b0*/  SHFL.IDX PT, R4, R2, RZ, 0x181f ;  /* 0x00181fff02047589 */ /* 0x000e6200000e0000 */
[----:B------:R-:W-:-:S13]  /*280c0*/  ISETP.GE.AND P4, PT, R17, R0, PT ;  /* 0x000000001100720c */ /* 0x000fda0003f86270 */
[----:B0-----:R-:W-:-:S05]  /*280d0*/  @!P4 IADD3 R5, P3, R10, R5, RZ ;  /* 0x000000050a05c210 */ /* 0x001fca0007f7e0ff */
[----:B-1----:R-:W-:-:S05]  /*280e0*/  @!P4 IMAD.X R4, RZ, RZ, R4, P3 ;  /* 0x000000ffff04c224 */ /* 0x002fca00018e0604 */
[----:B------:R-:W-:-:S04]  /*280f0*/  @!P4 LOP3.LUT R5, R5, R4, RZ, 0x3c, !PT ;  /* 0x000000040505c212 */ /* 0x000fc800078e3cff */
[----:B------:R-:W-:-:S04]  /*28100*/  @!P4 LOP3.LUT R4, R5, R4, RZ, 0x3c, !PT ;  /* 0x000000040504c212 */ /* 0x000fc800078e3cff */
[----:B------:R-:W-:-:S05]  /*28110*/  @!P4 LOP3.LUT R5, R5, R4, RZ, 0x3c, !PT ;  /* 0x000000040505c212 */ /* 0x000fca00078e3cff */
[----:B-----5:R-:W-:Y:S04]  /*28120*/  @!P4 LDGSTS.E.BYPASS.LTC128B.128 [R9+0x20400], desc[UR46][R4.64], !P0 ;  /* 0x204000000409cfae */ /* 0x020fe8000c101d6e */
[----:B------:R0:W-:Y:S02]  /*28130*/  @!P4 LDGSTS.E.BYPASS.LTC128B.128 [R9+0x24400], desc[UR46][R4.64+0x80], !P1 ;  /* 0x244000800409cfae */ /* 0x0001e4000c901d6e */
[----:B0-----:R-:W-:Y:S02]  /*28140*/  @!P2 IADD3 R5, P3, R10, R6, RZ ;  /* 0x000000060a05a210 */ /* 0x001fe40007f7e0ff */
[----:B------:R-:W-:Y:S03]  /*28150*/  SHFL.IDX PT, R6, R2, 0x2, 0x181f ;  /* 0x00581f0002067f89 */ /* 0x000fe600000e0000 */
[----:B------:R-:W-:-:S05]  /*28160*/  @!P2 IMAD.X R4, RZ, RZ, R7, P3 ;  /* 0x000000ffff04a224 */ /* 0x000fca00018e0607 */
[----:B------:R-:W-:-:S04]  /*28170*/  @!P2 LOP3.LUT R5, R5, R4, RZ, 0x3c, !PT ;  /* 0x000000040505a212 */ /* 0x000fc800078e3cff */
[----:B------:R-:W-:-:S04]  /*28180*/  @!P2 LOP3.LUT R4, R5, R4, RZ, 0x3c, !PT ;  /* 0x000000040504a212 */ /* 0x000fc800078e3cff */
[----:B------:R-:W-:-:S05]  /*28190*/  @!P2 LOP3.LUT R5, R5, R4, RZ, 0x3c, !PT ;  /* 0x000000040505a212 */ /* 0x000fca00078e3cff */
[----:B------:R-:W-:Y:S04]  /*281a0*/  @!P2 LDGSTS.E.BYPASS.LTC128B.128 [R9+0x20c00], desc[UR46][R4.64], !P0 ;  /* 0x20c000000409afae */ /* 0x000fe8000c101d6e */
[----:B------:R0:W-:Y:S02]  /*281b0*/  @!P2 LDGSTS.E.BYPASS.LTC128B.128 [R9+0x24c00], desc[UR46][R4.64+0x80], !P1 ;  /* 0x24c000800409afae */ /* 0x0001e4000c901d6e */
[----:B0-----:R-:W-:-:S05]  /*281c0*/  VIADD R4, R17, 0x20 ;  /* 0x0000002011047836 */ /* 0x001fca0000000000 */
[----:B------:R-:W-:Y:S02]  /*281d0*/  ISETP.GE.AND P2, PT, R4, R0, PT ;  /* 0x000000000400720c */ /* 0x000fe40003f46270 */
[----:B------:R-:W0:Y:S11]  /*281e0*/  SHFL.IDX PT, R4, R3, 0x2, 0x181f ;  /* 0x00581f0003047f89 */ /* 0x000e3600000e0000 */
[----:B0-----:R-:W-:-:S04]  /*281f0*/  @!P2 IADD3 R5, P3, R10, R4, RZ ;  /* 0x000000040a05a210 */ /* 0x001fc80007f7e0ff */
[----:B------:R-:W-:Y:S02]  /*28200*/  @!P2 IADD3.X R4, RZ, R6, RZ, P3, !PT ;  /* 0x00000006ff04a210 */ /* 0x000fe40001ffe4ff */
[----:B------:R-:W-:Y:S02]  /*28210*/  SHFL.IDX PT, R6, R2, 0x3, 0x181f ;  /* 0x00781f0002067f89 */ /* 0x000fe400000e0000 */
        /* <DEDUP_REMOVED lines=8> */
[----:B0-----:R-:W-:-:S05]  /*282a0*/  @!P2 IADD3 R5, P3, R10, R4, RZ ;  /* 0x000000040a05a210 */ /* 0x001fca0007f7e0ff */
[----:B------:R-:W-:Y:S02]  /*282b0*/  @!P2 IMAD.X R4, RZ, RZ, R6, P3 ;  /* 0x000000ffff04a224 */ /* 0x000fe400018e0606 */
[----:B------:R-:W-:Y:S03]  /*282c0*/  SHFL.IDX PT, R6, R2, 0x4, 0x181f ;  /* 0x00981f0002067f89 */ /* 0x000fe600000e0000 */
        /* <DEDUP_REMOVED lines=29> */
[----:B------:R-:W0:Y:S04]  /*284a0*/  SHFL.IDX PT, R4, R3, 0x6, 0x181f ;  /* 0x00d81f0003047f89 */ /* 0x000e2800000e0000 */
[----:B------:R-:W1:Y:S07]  /*284b0*/  SHFL.IDX PT, R3, R3, 0x7, 0x181f ;  /* 0x00f81f0003037f89 */ /* 0x000e6e00000e0000 */
[----:B0-----:R-:W-:-:S05]  /*284c0*/  @!P2 IADD3 R5, P3, R10, R4, RZ ;  /* 0x000000040a05a210 */ /* 0x001fca0007f7e0ff */
[----:B------:R-:W-:-:S05]  /*284d0*/  @!P2 IMAD.X R4, RZ, RZ, R6, P3 ;  /* 0x000000ffff04a224 */ /* 0x000fca00018e0606 */
[----:B------:R-:W-:-:S04]  /*284e0*/  @!P2 LOP3.LUT R5, R5, R4, RZ, 0x3c, !PT ;  /* 0x000000040505a212 */ /* 0x000fc800078e3cff */
[----:B------:R-:W-:-:S04]  /*284f0*/  @!P2 LOP3.LUT R4, R5, R4, RZ, 0x3c, !PT ;  /* 0x000000040504a212 */ /* 0x000fc800078e3cff */
[----:B------:R-:W-:-:S05]  /*28500*/  @!P2 LOP3.LUT R5, R5, R4, RZ, 0x3c, !PT ;  /* 0x000000040505a212 */ /* 0x000fca00078e3cff */
[----:B------:R-:W-:Y:S04]  /*28510*/  @!P2 LDGSTS.E.BYPASS.LTC128B.128 [R9+0x23400], desc[UR46][R4.64], !P0 ;  /* 0x234000000409afae */ /* 0x000fe8000c101d6e */
[----:B------:R0:W-:Y:S04]  /*28520*/  @!P2 LDGSTS.E.BYPASS.LTC128B.128 [R9+0x27400], desc[UR46][R4.64+0x80], !P1 ;  /* 0x274000800409afae */ /* 0x0001e8000c901d6e */
[----:B01----:R0:W2:Y:S02]  /*28530*/  SHFL.IDX PT, R4, R2, 0x7, 0x181f ;  /* 0x00f81f0002047f89 */ /* 0x0030a400000e0000 */
.L_x_2851:
        /* <DEDUP_REMOVED lines=11> */
.L_x_2621:
[----:B------:R-:W-:Y:S05]  /*285f0*/  BSYNC B0 ;  /* 0x0000000000007941 */ /* 0x000fea0003800000 */
.L_x_2620:
[----:B-1----:R1:W5:Y:S01]  /*28600*/  LDL R9, [R1+0x4] ;  /* 0x0000040001097983 */ /* 0x0023620000100800 */
[----:B------:R-:W-:Y:S01]  /*28610*/  PLOP3.LUT P0, PT, PT, PT, PT, 0x80, 0x0 ;  /* 0x000000000000781c */ /* 0x000fe20003f0f070 */
[----:B------:R-:W-:-:S12]  /*28620*/  NOP ;  /* 0x0000000000007918 */ /* 0x000fd80000000000 */
.L_x_2622:
[----:B0-----:R-:W3:Y:S01]  /*28630*/  LDL R2, [R1+0x4] ;  /* 0x0000040001027983 */ /* 0x001ee20000100800 */
[----:B------:R-:W-:Y:S02]  /*28640*/  PLOP3.LUT P1, PT, P1, P0, PT, 0xa2, 0x0 ;  /* 0x000000000000781c */ /* 0x000fe40000f21472 */
[----:B---3--:R-:W-:-:S08]  /*28650*/  @P0 R2UR P1, UR4, R2 ;  /* 0x00000000020402ca */ /* 0x008fd00000020000 */
[----:B------:R-:W-:-:S05]  /*28660*/  @P0 PLOP3.LUT P0, PT, P1, PT, PT, 0x80, 0x0 ;  /* 0x000000000000081c */ /* 0x000fca0000f0f070 */
[----:B------:R-:W-:Y:S01]  /*28670*/  @!P1 SYNCS.ARRIVE.TRANS64.RED.A0T1 RZ, [UR4+0x38800], RZ ;  /* 0x038800ffffff99a7 */ /* 0x000fe20008200404 */
[----:B------:R-:W-:Y:S07]  /*28680*/  @!P1 ARRIVES.LDGSTSBAR.64.TRANSCNT [UR4+0x38800] ;  /* 0x03880000ff0099b0 */ /* 0x000fee0008000a84 */
[----:B------:R-:W-:Y:S05]  /*28690*/  @P0 BRA.U.ANY `(.L_x_2622) ;  /* 0xfffffffd00e40947 */ /* 0x000fea000393ffff */
[----:B------:R-:W3:Y:S02]  /*286a0*/  LDL.LU R3, [R1+0x5c] ;  /* 0x00005c0001037983 */ /* 0x000ee40000300800 */
[----:B---3--:R-:W-:-:S05]  /*286b0*/  VIADD R3, R3, 0x1 ;  /* 0x0000000103037836 */ /* 0x008fca0000000000 */
[----:B------:R0:W-:Y:S01]  /*286c0*/  STL [R1+0x5c], R3 ;  /* 0x00005c0301007387 */ /* 0x0001e20000100800 */
[----:B------:R-:W-:-:S04]  /*286d0*/  LEA.HI R0, R3, R3, RZ, 0x1 ;  /* 0x0000000303007211 */ /* 0x000fc800078f08ff */
[----:B------:R-:W-:-:S04]  /*286e0*/  LOP3.LUT R0, R0, 0xfffffffe, RZ, 0xc0, !PT ;  /* 0xfffffffe00007812 */ /* 0x000fc800078ec0ff */
[----:B------:R-:W-:-:S04]  /*286f0*/  IADD3 R0, R3, -R0, RZ ;  /* 0x8000000003007210 */ /* 0x000fc80007ffe0ff */
[----:B------:R-:W-:Y:S01]  /*28700*/  SHF.L.U32 R0, R0, 0x1f, RZ ;  /* 0x0000001f00007819 */ /* 0x000fe200000006ff */
[----:B------:R-:W-:Y:S01]  /*28710*/  NOP ;  /* 0x0000000000007918 */ /* 0x000fe20000000000 */
[----:B------:R0:W-:Y:S01]  /*28720*/  SYNCS.ARRIVE.TRANS64.A1T0 RZ, [R2+URZ+0x38800], RZ ;  /* 0x038800ff02ff79a7 */ /* 0x0001e2000810003f */
[----:B------:R-:W-:Y:S01]  /*28730*/  BSSY B0, `(.L_x_2623) ;  /* 0x0000003000007945 */ /* 0x000fe20003800000 */
[----:B------:R-:W3:Y:S03]  /*28740*/  SYNCS.PHASECHK.TRANS64.TRYWAIT P0, [R2+URZ+0x38820], R0 ;  /* 0x03882000020075a7 */ /* 0x000ee6000800017f */
[----:B0--3--:R-:W-:Y:S05]  /*28750*/  @!P0 BRA `(.L_x_2624) ;  /* 0x0000007800548947 */ /* 0x009fea0003800000 */
.L_x_2852:
[----:B------:R-:W-:Y:S05]  /*28760*/  BSYNC B0 ;  /* 0x0000000000007941 */ /* 0x000fea0003800000 */
.L_x_2623:
[----:B0-----:R-:W3:Y:S02]  /*28770*/  LDL R2, [R1+0x40] ;  /* 0x0000400001027983 */ /* 0x001ee40000100800 */
[----:B---3--:R-:W-:-:S13]  /*28780*/  ISETP.GE.AND P0, PT, R2, 0x2, PT ;  /* 0x000000020200780c */ /* 0x008fda0003f06270 */
[----:B------:R-:W-:Y:S05]  /*28790*/  @!P0 BRA `(.L_x_2625) ;  /* 0x0000001000f88947 */ /* 0x000fea0003800000 */
[----:B------:R-:W-:Y:S01]  /*287a0*/  VIADD R3, R2, 0xfffffffe ;  /* 0xfffffffe02037836 */ /* 0x000fe20000000000 */
[----:B------:R0:W5:Y:S04]  /*287b0*/  LDL.LU R0, [R1+0x8] ;  /* 0x0000080001007983 */ /* 0x0001680000300800 */
[----:B------:R0:W5:Y:S02]  /*287c0*/  LDL.LU R2, [R1+0x10] ;  /* 0x0000100001027983 */ /* 0x0001640000300800 */
.L_x_2647:
[----:B--2---:R-:W2:Y:S01]  /*287d0*/  LDL R4, [R1+0x24] ;  /* 0x0000240001047983 */ /* 0x004ea20000100800 */
[----:B-----5:R-:W-:Y:S01]  /*287e0*/  VIADD R5, R0, 0x1 ;  /* 0x0000000100057836 */ /* 0x020fe20000000000 */
[----:B------:R-:W-:Y:S05]  /*287f0*/  YIELD ;  /* 0x0000000000007946 */ /* 0x000fea0003800000 */
[C---:B------:R-:W-:Y:S01]  /*28800*/  ISETP.NE.AND P0, PT, R5.reuse, 0x2, PT ;  /* 0x000000020500780c */ /* 0x040fe20003f05270 */
[----:B------:R-:W-:Y:S03]  /*28810*/  BSSY B0, `(.L_x_2626) ;  /* 0x0000092000007945 */ /* 0x000fe60003800000 */
[----:B---3--:R-:W-:-:S02]  /*28820*/  SEL R10, R5, RZ, P0 ;  /* 0x000000ff050a7207 */ /* 0x008fc40000000000 */
[----:B--2---:R-:W-:Y:S02]  /*28830*/  LOP3.LUT P1, RZ, R4, 0x1, RZ, 0xc0, !PT ;  /* 0x0000000104ff7812 */ /* 0x004fe4000782c0ff */
        /* <DEDUP_REMOVED lines=13> */
[----:B------:R-:W5:Y:S01]  /*28910*/  LDL R11, [R1+0x18] ;  /* 0x00001800010b7983 */ /* 0x000f620000100800 */
        /* <DEDUP_REMOVED lines=9> */
[C---:B-----5:R-:W-:Y:S02]  /*289b0*/  IMAD R6, R11.reuse, UR7, R6 ;  /* 0x000000070b067c24 */ /* 0x060fe4000f8e0206 */
[----:B------:R-:W-:-:S05]  /*289c0*/  IMAD.WIDE.U32 R4, R11, UR6, R4 ;  /* 0x000000060b047c25 */ /* 0x000fca000f8e0004 */
[----:B------:R-:W-:Y:S02]  /*289d0*/  IADD3 R5, R6, R5, RZ ;  /* 0x0000000506057210 */ /* 0x000fe40007ffe0ff */
[----:B------:R-:W-:-:S04]  /*289e0*/  LEA R6, P0, R4, UR4, 0x2 ;  /* 0x0000000404067c11 */ /* 0x000fc8000f8010ff */
[----:B------:R-:W-:-:S05]  /*289f0*/  LEA.HI.X R7, R4, UR5, R5, 0x2, P0 ;  /* 0x0000000504077c11 */ /* 0x000fca00080f1405 */
[----:B------:R-:W3:Y:S04]  /*28a00*/  LDG.E R4, desc[UR46][R6.64] ;  /* 0x0000002e06047981 */ /* 0x000ee8000c1e1900 */
[----:B---3--:R3:W-:Y:S02]  /*28a10*/  STL [R1], R4 ;  /* 0x0000000401007387 */ /* 0x0087e40000100800 */
.L_x_2628:
[----:B------:R-:W4:Y:S01]  /*28a20*/  LDL R5, [R1+0x4] ;  /* 0x0000040001057983 */ /* 0x000f220000100800 */
[----:B---3--:R-:W3:Y:S01]  /*28a30*/  S2R R4, SR_TID.X ;  /* 0x0000000000047919 */ /* 0x008ee20000002100 */
[----:B------:R-:W-:Y:S01]  /*28a40*/  BSSY B1, `(.L_x_2629) ;  /* 0x0000007000017945 */ /* 0x000fe20003800000 */
[----:B---3--:R-:W-:-:S04]  /*28a50*/  LOP3.LUT R4, R4, 0x7f, RZ, 0xc0, !PT ;  /* 0x0000007f04047812 */ /* 0x008fc800078ec0ff */
[----:B------:R-:W-:Y:S01]  /*28a60*/  ISETP.NE.AND P1, PT, R4, RZ, PT ;  /* 0x000000ff0400720c */ /* 0x000fe20003f25270 */
[----:B----4-:R-:W-:Y:S01]  /*28a70*/  IMAD R6, R10, 0x8, R5 ;  /* 0x000000080a067824 */ /* 0x010fe200078e0205 */
[----:B------:R-:W-:-:S04]  /*28a80*/  SHF.L.U32 R5, R9, 0x1f, RZ ;  /* 0x0000001f09057819 */ /* 0x000fc800000006ff */
[----:B------:R-:W3:Y:S02]  /*28a90*/  SYNCS.PHASECHK.TRANS64.TRYWAIT P0, [R6+URZ+0x38880], R5 ;  /* 0x03888005060075a7 */ /* 0x000ee4000800017f */
[----:B---3--:R-:W-:Y:S05]  /*28aa0*/  @!P0 BRA `(.L_x_2630) ;  /* 0x0000007400988947 */ /* 0x008fea0003800000 */
.L_x_2853:
[----:B------:R-:W-:Y:S05]  /*28ab0*/  BSYNC B1 ;  /* 0x0000000000017941 */ /* 0x000fea0003800000 */
.L_x_2629:
        /* <DEDUP_REMOVED lines=9> */
.L_x_2632:
[----:B------:R-:W-:Y:S05]  /*28b50*/  BSYNC B1 ;  /* 0x0000000000017941 */ /* 0x000fea0003800000 */
.L_x_2631:
[----:B--2---:R-:W2:Y:S04]  /*28b60*/  LDL R9, [R1+0x4] ;  /* 0x0000040001097983 */ /* 0x004ea80000100800 */
[----:B------:R-:W2:Y:S04]  /*28b70*/  LDL R4, [R1+0x8] ;  /* 0x0000080001047983 */ /* 0x000ea80000100800 */
        /* <DEDUP_REMOVED lines=8> */
[----:B--2---:R-:W-:-:S02]  /*28c00*/  IMAD R4, R4, 0x8000, R9 ;  /* 0x0000800004047824 */ /* 0x004fc400078e0209 */
[----:B----4-:R-:W-:Y:S01]  /*28c10*/  IMAD R8, R8, 0x80, R7 ;  /* 0x0000008008087824 */ /* 0x010fe200078e0207 */
[----:B------:R-:W-:Y:S01]  /*28c20*/  IADD3 R7, R6, 0x38870, RZ ;  /* 0x0003887006077810 */ /* 0x000fe20007ffe0ff */
[----:B------:R-:W-:-:S09]  /*28c30*/  VIADD R9, R4, 0x10400 ;  /* 0x0001040004097836 */ /* 0x000fd20000000000 */
.L_x_2633:
        /* <DEDUP_REMOVED lines=17> */
.L_x_2634:
        /* <DEDUP_REMOVED lines=14> */
.L_x_2854:
[----:B------:R-:W-:Y:S05]  /*28e30*/  BSYNC B1 ;  /* 0x0000000000017941 */ /* 0x000fea0003800000 */
.L_x_2635:
[----:B------:R-:W-:Y:S01]  /*28e40*/  BSSY B1, `(.L_x_2637) ;  /* 0x000000b000017945 */ /* 0x000fe20003800000 */
[----:B------:R-:W-:Y:S02]  /*28e50*/  IMAD.MOV.U32 R10, RZ, RZ, 0x0 ;  /* 0x00000000ff0a7424 */ /* 0x000fe400078e00ff */
[----:B------:R-:W-:Y:S01]  /*28e60*/  IMAD.MOV.U32 R11, RZ, RZ, 0x14f00000 ;  /* 0x14f00000ff0b7424 */ /* 0x000fe200078e00ff */
[----:B------:R-:W-:Y:S06]  /*28e70*/  @P1 BRA `(.L_x_2638) ;  /* 0x00000000001c1947 */ /* 0x000fec0003800000 */
[----:B------:R-:W4:Y:S01]  /*28e80*/  S2R R7, SR_TID.X ;  /* 0x0000000000077919 */ /* 0x000f220000002100 */
[----:B--23--:R-:W-:-:S04]  /*28e90*/  MOV R5, 0x8000 ;  /* 0x0000800000057802 */ /* 0x00cfc80000000f00 */
[----:B------:R2:W-:Y:S01]  /*28ea0*/  SYNCS.ARRIVE.TRANS64 RZ, [R6+URZ+0x38830], R5 ;  /* 0x0388300506ff79a7 */ /* 0x0005e2000800003f */
[----:B----4-:R-:W-:-:S04]  /*28eb0*/  LOP3.LUT R7, R7, 0x1f, RZ, 0xc0, !PT ;  /* 0x0000001f07077812 */ /* 0x010fc800078ec0ff */
[----:B------:R-:W-:-:S13]  /*28ec0*/  ISETP.NE.AND P0, PT, R7, RZ, PT ;  /* 0x000000ff0700720c */ /* 0x000fda0003f05270 */
[----:B--2---:R-:W-:Y:S05]  /*28ed0*/  @!P0 BRA `(.L_x_2638) ;  /* 0x0000000000048947 */ /* 0x004fea0003800000 */
[----:B------:R-:W-:Y:S01]  /*28ee0*/  BPT.TRAP 0x1 ;  /* 0x000000040000795c */ /* 0x000fe20000300000 */
.L_x_2638:
[----:B------:R-:W-:Y:S05]  /*28ef0*/  BSYNC B1 ;  /* 0x0000000000017941 */ /* 0x000fea0003800000 */
.L_x_2637:
        /* <DEDUP_REMOVED lines=8> */
.L_x_2639:
        /* <DEDUP_REMOVED lines=16> */
.L_x_2640:
        /* <DEDUP_REMOVED lines=11> */
.L_x_2627:
[----:B------:R-:W-:Y:S05]  /*29130*/  BSYNC B0 ;  /* 0x0000000000007941 */ /* 0x000fea0003800000 */
.L_x_2626:
[----:B------:R-:W-:-:S06]  /*29140*/  UISETP.NE.AND UP0, UPT, UR36, 0x3, UPT ;  /* 0x000000032400788c */ /* 0x000fcc000bf05270 */
[----:B------:R-:W-:-:S13]  /*29150*/  PLOP3.LUT P0, PT, PT, PT, UP0, 0x80, 0x0 ;  /* 0x000000000000781c */ /* 0x000fda0003f0f008 */
[----:B------:R-:W-:Y:S05]  /*29160*/  @!P0 BRA `(.L_x_2641) ;  /* 0x0000000000048947 */ /* 0x000fea0003800000 */
[----:B------:R-:W-:Y:S01]  /*29170*/  BPT.TRAP 0x1 ;  /* 0x000000040000795c */ /* 0x000fe20000300000 */
.L_x_2641:
[----:B------:R-:W3:Y:S01]  /*29180*/  LDL R5, [R1+0x4] ;  /* 0x0000040001057983 */ /* 0x000ee20000100800 */
[----:B------:R-:W-:Y:S01]  /*29190*/  IMAD.U32 R4, RZ, RZ, UR38 ;  /* 0x00000026ff047e24 */ /* 0x000fe2000f8e00ff */
[----:B------:R-:W-:Y:S04]  /*291a0*/  BSSY B0, `(.L_x_2642) ;  /* 0x0000007000007945 */ /* 0x000fe80003800000 */
[----:B------:R-:W-:Y:S02]  /*291b0*/  ISETP.NE.AND P1, PT, R4, 0x3, PT ;  /* 0x000000030400780c */ /* 0x000fe40003f25270 */
[----:B------:R-:W-:-:S04]  /*291c0*/  LOP3.LUT R4, R2, 0x1, RZ, 0x3c, !PT ;  /* 0x0000000102047812 */ /* 0x000fc800078e3cff */
[----:B------:R-:W-:Y:S01]  /*291d0*/  SHF.L.U32 R4, R4, 0x1f, RZ ;  /* 0x0000001f04047819 */ /* 0x000fe200000006ff */
[----:B---3--:R-:W-:-:S04]  /*291e0*/  IMAD R20, R0, 0x8, R5 ;  /* 0x0000000800147824 */ /* 0x008fc800078e0205 */
[----:B------:R-:W3:Y:S02]  /*291f0*/  SYNCS.PHASECHK.TRANS64.TRYWAIT P0, [R20+URZ+0x38870], R4 ;  /* 0x03887004140075a7 */ /* 0x000ee4000800017f */
[----:B---3--:R-:W-:Y:S05]  /*29200*/  @!P0 BRA `(.L_x_2643) ;  /* 0x0000006c00e88947 */ /* 0x008fea0003800000 */
.L_x_2855:
[----:B------:R-:W-:Y:S05]  /*29210*/  BSYNC B0 ;  /* 0x0000000000007941 */ /* 0x000fea0003800000 */
.L_x_2642:
[----:B------:R-:W-:Y:S05]  /*29220*/  @!P1 BRA `(.L_x_2644) ;  /* 0x0000000000049947 */ /* 0x000fea0003800000 */
[----:B------:R-:W-:Y:S01]  /*29230*/  BPT.TRAP 0x1 ;  /* 0x000000040000795c */ /* 0x000fe20000300000 */
.L_x_2644:
[----:B------:R-:W-:Y:S02]  /*29240*/  SHF.L.U32 R2, R2, 0x1f, RZ ;  /* 0x0000001f02027819 */ /* 0x000fe400000006ff */
[----:B------:R-:W-:Y:S02]  /*29250*/  SHF.L.U32 R12, R0, 0xf, RZ ;  /* 0x0000000f000c7819 */ /* 0x000fe400000006ff */
[----:B------:R-:W4:Y:S02]  /*29260*/  SYNCS.PHASECHK.TRANS64.TRYWAIT P0, [R20+URZ+0x38860], R2 ;  /* 0x03886002140075a7 */ /* 0x000f24000800017f */
[----:B----4-:R-:W-:Y:S05]  /*29270*/  @!P0 BRA `(.L_x_2645) ;  /* 0x0000006c00e08947 */ /* 0x010fea0003800000 */
.L_x_2856:
        /* <DEDUP_REMOVED lines=8> */
[----:B----4-:R-:W-:Y:S01]  /*29300*/  IMAD.IADD R2, R17, 0x1, R0 ;  /* 0x0000000111027824 */ /* 0x010fe200078e0200 */
        /* <DEDUP_REMOVED lines=37> */
[----:B--2---:R-:W-:Y:S01]  /*29560*/  IMAD.MOV.U32 R14, RZ, RZ, R10 ;  /* 0x000000ffff0e7224 */ /* 0x004fe200078e000a */
[----:B------:R-:W-:Y:S02]  /*29570*/  MOV R15, R11 ;  /* 0x0000000b000f7202 */ /* 0x000fe40000000f00 */
        /* <DEDUP_REMOVED lines=56> */
[----:B------:R-:W-:-:S05]  /*29900*/  IMAD.IADD R17, R11, 0x1, R17 ;  /* 0x000000010b117824 */ /* 0x000fca00078e0211 */
        /* <DEDUP_REMOVED lines=26> */
.L_x_2646:
[----:B------:R-:W4:Y:S01]  /*29ab0*/  S2R R0, SR_TID.X ;  /* 0x0000000000007919 */ /* 0x000f220000002100 */
[----:B--2---:R2:W-:Y:S01]  /*29ac0*/  SYNCS.ARRIVE.TRANS64.A1T0 RZ, [R20+URZ+0x38850], RZ ;  /* 0x038850ff14ff79a7 */ /* 0x0045e2000810003f */
[----:B------:R0:W5:Y:S01]  /*29ad0*/  LDL R2, [R1+0x10] ;  /* 0x0000100001027983 */ /* 0x0001620000100800 */
[----:B----4-:R-:W-:Y:S01]  /*29ae0*/  LOP3.LUT R0, R0, 0x7f, RZ, 0xc0, !PT ;  /* 0x0000007f00007812 */ /* 0x010fe200078ec0ff */
[----:B------:R-:W-:Y:S03]  /*29af0*/  BAR.SYNC.DEFER_BLOCKING 0x2, 0x80 ;  /* 0x0082000000007b1d */ /* 0x000fe60000010000 */
[----:B------:R-:W-:-:S03]  /*29b00*/  ISETP.NE.AND P0, PT, R0, RZ, PT ;  /* 0x000000ff0000720c */ /* 0x000fc60003f05270 */
[----:B------:R0:W5:Y:S10]  /*29b10*/  LDL R0, [R1+0x8] ;  /* 0x0000080001007983 */ /* 0x0001740000100800 */
[----:B--2---:R-:W-:-:S04]  /*29b20*/  @!P0 IADD3 R20, R20, 0x38880, RZ ;  /* 0x0003888014148810 */ /* 0x004fc80007ffe0ff */
[----:B------:R-:W-:-:S04]  /*29b30*/  @!P0 PRMT R20, RZ, 0x654, R20 ;  /* 0x00000654ff148816 */ /* 0x000fc80000000014 */
[----:B------:R0:W-:Y:S01]  /*29b40*/  @!P0 SYNCS.ARRIVE.TRANS64.RED.A1T0 RZ, [R20+URZ], RZ ;  /* 0x000000ff14ff89a7 */ /* 0x0001e2000810043f */
[C---:B------:R-:W-:Y:S01]  /*29b50*/  ISETP.GT.AND P0, PT, R3.reuse, RZ, PT ;  /* 0x000000ff0300720c */ /* 0x040fe20003f04270 */
[----:B------:R-:W-:-:S12]  /*29b60*/  VIADD R3, R3, 0xffffffff ;  /* 0xffffffff03037836 */ /* 0x000fd80000000000 */
[----:B0-----:R-:W-:Y:S05]  /*29b70*/  @P0 BRA `(.L_x_2647) ;  /* 0xffffffec00140947 */ /* 0x001fea000383ffff */
.L_x_2625:
[----:B--2---:R-:W0:Y:S01]  /*29b80*/  S2R R4, SR_TID.X ;  /* 0x0000000000047919 */ /* 0x004e220000002100 */
[----:B------:R-:W-:Y:S01]  /*29b90*/  BSSY B0, `(.L_x_2648) ;  /* 0x0000010000007945 */ /* 0x000fe20003800000 */
[----:B0-----:R-:W-:-:S04]  /*29ba0*/  LOP3.LUT R4, R4, 0x7f, RZ, 0xc0, !PT ;  /* 0x0000007f04047812 */ /* 0x001fc800078ec0ff */
[----:B------:R-:W-:-:S13]  /*29bb0*/  ISETP.NE.AND P0, PT, R4, RZ, PT ;  /* 0x000000ff0400720c */ /* 0x000fda0003f05270 */
[----:B------:R-:W-:Y:S05]  /*29bc0*/  @P0 BRA `(.L_x_2649) ;  /* 0x0000000000300947 */ /* 0x000fea0003800000 */
[----:B-----5:R-:W0:Y:S01]  /*29bd0*/  S2R R2, SR_LANEID ;  /* 0x0000000000027919 */ /* 0x020e220000000000 */
[----:B------:R-:W-:Y:S01]  /*29be0*/  VOTEU.ANY UR4, UPT, PT ;  /* 0x0000000000047886 */ /* 0x000fe200038e0100 */
[----:B------:R-:W2:Y:S01]  /*29bf0*/  LDC.64 R4, c[0x0][0xc60] ;  /* 0x00031800ff047b82 */ /* 0x000ea20000000a00 */
[----:B------:R-:W0:Y:S02]  /*29c00*/  FLO.U32 R0, UR4 ;  /* 0x0000000400007d00 */ /* 0x000e2400080e0000 */
[----:B0-----:R-:W-:-:S06]  /*29c10*/  ISETP.EQ.U32.AND P1, PT, R0, R2, PT ;  /* 0x000000020000720c */ /* 0x001fcc0003f22070 */
[----:B------:R-:W2:Y:S07]  /*29c20*/  POPC R2, UR4 ;  /* 0x0000000400027d09 */ /* 0x000eae0008000000 */
[----:B--2---:R-:W2:Y:S04]  /*29c30*/  @P1 ATOMG.E.ADD.STRONG.GPU PT, R2, desc[UR46][R4.64], R2 ;  /* 0x00000002040219a8 */ /* 0x004ea800081ee1ee */
[----:B--2---:R0:W2:Y:S02]  /*29c40*/  SHFL.IDX PT, R2, R2, R0, 0x1f ;  /* 0x00001f0002027589 */ /* 0x0040a400000e0000 */
[----:B0-----:R-:W0:Y:S02]  /*29c50*/  S2R R0, SR_LTMASK ;  /* 0x0000000000007919 */ /* 0x001e240000003900 */
[----:B0-----:R-:W-:-:S06]  /*29c60*/  LOP3.LUT R0, R0, UR4, RZ, 0xc0, !PT ;  /* 0x0000000400007c12 */ /* 0x001fcc000f8ec0ff */
[----:B------:R-:W2:Y:S02]  /*29c70*/  POPC R0, R0 ;  /* 0x0000000000007309 */ /* 0x000ea40000000000 */
[----:B--2---:R-:W-:-:S07]  /*29c80*/  IADD3 R16, R2, UR37, R0 ;  /* 0x0000002502107c10 */ /* 0x004fce000fffe000 */
.L_x_2649:
[----:B------:R-:W-:Y:S05]  /*29c90*/  BSYNC B0 ;  /* 0x0000000000007941 */ /* 0x000fea0003800000 */
.L_x_2648:
[----:B------:R-:W-:-:S06]  /*29ca0*/  UISETP.NE.AND UP0, UPT, UR36, 0x3, UPT ;  /* 0x000000032400788c */ /* 0x000fcc000bf05270 */
[----:B------:R-:W-:-:S13]  /*29cb0*/  PLOP3.LUT P1, PT, PT, PT, UP0, 0x80, 0x0 ;  /* 0x000000000000781c */ /* 0x000fda0003f2f008 */
[----:B------:R-:W-:Y:S05]  /*29cc0*/  @!P1 BRA `(.L_x_2650) ;  /* 0x0000000000049947 */ /* 0x000fea0003800000 */
[----:B------:R-:W-:Y:S01]  /*29cd0*/  BPT.TRAP 0x1 ;  /* 0x000000040000795c */ /* 0x000fe20000300000 */
.L_x_2650:
[----:B------:R-:W2:Y:S04]  /*29ce0*/  LDL R4, [R1+0x10] ;  /* 0x0000100001047983 */ /* 0x000ea80000100800 */
[----:B------:R-:W4:Y:S04]  /*29cf0*/  LDL R3, [R1+0x4] ;  /* 0x0000040001037983 */ /* 0x000f280000100800 */
[----:B-----5:R-:W4:Y:S01]  /*29d00*/  LDL R2, [R1+0x8] ;  /* 0x0000080001027983 */ /* 0x020f220000100800 */
[----:B------:R-:W-:Y:S01]  /*29d10*/  IMAD.U32 R0, RZ, RZ, UR38 ;  /* 0x00000026ff007e24 */ /* 0x000fe2000f8e00ff */
[----:B------:R-:W-:Y:S04]  /*29d20*/  BSSY B0, `(.L_x_2651) ;  /* 0x0000007000007945 */ /* 0x000fe80003800000 */
[----:B------:R-:W-:-:S02]  /*29d30*/  ISETP.NE.AND P2, PT, R0, 0x3, PT ;  /* 0x000000030000780c */ /* 0x000fc40003f45270 */
[----:B--2---:R-:W-:-:S04]  /*29d40*/  LOP3.LUT R0, R4, 0x1, RZ, 0x3c, !PT ;  /* 0x0000000104007812 */ /* 0x004fc800078e3cff */
[----:B------:R-:W-:Y:S01]  /*29d50*/  SHF.L.U32 R0, R0, 0x1f, RZ ;  /* 0x0000001f00007819 */ /* 0x000fe200000006ff */
[----:B----4-:R-:W-:-:S04]  /*29d60*/  IMAD R18, R2, 0x8, R3 ;  /* 0x0000000802127824 */ /* 0x010fc800078e0203 */
[----:B------:R-:W0:Y:S02]  /*29d70*/  SYNCS.PHASECHK.TRANS64.TRYWAIT P1, [R18+URZ+0x38870], R0 ;  /* 0x03887000120075a7 */ /* 0x000e24000802017f */
[----:B0-----:R-:W-:Y:S05]  /*29d80*/  @!P1 BRA `(.L_x_2652) ;  /* 0x0000006400309947 */ /* 0x001fea0003800000 */
.L_x_2857:
[----:B------:R-:W-:Y:S05]  /*29d90*/  BSYNC B0 ;  /* 0x0000000000007941 */ /* 0x000fea0003800000 */
.L_x_2651:
[----:B------:R-:W-:Y:S05]  /*29da0*/  @!P2 BRA `(.L_x_2653) ;  /* 0x000000000004a947 */ /* 0x000fea0003800000 */
[----:B------:R-:W-:Y:S01]  /*29db0*/  BPT.TRAP 0x1 ;  /* 0x000000040000795c */ /* 0x000fe20000300000 */
.L_x_2653:
[----:B0-----:R-:W2:Y:S02]  /*29dc0*/  LDL R0, [R1+0x10] ;  /* 0x0000100001007983 */ /* 0x001ea40000100800 */
[----:B--2---:R-:W-:-:S04]  /*29dd0*/  SHF.L.U32 R0, R0, 0x1f, RZ ;  /* 0x0000001f00007819 */ /* 0x004fc800000006ff */
[----:B------:R-:W0:Y:S02]  /*29de0*/  SYNCS.PHASECHK.TRANS64.TRYWAIT P1, [R18+URZ+0x38860], R0 ;  /* 0x03886000120075a7 */ /* 0x000e24000802017f */
[----:B0-----:R-:W-:Y:S05]  /*29df0*/  @!P1 BRA `(.L_x_2654) ;  /* 0x0000006400289947 */ /* 0x001fea0003800000 */
.L_x_2858:
[----:B------:R-:W2:Y:S04]  /*29e00*/  LDL R3, [R1+0x8] ;  /* 0x0000080001037983 */ /* 0x000ea80000100800 */
[----:B------:R-:W0:Y:S04]  /*29e10*/  LDL R2, [R1+0x34] ;  /* 0x0000340001027983 */ /* 0x000e280000100800 */
[----:B---3--:R-:W3:Y:S04]  /*29e20*/  LDL R12, [R1+0x4] ;  /* 0x00000400010c7983 */ /* 0x008ee80000100800 */
[----:B------:R-:W4:Y:S04]  /*29e30*/  LDL R17, [R1+0x20] ;  /* 0x0000200001117983 */ /* 0x000f280000100800 */
[----:B------:R-:W5:Y:S01]  /*29e40*/  LDL R13, [R1+0x30] ;  /* 0x00003000010d7983 */ /* 0x000f620000100800 */
[----:B------:R-:W-:Y:S05]  /*29e50*/  WARPSYNC.ALL ;  /* 0x0000000000007948 */ /* 0x000fea0003800000 */
[----:B--2---:R-:W-:-:S05]  /*29e60*/  IMAD.SHL.U32 R3, R3, 0x8000, RZ ;  /* 0x0000800003037824 */ /* 0x004fca00078e00ff */
[----:B0-----:R-:W-:-:S05]  /*29e70*/  LOP3.LUT R0, R3, R2, RZ, 0xfc, !PT ;  /* 0x0000000203007212 */ /* 0x001fca00078efcff */
[----:B---3--:R-:W-:-:S05]  /*29e80*/  IMAD.IADD R0, R12, 0x1, R0 ;  /* 0x000000010c007824 */ /* 0x008fca00078e0200 */
[----:B------:R-:W0:Y:S01]  /*29e90*/  LDSM.16.MT88.4 R4, [R0+0x10400] ;  /* 0x010400000004783b */ /* 0x000e220000004200 */
[----:B----4-:R-:W-:Y:S02]  /*29ea0*/  IADD3 R2, R17, R0, RZ ;  /* 0x0000000011027210 */ /* 0x010fe40007ffe0ff */
[----:B-----5:R-:W-:Y:S02]  /*29eb0*/  LOP3.LUT R3, R3, R13, RZ, 0xfc, !PT ;  /* 0x0000000d03037212 */ /* 0x020fe400078efcff */
[C-C-:B0-----:R-:W-:Y:S02]  /*29ec0*/  PRMT R8, R4.reuse, 0x6420, R5.reuse ;  /* 0x0000642004087816 */ /* 0x141fe40000000005 */
[----:B------:R-:W-:Y:S02]  /*29ed0*/  PRMT R9, R4, 0x7531, R5 ;  /* 0x0000753104097816 */ /* 0x000fe40000000005 */
[C-C-:B------:R-:W-:Y:S02]  /*29ee0*/  PRMT R10, R6.reuse, 0x6420, R7.reuse ;  /* 0x00006420060a7816 */ /* 0x140fe40000000007 */
[----:B------:R-:W-:-:S02]  /*29ef0*/  PRMT R11, R6, 0x7531, R7 ;  /* 0x00007531060b7816 */ /* 0x000fc40000000007 */
[----:B------:R-:W0:Y:S01]  /*29f00*/  LDSM.16.MT88.4 R4, [R2+0x10400] ;  /* 0x010400000204783b */ /* 0x000e220000004200 */
[----:B------:R-:W-:-:S05]  /*29f10*/  IMAD.IADD R3, R12, 0x1, R3 ;  /* 0x000000010c037824 */ /* 0x000fca00078e0203 */
[----:B------:R0:W-:Y:S02]  /*29f20*/  STSM.16.M88.4 [R3+0x400], R8 ;  /* 0x0004000803007844 */ /* 0x0001e40000000200 */
        /* <DEDUP_REMOVED lines=17> */
[----:B------:R-:W2:Y:S04]  /*2a040*/  LDSM.16.MT88.4 R4, [R0+0x11400] ;  /* 0x011400000004783b */ /* 0x000ea80000004200 */
        /* <DEDUP_REMOVED lines=16> */
[----:B------:R-:W2:Y:S01]  /*2a150*/  LDSM.16.MT88.4 R4, [R0+0x15400] ;  /* 0x015400000004783b */ /* 0x000ea20000004200 */
[----:B0-----:R-:W-:Y:S01]  /*2a160*/  IMAD.MOV.U32 R10, RZ, RZ, R14 ;  /* 0x000000ffff0a7224 */ /* 0x001fe200078e000e */
[----:B------:R-:W-:Y:S02]  /*2a170*/  MOV R11, R15 ;  /* 0x0000000f000b7202 */ /* 0x000fe40000000f00 */
        /* <DEDUP_REMOVED lines=13> */
[----:B------:R-:W2:Y:S01]  /*2a250*/  LDSM.16.MT88.4 R4, [R0+0x12400] ;  /* 0x012400000004783b */ /* 0x000ea20000004200 */
        /* <DEDUP_REMOVED lines=59> */
.L_x_2655:
[----:B------:R-:W3:Y:S01]  /*2a610*/  LDL.LU R0, [R1+0x8] ;  /* 0x0000080001007983 */ /* 0x000ee20000300800 */
[----:B0-----:R0:W-:Y:S03]  /*2a620*/  SYNCS.ARRIVE.TRANS64.A1T0 RZ, [R18+URZ+0x38850], RZ ;  /* 0x038850ff12ff79a7 */ /* 0x0011e6000810003f */
[----:B--2---:R-:W2:Y:S01]  /*2a630*/  LDL.LU R3, [R1+0x10] ;  /* 0x0000100001037983 */ /* 0x004ea20000300800 */
[----:B0-----:R-:W-:-:S04]  /*2a640*/  @!P0 IADD3 R18, R18, 0x38880, RZ ;  /* 0x0003888012128810 */ /* 0x001fc80007ffe0ff */
[----:B------:R-:W-:Y:S01]  /*2a650*/  @!P0 PRMT R18, RZ, 0x654, R18 ;  /* 0x00000654ff128816 */ /* 0x000fe20000000012 */
[----:B------:R-:W-:Y:S06]  /*2a660*/  BAR.SYNC.DEFER_BLOCKING 0x2, 0x80 ;  /* 0x0082000000007b1d */ /* 0x000fec0000010000 */
[----:B------:R0:W-:Y:S01]  /*2a670*/  @!P0 SYNCS.ARRIVE.TRANS64.RED.A1T0 RZ, [R18+URZ], RZ ;  /* 0x000000ff12ff89a7 */ /* 0x0001e2000810043f */
[----:B---3--:R-:W-:-:S05]  /*2a680*/  VIADD R0, R0, 0x1 ;  /* 0x0000000100007836 */ /* 0x008fca0000000000 */
[----:B------:R-:W-:-:S04]  /*2a690*/  ISETP.NE.AND P0, PT, R0, 0x2, PT ;  /* 0x000000020000780c */ /* 0x000fc80003f05270 */
[----:B------:R-:W-:Y:S02]  /*2a6a0*/  SEL R2, RZ, 0x1, P0 ;  /* 0x00000001ff027807 */ /* 0x000fe40000000000 */
[----:B------:R-:W-:Y:S02]  /*2a6b0*/  SEL R0, R0, RZ, P0 ;  /* 0x000000ff00007207 */ /* 0x000fe40000000000 */
[----:B--2---:R-:W-:-:S03]  /*2a6c0*/  LOP3.LUT R3, R3, R2, RZ, 0x3c, !PT ;  /* 0x0000000203037212 */ /* 0x004fc600078e3cff */
[----:B------:R0:W-:Y:S04]  /*2a6d0*/  STL [R1+0x8], R0 ;  /* 0x0000080001007387 */ /* 0x0001e80000100800 */
[----:B------:R0:W-:Y:S02]  /*2a6e0*/  STL [R1+0x10], R3 ;  /* 0x0000100301007387 */ /* 0x0001e40000100800 */
.L_x_2600:
[----:B0-----:R-:W2:Y:S02]  /*2a6f0*/  LDL R0, [R1+0x24] ;  /* 0x0000240001007983 */ /* 0x001ea40000100800 */
[----:B--2---:R-:W-:-:S13]  /*2a700*/  LOP3.LUT P0, RZ, R0, 0x2, RZ, 0xc0, !PT ;  /* 0x0000000200ff7812 */ /* 0x004fda000780c0ff */
[----:B------:R-:W-:Y:S05]  /*2a710*/  @!P0 BRA `(.L_x_2656) ;  /* 0x0000000000288947 */ /* 0x000fea0003800000 */
[----:B------:R-:W-:Y:S05]  /*2a720*/  WARPSYNC.ALL ;  /* 0x0000000000007948 */ /* 0x000fea0003800000 */
[----:B------:R-:W0:Y:S08]  /*2a730*/  S2UR UR5, SR_CgaCtaId ;  /* 0x00000000000579c3 */ /* 0x000e300000008800 */
[----:B------:R-:W-:Y:S06]  /*2a740*/  BAR.SYNC.DEFER_BLOCKING 0x5, 0x180 ;  /* 0x0146000000007b1d */ /* 0x000fec0000010000 */
[----:B------:R-:W-:-:S02]  /*2a750*/  UMOV UR4, 0x400 ;  /* 0x0000040000047882 */ /* 0x000fc40000000000 */
[----:B0-----:R-:W-:-:S06]  /*2a760*/  ULEA UR4, UR5, UR4, 0x18 ;  /* 0x0000000405047291 */ /* 0x001fcc000f8ec03f */
[----:B------:R-:W-:-:S05]  /*2a770*/  IMAD.U32 R0, RZ, RZ, UR4 ;  /* 0x00000004ff007e24 */ /* 0x000fca000f8e00ff */
[----:B------:R4:W0:Y:S04]  /*2a780*/  LDS.128 R16, [R0+0x388d0] ;  /* 0x0388d00000107984 */ /* 0x0008280000000c00 */
[----:B------:R4:W-:Y:S01]  /*2a790*/  STL [R1+0x4], R0 ;  /* 0x0000040001007387 */ /* 0x0009e20000100800 */
[----:B------:R-:W-:Y:S06]  /*2a7a0*/  BAR.ARV 0x4, 0x180 ;  /* 0x0106000000007b1d */ /* 0x000fec0000002000 */
[----:B------:R-:W-:Y:S05]  /*2a7b0*/  BRA `(.L_x_2657) ;  /* 0x0000000800dc7947 */ /* 0x000fea0003800000 */
.L_x_2656:
[----:B------:R-:W0:Y:S01]  /*2a7c0*/  S2R R0, SR_TID.X ;  /* 0x0000000000007919 */ /* 0x000e220000002100 */
[----:B------:R-:W-:Y:S01]  /*2a7d0*/  UMOV UR4, 0xffffffff ;  /* 0xffffffff00047882 */ /* 0x000fe20000000000 */
[----:B0-----:R-:W-:-:S04]  /*2a7e0*/  LOP3.LUT R6, R0, 0x1f, RZ, 0xc0, !PT ;  /* 0x0000001f00067812 */ /* 0x001fc800078ec0ff */
[----:B------:R-:W-:Y:S01]  /*2a7f0*/  ISETP.NE.AND P0, PT, R6, 0x1f, PT ;  /* 0x0000001f0600780c */ /* 0x000fe20003f05270 */
[----:B------:R-:W-:-:S12]  /*2a800*/  BRA.DIV UR4, `(.L_x_2658) ;  /* 0x0000005a04b87947 */ /* 0x000fd8000b800000 */
[----:B------:R-:W-:Y:S01]  /*2a810*/  IMAD.IADD R0, R19, 0x1, R6 ;  /* 0x0000000113007824 */ /* 0x000fe200078e0206 */
[----:B------:R-:W-:-:S04]  /*2a820*/  ULDC UR4, c[0x0][0xc3c] ;  /* 0x00030f0000047ab9 */ /* 0x000fc80000000800 */
[----:B------:R-:W-:-:S13]  /*2a830*/  ISETP.GE.OR P1, PT, R0, UR4, !P0 ;  /* 0x0000000400007c0c */ /* 0x000fda000c726670 */
[----:B------:R-:W0:Y:S02]  /*2a840*/  @!P1 LDC.64 R2, c[0x0][0xc80] ;  /* 0x00032000ff029b82 */ /* 0x000e240000000a00 */
[----:B0-----:R-:W-:-:S06]  /*2a850*/  @!P1 IMAD.WIDE R2, R0, 0x4, R2 ;  /* 0x0000000400029825 */ /* 0x001fcc00078e0202 */
[----:B------:R0:W2:Y:S01]  /*2a860*/  @!P1 LDG.E R3, desc[UR46][R2.64] ;  /* 0x0000002e02039981 */ /* 0x0000a2000c1e1900 */
[C---:B------:R-:W-:Y:S02]  /*2a870*/  ISETP.GE.U32.AND P2, PT, R6.reuse, 0x2, PT ;  /* 0x000000020600780c */ /* 0x040fe40003f46070 */
[C---:B------:R-:W-:Y:S01]  /*2a880*/  ISETP.GE.U32.AND P3, PT, R6.reuse, 0x4, PT ;  /* 0x000000040600780c */ /* 0x040fe20003f66070 */
[----:B------:R-:W-:Y:S01]  /*2a890*/  SHFL.IDX PT, R0, R16, RZ, 0x1f ;  /* 0x00001fff10007589 */ /* 0x000fe200000e0000 */
[C---:B------:R-:W-:Y:S02]  /*2a8a0*/  ISETP.GE.U32.AND P4, PT, R6.reuse, 0x8, PT ;  /* 0x000000080600780c */ /* 0x040fe40003f86070 */
[C---:B------:R-:W-:Y:S01]  /*2a8b0*/  ISETP.GE.U32.AND P5, PT, R6.reuse, 0x10, PT ;  /* 0x000000100600780c */ /* 0x040fe20003fa6070 */
[----:B------:R-:W-:Y:S01]  /*2a8c0*/  SHFL.IDX PT, R4, R16, 0x1, 0x1f ;  /* 0x00201f0010047f89 */ /* 0x000fe200000e0000 */
[----:B0-----:R-:W-:Y:S02]  /*2a8d0*/  IMAD.MOV.U32 R2, RZ, RZ, RZ ;  /* 0x000000ffff027224 */ /* 0x001fe400078e00ff */
[----:B--2---:R-:W-:Y:S01]  /*2a8e0*/  @!P1 IMAD.MOV.U32 R2, RZ, RZ, R3 ;  /* 0x000000ffff029224 */ /* 0x004fe200078e0003 */
[----:B------:R-:W-:-:S04]  /*2a8f0*/  ISETP.NE.AND P1, PT, R6, RZ, PT ;  /* 0x000000ff0600720c */ /* 0x000fc80003f25270 */
        /* <DEDUP_REMOVED lines=15> */
[----:B------:R0:W2:Y:S02]  /*2a9f0*/  SHFL.IDX PT, R7, R5, 0x1f, 0x1f ;  /* 0x03e01f0005077f89 */ /* 0x0000a400000e0000 */
.L_x_2868:
[----:B------:R-:W-:Y:S01]  /*2aa00*/  ULDC UR4, c[0x0][0xc38] ;  /* 0x00030e0000047ab9 */ /* 0x000fe20000000800 */
[----:B------:R-:W-:Y:S02]  /*2aa10*/  IMAD.MOV.U32 R6, RZ, RZ, R5 ;  /* 0x000000ffff067224 */ /* 0x000fe400078e0005 */
[----:B------:R-:W-:-:S04]  /*2aa20*/  IMAD.U32 R3, RZ, RZ, UR4 ;  /* 0x00000004ff037e24 */ /* 0x000fc8000f8e00ff */
[----:B--2---:R-:W-:-:S05]  /*2aa30*/  IMAD R7, R7, R3, RZ ;  /* 0x0000000307077224 */ /* 0x004fca00078e02ff */
[----:B------:R-:W-:-:S04]  /*2aa40*/  IADD3 R4, R4, R7, RZ ;  /* 0x0000000704047210 */ /* 0x000fc80007ffe0ff */
[----:B------:R-:W-:-:S13]  /*2aa50*/  ISETP.GT.AND P6, PT, R4, R0, PT ;  /* 0x000000000400720c */ /* 0x000fda0003fc4270 */
[----:B------:R-:W-:Y:S05]  /*2aa60*/  @P6 BRA `(.L_x_2659) ;  /* 0x00000000009c6947 */ /* 0x000fea0003800000 */
.L_x_2664:
[----:B------:R-:W2:Y:S01]  /*2aa70*/  LDC R2, c[0x0][0xc3c] ;  /* 0x00030f00ff027b82 */ /* 0x000ea20000000800 */
[----:B------:R-:W-:-:S05]  /*2aa80*/  VIADD R19, R19, 0x1f ;  /* 0x0000001f13137836 */ /* 0x000fca0000000000 */
[----:B--2---:R-:W-:-:S13]  /*2aa90*/  ISETP.GE.AND P6, PT, R19, R2, PT ;  /* 0x000000021300720c */ /* 0x004fda0003fc6270 */
[----:B0-----:R-:W-:Y:S05]  /*2aaa0*/  @P6 BRA `(.L_x_2660) ;  /* 0x0000000400d46947 */ /* 0x001fea0003800000 */
        /* <DEDUP_REMOVED lines=10> */
.L_x_2662:
[----:B------:R-:W-:Y:S05]  /*2ab50*/  BSYNC B0 ;  /* 0x0000000000007941 */ /* 0x000fea0003800000 */
.L_x_2661:
[----:B------:R-:W-:-:S03]  /*2ab60*/  UMOV UR4, 0xffffffff ;  /* 0xffffffff00047882 */ /* 0x000fc60000000000 */
[----:B------:R-:W-:Y:S05]  /*2ab70*/  BRA.DIV UR4, `(.L_x_2663) ;  /* 0x0000005e04187947 */ /* 0x000fea000b800000 */
[----:B--2--5:R-:W2:Y:S02]  /*2ab80*/  SHFL.UP PT, R3, R2, 0x1, RZ ;  /* 0x0420000002037989 */ /* 0x024ea400000e00ff */
[----:B--2---:R-:W-:-:S05]  /*2ab90*/  SEL R3, R3, RZ, P1 ;  /* 0x000000ff03037207 */ /* 0x004fca0000800000 */
[----:B------:R-:W-:-:S05]  /*2aba0*/  IMAD.IADD R3, R2, 0x1, R3 ;  /* 0x0000000102037824 */ /* 0x000fca00078e0203 */
[----:B0-----:R-:W0:Y:S02]  /*2abb0*/  SHFL.UP PT, R5, R3, 0x2, RZ ;  /* 0x0440000003057989 */ /* 0x001e2400000e00ff */
        /* <DEDUP_REMOVED lines=12> */
.L_x_2876:
[----:B------:R-:W-:Y:S02]  /*2ac80*/  ULDC UR4, c[0x0][0xc38] ;  /* 0x00030e0000047ab9 */ /* 0x000fe40000000800 */
[----:B------:R-:W-:-:S04]  /*2ac90*/  IMAD.U32 R3, RZ, RZ, UR4 ;  /* 0x00000004ff037e24 */ /* 0x000fc8000f8e00ff */
[----:B--2---:R-:W-:-:S04]  /*2aca0*/  IMAD R7, R7, R3, RZ ;  /* 0x0000000307077224 */ /* 0x004fc800078e02ff */
[----:B------:R-:W-:-:S05]  /*2acb0*/  IMAD.IADD R4, R7, 0x1, R4 ;  /* 0x0000000107047824 */ /* 0x000fca00078e0204 */
[----:B------:R-:W-:-:S13]  /*2acc0*/  ISETP.GT.AND P6, PT, R4, R0, PT ;  /* 0x000000000400720c */ /* 0x000fda0003fc4270 */
[----:B------:R-:W-:Y:S05]  /*2acd0*/  @!P6 BRA `(.L_x_2664) ;  /* 0xfffffffc0064e947 */ /* 0x000fea000383ffff */
.L_x_2659:
[----:B------:R-:W-:Y:S01]  /*2ace0*/  IADD3 R7, -R7, R4, RZ ;  /* 0x0000000407077210 */ /* 0x000fe20007ffe1ff */
[----:B------:R-:W-:-:S04]  /*2acf0*/  UMOV UR4, 0xffffffff ;  /* 0xffffffff00047882 */ /* 0x000fc80000000000 */
[----:B------:R-:W-:-:S05]  /*2ad00*/  IMAD R4, R6, R3, R7 ;  /* 0x0000000306047224 */ /* 0x000fca00078e0207 */
[----:B------:R-:W-:Y:S01]  /*2ad10*/  ISETP.GT.AND P6, PT, R4, R0, PT ;  /* 0x000000000400720c */ /* 0x000fe20003fc4270 */
[----:B------:R-:W-:-:S12]  /*2ad20*/  BRA.DIV UR4, `(.L_x_2665) ;  /* 0x0000005e04847947 */ /* 0x000fd8000b800000 */
[----:B0-----:R-:W-:-:S04]  /*2ad30*/  VOTE.ANY R5, PT, !P6 ;  /* 0x0000000000057806 */ /* 0x001fc800070e0100 */
[----:B------:R-:W0:Y:S02]  /*2ad40*/  POPC R4, R5 ;  /* 0x0000000500047309 */ /* 0x000e240000000000 */
[----:B0-----:R0:W2:Y:S02]  /*2ad50*/  SHFL.IDX PT, R17, R2, R4, 0x1f ;  /* 0x00001f0402117589 */ /* 0x0010a400000e0000 */
.L_x_2880:
[----:B------:R-:W-:Y:S01]  /*2ad60*/  ISETP.NE.AND P0, PT, R5, RZ, PT ;  /* 0x000000ff0500720c */ /* 0x000fe20003f05270 */
[----:B------:R-:W-:-:S12]  /*2ad70*/  IMAD.MOV.U32 R16, RZ, RZ, RZ ;  /* 0x000000ffff107224 */ /* 0x000fd800078e00ff */
[----:B------:R-:W-:Y:S05]  /*2ad80*/  @!P0 BRA `(.L_x_2666) ;  /* 0x0000000000148947 */ /* 0x000fea0003800000 */
[----:B------:R-:W-:Y:S01]  /*2ad90*/  UMOV UR4, 0xffffffff ;  /* 0xffffffff00047882 */ /* 0x000fe20000000000 */
[----:B------:R-:W-:Y:S02]  /*2ada0*/  VIADD R12, R4, 0xffffffff ;  /* 0xffffffff040c7836 */ /* 0x000fe40000000000 */
[----:B------:R-:W-:Y:S05]  /*2adb0*/  BRA.DIV UR4, `(.L_x_2667) ;  /* 0x0000005e04a87947 */ /* 0x000fea000b800000 */
[----:B------:R3:W4:Y:S02]  /*2adc0*/  SHFL.IDX PT, R6, R6, R12, 0x1f ;  /* 0x00001f0c06067589 */ /* 0x00072400000e0000 */
.L_x_2883:
[----:B----4-:R-:W-:-:S07]  /*2add0*/  IMAD.MOV.U32 R16, RZ, RZ, R6 ;  /* 0x000000ffff107224 */ /* 0x010fce00078e0006 */
.L_x_2666:
[----:B------:R-:W0:Y:S01]  /*2ade0*/  LDC.64 R8, c[0x0][0xc90] ;  /* 0x00032400ff087b82 */ /* 0x000e220000000a00 */
[----:B------:R-:W-:-:S04]  /*2adf0*/  IMAD.IADD R19, R4, 0x1, R19 ;  /* 0x0000000104137824 */ /* 0x000fc800078e0213 */
[----:B0-----:R-:W-:-:S05]  /*2ae00*/  IMAD.WIDE R4, R19, 0x4, R8 ;  /* 0x0000000413047825 */ /* 0x001fca00078e0208 */
[----:B------:R-:W2:Y:S01]  /*2ae10*/  LDG.E R2, desc[UR46][R4.64] ;  /* 0x0000002e04027981 */ /* 0x000ea2000c1e1900 */
[----:B------:R-:W-:-:S04]  /*2ae20*/  IMAD R16, R16, R3, R7 ;  /* 0x0000000310107224 */ /* 0x000fc800078e0207 */
[----:B------:R-:W-:Y:S02]  /*2ae30*/  IMAD.IADD R0, R0, 0x1, -R16 ;  /* 0x0000000100007824 */ /* 0x000fe400078e0a10 */
[----:B--2---:R-:W-:-:S05]  /*2ae40*/  IMAD R8, R17, R2, RZ ;  /* 0x0000000211087224 */ /* 0x004fca00078e02ff */
[-C--:B------:R-:W-:Y:S02]  /*2ae50*/  IABS R6, R8.reuse ;  /* 0x0000000800067213 */ /* 0x080fe40000000000 */
[----:B------:R-:W-:Y:S02]  /*2ae60*/  IABS R9, R8 ;  /* 0x0000000800097213 */ /* 0x000fe40000000000 */
[----:B------:R-:W0:Y:S03]  /*2ae70*/  I2F.RP R4, R6 ;  /* 0x0000000600047306 */ /* 0x000e260000209400 */
[----:B------:R-:W-:-:S05]  /*2ae80*/  IMAD.MOV R9, RZ, RZ, -R9 ;  /* 0x000000ffff097224 */ /* 0x000fca00078e0a09 */
[----:B0-----:R-:W0:Y:S02]  /*2ae90*/  MUFU.RCP R4, R4 ;  /* 0x0000000400047308 */ /* 0x001e240000001000 */
[----:B0-----:R-:W-:-:S06]  /*2aea0*/  VIADD R4, R4, 0xffffffe ;  /* 0x0ffffffe04047836 */ /* 0x001fcc0000000000 */
[----:B------:R-:W0:Y:S02]  /*2aeb0*/  F2I.FTZ.U32.TRUNC.NTZ R5, R4 ;  /* 0x0000000400057305 */ /* 0x000e24000021f000 */
[----:B0-----:R-:W-:-:S05]  /*2aec0*/  IADD3 R4, RZ, -R5, RZ ;  /* 0x80000005ff047210 */ /* 0x001fca0007ffe0ff */
[----:B------:R-:W-:Y:S02]  /*2aed0*/  IMAD R7, R4, R6, RZ ;  /* 0x0000000604077224 */ /* 0x000fe400078e02ff */
[----:B------:R-:W-:-:S04]  /*2aee0*/  IMAD.MOV.U32 R4, RZ, RZ, RZ ;  /* 0x000000ffff047224 */ /* 0x000fc800078e00ff */
[----:B------:R-:W-:Y:S01]  /*2aef0*/  IMAD.HI.U32 R7, R5, R7, R4 ;  /* 0x0000000705077227 */ /* 0x000fe200078e0004 */
        /* <DEDUP_REMOVED lines=10> */
[----:B------:R-:W-:-:S06]  /*2afa0*/  @P0 IADD3 R5, R5, 0x1, RZ ;  /* 0x0000000105050810 */ /* 0x000fcc0007ffe0ff */
[----:B------:R-:W-:Y:S01]  /*2afb0*/  @!P2 IMAD.MOV R5, RZ, RZ, -R5 ;  /* 0x000000ffff05a224 */ /* 0x000fe200078e0a05 */
[----:B------:R-:W-:-:S05]  /*2afc0*/  @!P1 LOP3.LUT R5, RZ, R8, RZ, 0x33, !PT ;  /* 0x00000008ff059212 */ /* 0x000fca00078e33ff */
[----:B------:R-:W-:Y:S02]  /*2afd0*/  IMAD R4, R2, R5, RZ ;  /* 0x0000000502047224 */ /* 0x000fe400078e02ff */
[----:B------:R-:W-:Y:S02]  /*2afe0*/  IMAD.MOV R5, RZ, RZ, -R5 ;  /* 0x000000ffff057224 */ /* 0x000fe400078e0a05 */
[----:B------:R-:W-:Y:S02]  /*2aff0*/  IMAD.MOV R6, RZ, RZ, -R4 ;  /* 0x000000ffff067224 */ /* 0x000fe400078e0a04 */
[----:B------:R-:W-:-:S03]  /*2b000*/  IMAD R5, R8, R5, R0 ;  /* 0x0000000508057224 */ /* 0x000fc600078e0200 */
[----:B------:R-:W-:Y:S02]  /*2b010*/  VIADDMNMX R6, R6, R3, R2, PT ;  /* 0x0000000306067246 */ /* 0x000fe40003800102 */
[----:B------:R-:W-:Y:S02]  /*2b020*/  IADD3 R4, R5, R4, RZ ;  /* 0x0000000405047210 */ /* 0x000fe40007ffe0ff */
[----:B------:R-:W-:-:S04]  /*2b030*/  IABS R7, R6 ;  /* 0x0000000600077213 */ /* 0x000fc80000000000 */
[----:B------:R-:W0:Y:S08]  /*2b040*/  I2F.RP R2, R7 ;  /* 0x0000000700027306 */ /* 0x000e300000209400 */
[----:B0-----:R-:W0:Y:S02]  /*2b050*/  MUFU.RCP R2, R2 ;  /* 0x0000000200027308 */ /* 0x001e240000001000 */
[----:B0-----:R-:W-:-:S06]  /*2b060*/  VIADD R2, R2, 0xffffffe ;  /* 0x0ffffffe02027836 */ /* 0x001fcc0000000000 */
[----:B------:R0:W2:Y:S02]  /*2b070*/  F2I.FTZ.U32.TRUNC.NTZ R3, R2 ;  /* 0x0000000200037305 */ /* 0x0000a4000021f000 */
[----:B0-----:R-:W-:Y:S01]  /*2b080*/  MOV R2, RZ ;  /* 0x000000ff00027202 */ /* 0x001fe20000000f00 */
[----:B--2---:R-:W-:-:S04]  /*2b090*/  IMAD.MOV R0, RZ, RZ, -R3 ;  /* 0x000000ffff007224 */ /* 0x004fc800078e0a03 */
[----:B------:R-:W-:-:S04]  /*2b0a0*/  IMAD R0, R0, R7, RZ ;  /* 0x0000000700007224 */ /* 0x000fc800078e02ff */
        /* <DEDUP_REMOVED lines=21> */
.L_x_2660:
[----:B------:R-:W-:Y:S01]  /*2b200*/  UMOV UR4, URZ ;  /* 0x0000003f00047c82 */ /* 0x000fe20008000000 */
[----:B------:R-:W-:Y:S01]  /*2b210*/  UMOV UR5, URZ ;  /* 0x0000003f00057c82 */ /* 0x000fe20008000000 */
[----:B------:R-:W-:Y:S01]  /*2b220*/  ULDC UR6, c[0x0][0xc3c] ;  /* 0x00030f0000067ab9 */ /* 0x000fe20000000800 */
[----:B------:R-:W-:Y:S01]  /*2b230*/  IMAD.MOV.U32 R16, RZ, RZ, R0 ;  /* 0x000000ffff107224 */ /* 0x000fe200078e0000 */
[----:B------:R-:W-:Y:S01]  /*2b240*/  MOV R19, UR6 ;  /* 0x0000000600137c02 */ /* 0x000fe20008000f00 */
[----:B------:R-:W-:Y:S02]  /*2b250*/  IMAD.U32 R17, RZ, RZ, UR4 ;  /* 0x00000004ff117e24 */ /* 0x000fe4000f8e00ff */
[----:B------:R-:W-:-:S07]  /*2b260*/  IMAD.U32 R18, RZ, RZ, UR5 ;  /* 0x00000005ff127e24 */ /* 0x000fce000f8e00ff */
.L_x_2668:
[----:B------:R2:W4:Y:S01]  /*2b270*/  LDL R3, [R1+0x4] ;  /* 0x0000040001037983 */ /* 0x0005220000100800 */
[----:B------:R-:W5:Y:S01]  /*2b280*/  S2R R0, SR_TID.X ;  /* 0x0000000000007919 */ /* 0x000f620000002100 */
[----:B------:R-:W-:Y:S05]  /*2b290*/  WARPSYNC.ALL ;  /* 0x0000000000007948 */ /* 0x000fea0003800000 */
[----:B-----5:R-:W-:Y:S01]  /*2b2a0*/  LOP3.LUT R0, R0, 0x1f, RZ, 0xc0, !PT ;  /* 0x0000001f00007812 */ /* 0x020fe200078ec0ff */
[----:B------:R-:W-:Y:S03]  /*2b2b0*/  BAR.SYNC.DEFER_BLOCKING 0x4, 0x180 ;  /* 0x0106000000007b1d */ /* 0x000fe60000010000 */
[----:B------:R-:W-:-:S13]  /*2b2c0*/  ISETP.NE.AND P0, PT, R0, RZ, PT ;  /* 0x000000ff0000720c */ /* 0x000fda0003f05270 */
[----:B------:R-:W4:Y:S01]  /*2b2d0*/  @!P0 S2R R0, SR_CgaCtaId ;  /* 0x0000000000008919 */ /* 0x000f220000008800 */
[----:B------:R-:W-:-:S04]  /*2b2e0*/  @!P0 MOV R2, 0x400 ;  /* 0x0000040000028802 */ /* 0x000fc80000000f00 */
[----:B----4-:R-:W-:-:S05]  /*2b2f0*/  @!P0 LEA R3, R0, R2, 0x18 ;  /* 0x0000000200038211 */ /* 0x010fca00078ec0ff */
[----:B------:R2:W-:Y:S04]  /*2b300*/  @!P0 STS.128 [R3+0x388d0], R16 ;  /* 0x0388d01003008388 */ /* 0x0005e80000000c00 */
[----:B------:R2:W-:Y:S01]  /*2b310*/  @!P0 STL [R1+0x4], R3 ;  /* 0x0000040301008387 */ /* 0x0005e20000100800 */
[----:B------:R-:W-:Y:S06]  /*2b320*/  BAR.ARV 0x5, 0x180 ;  /* 0x0146000000007b1d */ /* 0x000fec0000002000 */
.L_x_2657:
[----:B------:R-:W-:Y:S02]  /*2b330*/  ULDC UR4, c[0x0][0xc3c] ;  /* 0x00030f0000047ab9 */ /* 0x000fe40000000800 */
[----:B0-----:R-:W-:-:S13]  /*2b340*/  ISETP.GE.AND P0, PT, R19, UR4, PT ;  /* 0x0000000413007c0c */ /* 0x001fda000bf06270 */
[----:B------:R-:W-:Y:S05]  /*2b350*/  @!P0 BRA `(.L_x_2669) ;  /* 0xffffff9c003c8947 */ /* 0x000fea000383ffff */
[----:B------:R-:W-:Y:S05]  /*2b360*/  BSYNC B7 ;  /* 0x0000000000077941 */ /* 0x000fea0003800000 */
.L_x_2559:
[----:B----4-:R-:W4:Y:S01]  /*2b370*/  LDL.LU R0, [R1+0x5c] ;  /* 0x00005c0001007983 */ /* 0x010f220000300800 */
[----:B------:R-:W-:Y:S01]  /*2b380*/  BSSY B0, `(.L_x_2670) ;  /* 0x000000b000007945 */ /* 0x000fe20003800000 */
[----:B------:R-:W5:Y:S01]  /*2b390*/  S2R R5, SR_CgaCtaId ;  /* 0x0000000000057919 */ /* 0x000f620000008800 */
[----:B----4-:R-:W-:-:S05]  /*2b3a0*/  VIADD R0, R0, 0x1 ;  /* 0x0000000100007836 */ /* 0x010fca0000000000 */
[----:B0-----:R-:W-:-:S04]  /*2b3b0*/  LEA.HI R2, R0, R0, RZ, 0x1 ;  /* 0x0000000000027211 */ /* 0x001fc800078f08ff */
[----:B--2---:R-:W-:-:S05]  /*2b3c0*/  LOP3.LUT R3, R2, 0xfffffffe, RZ, 0xc0, !PT ;  /* 0xfffffffe02037812 */ /* 0x004fca00078ec0ff */
[----:B------:R-:W-:Y:S01]  /*2b3d0*/  IMAD.IADD R3, R0, 0x1, -R3 ;  /* 0x0000000100037824 */ /* 0x000fe200078e0a03 */
[----:B------:R-:W-:-:S04]  /*2b3e0*/  MOV R0, 0x400 ;  /* 0x0000040000007802 */ /* 0x000fc80000000f00 */
[----:B-----5:R-:W-:Y:S02]  /*2b3f0*/  LEA R0, R5, R0, 0x18 ;  /* 0x0000000005007211 */ /* 0x020fe400078ec0ff */
[----:B------:R-:W-:-:S04]  /*2b400*/  SHF.L.U32 R3, R3, 0x1f, RZ ;  /* 0x0000001f03037819 */ /* 0x000fc800000006ff */
[----:B------:R-:W0:Y:S02]  /*2b410*/  SYNCS.PHASECHK.TRANS64.TRYWAIT P0, [R0+URZ+0x38820], R3 ;  /* 0x03882003000075a7 */ /* 0x000e24000800017f */
[----:B0-----:R-:W-:Y:S05]  /*2b420*/  @!P0 BRA `(.L_x_2671) ;  /* 0x0000005800348947 */ /* 0x001fea0003800000 */
.L_x_2884:
[----:B------:R-:W-:Y:S05]  /*2b430*/  BSYNC B0 ;  /* 0x0000000000007941 */ /* 0x000fea0003800000 */
.L_x_2670:
[----:B------:R-:W-:-:S03]  /*2b440*/  UMOV UR4, 0xffffffff ;  /* 0xffffffff00047882 */ /* 0x000fc60000000000 */
[----:B------:R-:W-:Y:S05]  /*2b450*/  BRA.DIV UR4, `(.L_x_2672) ;  /* 0x0000005a043c7947 */ /* 0x000fea000b800000 */
[----:B------:R-:W2:Y:S02]  /*2b460*/  S2R R2, SR_TID.X ;  /* 0x0000000000027919 */ /* 0x000ea40000002100 */
[----:B--2---:R-:W-:-:S04]  /*2b470*/  SHF.R.U32.HI R2, RZ, 0x5, R2 ;  /* 0x00000005ff027819 */ /* 0x004fc80000011602 */
[----:B------:R-:W-:-:S05]  /*2b480*/  LOP3.LUT R2, R2, 0x3, RZ, 0xc0, !PT ;  /* 0x0000000302027812 */ /* 0x000fca00078ec0ff */
[----:B------:R2:W4:Y:S02]  /*2b490*/  SHFL.IDX PT, R14, R2, RZ, 0x1f ;  /* 0x00001fff020e7589 */ /* 0x00052400000e0000 */
.L_x_2887:
[----:B----4-:R-:W-:-:S13]  /*2b4a0*/  ISETP.NE.AND P0, PT, R14, RZ, PT ;  /* 0x000000ff0e00720c */ /* 0x010fda0003f05270 */
[----:B------:R-:W-:Y:S05]  /*2b4b0*/  @P0 BRA `(.L_x_2344) ;  /* 0x0000000000b00947 */ /* 0x000fea0003800000 */
[----:B------:R-:W-:-:S03]  /*2b4c0*/  UMOV UR4, 0xffffffff ;  /* 0xffffffff00047882 */ /* 0x000fc60000000000 */
[----:B------:R-:W-:Y:S05]  /*2b4d0*/  BRA.DIV UR4, `(.L_x_2673) ;  /* 0x0000005a04507947 */ /* 0x000fea000b800000 */
[----:B------:R-:W-:-:S13]  /*2b4e0*/  ELECT P6, URZ, PT ;  /* 0x00000000003f782f */ /* 0x000fda00038c0000 */
.L_x_2890:
[----:B------:R-:W-:Y:S05]  /*2b4f0*/  @!P6 BRA `(.L_x_2344) ;  /* 0x0000000000a0e947 */ /* 0x000fea0003800000 */
[----:B------:R-:W-:-:S06]  /*2b500*/  ULOP3.LUT UR4, UR40, 0x2, URZ, 0xfc, !UPT ;  /* 0x0000000228047892 */ /* 0x000fcc000f8efc3f */
[----:B--2---:R-:W-:-:S05]  /*2b510*/  IMAD.U32 R2, RZ, RZ, UR4 ;  /* 0x00000004ff027e24 */ /* 0x004fca000f8e00ff */
[----:B------:R-:W-:-:S13]  /*2b520*/  ISETP.NE.AND P0, PT, R2, 0x3, PT ;  /* 0x000000030200780c */ /* 0x000fda0003f05270 */
[----:B------:R-:W-:Y:S05]  /*2b530*/  @!P0 BRA `(.L_x_2674) ;  /* 0x0000000000048947 */ /* 0x000fea0003800000 */
[----:B------:R-:W-:Y:S01]  /*2b540*/  BPT.TRAP 0x1 ;  /* 0x000000040000795c */ /* 0x000fe20000300000 */
.L_x_2674:
[----:B0-----:R-:W2:Y:S04]  /*2b550*/  LDL R3, [R1+0x8] ;  /* 0x0000080001037983 */ /* 0x001ea80000100800 */
[----:B------:R-:W4:Y:S01]  /*2b560*/  LDL.LU R7, [R1+0x10] ;  /* 0x0000100001077983 */ /* 0x000f220000300800 */
[----:B------:R-:W-:-:S04]  /*2b570*/  VIADD R2, R0, 0x38840 ;  /* 0x0003884000027836 */ /* 0x000fc80000000000 */
[C---:B--2---:R-:W-:Y:S01]  /*2b580*/  IMAD R6, R3.reuse, 0x8, R2 ;  /* 0x0000000803067824 */ /* 0x044fe200078e0202 */
[----:B------:R-:W-:Y:S02]  /*2b590*/  IADD3 R3, R3, 0x1, RZ ;  /* 0x0000000103037810 */ /* 0x000fe40007ffe0ff */
[----:B----4-:R-:W-:Y:S02]  /*2b5a0*/  SHF.L.U32 R5, R7, 0x1f, RZ ;  /* 0x0000001f07057819 */ /* 0x010fe400000006ff */
[C---:B------:R-:W-:Y:S02]  /*2b5b0*/  ISETP.NE.AND P2, PT, R3.reuse, 0x2, PT ;  /* 0x000000020300780c */ /* 0x040fe40003f45270 */
[----:B------:R-:W0:Y:S02]  /*2b5c0*/  SYNCS.PHASECHK.TRANS64.TRYWAIT P1, [R6+URZ], R5 ;  /* 0x00000005060075a7 */ /* 0x000e24000802017f */
[----:B------:R-:W-:Y:S02]  /*2b5d0*/  SEL R4, RZ, 0x1, P2 ;  /* 0x00000001ff047807 */ /* 0x000fe40001000000 */
[----:B------:R-:W-:-:S02]  /*2b5e0*/  SEL R3, R3, RZ, P2 ;  /* 0x000000ff03037207 */ /* 0x000fc40001000000 */
[----:B------:R-:W-:-:S03]  /*2b5f0*/  LOP3.LUT R4, R7, R4, RZ, 0x3c, !PT ;  /* 0x0000000407047212 */ /* 0x000fc600078e3cff */
[----:B------:R-:W-:Y:S01]  /*2b600*/  IMAD R7, R3, 0x8, R2 ;  /* 0x0000000803077824 */ /* 0x000fe200078e0202 */
[----:B------:R-:W-:Y:S01]  /*2b610*/  SHF.L.U32 R2, R4, 0x1f, RZ ;  /* 0x0000001f04027819 */ /* 0x000fe200000006ff */
[----:B0-----:R-:W-:Y:S06]  /*2b620*/  @!P1 BRA `(.L_x_2675) ;  /* 0x00000058001c9947 */ /* 0x001fec0003800000 */
.L_x_2891:
[----:B------:R-:W2:Y:S02]  /*2b630*/  SYNCS.PHASECHK.TRANS64.TRYWAIT P1, [R7+URZ], R2 ;  /* 0x00000002070075a7 */ /* 0x000ea4000802017f */
[----:B--2---:R-:W-:Y:S05]  /*2b640*/  @!P1 BRA `(.L_x_2676) ;  /* 0x0000005800289947 */ /* 0x004fea0003800000 */
.L_x_2892:
[----:B------:R-:W-:Y:S05]  /*2b650*/  @!P0 BRA `(.L_x_2677) ;  /* 0x0000000000048947 */ /* 0x000fea0003800000 */
[----:B------:R-:W-:Y:S01]  /*2b660*/  BPT.TRAP 0x1 ;  /* 0x000000040000795c */ /* 0x000fe20000300000 */
.L_x_2677:
[----:B------:R-:W4:Y:S02]  /*2b670*/  LDL.LU R4, [R1+0x8] ;  /* 0x0000080001047983 */ /* 0x000f240000300800 */
[----:B----4-:R-:W-:-:S04]  /*2b680*/  IMAD R4, R4, 0x8, R0 ;  /* 0x0000000804047824 */ /* 0x010fc800078e0200 */
[----:B------:R-:W4:Y:S02]  /*2b690*/  SYNCS.PHASECHK.TRANS64.TRYWAIT P1, [R4+URZ+0x38860], R5 ;  /* 0x03886005040075a7 */ /* 0x000f24000802017f */
[----:B----4-:R-:W-:Y:S05]  /*2b6a0*/  @!P1 BRA `(.L_x_2678) ;  /* 0x0000005800249947 */ /* 0x010fea0003800000 */
.L_x_2893:
[----:B------:R-:W-:Y:S05]  /*2b6b0*/  @!P0 BRA `(.L_x_2679) ;  /* 0x0000000000048947 */ /* 0x000fea0003800000 */
[----:B------:R-:W-:Y:S01]  /*2b6c0*/  BPT.TRAP 0x1 ;  /* 0x000000040000795c */ /* 0x000fe20000300000 */
.L_x_2679:
[----:B------:R-:W-:-:S04]  /*2b6d0*/  IMAD R3, R3, 0x8, R0 ;  /* 0x0000000803037824 */ /* 0x000fc800078e0200 */
[----:B------:R-:W5:Y:S02]  /*2b6e0*/  SYNCS.PHASECHK.TRANS64.TRYWAIT P1, [R3+URZ+0x38860], R2 ;  /* 0x03886002030075a7 */ /* 0x000f64000802017f */
[----:B-----5:R-:W-:Y:S05]  /*2b6f0*/  @!P1 BRA `(.L_x_2680) ;  /* 0x0000005800249947 */ /* 0x020fea0003800000 */
.L_x_2894:
[----:B------:R-:W-:Y:S05]  /*2b700*/  @!P0 BRA `(.L_x_2681) ;  /* 0x0000000000048947 */ /* 0x000fea0003800000 */
[----:B------:R-:W-:Y:S01]  /*2b710*/  BPT.TRAP 0x1 ;  /* 0x000000040000795c */ /* 0x000fe20000300000 */
.L_x_2681:
[----:B------:R-:W5:Y:S02]  /*2b720*/  SYNCS.PHASECHK.TRANS64.TRYWAIT P0, [R4+URZ+0x38880], R5 ;  /* 0x03888005040075a7 */ /* 0x000f64000800017f */
[----:B-----5:R-:W-:Y:S05]  /*2b730*/  @!P0 BRA `(.L_x_2682) ;  /* 0x0000005800288947 */ /* 0x020fea0003800000 */
.L_x_2683:
[----:B------:R0:W0:Y:S02]  /*2b740*/  SYNCS.PHASECHK.TRANS64.TRYWAIT P0, [R3+URZ+0x38880], R2 ;  /* 0x03888002030075a7 */ /* 0x000024000800017f */
[----:B0-----:R-:W-:Y:S05]  /*2b750*/  @!P0 NANOSLEEP.SYNCS 0x989680 ;  /* 0x009896800000895d */ /* 0x001fea0003900000 */
[----:B------:R-:W0:Y:S02]  /*2b760*/  @!P0 SYNCS.PHASECHK.TRANS64 P0, [R3+URZ+0x38880], R2 ;  /* 0x03888002030085a7 */ /* 0x000e24000800007f */
[----:B0-----:R-:W-:Y:S05]  /*2b770*/  @!P0 BRA `(.L_x_2683) ;  /* 0xfffffffc00f08947 */ /* 0x001fea000383ffff */
.L_x_2344:
[----:B------:R-:W-:Y:S05]  /*2b780*/  BSYNC B8 ;  /* 0x0000000000087941 */ /* 0x000fea0003800000 */
.L_x_2341:
[----:B------:R-:W-:Y:S05]  /*2b790*/  EXIT ;  /* 0x000000000000794d */ /* 0x000fea0003800000 */
.L_x_2366:
[----:B-1----:R1:W2:Y:S02]  /*2b7a0*/  SYNCS.PHASECHK.TRANS64.TRYWAIT P6, [R110+URZ+0x38890], R121 ;  /* 0x038890796e0075a7 */ /* 0x0022a400080c017f */
[----:B--2---:R-:W-:Y:S05]  /*2b7b0*/  @!P6 NANOSLEEP.SYNCS 0x989680 ;  /* 0x009896800000e95d */ /* 0x004fea0003900000 */
[----:B------:R-:W2:Y:S02]  /*2b7c0*/  @!P6 SYNCS.PHASECHK.TRANS64 P6, [R110+URZ+0x38890], R121 ;  /* 0x038890796e00e5a7 */ /* 0x000ea400080c007f */
[----:B--2---:R-:W-:Y:S05]  /*2b7d0*/  @!P6 BRA `(.L_x_2366) ;  /* 0xfffffffc00f0e947 */ /* 0x004fea000383ffff */
[----:B------:R-:W-:Y:S05]  /*2b7e0*/  BRA `(.L_x_2684) ;  /* 0xfffffd7800747947 */ /* 0x000fea000383ffff */
.L_x_2400:
[----:B0-----:R0:W1:Y:S02]  /*2b7f0*/  SYNCS.PHASECHK.TRANS64.TRYWAIT P3, [R110+URZ+0x38890], R121 ;  /* 0x038890796e0075a7 */ /* 0x001064000806017f */
[----:B-1----:R-:W-:Y:S05]  /*2b800*/  @!P3 NANOSLEEP.SYNCS 0x989680 ;  /* 0x009896800000b95d */ /* 0x002fea0003900000 */
[----:B------:R-:W1:Y:S02]  /*2b810*/  @!P3 SYNCS.PHASECHK.TRANS64 P3, [R110+URZ+0x38890], R121 ;  /* 0x038890796e00b5a7 */ /* 0x000e64000806007f */
[----:B-1----:R-:W-:Y:S05]  /*2b820*/  @!P3 BRA `(.L_x_2400) ;  /* 0xfffffffc00f0b947 */ /* 0x002fea000383ffff */
[----:B------:R-:W-:Y:S05]  /*2b830*/  BRA `(.L_x_2685) ;  /* 0xfffffdb800c07947 */ /* 0x000fea000383ffff */
.L_x_2417:
[----:B0-----:R0:W1:Y:S02]  /*2b840*/  SYNCS.PHASECHK.TRANS64.TRYWAIT P2, [R110+URZ+0x38890], R121 ;  /* 0x038890796e0075a7 */ /* 0x001064000804017f */
[----:B-1----:R-:W-:Y:S05]  /*2b850*/  @!P2 NANOSLEEP.SYNCS 0x989680 ;  /* 0x009896800000a95d */ /* 0x002fea0003900000 */
[----:B------:R-:W1:Y:S02]  /*2b860*/  @!P2 SYNCS.PHASECHK.TRANS64 P2, [R110+URZ+0x38890], R121 ;  /* 0x038890796e00a5a7 */ /* 0x000e64000804007f */
[----:B-1----:R-:W-:Y:S05]  /*2b870*/  @!P2 BRA `(.L_x_2417) ;  /* 0xfffffffc00f0a947 */ /* 0x002fea000383ffff */
[----:B------:R-:W-:Y:S05]  /*2b880*/  BRA `(.L_x_2686) ;  /* 0xfffffdf800f07947 */ /* 0x000fea000383ffff */
.L_x_2427:
[----:B-1----:R1:W2:Y:S02]  /*2b890*/  SYNCS.PHASECHK.TRANS64.TRYWAIT P3, [R110+URZ+0x388b0], R121 ;  /* 0x0388b0796e0075a7 */ /* 0x0022a4000806017f */
[----:B--2---:R-:W-:Y:S05]  /*2b8a0*/  @!P3 NANOSLEEP.SYNCS 0x989680 ;  /* 0x009896800000b95d */ /* 0x004fea0003900000 */
[----:B------:R-:W2:Y:S02]  /*2b8b0*/  @!P3 SYNCS.PHASECHK.TRANS64 P3, [R110+URZ+0x388b0], R121 ;  /* 0x0388b0796e00b5a7 */ /* 0x000ea4000806007f */
[----:B--2---:R-:W-:Y:S05]  /*2b8c0*/  @!P3 BRA `(.L_x_2427) ;  /* 0xfffffffc00f0b947 */ /* 0x004fea000383ffff */
[----:B------:R-:W-:Y:S05]  /*2b8d0*/  BRA `(.L_x_2687) ;  /* 0xfffffe0000587947 */ /* 0x000fea000383ffff */
.L_x_2439:
[----:B------:R-:W-:Y:S01]  /*2b8e0*/  BSSY B0, `(.L_x_2688) ;  /* 0x0000007000007945 */ /* 0x000fe20003800000 */
[----:B------:R-:W-:Y:S01]  /*2b8f0*/  IMAD.MOV.U32 R12, RZ, RZ, RZ ;  /* 0x000000ffff0c7224 */ /* 0x000fe200078e00ff */
[----:B------:R-:W-:Y:S01]  /*2b900*/  MOV R15, 0xffffffff ;  /* 0xffffffff000f7802 */ /* 0x000fe20000000f00 */
[----:B------:R-:W-:-:S07]  /*2b910*/  IMAD.MOV.U32 R11, RZ, RZ, 0x1f ;  /* 0x0000001fff0b7424 */ /* 0x000fce00078e00ff */
[----:B-----5:R-:W-:Y:S05]  /*2b920*/  WARPSYNC.COLLECTIVE R15, `(.L_x_2689) ;  /* 0x000000000f087348 */ /* 0x020fea0003c00000 */
[----:B------:R0:W1:Y:S02]  /*2b930*/  SHFL.IDX P6, R14, R13, R12, R11 ;  /* 0x0000000c0d0e7389 */ /* 0x00006400000c000b */
[----:B01---5:R-:W-:Y:S01]  /*2b940*/  ENDCOLLECTIVE ;  /* 0x000000000000791b */ /* 0x023fe20003800000 */
.L_x_2689:
[----:B------:R-:W-:Y:S05]  /*2b950*/  BSYNC B0 ;  /* 0x0000000000007941 */ /* 0x000fea0003800000 */
.L_x_2688:
[----:B------:R0:W-:Y:S01]  /*2b960*/  STL [R1], R14 ;  /* 0x0000000e01007387 */ /* 0x0001e20000100800 */
[----:B------:R-:W-:Y:S05]  /*2b970*/  BRA `(.L_x_2690) ;  /* 0xfffffe0c00547947 */ /* 0x000fea000383ffff */
.L_x_2449:
[----:B------:R-:W-:Y:S01]  /*2b980*/  BSSY B1, `(.L_x_2691) ;  /* 0x0000008000017945 */ /* 0x000fe20003800000 */
[----:B------:R-:W-:Y:S02]  /*2b990*/  IMAD.MOV.U32 R13, RZ, RZ, R6 ;  /* 0x000000ffff0d7224 */ /* 0x000fe400078e0006 */
[----:B------:R-:W-:Y:S02]  /*2b9a0*/  IMAD.MOV.U32 R12, RZ, RZ, RZ ;  /* 0x000000ffff0c7224 */ /* 0x000fe400078e00ff */
[----:B------:R-:W-:Y:S02]  /*2b9b0*/  IMAD.MOV.U32 R11, RZ, RZ, 0x181f ;  /* 0x0000181fff0b7424 */ /* 0x000fe400078e00ff */
[----:B------:R-:W-:-:S07]  /*2b9c0*/  IMAD.MOV.U32 R15, RZ, RZ, -0x1 ;  /* 0xffffffffff0f7424 */ /* 0x000fce00078e00ff */
[----:B------:R-:W-:Y:S05]  /*2b9d0*/  WARPSYNC.COLLECTIVE R15, `(.L_x_2692) ;  /* 0x000000000f087348 */ /* 0x000fea0003c00000 */
[----:B------:R0:W1:Y:S02]  /*2b9e0*/  SHFL.IDX P6, R14, R13, R12, R11 ;  /* 0x0000000c0d0e7389 */ /* 0x00006400000c000b */
[----:B01----:R-:W-:Y:S01]  /*2b9f0*/  ENDCOLLECTIVE ;  /* 0x000000000000791b */ /* 0x003fe20003800000 */
.L_x_2692:
[----:B------:R-:W-:Y:S05]  /*2ba00*/  BSYNC B1 ;  /* 0x0000000000017941 */ /* 0x000fea0003800000 */
.L_x_2691:
[----:B------:R-:W-:Y:S01]  /*2ba10*/  MOV R13, R5 ;  /* 0x00000005000d7202 */ /* 0x000fe20000000f00 */
[----:B------:R-:W-:Y:S02]  /*2ba20*/  IMAD.MOV.U32 R12, RZ, RZ, RZ ;  /* 0x000000ffff0c7224 */ /* 0x000fe400078e00ff */
[----:B------:R-:W-:Y:S02]  /*2ba30*/  IMAD.MOV.U32 R11, RZ, RZ, 0x181f ;  /* 0x0000181fff0b7424 */ /* 0x000fe400078e00ff */
[----:B------:R-:W-:Y:S02]  /*2ba40*/  IMAD.MOV.U32 R15, RZ, RZ, -0x1 ;  /* 0xffffffffff0f7424 */ /* 0x000fe400078e00ff */
[----:B------:R-:W-:-:S07]  /*2ba50*/  IMAD.MOV.U32 R0, RZ, RZ, R14 ;  /* 0x000000ffff007224 */ /* 0x000fce00078e000e */
[----:B------:R-:W-:Y:S05]  /*2ba60*/  WARPSYNC.COLLECTIVE R15, `(.L_x_2693) ;  /* 0x000000000f087348 */ /* 0x000fea0003c00000 */
[----:B------:R0:W1:Y:S02]  /*2ba70*/  SHFL.IDX P6, R14, R13, R12, R11 ;  /* 0x0000000c0d0e7389 */ /* 0x00006400000c000b */
[----:B01----:R-:W-:Y:S01]  /*2ba80*/  ENDCOLLECTIVE ;  /* 0x000000000000791b */ /* 0x003fe20003800000 */
.L_x_2693:
[----:B------:R-:W-:Y:S02]  /*2ba90*/  IMAD.MOV.U32 R13, RZ, RZ, R8 ;  /* 0x000000ffff0d7224 */ /* 0x000fe400078e0008 */
[----:B------:R-:W-:-:S07]  /*2baa0*/  IMAD.MOV.U32 R3, RZ, RZ, R14 ;  /* 0x000000ffff037224 */ /* 0x000fce00078e000e */
[----:B------:R-:W-:Y:S05]  /*2bab0*/  WARPSYNC.COLLECTIVE R15, `(.L_x_2694) ;  /* 0x000000000f087348 */ /* 0x000fea0003c00000 */
[----:B------:R0:W1:Y:S02]  /*2bac0*/  SHFL.IDX P6, R14, R13, R12, R11 ;  /* 0x0000000c0d0e7389 */ /* 0x00006400000c000b */
[----:B01----:R-:W-:Y:S01]  /*2bad0*/  ENDCOLLECTIVE ;  /* 0x000000000000791b */ /* 0x003fe20003800000 */
.L_x_2694:
[----:B------:R-:W-:Y:S01]  /*2bae0*/  IMAD.MOV.U32 R13, RZ, RZ, R7 ;  /* 0x000000ffff0d7224 */ /* 0x000fe200078e0007 */
[----:B------:R-:W-:-:S07]  /*2baf0*/  MOV R4, R14 ;  /* 0x0000000e00047202 */ /* 0x000fce0000000f00 */
[----:B------:R-:W-:Y:S05]  /*2bb00*/  WARPSYNC.COLLECTIVE R15, `(.L_x_2695) ;  /* 0x000000000f087348 */ /* 0x000fea0003c00000 */
[----:B------:R0:W1:Y:S02]  /*2bb10*/  SHFL.IDX P6, R14, R13, R12, R11 ;  /* 0x0000000c0d0e7389 */ /* 0x00006400000c000b */
[----:B01----:R-:W-:Y:S01]  /*2bb20*/  ENDCOLLECTIVE ;  /* 0x000000000000791b */ /* 0x003fe20003800000 */
.L_x_2695:
[----:B------:R-:W-:Y:S05]  /*2bb30*/  BRA `(.L_x_2696) ;  /* 0xfffffe1400647947 */ /* 0x000fea000383ffff */
.L_x_2452:
[----:B------:R-:W-:Y:S01]  /*2bb40*/  BSSY B1, `(.L_x_2697) ;  /* 0x0000008000017945 */ /* 0x000fe20003800000 */
[----:B------:R-:W-:Y:S02]  /*2bb50*/  IMAD.MOV.U32 R13, RZ, RZ, R6 ;  /* 0x000000ffff0d7224 */ /* 0x000fe400078e0006 */
[----:B------:R-:W-:Y:S02]  /*2bb60*/  IMAD.MOV.U32 R12, RZ, RZ, 0x1 ;  /* 0x00000001ff0c7424 */ /* 0x000fe400078e00ff */
[----:B------:R-:W-:Y:S02]  /*2bb70*/  IMAD.MOV.U32 R11, RZ, RZ, 0x181f ;  /* 0x0000181fff0b7424 */ /* 0x000fe400078e00ff */
[----:B------:R-:W-:-:S07]  /*2bb80*/  IMAD.MOV.U32 R15, RZ, RZ, -0x1 ;  /* 0xffffffffff0f7424 */ /* 0x000fce00078e00ff */
[----:B0-2345:R-:W-:Y:S05]  /*2bb90*/  WARPSYNC.COLLECTIVE R15, `(.L_x_2698) ;  /* 0x000000000f087348 */ /* 0x03dfea0003c00000 */
[----:B----4-:R1:W4:Y:S02]  /*2bba0*/  SHFL.IDX P6, R14, R13, R12, R11 ;  /* 0x0000000c0d0e7389 */ /* 0x01032400000c000b */
[----:B012345:R-:W-:Y:S01]  /*2bbb0*/  ENDCOLLECTIVE ;  /* 0x000000000000791b */ /* 0x03ffe20003800000 */
.L_x_2698:
[----:B------:R-:W-:Y:S05]  /*2bbc0*/  BSYNC B1 ;  /* 0x0000000000017941 */ /* 0x000fea0003800000 */
.L_x_2697:
        /* <DEDUP_REMOVED lines=8> */
.L_x_2699:
[----:B------:R-:W-:Y:S01]  /*2bc50*/  MOV R13, R8 ;  /* 0x00000008000d7202 */ /* 0x000fe20000000f00 */
[----:B------:R-:W-:-:S07]  /*2bc60*/  IMAD.MOV.U32 R3, RZ, RZ, R14 ;  /* 0x000000ffff037224 */ /* 0x000fce00078e000e */
[----:B------:R-:W-:Y:S05]  /*2bc70*/  WARPSYNC.COLLECTIVE R15, `(.L_x_2700) ;  /* 0x000000000f087348 */ /* 0x000fea0003c00000 */
[----:B------:R0:W1:Y:S02]  /*2bc80*/  SHFL.IDX P6, R14, R13, R12, R11 ;  /* 0x0000000c0d0e7389 */ /* 0x00006400000c000b */
[----:B01----:R-:W-:Y:S01]  /*2bc90*/  ENDCOLLECTIVE ;  /* 0x000000000000791b */ /* 0x003fe20003800000 */
.L_x_2700:
[----:B------:R-:W-:Y:S02]  /*2bca0*/  IMAD.MOV.U32 R13, RZ, RZ, R7 ;  /* 0x000000ffff0d7224 */ /* 0x000fe400078e0007 */
[----:B------:R-:W-:-:S07]  /*2bcb0*/  IMAD.MOV.U32 R4, RZ, RZ, R14 ;  /* 0x000000ffff047224 */ /* 0x000fce00078e000e */
[----:B------:R-:W-:Y:S05]  /*2bcc0*/  WARPSYNC.COLLECTIVE R15, `(.L_x_2701) ;  /* 0x000000000f087348 */ /* 0x000fea0003c00000 */
[----:B------:R0:W1:Y:S02]  /*2bcd0*/  SHFL.IDX P6, R14, R13, R12, R11 ;  /* 0x0000000c0d0e7389 */ /* 0x00006400000c000b */
[----:B01----:R-:W-:Y:S01]  /*2bce0*/  ENDCOLLECTIVE ;  /* 0x000000000000791b */ /* 0x003fe20003800000 */
.L_x_2701:
[----:B------:R-:W-:Y:S05]  /*2bcf0*/  BRA `(.L_x_2702) ;  /* 0xfffffe1400847947 */ /* 0x000fea000383ffff */
.L_x_2455:
[----:B------:R-:W-:Y:S01]  /*2bd00*/  BSSY B1, `(.L_x_2703) ;  /* 0x0000008000017945 */ /* 0x000fe20003800000 */
[----:B0-----:R-:W-:Y:S01]  /*2bd10*/  IMAD.MOV.U32 R13, RZ, RZ, R6 ;  /* 0x000000ffff0d7224 */ /* 0x001fe200078e0006 */
[----:B------:R-:W-:Y:S01]  /*2bd20*/  MOV R15, 0xffffffff ;  /* 0xffffffff000f7802 */ /* 0x000fe20000000f00 */
[----:B------:R-:W-:Y:S02]  /*2bd30*/  IMAD.MOV.U32 R12, RZ, RZ, 0x2 ;  /* 0x00000002ff0c7424 */ /* 0x000fe400078e00ff */
[----:B------:R-:W-:-:S07]  /*2bd40*/  IMAD.MOV.U32 R11, RZ, RZ, 0x181f ;  /* 0x0000181fff0b7424 */ /* 0x000fce00078e00ff */
[----:B-12345:R-:W-:Y:S05]  /*2bd50*/  WARPSYNC.COLLECTIVE R15, `(.L_x_2704) ;  /* 0x000000000f087348 */ /* 0x03efea0003c00000 */
[----:B----4-:R0:W4:Y:S02]  /*2bd60*/  SHFL.IDX P6, R14, R13, R12, R11 ;  /* 0x0000000c0d0e7389 */ /* 0x01012400000c000b */
[----:B012345:R-:W-:Y:S01]  /*2bd70*/  ENDCOLLECTIVE ;  /* 0x000000000000791b */ /* 0x03ffe20003800000 */
.L_x_2704:
[----:B------:R-:W-:Y:S05]  /*2bd80*/  BSYNC B1 ;  /* 0x0000000000017941 */ /* 0x000fea0003800000 */
.L_x_2703:
        /* <DEDUP_REMOVED lines=8> */
.L_x_2705:
[----:B------:R-:W-:Y:S01]  /*2be10*/  IMAD.MOV.U32 R13, RZ, RZ, R8 ;  /* 0x000000ffff0d7224 */ /* 0x000fe200078e0008 */
[----:B------:R-:W-:-:S07]  /*2be20*/  MOV R3, R14 ;  /* 0x0000000e00037202 */ /* 0x000fce0000000f00 */
[----:B------:R-:W-:Y:S05]  /*2be30*/  WARPSYNC.COLLECTIVE R15, `(.L_x_2706) ;  /* 0x000000000f087348 */ /* 0x000fea0003c00000 */
[----:B------:R0:W1:Y:S02]  /*2be40*/  SHFL.IDX P6, R14, R13, R12, R11 ;  /* 0x0000000c0d0e7389 */ /* 0x00006400000c000b */
[----:B01----:R-:W-:Y:S01]  /*2be50*/  ENDCOLLECTIVE ;  /* 0x000000000000791b */ /* 0x003fe20003800000 */
.L_x_2706:
[----:B------:R-:W-:Y:S02]  /*2be60*/  IMAD.MOV.U32 R13, RZ, RZ, R7 ;  /* 0x000000ffff0d7224 */ /* 0x000fe400078e0007 */
[----:B------:R-:W-:-:S07]  /*2be70*/  IMAD.MOV.U32 R4, RZ, RZ, R14 ;  /* 0x000000ffff047224 */ /* 0x000fce00078e000e */
[----:B------:R-:W-:Y:S05]  /*2be80*/  WARPSYNC.COLLECTIVE R15, `(.L_x_2707) ;  /* 0x000000000f087348 */ /* 0x000fea0003c00000 */
[----:B------:R0:W1:Y:S02]  /*2be90*/  SHFL.IDX P6, R14, R13, R12, R11 ;  /* 0x0000000c0d0e7389 */ /* 0x00006400000c000b */
[----:B01----:R-:W-:Y:S01]  /*2bea0*/  ENDCOLLECTIVE ;  /* 0x000000000000791b */ /* 0x003fe20003800000 */
.L_x_2707:
[----:B------:R-:W-:Y:S05]  /*2beb0*/  BRA `(.L_x_2708) ;  /* 0xfffffe1400987947 */ /* 0x000fea000383ffff */
.L_x_2458:
[----:B------:R-:W-:Y:S01]  /*2bec0*/  BSSY B1, `(.L_x_2709) ;  /* 0x0000008000017945 */ /* 0x000fe20003800000 */
[----:B------:R-:W-:Y:S01]  /*2bed0*/  IMAD.MOV.U32 R13, RZ, RZ, R6 ;  /* 0x000000ffff0d7224 */ /* 0x000fe200078e0006 */
[----:B------:R-:W-:Y:S01]  /*2bee0*/  MOV R11, 0x181f ;  /* 0x0000181f000b7802 */ /* 0x000fe20000000f00 */
[----:B------:R-:W-:Y:S02]  /*2bef0*/  IMAD.MOV.U32 R12, RZ, RZ, 0x3 ;  /* 0x00000003ff0c7424 */ /* 0x000fe400078e00ff */
[----:B------:R-:W-:-:S07]  /*2bf00*/  IMAD.MOV.U32 R15, RZ, RZ, -0x1 ;  /* 0xffffffffff0f7424 */ /* 0x000fce00078e00ff */
[----:B-12345:R-:W-:Y:S05]  /*2bf10*/  WARPSYNC.COLLECTIVE R15, `(.L_x_2710) ;  /* 0x000000000f087348 */ /* 0x03efea0003c00000 */
[----:B----4-:R0:W4:Y:S02]  /*2bf20*/  SHFL.IDX P6, R14, R13, R12, R11 ;  /* 0x0000000c0d0e7389 */ /* 0x01012400000c000b */
[----:B012345:R-:W-:Y:S01]  /*2bf30*/  ENDCOLLECTIVE ;  /* 0x000000000000791b */ /* 0x03ffe20003800000 */
.L_x_2710:
[----:B------:R-:W-:Y:S05]  /*2bf40*/  BSYNC B1 ;  /* 0x0000000000017941 */ /* 0x000fea0003800000 */
.L_x_2709:
        /* <DEDUP_REMOVED lines=8> */
.L_x_2711:
[----:B------:R-:W-:Y:S02]  /*2bfd0*/  IMAD.MOV.U32 R13, RZ, RZ, R8 ;  /* 0x000000ffff0d7224 */ /* 0x000fe400078e0008 */
[----:B------:R-:W-:-:S07]  /*2bfe0*/  IMAD.MOV.U32 R3, RZ, RZ, R14 ;  /* 0x000000ffff037224 */ /* 0x000fce00078e000e */
[----:B------:R-:W-:Y:S05]  /*2bff0*/  WARPSYNC.COLLECTIVE R15, `(.L_x_2712) ;  /* 0x000000000f087348 */ /* 0x000fea0003c00000 */
[----:B------:R0:W1:Y:S02]  /*2c000*/  SHFL.IDX P6, R14, R13, R12, R11 ;  /* 0x0000000c0d0e7389 */ /* 0x00006400000c000b */
[----:B01----:R-:W-:Y:S01]  /*2c010*/  ENDCOLLECTIVE ;  /* 0x000000000000791b */ /* 0x003fe20003800000 */
.L_x_2712:
[----:B------:R-:W-:Y:S02]  /*2c020*/  IMAD.MOV.U32 R13, RZ, RZ, R7 ;  /* 0x000000ffff0d7224 */ /* 0x000fe400078e0007 */
[----:B------:R-:W-:-:S07]  /*2c030*/  IMAD.MOV.U32 R4, RZ, RZ, R14 ;  /* 0x000000ffff047224 */ /* 0x000fce00078e000e */
[----:B------:R-:W-:Y:S05]  /*2c040*/  WARPSYNC.COLLECTIVE R15, `(.L_x_2713) ;  /* 0x000000000f087348 */ /* 0x000fea0003c00000 */
[----:B------:R0:W1:Y:S02]  /*2c050*/  SHFL.IDX P6, R14, R13, R12, R11 ;  /* 0x0000000c0d0e7389 */ /* 0x00006400000c000b */
[----:B01----:R-:W-:Y:S01]  /*2c060*/  ENDCOLLECTIVE ;  /* 0x000000000000791b */ /* 0x003fe20003800000 */
.L_x_2713:
[----:B------:R-:W-:Y:S05]  /*2c070*/  BRA `(.L_x_2714) ;  /* 0xfffffe1400b47947 */ /* 0x000fea000383ffff */
.L_x_2462:
[----:B0-----:R0:W2:Y:S02]  /*2c080*/  SYNCS.PHASECHK.TRANS64.TRYWAIT P0, [R18+URZ+0x38800], R3 ;  /* 0x03880003120075a7 */ /* 0x0010a4000800017f */
[----:B--2---:R-:W-:Y:S05]  /*2c090*/  @!P0 NANOSLEEP.SYNCS 0x989680 ;  /* 0x009896800000895d */ /* 0x004fea0003900000 */
[----:B------:R-:W2:Y:S02]  /*2c0a0*/  @!P0 SYNCS.PHASECHK.TRANS64 P0, [R18+URZ+0x38800], R3 ;  /* 0x03880003120085a7 */ /* 0x000ea4000800007f */
[----:B--2---:R-:W-:Y:S05]  /*2c0b0*/  @!P0 BRA `(.L_x_2462) ;  /* 0xfffffffc00f08947 */ /* 0x004fea000383ffff */
[----:B------:R-:W-:Y:S05]  /*2c0c0*/  BRA `(.L_x_2715) ;  /* 0xfffffe1800347947 */ /* 0x000fea000383ffff */
.L_x_2478:
[----:B------:R-:W0:Y:S01]  /*2c0d0*/  LDC R51, c[0x0][0x3f4] ;  /* 0x0000fd00ff337b82 */ /* 0x000e220000000800 */
[----:B------:R-:W-:Y:S01]  /*2c0e0*/  BSSY B1, `(.L_x_2716) ;  /* 0x0000008000017945 */ /* 0x000fe20003800000 */
[----:B------:R-:W-:Y:S01]  /*2c0f0*/  IMAD.MOV.U32 R13, RZ, RZ, R8 ;  /* 0x000000ffff0d7224 */ /* 0x000fe200078e0008 */
[----:B------:R-:W-:Y:S01]  /*2c100*/  MOV R12, RZ ;  /* 0x000000ff000c7202 */ /* 0x000fe20000000f00 */
[----:B------:R-:W-:Y:S02]  /*2c110*/  IMAD.MOV.U32 R11, RZ, RZ, 0x181f ;  /* 0x0000181fff0b7424 */ /* 0x000fe400078e00ff */
[----:B------:R-:W-:-:S07]  /*2c120*/  IMAD.MOV.U32 R15, RZ, RZ, -0x1 ;  /* 0xffffffffff0f7424 */ /* 0x000fce00078e00ff */
[----:B0-----:R-:W-:Y:S05]  /*2c130*/  WARPSYNC.COLLECTIVE R15, `(.L_x_2717) ;  /* 0x000000000f087348 */ /* 0x001fea0003c00000 */
[----:B------:R1:W2:Y:S02]  /*2c140*/  SHFL.IDX P6, R14, R13, R12, R11 ;  /* 0x0000000c0d0e7389 */ /* 0x0002a400000c000b */
[----:B012---:R-:W-:Y:S01]  /*2c150*/  ENDCOLLECTIVE ;  /* 0x000000000000791b */ /* 0x007fe20003800000 */
.L_x_2717:
[----:B------:R-:W-:Y:S05]  /*2c160*/  BSYNC B1 ;  /* 0x0000000000017941 */ /* 0x000fea0003800000 */
.L_x_2716:
[----:B------:R0:W5:Y:S01]  /*2c170*/  LDL R6, [R1+0xc] ;  /* 0x00000c0001067983 */ /* 0x0001620000100800 */
[----:B------:R-:W-:Y:S01]  /*2c180*/  IMAD.MOV.U32 R13, RZ, RZ, R43 ;  /* 0x000000ffff0d7224 */ /* 0x000fe200078e002b */
[----:B------:R-:W-:Y:S01]  /*2c190*/  MOV R11, 0x181f ;  /* 0x0000181f000b7802 */ /* 0x000fe20000000f00 */
[----:B------:R-:W-:Y:S01]  /*2c1a0*/  IMAD.MOV.U32 R12, RZ, RZ, RZ ;  /* 0x000000ffff0c7224 */ /* 0x000fe200078e00ff */
[----:B------:R-:W-:Y:S01]  /*2c1b0*/  ISETP.GE.AND P0, PT, R16, R51, PT ;  /* 0x000000331000720c */ /* 0x000fe20003f06270 */
[----:B------:R-:W-:Y:S02]  /*2c1c0*/  IMAD.MOV.U32 R15, RZ, RZ, -0x1 ;  /* 0xffffffffff0f7424 */ /* 0x000fe400078e00ff */
[----:B------:R-:W-:-:S10]  /*2c1d0*/  IMAD.MOV.U32 R3, RZ, RZ, R14 ;  /* 0x000000ffff037224 */ /* 0x000fd400078e000e */
[----:B0----5:R-:W-:Y:S05]  /*2c1e0*/  WARPSYNC.COLLECTIVE R15, `(.L_x_2718) ;  /* 0x000000000f087348 */ /* 0x021fea0003c00000 */
[----:B------:R1:W2:Y:S02]  /*2c1f0*/  SHFL.IDX P6, R14, R13, R12, R11 ;  /* 0x0000000c0d0e7389 */ /* 0x0002a400000c000b */
[----:B012--5:R-:W-:Y:S01]  /*2c200*/  ENDCOLLECTIVE ;  /* 0x000000000000791b */ /* 0x027fe20003800000 */
.L_x_2718:
[----:B------:R-:W-:Y:S02]  /*2c210*/  IMAD.MOV.U32 R13, RZ, RZ, R49 ;  /* 0x000000ffff0d7224 */ /* 0x000fe400078e0031 */
[----:B------:R-:W-:-:S07]  /*2c220*/  IMAD.MOV.U32 R5, RZ, RZ, R14 ;  /* 0x000000ffff057224 */ /* 0x000fce00078e000e */
[----:B------:R-:W-:Y:S05]  /*2c230*/  WARPSYNC.COLLECTIVE R15, `(.L_x_2719) ;  /* 0x000000000f087348 */ /* 0x000fea0003c00000 */
[----:B------:R0:W1:Y:S02]  /*2c240*/  SHFL.IDX P6, R14, R13, R12, R11 ;  /* 0x0000000c0d0e7389 */ /* 0x00006400000c000b */
[----:B01----:R-:W-:Y:S01]  /*2c250*/  ENDCOLLECTIVE ;  /* 0x000000000000791b */ /* 0x003fe20003800000 */
.L_x_2719:
[----:B------:R-:W-:Y:S02]  /*2c260*/  IMAD.MOV.U32 R13, RZ, RZ, R10 ;  /* 0x000000ffff0d7224 */ /* 0x000fe400078e000a */
[----:B------:R-:W-:-:S07]  /*2c270*/  IMAD.MOV.U32 R7, RZ, RZ, R14 ;  /* 0x000000ffff077224 */ /* 0x000fce00078e000e */
[----:B------:R-:W-:Y:S05]  /*2c280*/  WARPSYNC.COLLECTIVE R15, `(.L_x_2720) ;  /* 0x000000000f087348 */ /* 0x000fea0003c00000 */
[----:B------:R0:W1:Y:S02]  /*2c290*/  SHFL.IDX P6, R14, R13, R12, R11 ;  /* 0x0000000c0d0e7389 */ /* 0x00006400000c000b */
[----:B01----:R-:W-:Y:S01]  /*2c2a0*/  ENDCOLLECTIVE ;  /* 0x000000000000791b */ /* 0x003fe20003800000 */
.L_x_2720:
[----:B------:R-:W-:-:S05]  /*2c2b0*/  IMAD R42, R6, R42, RZ ;  /* 0x0000002a062a7224 */ /* 0x000fca00078e02ff */
[----:B------:R-:W-:-:S13]  /*2c2c0*/  ISETP.GE.OR P1, PT, R57, R42, P0 ;  /* 0x0000002a3900720c */ /* 0x000fda0000726670 */
[C---:B------:R-:W-:Y:S02]  /*2c2d0*/  @!P1 IADD3 R0, P2, R16.reuse, R5, RZ ;  /* 0x0000000510009210 */ /* 0x040fe40007f5e0ff */
[----:B------:R-:W-:Y:S02]  /*2c2e0*/  @!P1 IADD3 R14, P3, R16, R14, RZ ;  /* 0x0000000e100e9210 */ /* 0x000fe40007f7e0ff */
[----:B------:R-:W-:Y:S01]  /*2c2f0*/  @!P1 IADD3.X R5, R3, R17, RZ, P2, !PT ;  /* 0x0000001103059210 */ /* 0x000fe200017fe4ff */
[----:B------:R-:W-:Y:S02]  /*2c300*/  @!P1 IMAD.MOV.U32 R4, RZ, RZ, R0 ;  /* 0x000000ffff049224 */ /* 0x000fe400078e0000 */
[----:B------:R-:W-:Y:S02]  /*2c310*/  @!P1 IMAD.X R3, R7, 0x1, R17, P3 ;  /* 0x0000000107039824 */ /* 0x000fe400018e0611 */
[----:B------:R-:W-:Y:S02]  /*2c320*/  @!P1 IMAD.MOV.U32 R24, RZ, RZ, R14 ;  /* 0x000000ffff189224 */ /* 0x000fe400078e000e */
[----:B------:R-:W-:Y:S01]  /*2c330*/  @!P1 IMAD.MOV.U32 R25, RZ, RZ, R3 ;  /* 0x000000ffff199224 */ /* 0x000fe200078e0003 */
[----:B------:R-:W5:Y:S05]  /*2c340*/  @!P1 LD.E.128 R4, desc[UR46][R4.64] ;  /* 0x0000002e04049980 */ /* 0x000f6a000c101d00 */
[----:B------:R-:W5:Y:S01]  /*2c350*/  @!P1 LD.E.128 R24, desc[UR46][R24.64] ;  /* 0x0000002e18189980 */ /* 0x000f62000c101d00 */
[----:B------:R-:W-:Y:S01]  /*2c360*/  IMAD.MOV.U32 R13, RZ, RZ, R8 ;  /* 0x000000ffff0d7224 */ /* 0x000fe200078e0008 */
[----:B------:R-:W-:-:S02]  /*2c370*/  MOV R12, 0x1 ;  /* 0x00000001000c7802 */ /* 0x000fc40000000f00 */
[----:B------:R-:W-:Y:S02]  /*2c380*/  CS2R R40, SRZ ;  /* 0x0000000000287805 */ /* 0x000fe4000001ff00 */
[----:B------:R-:W-:Y:S02]  /*2c390*/  CS2R R38, SRZ ;  /* 0x0000000000267805 */ /* 0x000fe4000001ff00 */
[----:B------:R-:W-:Y:S02]  /*2c3a0*/  CS2R R36, SRZ ;  /* 0x0000000000247805 */ /* 0x000fe4000001ff00 */
[----:B------:R-:W-:-:S07]  /*2c3b0*/  CS2R R34, SRZ ;  /* 0x0000000000227805 */ /* 0x000fce000001ff00 */
[----:B-----5:R-:W-:Y:S05]  /*2c3c0*/  WARPSYNC.COLLECTIVE R15, `(.L_x_2721) ;  /* 0x000000000f087348 */ /* 0x020fea0003c00000 */
[----:B------:R0:W1:Y:S02]  /*2c3d0*/  SHFL.IDX P6, R14, R13, R12, R11 ;  /* 0x0000000c0d0e7389 */ /* 0x00006400000c000b */
[----:B01---5:R-:W-:Y:S01]  /*2c3e0*/  ENDCOLLECTIVE ;  /* 0x000000000000791b */ /* 0x023fe20003800000 */
.L_x_2721:
[----:B------:R-:W-:Y:S02]  /*2c3f0*/  IMAD.MOV.U32 R13, RZ, RZ, R43 ;  /* 0x000000ffff0d7224 */ /* 0x000fe400078e002b */
[----:B------:R-:W-:-:S07]  /*2c400*/  IMAD.MOV.U32 R3, RZ, RZ, R14 ;  /* 0x000000ffff037224 */ /* 0x000fce00078e000e */
[----:B------:R-:W-:Y:S05]  /*2c410*/  WARPSYNC.COLLECTIVE R15, `(.L_x_2722) ;  /* 0x000000000f087348 */ /* 0x000fea0003c00000 */
[----:B------:R0:W1:Y:S02]  /*2c420*/  SHFL.IDX P6, R14, R13, R12, R11 ;  /* 0x0000000c0d0e7389 */ /* 0x00006400000c000b */
[----:B01----:R-:W-:Y:S01]  /*2c430*/  ENDCOLLECTIVE ;  /* 0x000000000000791b */ /* 0x003fe20003800000 */
.L_x_2722:
[----:B------:R-:W-:Y:S02]  /*2c440*/  IMAD.MOV.U32 R13, RZ, RZ, R49 ;  /* 0x000000ffff0d7224 */ /* 0x000fe400078e0031 */
[----:B------:R-:W-:-:S07]  /*2c450*/  IMAD.MOV.U32 R9, RZ, RZ, R14 ;  /* 0x000000ffff097224 */ /* 0x000fce00078e000e */
[----:B------:R-:W-:Y:S05]  /*2c460*/  WARPSYNC.COLLECTIVE R15, `(.L_x_2723) ;  /* 0x000000000f087348 */ /* 0x000fea0003c00000 */
[----:B------:R0:W1:Y:S02]  /*2c470*/  SHFL.IDX P6, R14, R13, R12, R11 ;  /* 0x0000000c0d0e7389 */ /* 0x00006400000c000b */
[----:B01----:R-:W-:Y:S01]  /*2c480*/  ENDCOLLECTIVE ;  /* 0x000000000000791b */ /* 0x003fe20003800000 */
.L_x_2723:
[----:B------:R-:W-:Y:S01]  /*2c490*/  MOV R13, R10 ;  /* 0x0000000a000d7202 */ /* 0x000fe20000000f00 */
[----:B------:R-:W-:-:S07]  /*2c4a0*/  IMAD.MOV.U32 R21, RZ, RZ, R14 ;  /* 0x000000ffff157224 */ /* 0x000fce00078e000e */
[----:B------:R-:W-:Y:S05]  /*2c4b0*/  WARPSYNC.COLLECTIVE R15, `(.L_x_2724) ;  /* 0x000000000f087348 */ /* 0x000fea0003c00000 */
[----:B------:R0:W1:Y:S02]  /*2c4c0*/  SHFL.IDX P6, R14, R13, R12, R11 ;  /* 0x0000000c0d0e7389 */ /* 0x00006400000c000b */
[----:B01----:R-:W-:Y:S01]  /*2c4d0*/  ENDCOLLECTIVE ;  /* 0x000000000000791b */ /* 0x003fe20003800000 */
.L_x_2724:
[----:B------:R-:W-:Y:S02]  /*2c4e0*/  @!P1 IMAD.MOV.U32 R40, RZ, RZ, R4 ;  /* 0x000000ffff289224 */ /* 0x000fe400078e0004 */
[----:B------:R-:W-:Y:S01]  /*2c4f0*/  @!P1 IMAD.MOV.U32 R41, RZ, RZ, R5 ;  /* 0x000000ffff299224 */ /* 0x000fe200078e0005 */
[----:B------:R-:W-:Y:S01]  /*2c500*/  CS2R R4, SRZ ;  /* 0x0000000000047805 */ /* 0x000fe2000001ff00 */
[----:B------:R-:W-:Y:S01]  /*2c510*/  @!P1 IMAD.MOV.U32 R38, RZ, RZ, R6 ;  /* 0x000000ffff269224 */ /* 0x000fe200078e0006 */
[----:B------:R-:W-:Y:S01]  /*2c520*/  @!P1 MOV R37, R25 ;  /* 0x0000001900259202 */ /* 0x000fe20000000f00 */
[----:B------:R-:W-:Y:S02]  /*2c530*/  @!P1 IMAD.MOV.U32 R39, RZ, RZ, R7 ;  /* 0x000000ffff279224 */ /* 0x000fe400078e0007 */
[----:B------:R-:W-:Y:S02]  /*2c540*/  @!P1 IMAD.MOV.U32 R36, RZ, RZ, R24 ;  /* 0x000000ffff249224 */ /* 0x000fe400078e0018 */
[----:B------:R-:W-:-:S02]  /*2c550*/  @!P1 IMAD.MOV.U32 R34, RZ, RZ, R26 ;  /* 0x000000ffff229224 */ /* 0x000fc400078e001a */
[----:B------:R-:W-:Y:S01]  /*2c560*/  @!P1 IMAD.MOV.U32 R35, RZ, RZ, R27 ;  /* 0x000000ffff239224 */ /* 0x000fe200078e001b */
[----:B------:R-:W-:Y:S06]  /*2c570*/  BRA `(.L_x_2725) ;  /* 0xfffffe5400c07947 */ /* 0x000fec000383ffff */
.L_x_2481:
[----:B------:R-:W-:Y:S01]  /*2c580*/  BSSY B1, `(.L_x_2726) ;  /* 0x0000008000017945 */ /* 0x000fe20003800000 */
[----:B------:R-:W-:Y:S01]  /*2c590*/  IMAD.MOV.U32 R13, RZ, RZ, R8 ;  /* 0x000000ffff0d7224 */ /* 0x000fe200078e0008 */
[----:B------:R-:W-:Y:S01]  /*2c5a0*/  MOV R15, 0xffffffff ;  /* 0xffffffff000f7802 */ /* 0x000fe20000000f00 */
[----:B------:R-:W-:Y:S02]  /*2c5b0*/  IMAD.MOV.U32 R12, RZ, RZ, 0x2 ;  /* 0x00000002ff0c7424 */ /* 0x000fe400078e00ff */
[----:B------:R-:W-:-:S07]  /*2c5c0*/  IMAD.MOV.U32 R11, RZ, RZ, 0x181f ;  /* 0x0000181fff0b7424 */ /* 0x000fce00078e00ff */
[----:B-----5:R-:W-:Y:S05]  /*2c5d0*/  WARPSYNC.COLLECTIVE R15, `(.L_x_2727) ;  /* 0x000000000f087348 */ /* 0x020fea0003c00000 */
[----:B------:R0:W1:Y:S02]  /*2c5e0*/  SHFL.IDX P6, R14, R13, R12, R11 ;  /* 0x0000000c0d0e7389 */ /* 0x00006400000c000b */
[----:B01---5:R-:W-:Y:S01]  /*2c5f0*/  ENDCOLLECTIVE ;  /* 0x000000000000791b */ /* 0x023fe20003800000 */
.L_x_2727:
[----:B------:R-:W-:Y:S05]  /*2c600*/  BSYNC B1 ;  /* 0x0000000000017941 */ /* 0x000fea0003800000 */
.L_x_2726:
[----:B------:R-:W-:Y:S02]  /*2c610*/  IMAD.MOV.U32 R13, RZ, RZ, R43 ;  /* 0x000000ffff0d7224 */ /* 0x000fe400078e002b */
[----:B------:R-:W-:Y:S02]  /*2c620*/  IMAD.MOV.U32 R12, RZ, RZ, 0x2 ;  /* 0x00000002ff0c7424 */ /* 0x000fe400078e00ff */
[----:B------:R-:W-:Y:S02]  /*2c630*/  IMAD.MOV.U32 R11, RZ, RZ, 0x181f ;  /* 0x0000181fff0b7424 */ /* 0x000fe400078e00ff */
[----:B------:R-:W-:Y:S02]  /*2c640*/  IMAD.MOV.U32 R15, RZ, RZ, -0x1 ;  /* 0xffffffffff0f7424 */ /* 0x000fe400078e00ff */
[----:B------:R-:W-:Y:S02]  /*2c650*/  IMAD.MOV.U32 R3, RZ, RZ, R14 ;  /* 0x000000ffff037224 */ /* 0x000fe400078e000e */
[----:B------:R-:W-:-:S07]  /*2c660*/  VIADD R25, R57, 0x40 ;  /* 0x0000004039197836 */ /* 0x000fce0000000000 */
[----:B------:R-:W-:Y:S05]  /*2c670*/  WARPSYNC.COLLECTIVE R15, `(.L_x_2728) ;  /* 0x000000000f087348 */ /* 0x000fea0003c00000 */
[----:B------:R0:W1:Y:S02]  /*2c680*/  SHFL.IDX P6, R14, R13, R12, R11 ;  /* 0x0000000c0d0e7389 */ /* 0x00006400000c000b */
[----:B01----:R-:W-:Y:S01]  /*2c690*/  ENDCOLLECTIVE ;  /* 0x000000000000791b */ /* 0x003fe20003800000 */
.L_x_2728:
[----:B------:R-:W-:Y:S01]  /*2c6a0*/  ISETP.GE.OR P1, PT, R25, R42, P0 ;  /* 0x0000002a1900720c */ /* 0x000fe20000726670 */
[----:B------:R-:W-:Y:S01]  /*2c6b0*/  IMAD.MOV.U32 R13, RZ, RZ, R49 ;  /* 0x000000ffff0d7224 */ /* 0x000fe200078e0031 */
[----:B------:R-:W-:-:S11]  /*2c6c0*/  MOV R9, R14 ;  /* 0x0000000e00097202 */ /* 0x000fd60000000f00 */
[----:B------:R-:W-:Y:S05]  /*2c6d0*/  WARPSYNC.COLLECTIVE R15, `(.L_x_2729) ;  /* 0x000000000f087348 */ /* 0x000fea0003c00000 */
[----:B------:R0:W1:Y:S02]  /*2c6e0*/  SHFL.IDX P6, R14, R13, R12, R11 ;  /* 0x0000000c0d0e7389 */ /* 0x00006400000c000b */
[----:B01----:R-:W-:Y:S01]  /*2c6f0*/  ENDCOLLECTIVE ;  /* 0x000000000000791b */ /* 0x003fe20003800000 */
.L_x_2729:
[----:B------:R-:W-:-:S05]  /*2c700*/  @!P1 IADD3 R0, P2, R16, R9, RZ ;  /* 0x0000000910009210 */ /* 0x000fca0007f5e0ff */
[----:B------:R-:W-:Y:S02]  /*2c710*/  @!P1 IMAD.X R3, R3, 0x1, R17, P2 ;  /* 0x0000000103039824 */ /* 0x000fe400010e0611 */
[----:B------:R-:W-:Y:S02]  /*2c720*/  @!P1 IMAD.MOV.U32 R24, RZ, RZ, R0 ;  /* 0x000000ffff189224 */ /* 0x000fe400078e0000 */
[----:B------:R-:W-:Y:S02]  /*2c730*/  @!P1 IMAD.MOV.U32 R25, RZ, RZ, R3 ;  /* 0x000000ffff199224 */ /* 0x000fe400078e0003 */
[----:B------:R-:W-:-:S04]  /*2c740*/  IMAD.MOV.U32 R13, RZ, RZ, R10 ;  /* 0x000000ffff0d7224 */ /* 0x000fc800078e000a */
[----:B------:R-:W5:Y:S01]  /*2c750*/  @!P1 LD.E.128 R24, desc[UR46][R24.64] ;  /* 0x0000002e18189980 */ /* 0x000f62000c101d00 */
[----:B------:R-:W-:-:S07]  /*2c760*/  IMAD.MOV.U32 R21, RZ, RZ, R14 ;  /* 0x000000ffff157224 */ /* 0x000fce00078e000e */
[----:B-----5:R-:W-:Y:S05]  /*2c770*/  WARPSYNC.COLLECTIVE R15, `(.L_x_2730) ;  /* 0x000000000f087348 */ /* 0x020fea0003c00000 */
[----:B------:R0:W1:Y:S02]  /*2c780*/  SHFL.IDX P6, R14, R13, R12, R11 ;  /* 0x0000000c0d0e7389 */ /* 0x00006400000c000b */
[----:B01---5:R-:W-:Y:S01]  /*2c790*/  ENDCOLLECTIVE ;  /* 0x000000000000791b */ /* 0x023fe20003800000 */
.L_x_2730:
[----:B------:R-:W-:-:S04]  /*2c7a0*/  @!P1 IADD3 R14, P3, R16, R14, RZ ;  /* 0x0000000e100e9210 */ /* 0x000fc80007f7e0ff */
[----:B------:R-:W-:Y:S01]  /*2c7b0*/  @!P1 IADD3.X R21, R21, R17, RZ, P3, !PT ;  /* 0x0000001115159210 */ /* 0x000fe20001ffe4ff */
[----:B------:R-:W-:-:S04]  /*2c7c0*/  @!P1 IMAD.MOV.U32 R52, RZ, RZ, R14 ;  /* 0x000000ffff349224 */ /* 0x000fc800078e000e */
[----:B------:R-:W-:-:S06]  /*2c7d0*/  @!P1 IMAD.MOV.U32 R53, RZ, RZ, R21 ;  /* 0x000000ffff359224 */ /* 0x000fcc00078e0015 */
[----:B------:R-:W5:Y:S01]  /*2c7e0*/  @!P1 LD.E.128 R52, desc[UR46][R52.64] ;  /* 0x0000002e34349980 */ /* 0x000f62000c101d00 */
[----:B------:R-:W-:Y:S01]  /*2c7f0*/  IMAD.MOV.U32 R13, RZ, RZ, R8 ;  /* 0x000000ffff0d7224 */ /* 0x000fe200078e0008 */
[----:B------:R-:W-:-:S07]  /*2c800*/  MOV R12, 0x3 ;  /* 0x00000003000c7802 */ /* 0x000fce0000000f00 */
[----:B-----5:R-:W-:Y:S05]  /*2c810*/  WARPSYNC.COLLECTIVE R15, `(.L_x_2731) ;  /* 0x000000000f087348 */ /* 0x020fea0003c00000 */
[----:B------:R0:W1:Y:S02]  /*2c820*/  SHFL.IDX P6, R14, R13, R12, R11 ;  /* 0x0000000c0d0e7389 */ /* 0x00006400000c000b */
[----:B01---5:R-:W-:Y:S01]  /*2c830*/  ENDCOLLECTIVE ;  /* 0x000000000000791b */ /* 0x023fe20003800000 */
.L_x_2731:
[----:B------:R-:W-:Y:S02]  /*2c840*/  IMAD.MOV.U32 R13, RZ, RZ, R43 ;  /* 0x000000ffff0d7224 */ /* 0x000fe400078e002b */
[----:B------:R-:W-:-:S07]  /*2c850*/  IMAD.MOV.U32 R3, RZ, RZ, R14 ;  /* 0x000000ffff037224 */ /* 0x000fce00078e000e */
[----:B------:R-:W-:Y:S05]  /*2c860*/  WARPSYNC.COLLECTIVE R15, `(.L_x_2732) ;  /* 0x000000000f087348 */ /* 0x000fea0003c00000 */
[----:B------:R0:W1:Y:S02]  /*2c870*/  SHFL.IDX P6, R14, R13, R12, R11 ;  /* 0x0000000c0d0e7389 */ /* 0x00006400000c000b */
[----:B01----:R-:W-:Y:S01]  /*2c880*/  ENDCOLLECTIVE ;  /* 0x000000000000791b */ /* 0x003fe20003800000 */
.L_x_2732:
[----:B------:R-:W-:Y:S02]  /*2c890*/  IMAD.MOV.U32 R13, RZ, RZ, R49 ;  /* 0x000000ffff0d7224 */ /* 0x000fe400078e0031 */
[----:B------:R-:W-:-:S07]  /*2c8a0*/  IMAD.MOV.U32 R43, RZ, RZ, R14 ;  /* 0x000000ffff2b7224 */ /* 0x000fce00078e000e */
[----:B------:R-:W-:Y:S05]  /*2c8b0*/  WARPSYNC.COLLECTIVE R15, `(.L_x_2733) ;  /* 0x000000000f087348 */ /* 0x000fea0003c00000 */
[----:B------:R0:W1:Y:S02]  /*2c8c0*/  SHFL.IDX P6, R14, R13, R12, R11 ;  /* 0x0000000c0d0e7389 */ /* 0x00006400000c000b */
[----:B01----:R-:W-:Y:S01]  /*2c8d0*/  ENDCOLLECTIVE ;  /* 0x000000000000791b */ /* 0x003fe20003800000 */
.L_x_2733:
[----:B------:R-:W-:Y:S01]  /*2c8e0*/  MOV R13, R10 ;  /* 0x0000000a000d7202 */ /* 0x000fe20000000f00 */
[----:B------:R-:W-:-:S07]  /*2c8f0*/  IMAD.MOV.U32 R49, RZ, RZ, R14 ;  /* 0x000000ffff317224 */ /* 0x000fce00078e000e */
[----:B------:R-:W-:Y:S05]  /*2c900*/  WARPSYNC.COLLECTIVE R15, `(.L_x_2734) ;  /* 0x000000000f087348 */ /* 0x000fea0003c00000 */
[----:B------:R0:W1:Y:S02]  /*2c910*/  SHFL.IDX P6, R14, R13, R12, R11 ;  /* 0x0000000c0d0e7389 */ /* 0x00006400000c000b */
[----:B01----:R-:W-:Y:S01]  /*2c920*/  ENDCOLLECTIVE ;  /* 0x000000000000791b */ /* 0x003fe20003800000 */
.L_x_2734:
[----:B------:R-:W-:Y:S02]  /*2c930*/  CS2R R20, SRZ ;  /* 0x0000000000147805 */ /* 0x000fe4000001ff00 */
[----:B------:R-:W-:Y:S02]  /*2c940*/  CS2R R28, SRZ ;  /* 0x00000000001c7805 */ /* 0x000fe4000001ff00 */
[----:B------:R-:W-:Y:S02]  /*2c950*/  CS2R R30, SRZ ;  /* 0x00000000001e7805 */ /* 0x000fe4000001ff00 */
[----:B------:R-:W-:Y:S02]  /*2c960*/  CS2R R32, SRZ ;  /* 0x0000000000207805 */ /* 0x000fe4000001ff00 */
[----:B------:R-:W-:Y:S01]  /*2c970*/  CS2R R8, SRZ ;  /* 0x0000000000087805 */ /* 0x000fe2000001ff00 */
[----:B------:R-:W-:Y:S02]  /*2c980*/  @!P1 IMAD.MOV.U32 R20, RZ, RZ, R24 ;  /* 0x000000ffff149224 */ /* 0x000fe400078e0018 */
[----:B------:R-:W-:-:S02]  /*2c990*/  @!P1 IMAD.MOV.U32 R21, RZ, RZ, R25 ;  /* 0x000000ffff159224 */ /* 0x000fc400078e0019 */
[----:B------:R-:W-:Y:S02]  /*2c9a0*/  @!P1 IMAD.MOV.U32 R28, RZ, RZ, R26 ;  /* 0x000000ffff1c9224 */ /* 0x000fe400078e001a */
[----:B------:R-:W-:Y:S02]  /*2c9b0*/  @!P1 IMAD.MOV.U32 R29, RZ, RZ, R27 ;  /* 0x000000ffff1d9224 */ /* 0x000fe400078e001b */
[----:B------:R-:W-:Y:S01]  /*2c9c0*/  @!P1 IMAD.MOV.U32 R30, RZ, RZ, R52 ;  /* 0x000000ffff1e9224 */ /* 0x000fe200078e0034 */
[----:B------:R-:W-:Y:S01]  /*2c9d0*/  @!P1 MOV R31, R53 ;  /* 0x00000035001f9202 */ /* 0x000fe20000000f00 */
[----:B------:R-:W-:Y:S02]  /*2c9e0*/  @!P1 IMAD.MOV.U32 R32, RZ, RZ, R54 ;  /* 0x000000ffff209224 */ /* 0x000fe400078e0036 */
[----:B------:R-:W-:Y:S01]  /*2c9f0*/  @!P1 IMAD.MOV.U32 R33, RZ, RZ, R55 ;  /* 0x000000ffff219224 */ /* 0x000fe200078e0037 */
[----:B------:R-:W-:Y:S06]  /*2ca00*/  BRA `(.L_x_2735) ;  /* 0xfffffe5400707947 */ /* 0x000fec000383ffff */
.L_x_2485:
[----:B0-----:R0:W1:Y:S02]  /*2ca10*/  SYNCS.PHASECHK.TRANS64.TRYWAIT P4, [R18+URZ+0x38800], R3 ;  /* 0x03880003120075a7 */ /* 0x001064000808017f */
[----:B-1----:R-:W-:Y:S05]  /*2ca20*/  @!P4 NANOSLEEP.SYNCS 0x989680 ;  /* 0x009896800000c95d */ /* 0x002fea0003900000 */
[----:B------:R-:W1:Y:S02]  /*2ca30*/  @!P4 SYNCS.PHASECHK.TRANS64 P4, [R18+URZ+0x38800], R3 ;  /* 0x038800031200c5a7 */ /* 0x000e64000808007f */
[----:B-1----:R-:W-:Y:S05]  /*2ca40*/  @!P4 BRA `(.L_x_2485) ;  /* 0xfffffffc00f0c947 */ /* 0x002fea000383ffff */
[----:B------:R-:W-:Y:S05]  /*2ca50*/  BRA `(.L_x_2736) ;  /* 0xfffffe5400e87947 */ /* 0x000fea000383ffff */
.L_x_2495:
[----:B-1----:R1:W2:Y:S02]  /*2ca60*/  SYNCS.PHASECHK.TRANS64.TRYWAIT P0, [R0+URZ+0x38830], R3 ;  /* 0x03883003000075a7 */ /* 0x0022a4000800017f */
[----:B--2---:R-:W-:Y:S05]  /*2ca70*/  @!P0 NANOSLEEP.SYNCS 0x989680 ;  /* 0x009896800000895d */ /* 0x004fea0003900000 */
[----:B------:R-:W2:Y:S02]  /*2ca80*/  @!P0 SYNCS.PHASECHK.TRANS64 P0, [R0+URZ+0x38830], R3 ;  /* 0x03883003000085a7 */ /* 0x000ea4000800007f */
[----:B--2---:R-:W-:Y:S05]  /*2ca90*/  @!P0 BRA `(.L_x_2495) ;  /* 0xfffffffc00f08947 */ /* 0x004fea000383ffff */
[----:B------:R-:W-:Y:S05]  /*2caa0*/  BRA `(.L_x_2494) ;  /* 0xfffffe9800607947 */ /* 0x000fea000383ffff */
.L_x_2501:
[----:B-1----:R1:W2:Y:S02]  /*2cab0*/  SYNCS.PHASECHK.TRANS64.TRYWAIT P3, [R5+URZ+0x38830], R6 ;  /* 0x03883006050075a7 */ /* 0x0022a4000806017f */
[----:B--2---:R-:W-:Y:S05]  /*2cac0*/  @!P3 NANOSLEEP.SYNCS 0x989680 ;  /* 0x009896800000b95d */ /* 0x004fea0003900000 */
[----:B------:R-:W2:Y:S02]  /*2cad0*/  @!P3 SYNCS.PHASECHK.TRANS64 P3, [R5+URZ+0x38830], R6 ;  /* 0x038830060500b5a7 */ /* 0x000ea4000806007f */
[----:B--2---:R-:W-:Y:S05]  /*2cae0*/  @!P3 BRA `(.L_x_2501) ;  /* 0xfffffffc00f0b947 */ /* 0x004fea000383ffff */
[----:B------:R-:W-:Y:S05]  /*2caf0*/  BRA `(.L_x_2500) ;  /* 0xfffffec8003c7947 */ /* 0x000fea000383ffff */
.L_x_2505:
[----:B-1----:R1:W2:Y:S02]  /*2cb00*/  SYNCS.PHASECHK.TRANS64.TRYWAIT P2, [R5+URZ+0x38850], R4 ;  /* 0x03885004050075a7 */ /* 0x0022a4000804017f */
[----:B--2---:R-:W-:Y:S05]  /*2cb10*/  @!P2 NANOSLEEP.SYNCS 0x989680 ;  /* 0x009896800000a95d */ /* 0x004fea0003900000 */
[----:B------:R-:W2:Y:S02]  /*2cb20*/  @!P2 SYNCS.PHASECHK.TRANS64 P2, [R5+URZ+0x38850], R4 ;  /* 0x038850040500a5a7 */ /* 0x000ea4000804007f */
[----:B--2---:R-:W-:Y:S05]  /*2cb30*/  @!P2 BRA `(.L_x_2505) ;  /* 0xfffffffc00f0a947 */ /* 0x004fea000383ffff */
[----:B------:R-:W-:Y:S05]  /*2cb40*/  BRA `(.L_x_2502) ;  /* 0xfffffecc00487947 */ /* 0x000fea000383ffff */
.L_x_2513:
[----:B-1----:R1:W2:Y:S02]  /*2cb50*/  SYNCS.PHASECHK.TRANS64.TRYWAIT P0, [R5+URZ+0x38830], R6 ;  /* 0x03883006050075a7 */ /* 0x0022a4000800017f */
[----:B--2---:R-:W-:Y:S05]  /*2cb60*/  @!P0 NANOSLEEP.SYNCS 0x989680 ;  /* 0x009896800000895d */ /* 0x004fea0003900000 */
[----:B------:R-:W2:Y:S02]  /*2cb70*/  @!P0 SYNCS.PHASECHK.TRANS64 P0, [R5+URZ+0x38830], R6 ;  /* 0x03883006050085a7 */ /* 0x000ea4000800007f */
[----:B--2---:R-:W-:Y:S05]  /*2cb80*/  @!P0 BRA `(.L_x_2513) ;  /* 0xfffffffc00f08947 */ /* 0x004fea000383ffff */
[----:B------:R-:W-:Y:S05]  /*2cb90*/  BRA `(.L_x_2512) ;  /* 0xfffffefc00bc7947 */ /* 0x000fea000383ffff */
.L_x_2517:
[----:B-1----:R1:W2:Y:S02]  /*2cba0*/  SYNCS.PHASECHK.TRANS64.TRYWAIT P0, [R5+URZ+0x38850], R4 ;  /* 0x03885004050075a7 */ /* 0x0022a4000800017f */
[----:B--2---:R-:W-:Y:S05]  /*2cbb0*/  @!P0 NANOSLEEP.SYNCS 0x989680 ;  /* 0x009896800000895d */ /* 0x004fea0003900000 */
[----:B------:R-:W2:Y:S02]  /*2cbc0*/  @!P0 SYNCS.PHASECHK.TRANS64 P0, [R5+URZ+0x38850], R4 ;  /* 0x03885004050085a7 */ /* 0x000ea4000800007f */
[----:B--2---:R-:W-:Y:S05]  /*2cbd0*/  @!P0 BRA `(.L_x_2517) ;  /* 0xfffffffc00f08947 */ /* 0x004fea000383ffff */
[----:B------:R-:W-:Y:S05]  /*2cbe0*/  BRA `(.L_x_2514) ;  /* 0xffffff0000bc7947 */ /* 0x000fea000383ffff */
.L_x_2523:
[----:B-1----:R1:W2:Y:S02]  /*2cbf0*/  SYNCS.PHASECHK.TRANS64.TRYWAIT P0, [R8+URZ+0x38850], R5 ;  /* 0x03885005080075a7 */ /* 0x0022a4000800017f */
[----:B--2---:R-:W-:Y:S05]  /*2cc00*/  @!P0 NANOSLEEP.SYNCS 0x989680 ;  /* 0x009896800000895d */ /* 0x004fea0003900000 */
[----:B------:R-:W2:Y:S02]  /*2cc10*/  @!P0 SYNCS.PHASECHK.TRANS64 P0, [R8+URZ+0x38850], R5 ;  /* 0x03885005080085a7 */ /* 0x000ea4000800007f */
[----:B--2---:R-:W-:Y:S05]  /*2cc20*/  @!P0 BRA `(.L_x_2523) ;  /* 0xfffffffc00f08947 */ /* 0x004fea000383ffff */
[----:B------:R-:W-:Y:S05]  /*2cc30*/  BRA `(.L_x_2522) ;  /* 0xffffff2800987947 */ /* 0x000fea000383ffff */
.L_x_2527:
[----:B------:R-:W-:Y:S01]  /*2cc40*/  SEL R21, R32, R33, P0 ;  /* 0x0000002120157207 */ /* 0x000fe20000000000 */
[----:B------:R-:W-:Y:S01]  /*2cc50*/  IMAD.MOV.U32 R15, RZ, RZ, -0x1 ;  /* 0xffffffffff0f7424 */ /* 0x000fe200078e00ff */
        /* <DEDUP_REMOVED lines=14> */
[----:B------:R-:W-:Y:S01]  /*2cd40*/  IMAD.MOV.U32 R11, RZ, RZ, 0x1c1f ;  /* 0x00001c1fff0b7424 */ /* 0x000fe200078e00ff */
[----:B------:R-:W-:Y:S02]  /*2cd50*/  SEL R53, R62, R59, P0 ;  /* 0x0000003b3e357207 */ /* 0x000fe40000000000 */
[----:B------:R-:W-:-:S07]  /*2cd60*/  SEL R62, R59, R62, P0 ;  /* 0x0000003e3b3e7207 */ /* 0x000fce0000000000 */
[----:B------:R-:W-:Y:S05]  /*2cd70*/  WARPSYNC.COLLECTIVE R15, `(.L_x_2737) ;  /* 0x000000000f087348 */ /* 0x000fea0003c00000 */
[----:B------:R0:W1:Y:S02]  /*2cd80*/  SHFL.IDX P6, R14, R13, R12, R11 ;  /* 0x0000000c0d0e7389 */ /* 0x00006400000c000b */
[----:B01----:R-:W-:Y:S01]  /*2cd90*/  ENDCOLLECTIVE ;  /* 0x000000000000791b */ /* 0x003fe20003800000 */
.L_x_2737:
        /* <DEDUP_REMOVED lines=18> */
.L_x_2738:
        /* <DEDUP_REMOVED lines=19> */
.L_x_2739:
        /* <DEDUP_REMOVED lines=18> */
.L_x_2740:
        /* <DEDUP_REMOVED lines=18> */
.L_x_2741:
        /* <DEDUP_REMOVED lines=8> */
.L_x_2742:
[----:B------:R-:W-:Y:S02]  /*2d2b0*/  IMAD.MOV.U32 R13, RZ, RZ, R27 ;  /* 0x000000ffff0d7224 */ /* 0x000fe400078e001b */
[----:B------:R-:W-:Y:S02]  /*2d2c0*/  IMAD.MOV.U32 R12, RZ, RZ, R2 ;  /* 0x000000ffff0c7224 */ /* 0x000fe400078e0002 */
[----:B------:R-:W-:-:S07]  /*2d2d0*/  IMAD.MOV.U32 R25, RZ, RZ, R14 ;  /* 0x000000ffff197224 */ /* 0x000fce00078e000e */
[----:B------:R-:W-:Y:S05]  /*2d2e0*/  WARPSYNC.COLLECTIVE R15, `(.L_x_2743) ;  /* 0x000000000f087348 */ /* 0x000fea0003c00000 */
[----:B------:R0:W1:Y:S02]  /*2d2f0*/  SHFL.IDX P6, R14, R13, R12, R11 ;  /* 0x0000000c0d0e7389 */ /* 0x00006400000c000b */
[----:B01----:R-:W-:Y:S01]  /*2d300*/  ENDCOLLECTIVE ;  /* 0x000000000000791b */ /* 0x003fe20003800000 */
.L_x_2743:
[----:B------:R-:W-:Y:S01]  /*2d310*/  IMAD.MOV.U32 R13, RZ, RZ, R24 ;  /* 0x000000ffff0d7224 */ /* 0x000fe200078e0018 */
[----:B------:R-:W-:Y:S01]  /*2d320*/  SEL R24, R26, R25, P0 ;  /* 0x000000191a187207 */ /* 0x000fe20000000000 */
[----:B------:R-:W-:Y:S01]  /*2d330*/  IMAD.MOV.U32 R12, RZ, RZ, R7 ;  /* 0x000000ffff0c7224 */ /* 0x000fe200078e0007 */
[----:B------:R-:W-:Y:S02]  /*2d340*/  SEL R26, R25, R26, P0 ;  /* 0x0000001a191a7207 */ /* 0x000fe40000000000 */
[----:B------:R-:W-:-:S07]  /*2d350*/  MOV R30, R14 ;  /* 0x0000000e001e7202 */ /* 0x000fce0000000f00 */
[----:B------:R-:W-:Y:S05]  /*2d360*/  WARPSYNC.COLLECTIVE R15, `(.L_x_2744) ;  /* 0x000000000f087348 */ /* 0x000fea0003c00000 */
[----:B------:R0:W1:Y:S02]  /*2d370*/  SHFL.IDX P6, R14, R13, R12, R11 ;  /* 0x0000000c0d0e7389 */ /* 0x00006400000c000b */
[----:B01----:R-:W-:Y:S01]  /*2d380*/  ENDCOLLECTIVE ;  /* 0x000000000000791b */ /* 0x003fe20003800000 */
.L_x_2744:
[----:B------:R-:W-:Y:S02]  /*2d390*/  IMAD.MOV.U32 R13, RZ, RZ, R29 ;  /* 0x000000ffff0d7224 */ /* 0x000fe400078e001d */
[----:B------:R-:W-:Y:S02]  /*2d3a0*/  IMAD.MOV.U32 R12, RZ, RZ, R2 ;  /* 0x000000ffff0c7224 */ /* 0x000fe400078e0002 */
[----:B------:R-:W-:-:S07]  /*2d3b0*/  IMAD.MOV.U32 R27, RZ, RZ, R14 ;  /* 0x000000ffff1b7224 */ /* 0x000fce00078e000e */
[----:B------:R-:W-:Y:S05]  /*2d3c0*/  WARPSYNC.COLLECTIVE R15, `(.L_x_2745) ;  /* 0x000000000f087348 */ /* 0x000fea0003c00000 */
[----:B------:R0:W1:Y:S02]  /*2d3d0*/  SHFL.IDX P6, R14, R13, R12, R11 ;  /* 0x0000000c0d0e7389 */ /* 0x00006400000c000b */
[----:B01----:R-:W-:Y:S01]  /*2d3e0*/  ENDCOLLECTIVE ;  /* 0x000000000000791b */ /* 0x003fe20003800000 */
.L_x_2745:
        /* <DEDUP_REMOVED lines=8> */
.L_x_2746:
[----:B------:R-:W-:Y:S02]  /*2d470*/  IMAD.MOV.U32 R13, RZ, RZ, R31 ;  /* 0x000000ffff0d7224 */ /* 0x000fe400078e001f */
[----:B------:R-:W-:Y:S02]  /*2d480*/  IMAD.MOV.U32 R12, RZ, RZ, R2 ;  /* 0x000000ffff0c7224 */ /* 0x000fe400078e0002 */
[----:B------:R-:W-:-:S07]  /*2d490*/  IMAD.MOV.U32 R29, RZ, RZ, R14 ;  /* 0x000000ffff1d7224 */ /* 0x000fce00078e000e */
[----:B------:R-:W-:Y:S05]  /*2d4a0*/  WARPSYNC.COLLECTIVE R15, `(.L_x_2747) ;  /* 0x000000000f087348 */ /* 0x000fea0003c00000 */
[----:B------:R0:W1:Y:S02]  /*2d4b0*/  SHFL.IDX P6, R14, R13, R12, R11 ;  /* 0x0000000c0d0e7389 */ /* 0x00006400000c000b */
[----:B01----:R-:W-:Y:S01]  /*2d4c0*/  ENDCOLLECTIVE ;  /* 0x000000000000791b */ /* 0x003fe20003800000 */
.L_x_2747:
        /* <DEDUP_REMOVED lines=8> */
.L_x_2748:
[----:B------:R-:W-:Y:S02]  /*2d550*/  IMAD.MOV.U32 R13, RZ, RZ, R33 ;  /* 0x000000ffff0d7224 */ /* 0x000fe400078e0021 */
[----:B------:R-:W-:Y:S02]  /*2d560*/  IMAD.MOV.U32 R12, RZ, RZ, R2 ;  /* 0x000000ffff0c7224 */ /* 0x000fe400078e0002 */
[----:B------:R-:W-:-:S07]  /*2d570*/  IMAD.MOV.U32 R31, RZ, RZ, R14 ;  /* 0x000000ffff1f7224 */ /* 0x000fce00078e000e */
[----:B------:R-:W-:Y:S05]  /*2d580*/  WARPSYNC.COLLECTIVE R15, `(.L_x_2749) ;  /* 0x000000000f087348 */ /* 0x000fea0003c00000 */
[----:B------:R0:W1:Y:S02]  /*2d590*/  SHFL.IDX P6, R14, R13, R12, R11 ;  /* 0x0000000c0d0e7389 */ /* 0x00006400000c000b */
[----:B01----:R-:W-:Y:S01]  /*2d5a0*/  ENDCOLLECTIVE ;  /* 0x000000000000791b */ /* 0x003fe20003800000 */
.L_x_2749:
        /* <DEDUP_REMOVED lines=8> */
.L_x_2750:
[----:B------:R-:W-:Y:S02]  /*2d630*/  IMAD.MOV.U32 R13, RZ, RZ, R35 ;  /* 0x000000ffff0d7224 */ /* 0x000fe400078e0023 */
[----:B------:R-:W-:Y:S02]  /*2d640*/  IMAD.MOV.U32 R12, RZ, RZ, R2 ;  /* 0x000000ffff0c7224 */ /* 0x000fe400078e0002 */
[----:B------:R-:W-:-:S07]  /*2d650*/  IMAD.MOV.U32 R40, RZ, RZ, R14 ;  /* 0x000000ffff287224 */ /* 0x000fce00078e000e */
[----:B------:R-:W-:Y:S05]  /*2d660*/  WARPSYNC.COLLECTIVE R15, `(.L_x_2751) ;  /* 0x000000000f087348 */ /* 0x000fea0003c00000 */
[----:B------:R0:W1:Y:S02]  /*2d670*/  SHFL.IDX P6, R14, R13, R12, R11 ;  /* 0x0000000c0d0e7389 */ /* 0x00006400000c000b */
[----:B01----:R-:W-:Y:S01]  /*2d680*/  ENDCOLLECTIVE ;  /* 0x000000000000791b */ /* 0x003fe20003800000 */
.L_x_2751:
[----:B------:R-:W-:Y:S02]  /*2d690*/  IMAD.MOV.U32 R13, RZ, RZ, R42 ;  /* 0x000000ffff0d7224 */ /* 0x000fe400078e002a */
[----:B------:R-:W-:Y:S01]  /*2d6a0*/  IMAD.MOV.U32 R12, RZ, RZ, R7 ;  /* 0x000000ffff0c7224 */ /* 0x000fe200078e0007 */
[----:B------:R-:W-:-:S07]  /*2d6b0*/  MOV R35, R14 ;  /* 0x0000000e00237202 */ /* 0x000fce0000000f00 */
[----:B------:R-:W-:Y:S05]  /*2d6c0*/  WARPSYNC.COLLECTIVE R15, `(.L_x_2752) ;  /* 0x000000000f087348 */ /* 0x000fea0003c00000 */
[----:B------:R0:W1:Y:S02]  /*2d6d0*/  SHFL.IDX P6, R14, R13, R12, R11 ;  /* 0x0000000c0d0e7389 */ /* 0x00006400000c000b */
[----:B01----:R-:W-:Y:S01]  /*2d6e0*/  ENDCOLLECTIVE ;  /* 0x000000000000791b */ /* 0x003fe20003800000 */
.L_x_2752:
[----:B------:R-:W-:Y:S02]  /*2d6f0*/  IMAD.MOV.U32 R13, RZ, RZ, R37 ;  /* 0x000000ffff0d7224 */ /* 0x000fe400078e0025 */
[----:B------:R-:W-:Y:S02]  /*2d700*/  IMAD.MOV.U32 R12, RZ, RZ, R2 ;  /* 0x000000ffff0c7224 */ /* 0x000fe400078e0002 */
[----:B------:R-:W-:-:S07]  /*2d710*/  IMAD.MOV.U32 R42, RZ, RZ, R14 ;  /* 0x000000ffff2a7224 */ /* 0x000fce00078e000e */
[----:B------:R-:W-:Y:S05]  /*2d720*/  WARPSYNC.COLLECTIVE R15, `(.L_x_2753) ;  /* 0x000000000f087348 */ /* 0x000fea0003c00000 */
[----:B------:R0:W1:Y:S02]  /*2d730*/  SHFL.IDX P6, R14, R13, R12, R11 ;  /* 0x0000000c0d0e7389 */ /* 0x00006400000c000b */
[----:B01----:R-:W-:Y:S01]  /*2d740*/  ENDCOLLECTIVE ;  /* 0x000000000000791b */ /* 0x003fe20003800000 */
.L_x_2753:
[----:B------:R-:W-:Y:S02]  /*2d750*/  IMAD.MOV.U32 R13, RZ, RZ, R44 ;  /* 0x000000ffff0d7224 */ /* 0x000fe400078e002c */
[----:B------:R-:W-:Y:S01]  /*2d760*/  IMAD.MOV.U32 R12, RZ, RZ, R7 ;  /* 0x000000ffff0c7224 */ /* 0x000fe200078e0007 */
[----:B------:R-:W-:-:S07]  /*2d770*/  MOV R37, R14 ;  /* 0x0000000e00257202 */ /* 0x000fce0000000f00 */
[----:B------:R-:W-:Y:S05]  /*2d780*/  WARPSYNC.COLLECTIVE R15, `(.L_x_2754) ;  /* 0x000000000f087348 */ /* 0x000fea0003c00000 */
[----:B------:R0:W1:Y:S02]  /*2d790*/  SHFL.IDX P6, R14, R13, R12, R11 ;  /* 0x0000000c0d0e7389 */ /* 0x00006400000c000b */
[----:B01----:R-:W-:Y:S01]  /*2d7a0*/  ENDCOLLECTIVE ;  /* 0x000000000000791b */ /* 0x003fe20003800000 */
.L_x_2754:
[----:B------:R-:W-:Y:S02]  /*2d7b0*/  IMAD.MOV.U32 R13, RZ, RZ, R39 ;  /* 0x000000ffff0d7224 */ /* 0x000fe400078e0027 */
[----:B------:R-:W-:Y:S02]  /*2d7c0*/  IMAD.MOV.U32 R12, RZ, RZ, R2 ;  /* 0x000000ffff0c7224 */ /* 0x000fe400078e0002 */
[----:B------:R-:W-:-:S07]  /*2d7d0*/  IMAD.MOV.U32 R44, RZ, RZ, R14 ;  /* 0x000000ffff2c7224 */ /* 0x000fce00078e000e */
[----:B------:R-:W-:Y:S05]  /*2d7e0*/  WARPSYNC.COLLECTIVE R15, `(.L_x_2755) ;  /* 0x000000000f087348 */ /* 0x000fea0003c00000 */
[----:B------:R0:W1:Y:S02]  /*2d7f0*/  SHFL.IDX P6, R14, R13, R12, R11 ;  /* 0x0000000c0d0e7389 */ /* 0x00006400000c000b */
[----:B01----:R-:W-:Y:S01]  /*2d800*/  ENDCOLLECTIVE ;  /* 0x000000000000791b */ /* 0x003fe20003800000 */
.L_x_2755:
[----:B------:R-:W-:Y:S02]  /*2d810*/  IMAD.MOV.U32 R13, RZ, RZ, R46 ;  /* 0x000000ffff0d7224 */ /* 0x000fe400078e002e */
[----:B------:R-:W-:Y:S01]  /*2d820*/  IMAD.MOV.U32 R12, RZ, RZ, R7 ;  /* 0x000000ffff0c7224 */ /* 0x000fe200078e0007 */
[----:B------:R-:W-:-:S07]  /*2d830*/  MOV R39, R14 ;  /* 0x0000000e00277202 */ /* 0x000fce0000000f00 */
[----:B------:R-:W-:Y:S05]  /*2d840*/  WARPSYNC.COLLECTIVE R15, `(.L_x_2756) ;  /* 0x000000000f087348 */ /* 0x000fea0003c00000 */
[----:B------:R0:W1:Y:S02]  /*2d850*/  SHFL.IDX P6, R14, R13, R12, R11 ;  /* 0x0000000c0d0e7389 */ /* 0x00006400000c000b */
[----:B01----:R-:W-:Y:S01]  /*2d860*/  ENDCOLLECTIVE ;  /* 0x000000000000791b */ /* 0x003fe20003800000 */
.L_x_2756:
[----:B------:R-:W-:Y:S02]  /*2d870*/  IMAD.MOV.U32 R13, RZ, RZ, R41 ;  /* 0x000000ffff0d7224 */ /* 0x000fe400078e0029 */
[----:B------:R-:W-:Y:S02]  /*2d880*/  IMAD.MOV.U32 R12, RZ, RZ, R2 ;  /* 0x000000ffff0c7224 */ /* 0x000fe400078e0002 */
[----:B------:R-:W-:-:S07]  /*2d890*/  IMAD.MOV.U32 R46, RZ, RZ, R14 ;  /* 0x000000ffff2e7224 */ /* 0x000fce00078e000e */
[----:B------:R-:W-:Y:S05]  /*2d8a0*/  WARPSYNC.COLLECTIVE R15, `(.L_x_2757) ;  /* 0x000000000f087348 */ /* 0x000fea0003c00000 */
[----:B------:R0:W1:Y:S02]  /*2d8b0*/  SHFL.IDX P6, R14, R13, R12, R11 ;  /* 0x0000000c0d0e7389 */ /* 0x00006400000c000b */
[----:B01----:R-:W-:Y:S01]  /*2d8c0*/  ENDCOLLECTIVE ;  /* 0x000000000000791b */ /* 0x003fe20003800000 */
.L_x_2757:
[----:B------:R-:W-:Y:S02]  /*2d8d0*/  IMAD.MOV.U32 R13, RZ, RZ, R48 ;  /* 0x000000ffff0d7224 */ /* 0x000fe400078e0030 */
[----:B------:R-:W-:Y:S01]  /*2d8e0*/  IMAD.MOV.U32 R12, RZ, RZ, R7 ;  /* 0x000000ffff0c7224 */ /* 0x000fe200078e0007 */
[----:B------:R-:W-:-:S07]  /*2d8f0*/  MOV R41, R14 ;  /* 0x0000000e00297202 */ /* 0x000fce0000000f00 */
[----:B------:R-:W-:Y:S05]  /*2d900*/  WARPSYNC.COLLECTIVE R15, `(.L_x_2758) ;  /* 0x000000000f087348 */ /* 0x000fea0003c00000 */
[----:B------:R0:W1:Y:S02]  /*2d910*/  SHFL.IDX P6, R14, R13, R12, R11 ;  /* 0x0000000c0d0e7389 */ /* 0x00006400000c000b */
[----:B01----:R-:W-:Y:S01]  /*2d920*/  ENDCOLLECTIVE ;  /* 0x000000000000791b */ /* 0x003fe20003800000 */
.L_x_2758:
[----:B------:R-:W-:Y:S02]  /*2d930*/  IMAD.MOV.U32 R13, RZ, RZ, R43 ;  /* 0x000000ffff0d7224 */ /* 0x000fe400078e002b */
[----:B------:R-:W-:Y:S02]  /*2d940*/  IMAD.MOV.U32 R12, RZ, RZ, R2 ;  /* 0x000000ffff0c7224 */ /* 0x000fe400078e0002 */
[----:B------:R-:W-:-:S07]  /*2d950*/  IMAD.MOV.U32 R48, RZ, RZ, R14 ;  /* 0x000000ffff307224 */ /* 0x000fce00078e000e */
[----:B------:R-:W-:Y:S05]  /*2d960*/  WARPSYNC.COLLECTIVE R15, `(.L_x_2759) ;  /* 0x000000000f087348 */ /* 0x000fea0003c00000 */
[----:B------:R0:W1:Y:S02]  /*2d970*/  SHFL.IDX P6, R14, R13, R12, R11 ;  /* 0x0000000c0d0e7389 */ /* 0x00006400000c000b */
[----:B01----:R-:W-:Y:S01]  /*2d980*/  ENDCOLLECTIVE ;  /* 0x000000000000791b */ /* 0x003fe20003800000 */
.L_x_2759:
[----:B------:R-:W-:Y:S02]  /*2d990*/  IMAD.MOV.U32 R13, RZ, RZ, R50 ;  /* 0x000000ffff0d7224 */ /* 0x000fe400078e0032 */
[----:B------:R-:W-:Y:S01]  /*2d9a0*/  IMAD.MOV.U32 R12, RZ, RZ, R7 ;  /* 0x000000ffff0c7224 */ /* 0x000fe200078e0007 */
[----:B------:R-:W-:-:S07]  /*2d9b0*/  MOV R43, R14 ;  /* 0x0000000e002b7202 */ /* 0x000fce0000000f00 */
[----:B------:R-:W-:Y:S05]  /*2d9c0*/  WARPSYNC.COLLECTIVE R15, `(.L_x_2760) ;  /* 0x000000000f087348 */ /* 0x000fea0003c00000 */
[----:B------:R0:W1:Y:S02]  /*2d9d0*/  SHFL.IDX P6, R14, R13, R12, R11 ;  /* 0x0000000c0d0e7389 */ /* 0x00006400000c000b */
[----:B01----:R-:W-:Y:S01]  /*2d9e0*/  ENDCOLLECTIVE ;  /* 0x000000000000791b */ /* 0x003fe20003800000 */
.L_x_2760:
[----:B------:R-:W-:Y:S02]  /*2d9f0*/  IMAD.MOV.U32 R13, RZ, RZ, R45 ;  /* 0x000000ffff0d7224 */ /* 0x000fe400078e002d */
[----:B------:R-:W-:Y:S02]  /*2da00*/  IMAD.MOV.U32 R12, RZ, RZ, R2 ;  /* 0x000000ffff0c7224 */ /* 0x000fe400078e0002 */
[----:B------:R-:W-:-:S07]  /*2da10*/  IMAD.MOV.U32 R50, RZ, RZ, R14 ;  /* 0x000000ffff327224 */ /* 0x000fce00078e000e */
[----:B------:R-:W-:Y:S05]  /*2da20*/  WARPSYNC.COLLECTIVE R15, `(.L_x_2761) ;  /* 0x000000000f087348 */ /* 0x000fea0003c00000 */
[----:B------:R0:W1:Y:S02]  /*2da30*/  SHFL.IDX P6, R14, R13, R12, R11 ;  /* 0x0000000c0d0e7389 */ /* 0x00006400000c000b */
[----:B01----:R-:W-:Y:S01]  /*2da40*/  ENDCOLLECTIVE ;  /* 0x000000000000791b */ /* 0x003fe20003800000 */
.L_x_2761:
[----:B------:R-:W-:Y:S02]  /*2da50*/  IMAD.MOV.U32 R13, RZ, RZ, R52 ;  /* 0x000000ffff0d7224 */ /* 0x000fe400078e0034 */
[----:B------:R-:W-:Y:S01]  /*2da60*/  IMAD.MOV.U32 R12, RZ, RZ, R7 ;  /* 0x000000ffff0c7224 */ /* 0x000fe200078e0007 */
[----:B------:R-:W-:-:S07]  /*2da70*/  MOV R45, R14 ;  /* 0x0000000e002d7202 */ /* 0x000fce0000000f00 */
[----:B------:R-:W-:Y:S05]  /*2da80*/  WARPSYNC.COLLECTIVE R15, `(.L_x_2762) ;  /* 0x000000000f087348 */ /* 0x000fea0003c00000 */
[----:B------:R0:W1:Y:S02]  /*2da90*/  SHFL.IDX P6, R14, R13, R12, R11 ;  /* 0x0000000c0d0e7389 */ /* 0x00006400000c000b */
[----:B01----:R-:W-:Y:S01]  /*2daa0*/  ENDCOLLECTIVE ;  /* 0x000000000000791b */ /* 0x003fe20003800000 */
.L_x_2762:
[----:B------:R-:W-:Y:S02]  /*2dab0*/  IMAD.MOV.U32 R13, RZ, RZ, R47 ;  /* 0x000000ffff0d7224 */ /* 0x000fe400078e002f */
[----:B------:R-:W-:Y:S02]  /*2dac0*/  IMAD.MOV.U32 R12, RZ, RZ, R2 ;  /* 0x000000ffff0c7224 */ /* 0x000fe400078e0002 */
[----:B------:R-:W-:-:S07]  /*2dad0*/  IMAD.MOV.U32 R52, RZ, RZ, R14 ;  /* 0x000000ffff347224 */ /* 0x000fce00078e000e */
[----:B------:R-:W-:Y:S05]  /*2dae0*/  WARPSYNC.COLLECTIVE R15, `(.L_x_2763) ;  /* 0x000000000f087348 */ /* 0x000fea0003c00000 */
[----:B------:R0:W1:Y:S02]  /*2daf0*/  SHFL.IDX P6, R14, R13, R12, R11 ;  /* 0x0000000c0d0e7389 */ /* 0x00006400000c000b */
[----:B01----:R-:W-:Y:S01]  /*2db00*/  ENDCOLLECTIVE ;  /* 0x000000000000791b */ /* 0x003fe20003800000 */
.L_x_2763:
[----:B------:R-:W-:Y:S01]  /*2db10*/  IMAD.MOV.U32 R13, RZ, RZ, R56 ;  /* 0x000000ffff0d7224 */ /* 0x000fe200078e0038 */
[----:B------:R-:W-:Y:S01]  /*2db20*/  SEL R56, R37, R44, P0 ;  /* 0x0000002c25387207 */ /* 0x000fe20000000000 */
[----:B------:R-:W-:Y:S01]  /*2db30*/  IMAD.MOV.U32 R12, RZ, RZ, R7 ;  /* 0x000000ffff0c7224 */ /* 0x000fe200078e0007 */
[----:B------:R-:W-:-:S07]  /*2db40*/  MOV R47, R14 ;  /* 0x0000000e002f7202 */ /* 0x000fce0000000f00 */
[----:B------:R-:W-:Y:S05]  /*2db50*/  WARPSYNC.COLLECTIVE R15, `(.L_x_2764) ;  /* 0x000000000f087348 */ /* 0x000fea0003c00000 */
[----:B------:R0:W1:Y:S02]  /*2db60*/  SHFL.IDX P6, R14, R13, R12, R11 ;  /* 0x0000000c0d0e7389 */ /* 0x00006400000c000b */
[----:B01----:R-:W-:Y:S01]  /*2db70*/  ENDCOLLECTIVE ;  /* 0x000000000000791b */ /* 0x003fe20003800000 */
.L_x_2764:
[----:B------:R-:W-:Y:S02]  /*2db80*/  IMAD.MOV.U32 R13, RZ, RZ, R49 ;  /* 0x000000ffff0d7224 */ /* 0x000fe400078e0031 */
[----:B------:R-:W-:Y:S02]  /*2db90*/  IMAD.MOV.U32 R12, RZ, RZ, R2 ;  /* 0x000000ffff0c7224 */ /* 0x000fe400078e0002 */
[----:B------:R-:W-:-:S07]  /*2dba0*/  IMAD.MOV.U32 R20, RZ, RZ, R14 ;  /* 0x000000ffff147224 */ /* 0x000fce00078e000e */
[----:B------:R-:W-:Y:S05]  /*2dbb0*/  WARPSYNC.COLLECTIVE R15, `(.L_x_2765) ;  /* 0x000000000f087348 */ /* 0x000fea0003c00000 */
[----:B------:R0:W1:Y:S02]  /*2dbc0*/  SHFL.IDX P6, R14, R13, R12, R11 ;  /* 0x0000000c0d0e7389 */ /* 0x00006400000c000b */
[----:B01----:R-:W-:Y:S01]  /*2dbd0*/  ENDCOLLECTIVE ;  /* 0x000000000000791b */ /* 0x003fe20003800000 */
.L_x_2765:
[----:B------:R-:W-:Y:S01]  /*2dbe0*/  IMAD.MOV.U32 R13, RZ, RZ, R58 ;  /* 0x000000ffff0d7224 */ /* 0x000fe200078e003a */
[----:B------:R-:W-:Y:S01]  /*2dbf0*/  SEL R58, R44, R37, P0 ;  /* 0x000000252c3a7207 */ /* 0x000fe20000000000 */
[----:B------:R-:W-:Y:S01]  /*2dc00*/  IMAD.MOV.U32 R12, RZ, RZ, R7 ;  /* 0x000000ffff0c7224 */ /* 0x000fe200078e0007 */
[----:B------:R-:W-:Y:S02]  /*2dc10*/  SEL R44, R39, R46, P0 ;  /* 0x0000002e272c7207 */ /* 0x000fe40000000000 */
[----:B------:R-:W-:Y:S02]  /*2dc20*/  SEL R46, R46, R39, P0 ;  /* 0x000000272e2e7207 */ /* 0x000fe40000000000 */
[----:B------:R-:W-:-:S07]  /*2dc30*/  MOV R49, R14 ;  /* 0x0000000e00317202 */ /* 0x000fce0000000f00 */
[----:B------:R-:W-:Y:S05]  /*2dc40*/  WARPSYNC.COLLECTIVE R15, `(.L_x_2766) ;  /* 0x000000000f087348 */ /* 0x000fea0003c00000 */
[----:B------:R0:W1:Y:S02]  /*2dc50*/  SHFL.IDX P6, R14, R13, R12, R11 ;  /* 0x0000000c0d0e7389 */ /* 0x00006400000c000b */
[----:B01----:R-:W-:Y:S01]  /*2dc60*/  ENDCOLLECTIVE ;  /* 0x000000000000791b */ /* 0x003fe20003800000 */
.L_x_2766:
[----:B------:R-:W-:Y:S02]  /*2dc70*/  IMAD.MOV.U32 R13, RZ, RZ, R51 ;  /* 0x000000ffff0d7224 */ /* 0x000fe400078e0033 */
[----:B------:R-:W-:Y:S02]  /*2dc80*/  IMAD.MOV.U32 R12, RZ, RZ, R2 ;  /* 0x000000ffff0c7224 */ /* 0x000fe400078e0002 */
[----:B------:R-:W-:-:S07]  /*2dc90*/  IMAD.MOV.U32 R68, RZ, RZ, R14 ;  /* 0x000000ffff447224 */ /* 0x000fce00078e000e */
[----:B------:R-:W-:Y:S05]  /*2dca0*/  WARPSYNC.COLLECTIVE R15, `(.L_x_2767) ;  /* 0x000000000f087348 */ /* 0x000fea0003c00000 */
[----:B------:R0:W1:Y:S02]  /*2dcb0*/  SHFL.IDX P6, R14, R13, R12, R11 ;  /* 0x0000000c0d0e7389 */ /* 0x00006400000c000b */
[----:B01----:R-:W-:Y:S01]  /*2dcc0*/  ENDCOLLECTIVE ;  /* 0x000000000000791b */ /* 0x003fe20003800000 */
.L_x_2767:
[----:B------:R-:W-:Y:S01]  /*2dcd0*/  IMAD.MOV.U32 R13, RZ, RZ, R60 ;  /* 0x000000ffff0d7224 */ /* 0x000fe200078e003c */
[----:B------:R-:W-:Y:S01]  /*2dce0*/  SEL R60, R41, R48, P0 ;  /* 0x00000030293c7207 */ /* 0x000fe20000000000 */
[----:B------:R-:W-:Y:S01]  /*2dcf0*/  IMAD.MOV.U32 R12, RZ, RZ, R7 ;  /* 0x000000ffff0c7224 */ /* 0x000fe200078e0007 */
[----:B------:R-:W-:-:S07]  /*2dd00*/  MOV R51, R14 ;  /* 0x0000000e00337202 */ /* 0x000fce0000000f00 */
[----:B------:R-:W-:Y:S05]  /*2dd10*/  WARPSYNC.COLLECTIVE R15, `(.L_x_2768) ;  /* 0x000000000f087348 */ /* 0x000fea0003c00000 */
[----:B------:R0:W1:Y:S02]  /*2dd20*/  SHFL.IDX P6, R14, R13, R12, R11 ;  /* 0x0000000c0d0e7389 */ /* 0x00006400000c000b */
[----:B01----:R-:W-:Y:S01]  /*2dd30*/  ENDCOLLECTIVE ;  /* 0x000000000000791b */ /* 0x003fe20003800000 */
.L_x_2768:
[----:B------:R-:W-:Y:S02]  /*2dd40*/  IMAD.MOV.U32 R13, RZ, RZ, R53 ;  /* 0x000000ffff0d7224 */ /* 0x000fe400078e0035 */
[----:B------:R-:W-:Y:S02]  /*2dd50*/  IMAD.MOV.U32 R12, RZ, RZ, R2 ;  /* 0x000000ffff0c7224 */ /* 0x000fe400078e0002 */
[----:B------:R-:W-:-:S07]  /*2dd60*/  IMAD.MOV.U32 R70, RZ, RZ, R14 ;  /* 0x000000ffff467224 */ /* 0x000fce00078e000e */
[----:B------:R-:W-:Y:S05]  /*2dd70*/  WARPSYNC.COLLECTIVE R15, `(.L_x_2769) ;  /* 0x000000000f087348 */ /* 0x000fea0003c00000 */
[----:B------:R0:W1:Y:S02]  /*2dd80*/  SHFL.IDX P6, R14, R13, R12, R11 ;  /* 0x0000000c0d0e7389 */ /* 0x00006400000c000b */
[----:B01----:R-:W-:Y:S01]  /*2dd90*/  ENDCOLLECTIVE ;  /* 0x000000000000791b */ /* 0x003fe20003800000 */
.L_x_2769:
        /* <DEDUP_REMOVED lines=9> */
.L_x_2770:
[----:B------:R-:W-:Y:S02]  /*2de30*/  IMAD.MOV.U32 R13, RZ, RZ, R57 ;  /* 0x000000ffff0d7224 */ /* 0x000fe400078e0039 */
[----:B------:R-:W-:Y:S02]  /*2de40*/  IMAD.MOV.U32 R12, RZ, RZ, R2 ;  /* 0x000000ffff0c7224 */ /* 0x000fe400078e0002 */
[----:B------:R-:W-:-:S07]  /*2de50*/  IMAD.MOV.U32 R80, RZ, RZ, R14 ;  /* 0x000000ffff507224 */ /* 0x000fce00078e000e */
[----:B------:R-:W-:Y:S05]  /*2de60*/  WARPSYNC.COLLECTIVE R15, `(.L_x_2771) ;  /* 0x000000000f087348 */ /* 0x000fea0003c00000 */
[----:B------:R0:W1:Y:S02]  /*2de70*/  SHFL.IDX P6, R14, R13, R12, R11 ;  /* 0x0000000c0d0e7389 */ /* 0x00006400000c000b */
[----:B01----:R-:W-:Y:S01]  /*2de80*/  ENDCOLLECTIVE ;  /* 0x000000000000791b */ /* 0x003fe20003800000 */
.L_x_2771:
[----:B------:R-:W-:Y:S01]  /*2de90*/  IMAD.MOV.U32 R13, RZ, RZ, R64 ;  /* 0x000000ffff0d7224 */ /* 0x000fe200078e0040 */
[----:B------:R-:W-:Y:S01]  /*2dea0*/  SEL R64, R45, R52, P0 ;  /* 0x000000342d407207 */ /* 0x000fe20000000000 */
[----:B------:R-:W-:Y:S01]  /*2deb0*/  IMAD.MOV.U32 R12, RZ, RZ, R7 ;  /* 0x000000ffff0c7224 */ /* 0x000fe200078e0007 */
[----:B------:R-:W-:-:S07]  /*2dec0*/  MOV R57, R14 ;  /* 0x0000000e00397202 */ /* 0x000fce0000000f00 */
[----:B------:R-:W-:Y:S05]  /*2ded0*/  WARPSYNC.COLLECTIVE R15, `(.L_x_2772) ;  /* 0x000000000f087348 */ /* 0x000fea0003c00000 */
[----:B------:R0:W1:Y:S02]  /*2dee0*/  SHFL.IDX P6, R14, R13, R12, R11 ;  /* 0x0000000c0d0e7389 */ /* 0x00006400000c000b */
[----:B01----:R-:W-:Y:S01]  /*2def0*/  ENDCOLLECTIVE ;  /* 0x000000000000791b */ /* 0x003fe20003800000 */
.L_x_2772:
[----:B------:R-:W-:Y:S02]  /*2df00*/  IMAD.MOV.U32 R13, RZ, RZ, R59 ;  /* 0x000000ffff0d7224 */ /* 0x000fe400078e003b */
[----:B------:R-:W-:Y:S02]  /*2df10*/  IMAD.MOV.U32 R12, RZ, RZ, R2 ;  /* 0x000000ffff0c7224 */ /* 0x000fe400078e0002 */
[----:B------:R-:W-:-:S07]  /*2df20*/  IMAD.MOV.U32 R82, RZ, RZ, R14 ;  /* 0x000000ffff527224 */ /* 0x000fce00078e000e */
[----:B------:R-:W-:Y:S05]  /*2df30*/  WARPSYNC.COLLECTIVE R15, `(.L_x_2773) ;  /* 0x000000000f087348 */ /* 0x000fea0003c00000 */
[----:B------:R0:W1:Y:S02]  /*2df40*/  SHFL.IDX P6, R14, R13, R12, R11 ;  /* 0x0000000c0d0e7389 */ /* 0x00006400000c000b */
[----:B01----:R-:W-:Y:S01]  /*2df50*/  ENDCOLLECTIVE ;  /* 0x000000000000791b */ /* 0x003fe20003800000 */
.L_x_2773:
[----:B------:R-:W-:Y:S01]  /*2df60*/  SEL R9, R57, R82, P0 ;  /* 0x0000005239097207 */ /* 0x000fe20000000000 */
[----:B------:R-:W-:Y:S01]  /*2df70*/  IMAD.MOV.U32 R13, RZ, RZ, R66 ;  /* 0x000000ffff0d7224 */ /* 0x000fe200078e0042 */
[----:B------:R-:W-:Y:S01]  /*2df80*/  SEL R66, R52, R45, P0 ;  /* 0x0000002d34427207 */ /* 0x000fe20000000000 */
[----:B------:R-:W-:Y:S01]  /*2df90*/  IMAD.MOV.U32 R12, RZ, RZ, R7 ;  /* 0x000000ffff0c7224 */ /* 0x000fe200078e0007 */
[----:B------:R-:W-:-:S07]  /*2dfa0*/  MOV R59, R14 ;  /* 0x0000000e003b7202 */ /* 0x000fce0000000f00 */
[----:B------:R-:W-:Y:S05]  /*2dfb0*/  WARPSYNC.COLLECTIVE R15, `(.L_x_2774) ;  /* 0x000000000f087348 */ /* 0x000fea0003c00000 */
[----:B------:R0:W1:Y:S02]  /*2dfc0*/  SHFL.IDX P6, R14, R13, R12, R11 ;  /* 0x0000000c0d0e7389 */ /* 0x00006400000c000b */
[----:B01----:R-:W-:Y:S01]  /*2dfd0*/  ENDCOLLECTIVE ;  /* 0x000000000000791b */ /* 0x003fe20003800000 */
.L_x_2774:
[----:B------:R-:W-:Y:S02]  /*2dfe0*/  IMAD.MOV.U32 R13, RZ, RZ, R61 ;  /* 0x000000ffff0d7224 */ /* 0x000fe400078e003d */
[----:B------:R-:W-:Y:S02]  /*2dff0*/  IMAD.MOV.U32 R12, RZ, RZ, R2 ;  /* 0x000000ffff0c7224 */ /* 0x000fe400078e0002 */
[----:B------:R-:W-:-:S07]  /*2e000*/  IMAD.MOV.U32 R84, RZ, RZ, R14 ;  /* 0x000000ffff547224 */ /* 0x000fce00078e000e */
[----:B------:R-:W-:Y:S05]  /*2e010*/  WARPSYNC.COLLECTIVE R15, `(.L_x_2775) ;  /* 0x000000000f087348 */ /* 0x000fea0003c00000 */
[----:B------:R0:W1:Y:S02]  /*2e020*/  SHFL.IDX P6, R14, R13, R12, R11 ;  /* 0x0000000c0d0e7389 */ /* 0x00006400000c000b */
[----:B01----:R-:W-:Y:S01]  /*2e030*/  ENDCOLLECTIVE ;  /* 0x000000000000791b */ /* 0x003fe20003800000 */
.L_x_2775:
[----:B------:R-:W-:Y:S02]  /*2e040*/  SEL R25, R59, R84, P0 ;  /* 0x000000543b197207 */ /* 0x000fe40000000000 */
        /* <DEDUP_REMOVED lines=8> */
.L_x_2776:
[----:B------:R-:W-:Y:S02]  /*2e0d0*/  IMAD.MOV.U32 R13, RZ, RZ, R63 ;  /* 0x000000ffff0d7224 */ /* 0x000fe400078e003f */
[----:B------:R-:W-:Y:S02]  /*2e0e0*/  IMAD.MOV.U32 R12, RZ, RZ, R2 ;  /* 0x000000ffff0c7224 */ /* 0x000fe400078e0002 */
[----:B------:R-:W-:-:S07]  /*2e0f0*/  IMAD.MOV.U32 R86, RZ, RZ, R14 ;  /* 0x000000ffff567224 */ /* 0x000fce00078e000e */
[----:B------:R-:W-:Y:S05]  /*2e100*/  WARPSYNC.COLLECTIVE R15, `(.L_x_2777) ;  /* 0x000000000f087348 */ /* 0x000fea0003c00000 */
[----:B------:R0:W1:Y:S02]  /*2e110*/  SHFL.IDX P6, R14, R13, R12, R11 ;  /* 0x0000000c0d0e7389 */ /* 0x00006400000c000b */
[----:B01----:R-:W-:Y:S01]  /*2e120*/  ENDCOLLECTIVE ;  /* 0x000000000000791b */ /* 0x003fe20003800000 */
.L_x_2777:
        /* <DEDUP_REMOVED lines=9> */
.L_x_2778:
[----:B------:R-:W-:Y:S02]  /*2e1c0*/  IMAD.MOV.U32 R13, RZ, RZ, R65 ;  /* 0x000000ffff0d7224 */ /* 0x000fe400078e0041 */
[----:B------:R-:W-:Y:S02]  /*2e1d0*/  IMAD.MOV.U32 R12, RZ, RZ, R2 ;  /* 0x000000ffff0c7224 */ /* 0x000fe400078e0002 */
[----:B------:R-:W-:-:S07]  /*2e1e0*/  IMAD.MOV.U32 R88, RZ, RZ, R14 ;  /* 0x000000ffff587224 */ /* 0x000fce00078e000e */
[----:B------:R-:W-:Y:S05]  /*2e1f0*/  WARPSYNC.COLLECTIVE R15, `(.L_x_2779) ;  /* 0x000000000f087348 */ /* 0x000fea0003c00000 */
[----:B------:R0:W1:Y:S02]  /*2e200*/  SHFL.IDX P6, R14, R13, R12, R11 ;  /* 0x0000000c0d0e7389 */ /* 0x00006400000c000b */
[----:B01----:R-:W-:Y:S01]  /*2e210*/  ENDCOLLECTIVE ;  /* 0x000000000000791b */ /* 0x003fe20003800000 */
.L_x_2779:
[----:B------:R-:W-:Y:S01]  /*2e220*/  IMAD.MOV.U32 R13, RZ, RZ, R76 ;  /* 0x000000ffff0d7224 */ /* 0x000fe200078e004c */
[----:B------:R-:W-:Y:S01]  /*2e230*/  SEL R76, R49, R68, P0 ;  /* 0x00000044314c7207 */ /* 0x000fe20000000000 */
[----:B------:R-:W-:Y:S01]  /*2e240*/  IMAD.MOV.U32 R12, RZ, RZ, R7 ;  /* 0x000000ffff0c7224 */ /* 0x000fe200078e0007 */
[----:B------:R-:W-:-:S07]  /*2e250*/  MOV R65, R14 ;  /* 0x0000000e00417202 */ /* 0x000fce0000000f00 */
[----:B------:R-:W-:Y:S05]  /*2e260*/  WARPSYNC.COLLECTIVE R15, `(.L_x_2780) ;  /* 0x000000000f087348 */ /* 0x000fea0003c00000 */
[----:B------:R0:W1:Y:S02]  /*2e270*/  SHFL.IDX P6, R14, R13, R12, R11 ;  /* 0x0000000c0d0e7389 */ /* 0x00006400000c000b */
[----:B01----:R-:W-:Y:S01]  /*2e280*/  ENDCOLLECTIVE ;  /* 0x000000000000791b */ /* 0x003fe20003800000 */
.L_x_2780:
[----:B------:R-:W-:Y:S02]  /*2e290*/  IMAD.MOV.U32 R13, RZ, RZ, R67 ;  /* 0x000000ffff0d7224 */ /* 0x000fe400078e0043 */
[----:B------:R-:W-:Y:S02]  /*2e2a0*/  IMAD.MOV.U32 R12, RZ, RZ, R2 ;  /* 0x000000ffff0c7224 */ /* 0x000fe400078e0002 */
[----:B------:R-:W-:-:S07]  /*2e2b0*/  IMAD.MOV.U32 R90, RZ, RZ, R14 ;  /* 0x000000ffff5a7224 */ /* 0x000fce00078e000e */
[----:B------:R-:W-:Y:S05]  /*2e2c0*/  WARPSYNC.COLLECTIVE R15, `(.L_x_2781) ;  /* 0x000000000f087348 */ /* 0x000fea0003c00000 */
[----:B------:R0:W1:Y:S02]  /*2e2d0*/  SHFL.IDX P6, R14, R13, R12, R11 ;  /* 0x0000000c0d0e7389 */ /* 0x00006400000c000b */
[----:B01----:R-:W-:Y:S01]  /*2e2e0*/  ENDCOLLECTIVE ;  /* 0x000000000000791b */ /* 0x003fe20003800000 */
.L_x_2781:
[----:B------:R-:W-:Y:S02]  /*2e2f0*/  SEL R37, R65, R90, P0 ;  /* 0x0000005a41257207 */ /* 0x000fe40000000000 */
[----:B------:R-:W-:Y:S01]  /*2e300*/  SEL R39, R90, R65, P0 ;  /* 0x000000415a277207 */ /* 0x000fe20000000000 */
        /* <DEDUP_REMOVED lines=9> */
.L_x_2782:
[----:B------:R-:W-:Y:S02]  /*2e3a0*/  IMAD.MOV.U32 R13, RZ, RZ, R69 ;  /* 0x000000ffff0d7224 */ /* 0x000fe400078e0045 */
[----:B------:R-:W-:Y:S02]  /*2e3b0*/  IMAD.MOV.U32 R12, RZ, RZ, R2 ;  /* 0x000000ffff0c7224 */ /* 0x000fe400078e0002 */
[----:B------:R-:W-:-:S07]  /*2e3c0*/  IMAD.MOV.U32 R92, RZ, RZ, R14 ;  /* 0x000000ffff5c7224 */ /* 0x000fce00078e000e */
[----:B------:R-:W-:Y:S05]  /*2e3d0*/  WARPSYNC.COLLECTIVE R15, `(.L_x_2783) ;  /* 0x000000000f087348 */ /* 0x000fea0003c00000 */
[----:B------:R0:W1:Y:S02]  /*2e3e0*/  SHFL.IDX P6, R14, R13, R12, R11 ;  /* 0x0000000c0d0e7389 */ /* 0x00006400000c000b */
[----:B01----:R-:W-:Y:S01]  /*2e3f0*/  ENDCOLLECTIVE ;  /* 0x000000000000791b */ /* 0x003fe20003800000 */
.L_x_2783:
[----:B------:R-:W-:Y:S02]  /*2e400*/  IMAD.MOV.U32 R13, RZ, RZ, R94 ;  /* 0x000000ffff0d7224 */ /* 0x000fe400078e005e */
[----:B------:R-:W-:Y:S01]  /*2e410*/  IMAD.MOV.U32 R12, RZ, RZ, R7 ;  /* 0x000000ffff0c7224 */ /* 0x000fe200078e0007 */
[----:B------:R-:W-:-:S07]  /*2e420*/  MOV R69, R14 ;  /* 0x0000000e00457202 */ /* 0x000fce0000000f00 */
[----:B------:R-:W-:Y:S05]  /*2e430*/  WARPSYNC.COLLECTIVE R15, `(.L_x_2784) ;  /* 0x000000000f087348 */ /* 0x000fea0003c00000 */
[----:B------:R0:W1:Y:S02]  /*2e440*/  SHFL.IDX P6, R14, R13, R12, R11 ;  /* 0x0000000c0d0e7389 */ /* 0x00006400000c000b */
[----:B01----:R-:W-:Y:S01]  /*2e450*/  ENDCOLLECTIVE ;  /* 0x000000000000791b */ /* 0x003fe20003800000 */
.L_x_2784:
[----:B------:R-:W-:Y:S02]  /*2e460*/  IMAD.MOV.U32 R13, RZ, RZ, R71 ;  /* 0x000000ffff0d7224 */ /* 0x000fe400078e0047 */
[----:B------:R-:W-:Y:S02]  /*2e470*/  IMAD.MOV.U32 R12, RZ, RZ, R2 ;  /* 0x000000ffff0c7224 */ /* 0x000fe400078e0002 */
[----:B------:R-:W-:-:S07]  /*2e480*/  IMAD.MOV.U32 R94, RZ, RZ, R14 ;  /* 0x000000ffff5e7224 */ /* 0x000fce00078e000e */
[----:B------:R-:W-:Y:S05]  /*2e490*/  WARPSYNC.COLLECTIVE R15, `(.L_x_2785) ;  /* 0x000000000f087348 */ /* 0x000fea0003c00000 */
[----:B------:R0:W1:Y:S02]  /*2e4a0*/  SHFL.IDX P6, R14, R13, R12, R11 ;  /* 0x0000000c0d0e7389 */ /* 0x00006400000c000b */
[----:B01----:R-:W-:Y:S01]  /*2e4b0*/  ENDCOLLECTIVE ;  /* 0x000000000000791b */ /* 0x003fe20003800000 */
.L_x_2785:
        /* <DEDUP_REMOVED lines=8> */
.L_x_2786:
[----:B------:R-:W-:Y:S02]  /*2e540*/  IMAD.MOV.U32 R13, RZ, RZ, R73 ;  /* 0x000000ffff0d7224 */ /* 0x000fe400078e0049 */
[----:B------:R-:W-:Y:S02]  /*2e550*/  IMAD.MOV.U32 R12, RZ, RZ, R2 ;  /* 0x000000ffff0c7224 */ /* 0x000fe400078e0002 */
[----:B------:R-:W-:-:S07]  /*2e560*/  IMAD.MOV.U32 R96, RZ, RZ, R14 ;  /* 0x000000ffff607224 */ /* 0x000fce00078e000e */
[----:B------:R-:W-:Y:S05]  /*2e570*/  WARPSYNC.COLLECTIVE R15, `(.L_x_2787) ;  /* 0x000000000f087348 */ /* 0x000fea0003c00000 */
[----:B------:R0:W1:Y:S02]  /*2e580*/  SHFL.IDX P6, R14, R13, R12, R11 ;  /* 0x0000000c0d0e7389 */ /* 0x00006400000c000b */
[----:B01----:R-:W-:Y:S01]  /*2e590*/  ENDCOLLECTIVE ;  /* 0x000000000000791b */ /* 0x003fe20003800000 */
.L_x_2787:
[----:B------:R-:W-:Y:S01]  /*2e5a0*/  SEL R59, R96, R71, P0 ;  /* 0x00000047603b7207 */ /* 0x000fe20000000000 */
[----:B------:R-:W-:Y:S02]  /*2e5b0*/  IMAD.MOV.U32 R13, RZ, RZ, R98 ;  /* 0x000000ffff0d7224 */ /* 0x000fe400078e0062 */
[----:B------:R-:W-:Y:S01]  /*2e5c0*/  IMAD.MOV.U32 R12, RZ, RZ, R7 ;  /* 0x000000ffff0c7224 */ /* 0x000fe200078e0007 */
[----:B------:R-:W-:-:S07]  /*2e5d0*/  MOV R73, R14 ;  /* 0x0000000e00497202 */ /* 0x000fce0000000f00 */
[----:B------:R-:W-:Y:S05]  /*2e5e0*/  WARPSYNC.COLLECTIVE R15, `(.L_x_2788) ;  /* 0x000000000f087348 */ /* 0x000fea0003c00000 */
[----:B------:R0:W1:Y:S02]  /*2e5f0*/  SHFL.IDX P6, R14, R13, R12, R11 ;  /* 0x0000000c0d0e7389 */ /* 0x00006400000c000b */
[----:B01----:R-:W-:Y:S01]  /*2e600*/  ENDCOLLECTIVE ;  /* 0x000000000000791b */ /* 0x003fe20003800000 */
.L_x_2788:
[----:B------:R-:W-:Y:S02]  /*2e610*/  IMAD.MOV.U32 R13, RZ, RZ, R75 ;  /* 0x000000ffff0d7224 */ /* 0x000fe400078e004b */
[----:B------:R-:W-:Y:S02]  /*2e620*/  IMAD.MOV.U32 R12, RZ, RZ, R2 ;  /* 0x000000ffff0c7224 */ /* 0x000fe400078e0002 */
[----:B------:R-:W-:-:S07]  /*2e630*/  IMAD.MOV.U32 R98, RZ, RZ, R14 ;  /* 0x000000ffff627224 */ /* 0x000fce00078e000e */
[----:B------:R-:W-:Y:S05]  /*2e640*/  WARPSYNC.COLLECTIVE R15, `(.L_x_2789) ;  /* 0x000000000f087348 */ /* 0x000fea0003c00000 */
[----:B------:R0:W1:Y:S02]  /*2e650*/  SHFL.IDX P6, R14, R13, R12, R11 ;  /* 0x0000000c0d0e7389 */ /* 0x00006400000c000b */
[----:B01----:R-:W-:Y:S01]  /*2e660*/  ENDCOLLECTIVE ;  /* 0x000000000000791b */ /* 0x003fe20003800000 */
.L_x_2789:
        /* <DEDUP_REMOVED lines=8> */
.L_x_2790:
[----:B------:R-:W-:Y:S02]  /*2e6f0*/  IMAD.MOV.U32 R13, RZ, RZ, R77 ;  /* 0x000000ffff0d7224 */ /* 0x000fe400078e004d */
[----:B------:R-:W-:Y:S02]  /*2e700*/  IMAD.MOV.U32 R12, RZ, RZ, R2 ;  /* 0x000000ffff0c7224 */ /* 0x000fe400078e0002 */
[----:B------:R-:W-:-:S07]  /*2e710*/  IMAD.MOV.U32 R108, RZ, RZ, R14 ;  /* 0x000000ffff6c7224 */ /* 0x000fce00078e000e */
[----:B------:R-:W-:Y:S05]  /*2e720*/  WARPSYNC.COLLECTIVE R15, `(.L_x_2791) ;  /* 0x000000000f087348 */ /* 0x000fea0003c00000 */
[----:B------:R0:W1:Y:S02]  /*2e730*/  SHFL.IDX P6, R14, R13, R12, R11 ;  /* 0x0000000c0d0e7389 */ /* 0x00006400000c000b */
[----:B01----:R-:W-:Y:S01]  /*2e740*/  ENDCOLLECTIVE ;  /* 0x000000000000791b */ /* 0x003fe20003800000 */
.L_x_2791:
[----:B------:R-:W-:Y:S01]  /*2e750*/  SEL R61, R75, R108, P0 ;  /* 0x0000006c4b3d7207 */ /* 0x000fe20000000000 */
[----:B------:R-:W-:Y:S02]  /*2e760*/  IMAD.MOV.U32 R13, RZ, RZ, R110 ;  /* 0x000000ffff0d7224 */ /* 0x000fe400078e006e */
[----:B------:R-:W-:Y:S01]  /*2e770*/  IMAD.MOV.U32 R12, RZ, RZ, R7 ;  /* 0x000000ffff0c7224 */ /* 0x000fe200078e0007 */
[----:B------:R-:W-:-:S07]  /*2e780*/  MOV R77, R14 ;  /* 0x0000000e004d7202 */ /* 0x000fce0000000f00 */
[----:B------:R-:W-:Y:S05]  /*2e790*/  WARPSYNC.COLLECTIVE R15, `(.L_x_2792) ;  /* 0x000000000f087348 */ /* 0x000fea0003c00000 */
[----:B------:R0:W1:Y:S02]  /*2e7a0*/  SHFL.IDX P6, R14, R13, R12, R11 ;  /* 0x0000000c0d0e7389 */ /* 0x00006400000c000b */
[----:B01----:R-:W-:Y:S01]  /*2e7b0*/  ENDCOLLECTIVE ;  /* 0x000000000000791b */ /* 0x003fe20003800000 */
.L_x_2792:
[----:B------:R-:W-:Y:S02]  /*2e7c0*/  IMAD.MOV.U32 R13, RZ, RZ, R79 ;  /* 0x000000ffff0d7224 */ /* 0x000fe400078e004f */
[----:B------:R-:W-:Y:S02]  /*2e7d0*/  IMAD.MOV.U32 R12, RZ, RZ, R2 ;  /* 0x000000ffff0c7224 */ /* 0x000fe400078e0002 */
[----:B------:R-:W-:-:S07]  /*2e7e0*/  IMAD.MOV.U32 R110, RZ, RZ, R14 ;  /* 0x000000ffff6e7224 */ /* 0x000fce00078e000e */
[----:B------:R-:W-:Y:S05]  /*2e7f0*/  WARPSYNC.COLLECTIVE R15, `(.L_x_2793) ;  /* 0x000000000f087348 */ /* 0x000fea0003c00000 */
[----:B------:R0:W1:Y:S02]  /*2e800*/  SHFL.IDX P6, R14, R13, R12, R11 ;  /* 0x0000000c0d0e7389 */ /* 0x00006400000c000b */
[----:B01----:R-:W-:Y:S01]  /*2e810*/  ENDCOLLECTIVE ;  /* 0x000000000000791b */ /* 0x003fe20003800000 */
.L_x_2793:
        /* <DEDUP_REMOVED lines=8> */
.L_x_2794:
[----:B------:R-:W-:Y:S02]  /*2e8a0*/  IMAD.MOV.U32 R13, RZ, RZ, R109 ;  /* 0x000000ffff0d7224 */ /* 0x000fe400078e006d */
[----:B------:R-:W-:Y:S02]  /*2e8b0*/  IMAD.MOV.U32 R12, RZ, RZ, R2 ;  /* 0x000000ffff0c7224 */ /* 0x000fe400078e0002 */
[----:B------:R-:W-:-:S07]  /*2e8c0*/  IMAD.MOV.U32 R112, RZ, RZ, R14 ;  /* 0x000000ffff707224 */ /* 0x000fce00078e000e */
[----:B------:R-:W-:Y:S05]  /*2e8d0*/  WARPSYNC.COLLECTIVE R15, `(.L_x_2795) ;  /* 0x000000000f087348 */ /* 0x000fea0003c00000 */
[----:B------:R0:W1:Y:S02]  /*2e8e0*/  SHFL.IDX P6, R14, R13, R12, R11 ;  /* 0x0000000c0d0e7389 */ /* 0x00006400000c000b */
[----:B01----:R-:W-:Y:S01]  /*2e8f0*/  ENDCOLLECTIVE ;  /* 0x000000000000791b */ /* 0x003fe20003800000 */
.L_x_2795:
[----:B------:R-:W-:Y:S01]  /*2e900*/  SEL R65, R79, R112, P0 ;  /* 0x000000704f417207 */ /* 0x000fe20000000000 */
[----:B------:R-:W-:Y:S02]  /*2e910*/  IMAD.MOV.U32 R13, RZ, RZ, R114 ;  /* 0x000000ffff0d7224 */ /* 0x000fe400078e0072 */
[----:B------:R-:W-:Y:S01]  /*2e920*/  IMAD.MOV.U32 R12, RZ, RZ, R7 ;  /* 0x000000ffff0c7224 */ /* 0x000fe200078e0007 */
[----:B------:R-:W-:-:S07]  /*2e930*/  MOV R109, R14 ;  /* 0x0000000e006d7202 */ /* 0x000fce0000000f00 */
[----:B------:R-:W-:Y:S05]  /*2e940*/  WARPSYNC.COLLECTIVE R15, `(.L_x_2796) ;  /* 0x000000000f087348 */ /* 0x000fea0003c00000 */
[----:B------:R0:W1:Y:S02]  /*2e950*/  SHFL.IDX P6, R14, R13, R12, R11 ;  /* 0x0000000c0d0e7389 */ /* 0x00006400000c000b */
[----:B01----:R-:W-:Y:S01]  /*2e960*/  ENDCOLLECTIVE ;  /* 0x000000000000791b */ /* 0x003fe20003800000 */
.L_x_2796:
[----:B------:R-:W-:Y:S02]  /*2e970*/  IMAD.MOV.U32 R13, RZ, RZ, R111 ;  /* 0x000000ffff0d7224 */ /* 0x000fe400078e006f */
[----:B------:R-:W-:Y:S02]  /*2e980*/  IMAD.MOV.U32 R12, RZ, RZ, R2 ;  /* 0x000000ffff0c7224 */ /* 0x000fe400078e0002 */
[----:B------:R-:W-:-:S07]  /*2e990*/  IMAD.MOV.U32 R114, RZ, RZ, R14 ;  /* 0x000000ffff727224 */ /* 0x000fce00078e000e */
[----:B------:R-:W-:Y:S05]  /*2e9a0*/  WARPSYNC.COLLECTIVE R15, `(.L_x_2797) ;  /* 0x000000000f087348 */ /* 0x000fea0003c00000 */
[----:B------:R0:W1:Y:S02]  /*2e9b0*/  SHFL.IDX P6, R14, R13, R12, R11 ;  /* 0x0000000c0d0e7389 */ /* 0x00006400000c000b */
[----:B01----:R-:W-:Y:S01]  /*2e9c0*/  ENDCOLLECTIVE ;  /* 0x000000000000791b */ /* 0x003fe20003800000 */
.L_x_2797:
[----:B------:R-:W-:Y:S01]  /*2e9d0*/  SEL R73, R109, R114, P0 ;  /* 0x000000726d497207 */ /* 0x000fe20000000000 */
[----:B------:R-:W-:Y:S02]  /*2e9e0*/  IMAD.MOV.U32 R13, RZ, RZ, R116 ;  /* 0x000000ffff0d7224 */ /* 0x000fe400078e0074 */
[----:B------:R-:W-:Y:S01]  /*2e9f0*/  IMAD.MOV.U32 R12, RZ, RZ, R7 ;  /* 0x000000ffff0c7224 */ /* 0x000fe200078e0007 */
[----:B------:R-:W-:-:S07]  /*2ea00*/  MOV R111, R14 ;  /* 0x0000000e006f7202 */ /* 0x000fce0000000f00 */
[----:B------:R-:W-:Y:S05]  /*2ea10*/  WARPSYNC.COLLECTIVE R15, `(.L_x_2798) ;  /* 0x000000000f087348 */ /* 0x000fea0003c00000 */
[----:B------:R0:W1:Y:S02]  /*2ea20*/  SHFL.IDX P6, R14, R13, R12, R11 ;  /* 0x0000000c0d0e7389 */ /* 0x00006400000c000b */
[----:B01----:R-:W-:Y:S01]  /*2ea30*/  ENDCOLLECTIVE ;  /* 0x000000000000791b */ /* 0x003fe20003800000 */
.L_x_2798:
[----:B------:R-:W-:Y:S01]  /*2ea40*/  IMAD.MOV.U32 R13, RZ, RZ, R5 ;  /* 0x000000ffff0d7224 */ /* 0x000fe200078e0005 */
[----:B------:R-:W-:Y:S01]  /*2ea50*/  SEL R5, R53, R80, P0 ;  /* 0x0000005035057207 */ /* 0x000fe20000000000 */
[----:B------:R-:W-:Y:S02]  /*2ea60*/  IMAD.MOV.U32 R12, RZ, RZ, R2 ;  /* 0x000000ffff0c7224 */ /* 0x000fe400078e0002 */
[----:B------:R-:W-:Y:S02]  /*2ea70*/  IMAD.MOV.U32 R2, RZ, RZ, RZ ;  /* 0x000000ffff027224 */ /* 0x000fe400078e00ff */
[----:B------:R-:W-:-:S07]  /*2ea80*/  IMAD.MOV.U32 R116, RZ, RZ, R14 ;  /* 0x000000ffff747224 */ /* 0x000fce00078e000e */
[----:B------:R-:W-:Y:S05]  /*2ea90*/  WARPSYNC.COLLECTIVE R15, `(.L_x_2799) ;  /* 0x000000000f087348 */ /* 0x000fea0003c00000 */
[----:B------:R0:W1:Y:S02]  /*2eaa0*/  SHFL.IDX P6, R14, R13, R12, R11 ;  /* 0x0000000c0d0e7389 */ /* 0x00006400000c000b */
[----:B01----:R-:W-:Y:S01]  /*2eab0*/  ENDCOLLECTIVE ;  /* 0x000000000000791b */ /* 0x003fe20003800000 */
.L_x_2799:
[----:B------:R-:W-:Y:S01]  /*2eac0*/  SEL R77, R111, R116, P0 ;  /* 0x000000746f4d7207 */ /* 0x000fe20000000000 */
[----:B------:R-:W-:Y:S02]  /*2ead0*/  IMAD.MOV.U32 R13, RZ, RZ, R3 ;  /* 0x000000ffff0d7224 */ /* 0x000fe400078e0003 */
[----:B------:R-:W-:Y:S01]  /*2eae0*/  IMAD.MOV.U32 R12, RZ, RZ, R7 ;  /* 0x000000ffff0c7224 */ /* 0x000fe200078e0007 */
[----:B------:R-:W-:Y:S02]  /*2eaf0*/  SEL R7, R80, R53, P0 ;  /* 0x0000003550077207 */ /* 0x000fe40000000000 */
[----:B------:R-:W-:-:S07]  /*2eb00*/  MOV R0, R14 ;  /* 0x0000000e00007202 */ /* 0x000fce0000000f00 */
[----:B------:R-:W-:Y:S05]  /*2eb10*/  WARPSYNC.COLLECTIVE R15, `(.L_x_2800) ;  /* 0x000000000f087348 */ /* 0x000fea0003c00000 */
[----:B------:R0:W1:Y:S02]  /*2eb20*/  SHFL.IDX P6, R14, R13, R12, R11 ;  /* 0x0000000c0d0e7389 */ /* 0x00006400000c000b */
[----:B01----:R-:W-:Y:S01]  /*2eb30*/  ENDCOLLECTIVE ;  /* 0x000000000000791b */ /* 0x003fe20003800000 */
.L_x_2800:
        /* <DEDUP_REMOVED lines=14> */
[----:B------:R-:W-:Y:S01]  /*2ec20*/  SEL R79, R116, R111, P0 ;  /* 0x0000006f744f7207 */ /* 0x000fe20000000000 */
[----:B------:R-:W-:Y:S06]  /*2ec30*/  BRA `(.L_x_2801) ;  /* 0xffffff3000047947 */ /* 0x000fec000383ffff */
.L_x_2539:
[----:B------:R-:W-:Y:S01]  /*2ec40*/  IMAD.MOV.U32 R13, RZ, RZ, R3 ;  /* 0x000000ffff0d7224 */ /* 0x000fe200078e0003 */
[----:B------:R-:W-:Y:S01]  /*2ec50*/  MOV R12, RZ ;  /* 0x000000ff000c7202 */ /* 0x000fe20000000f00 */
[----:B------:R-:W-:Y:S02]  /*2ec60*/  IMAD.MOV.U32 R11, RZ, RZ, 0x181f ;  /* 0x0000181fff0b7424 */ /* 0x000fe400078e00ff */
[----:B------:R-:W-:-:S07]  /*2ec70*/  IMAD.MOV.U32 R15, RZ, RZ, -0x1 ;  /* 0xffffffffff0f7424 */ /* 0x000fce00078e00ff */
[----:B0-----:R-:W-:Y:S05]  /*2ec80*/  WARPSYNC.COLLECTIVE R15, `(.L_x_2802) ;  /* 0x000000000f087348 */ /* 0x001fea0003c00000 */
[----:B------:R1:W2:Y:S02]  /*2ec90*/  SHFL.IDX P6, R14, R13, R12, R11 ;  /* 0x0000000c0d0e7389 */ /* 0x0002a400000c000b */
[----:B012---:R-:W-:Y:S01]  /*2eca0*/  ENDCOLLECTIVE ;  /* 0x000000000000791b */ /* 0x007fe20003800000 */
.L_x_2802:
[----:B------:R-:W-:Y:S02]  /*2ecb0*/  IMAD.MOV.U32 R13, RZ, RZ, R2 ;  /* 0x000000ffff0d7224 */ /* 0x000fe400078e0002 */
[----:B------:R-:W-:-:S07]  /*2ecc0*/  IMAD.MOV.U32 R0, RZ, RZ, R14 ;  /* 0x000000ffff007224 */ /* 0x000fce00078e000e */
[----:B------:R-:W-:Y:S05]  /*2ecd0*/  WARPSYNC.COLLECTIVE R15, `(.L_x_2803) ;  /* 0x000000000f087348 */ /* 0x000fea0003c00000 */
[----:B------:R0:W1:Y:S02]  /*2ece0*/  SHFL.IDX P6, R14, R13, R12, R11 ;  /* 0x0000000c0d0e7389 */ /* 0x00006400000c000b */
[----:B01----:R-:W-:Y:S01]  /*2ecf0*/  ENDCOLLECTIVE ;  /* 0x000000000000791b */ /* 0x003fe20003800000 */
.L_x_2803:
[----:B------:R-:W-:Y:S05]  /*2ed00*/  BRA `(.L_x_2804) ;  /* 0xffffff4c00787947 */ /* 0x000fea000383ffff */
.L_x_2542:
        /* <DEDUP_REMOVED lines=8> */
.L_x_2806:
[----:B------:R-:W-:Y:S05]  /*2ed90*/  BSYNC B1 ;  /* 0x0000000000017941 */ /* 0x000fea0003800000 */
.L_x_2805:
        /* <DEDUP_REMOVED lines=8> */
.L_x_2807:
[----:B------:R-:W-:Y:S05]  /*2ee20*/  BRA `(.L_x_2808) ;  /* 0xffffff4c00987947 */ /* 0x000fea000383ffff */
.L_x_2545:
[----:B------:R-:W-:Y:S01]  /*2ee30*/  BSSY B1, `(.L_x_2809) ;  /* 0x0000008000017945 */ /* 0x000fe20003800000 */
[----:B----4-:R-:W-:Y:S02]  /*2ee40*/  IMAD.MOV.U32 R13, RZ, RZ, R3 ;  /* 0x000000ffff0d7224 */ /* 0x010fe400078e0003 */
[----:B------:R-:W-:Y:S02]  /*2ee50*/  IMAD.MOV.U32 R12, RZ, RZ, 0x2 ;  /* 0x00000002ff0c7424 */ /* 0x000fe400078e00ff */
[----:B------:R-:W-:Y:S02]  /*2ee60*/  IMAD.MOV.U32 R11, RZ, RZ, 0x181f ;  /* 0x0000181fff0b7424 */ /* 0x000fe400078e00ff */
[----:B------:R-:W-:-:S07]  /*2ee70*/  IMAD.MOV.U32 R15, RZ, RZ, -0x1 ;  /* 0xffffffffff0f7424 */ /* 0x000fce00078e00ff */
[----:B0123--:R-:W-:Y:S05]  /*2ee80*/  WARPSYNC.COLLECTIVE R15, `(.L_x_2810) ;  /* 0x000000000f087348 */ /* 0x00ffea0003c00000 */
[----:B---3--:R3:W4:Y:S02]  /*2ee90*/  SHFL.IDX P6, R14, R13, R12, R11 ;  /* 0x0000000c0d0e7389 */ /* 0x00872400000c000b */
[----:B01234-:R-:W-:Y:S01]  /*2eea0*/  ENDCOLLECTIVE ;  /* 0x000000000000791b */ /* 0x01ffe20003800000 */
.L_x_2810:
[----:B------:R-:W-:Y:S05]  /*2eeb0*/  BSYNC B1 ;  /* 0x0000000000017941 */ /* 0x000fea0003800000 */
.L_x_2809:
        /* <DEDUP_REMOVED lines=8> */
.L_x_2811:
[----:B------:R-:W-:Y:S05]  /*2ef40*/  BRA `(.L_x_2812) ;  /* 0xffffff4c00b87947 */ /* 0x000fea000383ffff */
.L_x_2548:
        /* <DEDUP_REMOVED lines=8> */
.L_x_2814:
[----:B------:R-:W-:Y:S05]  /*2efd0*/  BSYNC B1 ;  /* 0x0000000000017941 */ /* 0x000fea0003800000 */
.L_x_2813:
        /* <DEDUP_REMOVED lines=8> */
.L_x_2815:
[----:B------:R-:W-:Y:S05]  /*2f060*/  BRA `(.L_x_2816) ;  /* 0xffffff4c00d87947 */ /* 0x000fea000383ffff */
.L_x_2565:
[----:B------:R-:W2:Y:S01]  /*2f070*/  S2R R9, SR_TID.X ;  /* 0x0000000000097919 */ /* 0x000ea20000002100 */
[----:B------:R-:W-:Y:S01]  /*2f080*/  BSSY B1, `(.L_x_2817) ;  /* 0x000000a000017945 */ /* 0x000fe20003800000 */
[----:B------:R-:W-:Y:S02]  /*2f090*/  IMAD.MOV.U32 R12, RZ, RZ, RZ ;  /* 0x000000ffff0c7224 */ /* 0x000fe400078e00ff */
[----:B-1----:R-:W-:Y:S02]  /*2f0a0*/  IMAD.MOV.U32 R11, RZ, RZ, 0x1f ;  /* 0x0000001fff0b7424 */ /* 0x002fe400078e00ff */
[----:B------:R-:W-:Y:S01]  /*2f0b0*/  IMAD.MOV.U32 R15, RZ, RZ, -0x1 ;  /* 0xffffffffff0f7424 */ /* 0x000fe200078e00ff */
[----:B--2---:R-:W-:-:S04]  /*2f0c0*/  SHF.R.U32.HI R9, RZ, 0x5, R9 ;  /* 0x00000005ff097819 */ /* 0x004fc80000011609 */
[----:B------:R-:W-:-:S05]  /*2f0d0*/  LOP3.LUT R9, R9, 0x3, RZ, 0xc0, !PT ;  /* 0x0000000309097812 */ /* 0x000fca00078ec0ff */
[----:B------:R-:W-:-:S07]  /*2f0e0*/  IMAD.MOV.U32 R13, RZ, RZ, R9 ;  /* 0x000000ffff0d7224 */ /* 0x000fce00078e0009 */
[----:B0-----:R-:W-:Y:S05]  /*2f0f0*/  WARPSYNC.COLLECTIVE R15, `(.L_x_2818) ;  /* 0x000000000f087348 */ /* 0x001fea0003c00000 */
[----:B0-----:R0:W1:Y:S02]  /*2f100*/  SHFL.IDX P6, R14, R13, R12, R11 ;  /* 0x0000000c0d0e7389 */ /* 0x00106400000c000b */
[----:B01----:R-:W-:Y:S01]  /*2f110*/  ENDCOLLECTIVE ;  /* 0x000000000000791b */ /* 0x003fe20003800000 */
.L_x_2818:
[----:B------:R-:W-:Y:S05]  /*2f120*/  BSYNC B1 ;  /* 0x0000000000017941 */ /* 0x000fea0003800000 */
.L_x_2817:
[----:B------:R-:W-:Y:S05]  /*2f130*/  BRA `(.L_x_2819) ;  /* 0xffffff6400c07947 */ /* 0x000fea000383ffff */
.L_x_2567:
[----:B------:R-:W-:Y:S01]  /*2f140*/  BSSY B1, `(.L_x_2820) ;  /* 0x0000006000017945 */ /* 0x000fe20003800000 */
[----:B------:R-:W-:-:S07]  /*2f150*/  MOV R15, 0xffffffff ;  /* 0xffffffff000f7802 */ /* 0x000fce0000000f00 */
[----:B01----:R-:W-:Y:S05]  /*2f160*/  WARPSYNC.COLLECTIVE R15, `(.L_x_2821) ;  /* 0x000000000f0c7348 */ /* 0x003fea0003c00000 */
[----:B------:R-:W-:Y:S02]  /*2f170*/  ELECT P6, UR62, PT ;  /* 0x00000000003e782f */ /* 0x000fe400038c0000 */
[----:B------:R-:W-:Y:S01]  /*2f180*/  MOV R14, UR62 ;  /* 0x0000003e000e7c02 */ /* 0x000fe20008000f00 */
[----:B01----:R-:W-:Y:S10]  /*2f190*/  ENDCOLLECTIVE ;  /* 0x000000000000791b */ /* 0x003ff40003800000 */
.L_x_2821:
[----:B------:R-:W-:Y:S05]  /*2f1a0*/  BSYNC B1 ;  /* 0x0000000000017941 */ /* 0x000fea0003800000 */
.L_x_2820:
[----:B------:R-:W-:Y:S05]  /*2f1b0*/  BRA `(.L_x_2566) ;  /* 0xffffff6400b87947 */ /* 0x000fea000383ffff */
.L_x_2569:
[----:B0-----:R-:W2:Y:S02]  /*2f1c0*/  LDL R5, [R1+0x4] ;  /* 0x0000040001057983 */ /* 0x001ea40000100800 */
[----:B--2---:R0:W2:Y:S02]  /*2f1d0*/  SYNCS.PHASECHK.TRANS64.TRYWAIT P0, [R5+URZ+0x38820], R4 ;  /* 0x03882004050075a7 */ /* 0x0040a4000800017f */
[----:B--2---:R-:W-:Y:S05]  /*2f1e0*/  @!P0 NANOSLEEP.SYNCS 0x989680 ;  /* 0x009896800000895d */ /* 0x004fea0003900000 */
[----:B------:R-:W2:Y:S02]  /*2f1f0*/  @!P0 SYNCS.PHASECHK.TRANS64 P0, [R5+URZ+0x38820], R4 ;  /* 0x03882004050085a7 */ /* 0x000ea4000800007f */
[----:B--2---:R-:W-:Y:S05]  /*2f200*/  @!P0 BRA `(.L_x_2569) ;  /* 0xfffffffc00ec8947 */ /* 0x004fea000383ffff */
[----:B------:R-:W-:Y:S05]  /*2f210*/  BRA `(.L_x_2822) ;  /* 0xffffff6400c87947 */ /* 0x000fea000383ffff */
.L_x_2573:
[----:B0-----:R0:W2:Y:S02]  /*2f220*/  SYNCS.PHASECHK.TRANS64.TRYWAIT P0, [R7+URZ+0x388a0], R10 ;  /* 0x0388a00a070075a7 */ /* 0x0010a4000800017f */
[----:B--2---:R-:W-:Y:S05]  /*2f230*/  @!P0 NANOSLEEP.SYNCS 0x989680 ;  /* 0x009896800000895d */ /* 0x004fea0003900000 */
[----:B------:R-:W2:Y:S02]  /*2f240*/  @!P0 SYNCS.PHASECHK.TRANS64 P0, [R7+URZ+0x388a0], R10 ;  /* 0x0388a00a070085a7 */ /* 0x000ea4000800007f */
[----:B--2---:R-:W-:Y:S05]  /*2f250*/  @!P0 BRA `(.L_x_2573) ;  /* 0xfffffffc00f08947 */ /* 0x004fea000383ffff */
[----:B------:R-:W-:Y:S05]  /*2f260*/  BRA `(.L_x_2823) ;  /* 0xffffff6400f07947 */ /* 0x000fea000383ffff */
.L_x_2579:
[----:B--2---:R2:W3:Y:S02]  /*2f270*/  SYNCS.PHASECHK.TRANS64.TRYWAIT P0, [R7+URZ+0x388c0], R10 ;  /* 0x0388c00a070075a7 */ /* 0x0044e4000800017f */
[----:B---3--:R-:W-:Y:S05]  /*2f280*/  @!P0 NANOSLEEP.SYNCS 0x989680 ;  /* 0x009896800000895d */ /* 0x008fea0003900000 */
[----:B------:R-:W3:Y:S02]  /*2f290*/  @!P0 SYNCS.PHASECHK.TRANS64 P0, [R7+URZ+0x388c0], R10 ;  /* 0x0388c00a070085a7 */ /* 0x000ee4000800007f */
[----:B---3--:R-:W-:Y:S05]  /*2f2a0*/  @!P0 BRA `(.L_x_2579) ;  /* 0xfffffffc00f08947 */ /* 0x008fea000383ffff */
[----:B------:R-:W-:Y:S05]  /*2f2b0*/  BRA `(.L_x_2824) ;  /* 0xffffff6800b47947 */ /* 0x000fea000383ffff */
.L_x_2587:
[----:B0-----:R0:W2:Y:S02]  /*2f2c0*/  SYNCS.PHASECHK.TRANS64.TRYWAIT P1, [R8+URZ+0x388a0], R7 ;  /* 0x0388a007080075a7 */ /* 0x0010a4000802017f */
[----:B--2---:R-:W-:Y:S05]  /*2f2d0*/  @!P1 NANOSLEEP.SYNCS 0x989680 ;  /* 0x009896800000995d */ /* 0x004fea0003900000 */
[----:B------:R-:W2:Y:S02]  /*2f2e0*/  @!P1 SYNCS.PHASECHK.TRANS64 P1, [R8+URZ+0x388a0], R7 ;  /* 0x0388a007080095a7 */ /* 0x000ea4000802007f */
[----:B--2---:R-:W-:Y:S05]  /*2f2f0*/  @!P1 BRA `(.L_x_2587) ;  /* 0xfffffffc00f09947 */ /* 0x004fea000383ffff */
[----:B------:R-:W-:Y:S05]  /*2f300*/  BRA `(.L_x_2825) ;  /* 0xffffff6c00c87947 */ /* 0x000fea000383ffff */
.L_x_2593:
[----:B--2---:R2:W3:Y:S02]  /*2f310*/  SYNCS.PHASECHK.TRANS64.TRYWAIT P1, [R8+URZ+0x388c0], R7 ;  /* 0x0388c007080075a7 */ /* 0x0044e4000802017f */
[----:B---3--:R-:W-:Y:S05]  /*2f320*/  @!P1 NANOSLEEP.SYNCS 0x989680 ;  /* 0x009896800000995d */ /* 0x008fea0003900000 */
[----:B------:R-:W3:Y:S02]  /*2f330*/  @!P1 SYNCS.PHASECHK.TRANS64 P1, [R8+URZ+0x388c0], R7 ;  /* 0x0388c007080095a7 */ /* 0x000ee4000802007f */
[----:B---3--:R-:W-:Y:S05]  /*2f340*/  @!P1 BRA `(.L_x_2593) ;  /* 0xfffffffc00f09947 */ /* 0x008fea000383ffff */
[----:B------:R-:W-:Y:S05]  /*2f350*/  BRA `(.L_x_2826) ;  /* 0xffffff7000887947 */ /* 0x000fea000383ffff */
.L_x_2609:
        /* <DEDUP_REMOVED lines=8> */
[----:B0--3--:R-:W-:Y:S05]  /*2f3e0*/  WARPSYNC.COLLECTIVE R15, `(.L_x_2828) ;  /* 0x000000000f087348 */ /* 0x009fea0003c00000 */
[----:B0-----:R0:W1:Y:S02]  /*2f3f0*/  SHFL.IDX P6, R14, R13, R12, R11 ;  /* 0x0000000c0d0e7389 */ /* 0x00106400000c000b */
[----:B01-3--:R-:W-:Y:S01]  /*2f400*/  ENDCOLLECTIVE ;  /* 0x000000000000791b */ /* 0x00bfe20003800000 */
.L_x_2828:
[----:B------:R-:W-:Y:S05]  /*2f410*/  BSYNC B0 ;  /* 0x0000000000007941 */ /* 0x000fea0003800000 */
.L_x_2827:
[----:B------:R-:W-:Y:S05]  /*2f420*/  BRA `(.L_x_2829) ;  /* 0xffffff7c00947947 */ /* 0x000fea000383ffff */
.L_x_2611:
[----:B------:R-:W-:Y:S01]  /*2f430*/  BSSY B0, `(.L_x_2830) ;  /* 0x0000006000007945 */ /* 0x000fe20003800000 */
[----:B------:R-:W-:-:S07]  /*2f440*/  IMAD.MOV.U32 R15, RZ, RZ, -0x1 ;  /* 0xffffffffff0f7424 */ /* 0x000fce00078e00ff */
[----:B01-3--:R-:W-:Y:S05]  /*2f450*/  WARPSYNC.COLLECTIVE R15, `(.L_x_2831) ;  /* 0x000000000f0c7348 */ /* 0x00bfea0003c00000 */
[----:B------:R-:W-:Y:S02]  /*2f460*/  ELECT P6, UR62, PT ;  /* 0x00000000003e782f */ /* 0x000fe400038c0000 */
[----:B------:R-:W-:Y:S01]  /*2f470*/  MOV R14, UR62 ;  /* 0x0000003e000e7c02 */ /* 0x000fe20008000f00 */
[----:B01-3--:R-:W-:Y:S10]  /*2f480*/  ENDCOLLECTIVE ;  /* 0x000000000000791b */ /* 0x00bff40003800000 */
.L_x_2831:
[----:B------:R-:W-:Y:S05]  /*2f490*/  BSYNC B0 ;  /* 0x0000000000007941 */ /* 0x000fea0003800000 */
.L_x_2830:
[----:B------:R-:W-:Y:S05]  /*2f4a0*/  BRA `(.L_x_2832) ;  /* 0xffffff7c00a07947 */ /* 0x000fea000383ffff */
.L_x_2613:
[----:B0-----:R0:W2:Y:S02]  /*2f4b0*/  SYNCS.PHASECHK.TRANS64.TRYWAIT P0, [R0+URZ+0x38880], R3 ;  /* 0x03888003000075a7 */ /* 0x0010a4000800017f */
[----:B--2---:R-:W-:Y:S05]  /*2f4c0*/  @!P0 NANOSLEEP.SYNCS 0x989680 ;  /* 0x009896800000895d */ /* 0x004fea0003900000 */
[----:B------:R-:W2:Y:S02]  /*2f4d0*/  @!P0 SYNCS.PHASECHK.TRANS64 P0, [R0+URZ+0x38880], R3 ;  /* 0x03888003000085a7 */ /* 0x000ea4000800007f */
[----:B--2---:R-:W-:Y:S05]  /*2f4e0*/  @!P0 BRA `(.L_x_2613) ;  /* 0xfffffffc00f08947 */ /* 0x004fea000383ffff */
[----:B------:R-:W-:Y:S05]  /*2f4f0*/  BRA `(.L_x_2833) ;  /* 0xffffff8000187947 */ /* 0x000fea000383ffff */
.L_x_2615:
[----:B--2---:R2:W3:Y:S02]  /*2f500*/  SYNCS.PHASECHK.TRANS64.TRYWAIT P0, [R0+URZ+0x38840], R3 ;  /* 0x03884003000075a7 */ /* 0x0044e4000800017f */
[----:B---3--:R-:W-:Y:S05]  /*2f510*/  @!P0 NANOSLEEP.SYNCS 0x989680 ;  /* 0x009896800000895d */ /* 0x008fea0003900000 */
[----:B------:R-:W3:Y:S02]  /*2f520*/  @!P0 SYNCS.PHASECHK.TRANS64 P0, [R0+URZ+0x38840], R3 ;  /* 0x03884003000085a7 */ /* 0x000ee4000800007f */
[----:B---3--:R-:W-:Y:S05]  /*2f530*/  @!P0 BRA `(.L_x_2615) ;  /* 0xfffffffc00f08947 */ /* 0x008fea000383ffff */
[----:B------:R-:W-:Y:S05]  /*2f540*/  BRA `(.L_x_2834) ;  /* 0xffffff80008c7947 */ /* 0x000fea000383ffff */
.L_x_2619:
[----:B------:R-:W2:Y:S01]  /*2f550*/  LDL.LU R11, [R1+0x48] ;  /* 0x00004800010b7983 */ /* 0x000ea20000300800 */
[----:B------:R-:W-:Y:S01]  /*2f560*/  MOV R13, R2 ;  /* 0x00000002000d7202 */ /* 0x000fe20000000f00 */
[----:B------:R-:W-:Y:S01]  /*2f570*/  IMAD.MOV.U32 R12, RZ, RZ, RZ ;  /* 0x000000ffff0c7224 */ /* 0x000fe200078e00ff */
[----:B------:R-:W-:Y:S01]  /*2f580*/  LOP3.LUT R5, R5, 0x7f, RZ, 0xc0, !PT ;  /* 0x0000007f05057812 */ /* 0x000fe200078ec0ff */
[----:B------:R-:W-:-:S03]  /*2f590*/  IMAD.MOV.U32 R15, RZ, RZ, -0x1 ;  /* 0xffffffffff0f7424 */ /* 0x000fc600078e00ff */
[----:B------:R-:W-:-:S05]  /*2f5a0*/  SHF.R.U32.HI R7, RZ, 0x3, R5 ;  /* 0x00000003ff077819 */ /* 0x000fca0000011605 */
[----:B------:R-:W-:Y:S02]  /*2f5b0*/  IMAD R17, R17, 0x80, R7 ;  /* 0x0000008011117824 */ /* 0x000fe400078e0207 */
[----:B--2---:R-:W-:Y:S02]  /*2f5c0*/  IMAD R0, R11, R8, RZ ;  /* 0x000000080b007224 */ /* 0x004fe400078e02ff */
[----:B------:R-:W-:-:S03]  /*2f5d0*/  IMAD.MOV.U32 R11, RZ, RZ, 0x181f ;  /* 0x0000181fff0b7424 */ /* 0x000fc600078e00ff */
[----:B------:R-:W-:-:S13]  /*2f5e0*/  ISETP.GE.AND P2, PT, R17, R0, PT ;  /* 0x000000001100720c */ /* 0x000fda0003f46270 */
[----:B-----5:R-:W-:Y:S05]  /*2f5f0*/  WARPSYNC.COLLECTIVE R15, `(.L_x_2835) ;  /* 0x000000000f087348 */ /* 0x020fea0003c00000 */
[----:B------:R0:W1:Y:S02]  /*2f600*/  SHFL.IDX P6, R14, R13, R12, R11 ;  /* 0x0000000c0d0e7389 */ /* 0x00006400000c000b */
[----:B01---5:R-:W-:Y:S01]  /*2f610*/  ENDCOLLECTIVE ;  /* 0x000000000000791b */ /* 0x023fe20003800000 */
.L_x_2835:
[----:B------:R-:W-:Y:S02]  /*2f620*/  IMAD.MOV.U32 R13, RZ, RZ, R3 ;  /* 0x000000ffff0d7224 */ /* 0x000fe400078e0003 */
[----:B------:R-:W-:-:S07]  /*2f630*/  IMAD.MOV.U32 R4, RZ, RZ, R14 ;  /* 0x000000ffff047224 */ /* 0x000fce00078e000e */
[----:B------:R-:W-:Y:S05]  /*2f640*/  WARPSYNC.COLLECTIVE R15, `(.L_x_2836) ;  /* 0x000000000f087348 */ /* 0x000fea0003c00000 */
[----:B------:R0:W1:Y:S02]  /*2f650*/  SHFL.IDX P6, R14, R13, R12, R11 ;  /* 0x0000000c0d0e7389 */ /* 0x00006400000c000b */
[----:B01----:R-:W-:Y:S01]  /*2f660*/  ENDCOLLECTIVE ;  /* 0x000000000000791b */ /* 0x003fe20003800000 */
.L_x_2836:
[----:B------:R-:W-:Y:S02]  /*2f670*/  IMAD.MOV.U32 R13, RZ, RZ, R2 ;  /* 0x000000ffff0d7224 */ /* 0x000fe400078e0002 */
[----:B------:R-:W-:Y:S01]  /*2f680*/  IMAD.MOV.U32 R12, RZ, RZ, 0x1 ;  /* 0x00000001ff0c7424 */ /* 0x000fe200078e00ff */
[----:B------:R-:W-:-:S07]  /*2f690*/  MOV R5, R14 ;  /* 0x0000000e00057202 */ /* 0x000fce0000000f00 */
[----:B------:R-:W-:Y:S05]  /*2f6a0*/  WARPSYNC.COLLECTIVE R15, `(.L_x_2837) ;  /* 0x000000000f087348 */ /* 0x000fea0003c00000 */
[----:B------:R0:W1:Y:S02]  /*2f6b0*/  SHFL.IDX P6, R14, R13, R12, R11 ;  /* 0x0000000c0d0e7389 */ /* 0x00006400000c000b */
[----:B01----:R-:W-:Y:S01]  /*2f6c0*/  ENDCOLLECTIVE ;  /* 0x000000000000791b */ /* 0x003fe20003800000 */
.L_x_2837:
[----:B------:R-:W-:-:S05]  /*2f6d0*/  @!P2 IADD3 R5, P3, R10, R5, RZ ;  /* 0x000000050a05a210 */ /* 0x000fca0007f7e0ff */
[----:B------:R-:W-:-:S05]  /*2f6e0*/  @!P2 IMAD.X R4, RZ, RZ, R4, P3 ;  /* 0x000000ffff04a224 */ /* 0x000fca00018e0604 */
[----:B------:R-:W-:Y:S01]  /*2f6f0*/  @!P2 LOP3.LUT R5, R5, R4, RZ, 0x3c, !PT ;  /* 0x000000040505a212 */ /* 0x000fe200078e3cff */
[----:B------:R-:W-:-:S03]  /*2f700*/  IMAD.MOV.U32 R13, RZ, RZ, R3 ;  /* 0x000000ffff0d7224 */ /* 0x000fc600078e0003 */
[----:B------:R-:W-:-:S04]  /*2f710*/  @!P2 LOP3.LUT R4, R5, R4, RZ, 0x3c, !PT ;  /* 0x000000040504a212 */ /* 0x000fc800078e3cff */
[----:B------:R-:W-:Y:S02]  /*2f720*/  @!P2 LOP3.LUT R5, R5, R4, RZ, 0x3c, !PT ;  /* 0x000000040505a212 */ /* 0x000fe400078e3cff */
[----:B------:R-:W-:-:S03]  /*2f730*/  MOV R7, R14 ;  /* 0x0000000e00077202 */ /* 0x000fc60000000f00 */
[----:B------:R-:W-:Y:S01]  /*2f740*/  @!PT LDS RZ, [RZ] ;  /* 0x00000000fffff984 */ /* 0x000fe20000000800 */
[----:B------:R-:W-:Y:S01]  /*2f750*/  @!PT LDS RZ, [RZ] ;  /* 0x00000000fffff984 */ /* 0x000fe20000000800 */
[----:B------:R-:W-:Y:S01]  /*2f760*/  @!PT LDS RZ, [RZ] ;  /* 0x00000000fffff984 */ /* 0x000fe20000000800 */
[----:B------:R0:W-:Y:S04]  /*2f770*/  @!P2 LDGSTS.E.BYPASS.LTC128B.128 [R9+0x20400], desc[UR46][R4.64], !P0 ;  /* 0x204000000409afae */ /* 0x0001e8000c101d6e */
[----:B0-----:R-:W-:Y:S05]  /*2f780*/  WARPSYNC.COLLECTIVE R15, `(.L_x_2838) ;  /* 0x000000000f087348 */ /* 0x001fea0003c00000 */
[----:B------:R1:W2:Y:S02]  /*2f790*/  SHFL.IDX P6, R14, R13, R12, R11 ;  /* 0x0000000c0d0e7389 */ /* 0x0002a400000c000b */
[----:B012---:R-:W-:Y:S01]  /*2f7a0*/  ENDCOLLECTIVE ;  /* 0x000000000000791b */ /* 0x007fe20003800000 */
.L_x_2838:
[----:B------:R-:W-:Y:S01]  /*2f7b0*/  @!PT LDS RZ, [RZ] ;  /* 0x00000000fffff984 */ /* 0x000fe20000000800 */
[----:B------:R-:W-:Y:S01]  /*2f7c0*/  @!PT LDS RZ, [RZ] ;  /* 0x00000000fffff984 */ /* 0x000fe20000000800 */
[----:B------:R-:W-:Y:S01]  /*2f7d0*/  @!PT LDS RZ, [RZ] ;  /* 0x00000000fffff984 */ /* 0x000fe20000000800 */
[----:B------:R0:W-:Y:S01]  /*2f7e0*/  @!P2 LDGSTS.E.BYPASS.LTC128B.128 [R9+0x24400], desc[UR46][R4.64+0x80], !P1 ;  /* 0x244000800409afae */ /* 0x0001e2000c901d6e */
[----:B------:R-:W-:Y:S01]  /*2f7f0*/  IMAD.MOV.U32 R13, RZ, RZ, R2 ;  /* 0x000000ffff0d7224 */ /* 0x000fe200078e0002 */
[----:B------:R-:W-:Y:S01]  /*2f800*/  MOV R12, 0x2 ;  /* 0x00000002000c7802 */ /* 0x000fe20000000f00 */
[----:B0-----:R-:W-:-:S05]  /*2f810*/  VIADD R4, R17, 0x10 ;  /* 0x0000001011047836 */ /* 0x001fca0000000000 */
[----:B------:R-:W-:Y:S01]  /*2f820*/  ISETP.GE.AND P2, PT, R4, R0, PT ;  /* 0x000000000400720c */ /* 0x000fe20003f46270 */
[----:B------:R-:W-:-:S12]  /*2f830*/  IMAD.MOV.U32 R6, RZ, RZ, R14 ;  /* 0x000000ffff067224 */ /* 0x000fd800078e000e */
[----:B------:R-:W-:Y:S05]  /*2f840*/  WARPSYNC.COLLECTIVE R15, `(.L_x_2839) ;  /* 0x000000000f087348 */ /* 0x000fea0003c00000 */
[----:B------:R0:W1:Y:S02]  /*2f850*/  SHFL.IDX P6, R14, R13, R12, R11 ;  /* 0x0000000c0d0e7389 */ /* 0x00006400000c000b */
[----:B01----:R-:W-:Y:S01]  /*2f860*/  ENDCOLLECTIVE ;  /* 0x000000000000791b */ /* 0x003fe20003800000 */
.L_x_2839:
[----:B------:R-:W-:-:S05]  /*2f870*/  @!P2 IADD3 R5, P3, R10, R6, RZ ;  /* 0x000000060a05a210 */ /* 0x000fca0007f7e0ff */
[----:B------:R-:W-:Y:S02]  /*2f880*/  @!P2 IMAD.X R4, RZ, RZ, R7, P3 ;  /* 0x000000ffff04a224 */ /* 0x000fe400018e0607 */
[----:B------:R-:W-:-:S03]  /*2f890*/  IMAD.MOV.U32 R13, RZ, RZ, R3 ;  /* 0x000000ffff0d7224 */ /* 0x000fc600078e0003 */
[----:B------:R-:W-:-:S04]  /*2f8a0*/  @!P2 LOP3.LUT R5, R5, R4, RZ, 0x3c, !PT ;  /* 0x000000040505a212 */ /* 0x000fc800078e3cff */
[----:B------:R-:W-:Y:S01]  /*2f8b0*/  @!P2 LOP3.LUT R4, R5, R4, RZ, 0x3c, !PT ;  /* 0x000000040504a212 */ /* 0x000fe200078e3cff */
[----:B------:R-:W-:-:S07]  /*2f8c0*/  IMAD.MOV.U32 R6, RZ, RZ, R14 ;  /* 0x000000ffff067224 */ /* 0x000fce00078e000e */
[----:B------:R-:W-:Y:S05]  /*2f8d0*/  WARPSYNC.COLLECTIVE R15, `(.L_x_2840) ;  /* 0x000000000f087348 */ /* 0x000fea0003c00000 */
[----:B------:R0:W1:Y:S02]  /*2f8e0*/  SHFL.IDX P6, R14, R13, R12, R11 ;  /* 0x0000000c0d0e7389 */ /* 0x00006400000c000b */
[----:B01----:R-:W-:Y:S01]  /*2f8f0*/  ENDCOLLECTIVE ;  /* 0x000000000000791b */ /* 0x003fe20003800000 */
.L_x_2840:
[----:B------:R-:W-:-:S05]  /*2f900*/  @!P2 LOP3.LUT R5, R5, R4, RZ, 0x3c, !PT ;  /* 0x000000040505a212 */ /* 0x000fca00078e3cff */
[----:B------:R-:W-:Y:S01]  /*2f910*/  @!PT LDS RZ, [RZ] ;  /* 0x00000000fffff984 */ /* 0x000fe20000000800 */
[----:B------:R-:W-:Y:S01]  /*2f920*/  @!PT LDS RZ, [RZ] ;  /* 0x00000000fffff984 */ /* 0x000fe20000000800 */
[----:B------:R-:W-:Y:S01]  /*2f930*/  @!PT LDS RZ, [RZ] ;  /* 0x00000000fffff984 */ /* 0x000fe20000000800 */
[----:B------:R-:W-:Y:S04]  /*2f940*/  @!P2 LDGSTS.E.BYPASS.LTC128B.128 [R9+0x20c00], desc[UR46][R4.64], !P0 ;  /* 0x20c000000409afae */ /* 0x000fe8000c101d6e */
[----:B------:R0:W-:Y:S01]  /*2f950*/  @!P2 LDGSTS.E.BYPASS.LTC128B.128 [R9+0x24c00], desc[UR46][R4.64+0x80], !P1 ;  /* 0x24c000800409afae */ /* 0x0001e2000c901d6e */
[----:B------:R-:W-:Y:S01]  /*2f960*/  MOV R13, R2 ;  /* 0x00000002000d7202 */ /* 0x000fe20000000f00 */
[----:B------:R-:W-:Y:S02]  /*2f970*/  IMAD.MOV.U32 R12, RZ, RZ, 0x3 ;  /* 0x00000003ff0c7424 */ /* 0x000fe400078e00ff */
[----:B0-----:R-:W-:-:S05]  /*2f980*/  VIADD R4, R17, 0x20 ;  /* 0x0000002011047836 */ /* 0x001fca0000000000 */
[----:B------:R-:W-:Y:S01]  /*2f990*/  ISETP.GE.AND P2, PT, R4, R0, PT ;  /* 0x000000000400720c */ /* 0x000fe20003f46270 */
[----:B------:R-:W-:-:S12]  /*2f9a0*/  IMAD.MOV.U32 R4, RZ, RZ, R14 ;  /* 0x000000ffff047224 */ /* 0x000fd800078e000e */
[----:B------:R-:W-:Y:S05]  /*2f9b0*/  WARPSYNC.COLLECTIVE R15, `(.L_x_2841) ;  /* 0x000000000f087348 */ /* 0x000fea0003c00000 */
[----:B------:R0:W1:Y:S02]  /*2f9c0*/  SHFL.IDX P6, R14, R13, R12, R11 ;  /* 0x0000000c0d0e7389 */ /* 0x00006400000c000b */
[----:B01----:R-:W-:Y:S01]  /*2f9d0*/  ENDCOLLECTIVE ;  /* 0x000000000000791b */ /* 0x003fe20003800000 */
.L_x_2841:
[----:B------:R-:W-:Y:S01]  /*2f9e0*/  @!P2 IADD3 R5, P3, R10, R4, RZ ;  /* 0x000000040a05a210 */ /* 0x000fe20007f7e0ff */
[----:B------:R-:W-:-:S04]  /*2f9f0*/  IMAD.MOV.U32 R13, RZ, RZ, R3 ;  /* 0x000000ffff0d7224 */ /* 0x000fc800078e0003 */
[----:B------:R-:W-:-:S05]  /*2fa00*/  @!P2 IMAD.X R4, RZ, RZ, R6, P3 ;  /* 0x000000ffff04a224 */ /* 0x000fca00018e0606 */
[----:B------:R-:W-:Y:S01]  /*2fa10*/  @!P2 LOP3.LUT R5, R5, R4, RZ, 0x3c, !PT ;  /* 0x000000040505a212 */ /* 0x000fe200078e3cff */
[----:B------:R-:W-:-:S03]  /*2fa20*/  IMAD.MOV.U32 R6, RZ, RZ, R14 ;  /* 0x000000ffff067224 */ /* 0x000fc600078e000e */
[----:B------:R-:W-:-:S07]  /*2fa30*/  @!P2 LOP3.LUT R4, R5, R4, RZ, 0x3c, !PT ;  /* 0x000000040504a212 */ /* 0x000fce00078e3cff */
[----:B------:R-:W-:Y:S05]  /*2fa40*/  WARPSYNC.COLLECTIVE R15, `(.L_x_2842) ;  /* 0x000000000f087348 */ /* 0x000fea0003c00000 */
[----:B------:R0:W1:Y:S02]  /*2fa50*/  SHFL.IDX P6, R14, R13, R12, R11 ;  /* 0x0000000c0d0e7389 */ /* 0x00006400000c000b */
[----:B01----:R-:W-:Y:S01]  /*2fa60*/  ENDCOLLECTIVE ;  /* 0x000000000000791b */ /* 0x003fe20003800000 */
.L_x_2842:
[----:B------:R-:W-:-:S05]  /*2fa70*/  @!P2 LOP3.LUT R5, R5, R4, RZ, 0x3c, !PT ;  /* 0x000000040505a212 */ /* 0x000fca00078e3cff */
[----:B------:R-:W-:Y:S01]  /*2fa80*/  @!PT LDS RZ, [RZ] ;  /* 0x00000000fffff984 */ /* 0x000fe20000000800 */
[----:B------:R-:W-:Y:S01]  /*2fa90*/  @!PT LDS RZ, [RZ] ;  /* 0x00000000fffff984 */ /* 0x000fe20000000800 */
[----:B------:R-:W-:Y:S01]  /*2faa0*/  @!PT LDS RZ, [RZ] ;  /* 0x00000000fffff984 */ /* 0x000fe20000000800 */
[----:B------:R-:W-:Y:S04]  /*2fab0*/  @!P2 LDGSTS.E.BYPASS.LTC128B.128 [R9+0x21400], desc[UR46][R4.64], !P0 ;  /* 0x214000000409afae */ /* 0x000fe8000c101d6e */
[----:B------:R0:W-:Y:S01]  /*2fac0*/  @!P2 LDGSTS.E.BYPASS.LTC128B.128 [R9+0x25400], desc[UR46][R4.64+0x80], !P1 ;  /* 0x254000800409afae */ /* 0x0001e2000c901d6e */
[----:B------:R-:W-:Y:S02]  /*2fad0*/  IMAD.MOV.U32 R13, RZ, RZ, R2 ;  /* 0x000000ffff0d7224 */ /* 0x000fe400078e0002 */
[----:B------:R-:W-:Y:S02]  /*2fae0*/  IMAD.MOV.U32 R12, RZ, RZ, 0x4 ;  /* 0x00000004ff0c7424 */ /* 0x000fe400078e00ff */
[----:B0-----:R-:W-:-:S05]  /*2faf0*/  VIADD R4, R17, 0x30 ;  /* 0x0000003011047836 */ /* 0x001fca0000000000 */
[----:B------:R-:W-:Y:S01]  /*2fb00*/  ISETP.GE.AND P2, PT, R4, R0, PT ;  /* 0x000000000400720c */ /* 0x000fe20003f46270 */
[----:B------:R-:W-:-:S12]  /*2fb10*/  IMAD.MOV.U32 R4, RZ, RZ, R14 ;  /* 0x000000ffff047224 */ /* 0x000fd800078e000e */
[----:B------:R-:W-:Y:S05]  /*2fb20*/  WARPSYNC.COLLECTIVE R15, `(.L_x_2843) ;  /* 0x000000000f087348 */ /* 0x000fea0003c00000 */
[----:B------:R0:W1:Y:S02]  /*2fb30*/  SHFL.IDX P6, R14, R13, R12, R11 ;  /* 0x0000000c0d0e7389 */ /* 0x00006400000c000b */
[----:B01----:R-:W-:Y:S01]  /*2fb40*/  ENDCOLLECTIVE ;  /* 0x000000000000791b */ /* 0x003fe20003800000 */
.L_x_2843:
        /* <DEDUP_REMOVED lines=9> */
.L_x_2844:
[----:B------:R-:W-:-:S05]  /*2fbe0*/  @!P2 LOP3.LUT R5, R5, R4, RZ, 0x3c, !PT ;  /* 0x000000040505a212 */ /* 0x000fca00078e3cff */
[----:B------:R-:W-:Y:S01]  /*2fbf0*/  @!PT LDS RZ, [RZ] ;  /* 0x00000000fffff984 */ /* 0x000fe20000000800 */
[----:B------:R-:W-:Y:S01]  /*2fc00*/  @!PT LDS RZ, [RZ] ;  /* 0x00000000fffff984 */ /* 0x000fe20000000800 */
[----:B------:R-:W-:Y:S01]  /*2fc10*/  @!PT LDS RZ, [RZ] ;  /* 0x00000000fffff984 */ /* 0x000fe20000000800 */
[----:B------:R-:W-:Y:S04]  /*2fc20*/  @!P2 LDGSTS.E.BYPASS.LTC128B.128 [R9+0x21c00], desc[UR46][R4.64], !P0 ;  /* 0x21c000000409afae */ /* 0x000fe8000c101d6e */
[----:B------:R0:W-:Y:S01]  /*2fc30*/  @!P2 LDGSTS.E.BYPASS.LTC128B.128 [R9+0x25c00], desc[UR46][R4.64+0x80], !P1 ;  /* 0x25c000800409afae */ /* 0x0001e2000c901d6e */
[----:B------:R-:W-:Y:S02]  /*2fc40*/  IMAD.MOV.U32 R13, RZ, RZ, R2 ;  /* 0x000000ffff0d7224 */ /* 0x000fe400078e0002 */
[----:B------:R-:W-:Y:S01]  /*2fc50*/  IMAD.MOV.U32 R12, RZ, RZ, 0x5 ;  /* 0x00000005ff0c7424 */ /* 0x000fe200078e00ff */
[----:B0-----:R-:W-:-:S04]  /*2fc60*/  IADD3 R4, R17, 0x40, RZ ;  /* 0x0000004011047810 */ /* 0x001fc80007ffe0ff */
[----:B------:R-:W-:Y:S01]  /*2fc70*/  ISETP.GE.AND P2, PT, R4, R0, PT ;  /* 0x000000000400720c */ /* 0x000fe20003f46270 */
[----:B------:R-:W-:-:S12]  /*2fc80*/  IMAD.MOV.U32 R4, RZ, RZ, R14 ;  /* 0x000000ffff047224 */ /* 0x000fd800078e000e */
[----:B------:R-:W-:Y:S05]  /*2fc90*/  WARPSYNC.COLLECTIVE R15, `(.L_x_2845) ;  /* 0x000000000f087348 */ /* 0x000fea0003c00000 */
[----:B------:R0:W1:Y:S02]  /*2fca0*/  SHFL.IDX P6, R14, R13, R12, R11 ;  /* 0x0000000c0d0e7389 */ /* 0x00006400000c000b */
[----:B01----:R-:W-:Y:S01]  /*2fcb0*/  ENDCOLLECTIVE ;  /* 0x000000000000791b */ /* 0x003fe20003800000 */
.L_x_2845:
[----:B------:R-:W-:Y:S01]  /*2fcc0*/  @!P2 IADD3 R5, P3, R10, R4, RZ ;  /* 0x000000040a05a210 */ /* 0x000fe20007f7e0ff */
[----:B------:R-:W-:-:S03]  /*2fcd0*/  IMAD.MOV.U32 R13, RZ, RZ, R3 ;  /* 0x000000ffff0d7224 */ /* 0x000fc600078e0003 */
[----:B------:R-:W-:-:S04]  /*2fce0*/  @!P2 IADD3.X R4, RZ, R6, RZ, P3, !PT ;  /* 0x00000006ff04a210 */ /* 0x000fc80001ffe4ff */
[----:B------:R-:W-:-:S04]  /*2fcf0*/  @!P2 LOP3.LUT R5, R5, R4, RZ, 0x3c, !PT ;  /* 0x000000040505a212 */ /* 0x000fc800078e3cff */
[----:B------:R-:W-:Y:S01]  /*2fd00*/  @!P2 LOP3.LUT R4, R5, R4, RZ, 0x3c, !PT ;  /* 0x000000040504a212 */ /* 0x000fe200078e3cff */
[----:B------:R-:W-:-:S07]  /*2fd10*/  IMAD.MOV.U32 R6, RZ, RZ, R14 ;  /* 0x000000ffff067224 */ /* 0x000fce00078e000e */
[----:B------:R-:W-:Y:S05]  /*2fd20*/  WARPSYNC.COLLECTIVE R15, `(.L_x_2846) ;  /* 0x000000000f087348 */ /* 0x000fea0003c00000 */
[----:B------:R0:W1:Y:S02]  /*2fd30*/  SHFL.IDX P6, R14, R13, R12, R11 ;  /* 0x0000000c0d0e7389 */ /* 0x00006400000c000b */
[----:B01----:R-:W-:Y:S01]  /*2fd40*/  ENDCOLLECTIVE ;  /* 0x000000000000791b */ /* 0x003fe20003800000 */
.L_x_2846:
        /* <DEDUP_REMOVED lines=9> */
[----:B------:R-:W-:Y:S02]  /*2fde0*/  ISETP.GE.AND P2, PT, R4, R0, PT ;  /* 0x000000000400720c */ /* 0x000fe40003f46270 */
[----:B------:R-:W-:-:S11]  /*2fdf0*/  MOV R4, R14 ;  /* 0x0000000e00047202 */ /* 0x000fd60000000f00 */
[----:B------:R-:W-:Y:S05]  /*2fe00*/  WARPSYNC.COLLECTIVE R15, `(.L_x_2847) ;  /* 0x000000000f087348 */ /* 0x000fea0003c00000 */
[----:B------:R0:W1:Y:S02]  /*2fe10*/  SHFL.IDX P6, R14, R13, R12, R11 ;  /* 0x0000000c0d0e7389 */ /* 0x00006400000c000b */
[----:B01----:R-:W-:Y:S01]  /*2fe20*/  ENDCOLLECTIVE ;  /* 0x000000000000791b */ /* 0x003fe20003800000 */
.L_x_2847:
        /* <DEDUP_REMOVED lines=9> */
.L_x_2848:
        /* <DEDUP_REMOVED lines=8> */
[----:B0-----:R-:W-:Y:S01]  /*2ff40*/  VIADD R5, R17, 0x60 ;  /* 0x0000006011057836 */ /* 0x001fe20000000000 */
[----:B------:R-:W-:-:S07]  /*2ff50*/  MOV R4, R14 ;  /* 0x0000000e00047202 */ /* 0x000fce0000000f00 */
[----:B------:R-:W-:Y:S05]  /*2ff60*/  WARPSYNC.COLLECTIVE R15, `(.L_x_2849) ;  /* 0x000000000f087348 */ /* 0x000fea0003c00000 */
[----:B------:R0:W1:Y:S02]  /*2ff70*/  SHFL.IDX P6, R14, R13, R12, R11 ;  /* 0x0000000c0d0e7389 */ /* 0x00006400000c000b */
[----:B01----:R-:W-:Y:S01]  /*2ff80*/  ENDCOLLECTIVE ;  /* 0x000000000000791b */ /* 0x003fe20003800000 */
.L_x_2849:
[----:B------:R-:W-:-:S13]  /*2ff90*/  ISETP.GE.AND P2, PT, R5, R0, PT ;  /* 0x000000000500720c */ /* 0x000fda0003f46270 */
[----:B------:R-:W-:Y:S02]  /*2ffa0*/  @!P2 IADD3 R5, P3, R10, R4, RZ ;  /* 0x000000040a05a210 */ /* 0x000fe40007f7e0ff */
[----:B------:R-:W-:-:S03]  /*2ffb0*/  MOV R13, R3 ;  /* 0x00000003000d7202 */ /* 0x000fc60000000f00 */
[----:B------:R-:W-:-:S05]  /*2ffc0*/  @!P2 IMAD.X R4, RZ, RZ, R6, P3 ;  /* 0x000000ffff04a224 */ /* 0x000fca00018e0606 */
[----:B------:R-:W-:-:S04]  /*2ffd0*/  @!P2 LOP3.LUT R5, R5, R4, RZ, 0x3c, !PT ;  /* 0x000000040505a212 */ /* 0x000fc800078e3cff */
[----:B------:R-:W-:-:S04]  /*2ffe0*/  @!P2 LOP3.LUT R4, R5, R4, RZ, 0x3c, !PT ;  /* 0x000000040504a212 */ /* 0x000fc800078e3cff */
[----:B------:R-:W-:-:S05]  /*2fff0*/  @!P2 LOP3.LUT R5, R5, R4, RZ, 0x3c, !PT ;  /* 0x000000040505a212 */ /* 0x000fca00078e3cff */
        /* <DEDUP_REMOVED lines=9> */
.L_x_2850:
[----:B------:R-:W-:Y:S01]  /*30090*/  IMAD.MOV.U32 R3, RZ, RZ, R14 ;  /* 0x000000ffff037224 */ /* 0x000fe200078e000e */
[----:B------:R-:W-:Y:S06]  /*300a0*/  BRA `(.L_x_2851) ;  /* 0xffffff8400247947 */ /* 0x000fec000383ffff */
.L_x_2624:
[----:B0-----:R-:W3:Y:S02]  /*300b0*/  LDL R2, [R1+0x4] ;  /* 0x0000040001027983 */ /* 0x001ee40000100800 */
[----:B---3--:R0:W3:Y:S02]  /*300c0*/  SYNCS.PHASECHK.TRANS64.TRYWAIT P0, [R2+URZ+0x38820], R0 ;  /* 0x03882000020075a7 */ /* 0x0080e4000800017f */
[----:B---3--:R-:W-:Y:S05]  /*300d0*/  @!P0 NANOSLEEP.SYNCS 0x989680 ;  /* 0x009896800000895d */ /* 0x008fea0003900000 */
[----:B------:R-:W3:Y:S02]  /*300e0*/  @!P0 SYNCS.PHASECHK.TRANS64 P0, [R2+URZ+0x38820], R0 ;  /* 0x03882000020085a7 */ /* 0x000ee4000800007f */
[----:B---3--:R-:W-:Y:S05]  /*300f0*/  @!P0 BRA `(.L_x_2624) ;  /* 0xfffffffc00ec8947 */ /* 0x008fea000383ffff */
[----:B------:R-:W-:Y:S05]  /*30100*/  BRA `(.L_x_2852) ;  /* 0xffffff8400947947 */ /* 0x000fea000383ffff */
.L_x_2630:
[----:B---3--:R3:W4:Y:S02]  /*30110*/  SYNCS.PHASECHK.TRANS64.TRYWAIT P0, [R6+URZ+0x38880], R5 ;  /* 0x03888005060075a7 */ /* 0x008724000800017f */
[----:B----4-:R-:W-:Y:S05]  /*30120*/  @!P0 NANOSLEEP.SYNCS 0x989680 ;  /* 0x009896800000895d */ /* 0x010fea0003900000 */
[----:B------:R-:W4:Y:S02]  /*30130*/  @!P0 SYNCS.PHASECHK.TRANS64 P0, [R6+URZ+0x38880], R5 ;  /* 0x03888005060085a7 */ /* 0x000f24000800007f */
[----:B----4-:R-:W-:Y:S05]  /*30140*/  @!P0 BRA `(.L_x_2630) ;  /* 0xfffffffc00f08947 */ /* 0x010fea000383ffff */
[----:B------:R-:W-:Y:S05]  /*30150*/  BRA `(.L_x_2853) ;  /* 0xffffff8800547947 */ /* 0x000fea000383ffff */
.L_x_2636:
[----:B--2---:R2:W4:Y:S02]  /*30160*/  SYNCS.PHASECHK.TRANS64.TRYWAIT P0, [R6+URZ+0x38840], R5 ;  /* 0x03884005060075a7 */ /* 0x004524000800017f */
[----:B----4-:R-:W-:Y:S05]  /*30170*/  @!P0 NANOSLEEP.SYNCS 0x989680 ;  /* 0x009896800000895d */ /* 0x010fea0003900000 */
[----:B------:R-:W4:Y:S02]  /*30180*/  @!P0 SYNCS.PHASECHK.TRANS64 P0, [R6+URZ+0x38840], R5 ;  /* 0x03884005060085a7 */ /* 0x000f24000800007f */
[----:B----4-:R-:W-:Y:S05]  /*30190*/  @!P0 BRA `(.L_x_2636) ;  /* 0xfffffffc00f08947 */ /* 0x010fea000383ffff */
[----:B------:R-:W-:Y:S05]  /*301a0*/  BRA `(.L_x_2854) ;  /* 0xffffff8c00207947 */ /* 0x000fea000383ffff */
.L_x_2643:
[----:B---3--:R3:W4:Y:S02]  /*301b0*/  SYNCS.PHASECHK.TRANS64.TRYWAIT P0, [R20+URZ+0x38870], R4 ;  /* 0x03887004140075a7 */ /* 0x008724000800017f */
[----:B----4-:R-:W-:Y:S05]  /*301c0*/  @!P0 NANOSLEEP.SYNCS 0x989680 ;  /* 0x009896800000895d */ /* 0x010fea0003900000 */
[----:B------:R-:W4:Y:S02]  /*301d0*/  @!P0 SYNCS.PHASECHK.TRANS64 P0, [R20+URZ+0x38870], R4 ;  /* 0x03887004140085a7 */ /* 0x000f24000800007f */
[----:B----4-:R-:W-:Y:S05]  /*301e0*/  @!P0 BRA `(.L_x_2643) ;  /* 0xfffffffc00f08947 */ /* 0x010fea000383ffff */
[----:B------:R-:W-:Y:S05]  /*301f0*/  BRA `(.L_x_2855) ;  /* 0xffffff9000047947 */ /* 0x000fea000383ffff */
.L_x_2645:
[----:B----4-:R4:W0:Y:S02]  /*30200*/  SYNCS.PHASECHK.TRANS64.TRYWAIT P0, [R20+URZ+0x38860], R2 ;  /* 0x03886002140075a7 */ /* 0x010824000800017f */
[----:B0-----:R-:W-:Y:S05]  /*30210*/  @!P0 NANOSLEEP.SYNCS 0x989680 ;  /* 0x009896800000895d */ /* 0x001fea0003900000 */
[----:B------:R-:W0:Y:S02]  /*30220*/  @!P0 SYNCS.PHASECHK.TRANS64 P0, [R20+URZ+0x38860], R2 ;  /* 0x03886002140085a7 */ /* 0x000e24000800007f */
[----:B0-----:R-:W-:Y:S05]  /*30230*/  @!P0 BRA `(.L_x_2645) ;  /* 0xfffffffc00f08947 */ /* 0x001fea000383ffff */
[----:B------:R-:W-:Y:S05]  /*30240*/  BRA `(.L_x_2856) ;  /* 0xffffff90000c7947 */ /* 0x000fea000383ffff */
.L_x_2652:
[----:B0-----:R0:W2:Y:S02]  /*30250*/  SYNCS.PHASECHK.TRANS64.TRYWAIT P1, [R18+URZ+0x38870], R0 ;  /* 0x03887000120075a7 */ /* 0x0010a4000802017f */
[----:B--2---:R-:W-:Y:S05]  /*30260*/  @!P1 NANOSLEEP.SYNCS 0x989680 ;  /* 0x009896800000995d */ /* 0x004fea0003900000 */
[----:B------:R-:W2:Y:S02]  /*30270*/  @!P1 SYNCS.PHASECHK.TRANS64 P1, [R18+URZ+0x38870], R0 ;  /* 0x03887000120095a7 */ /* 0x000ea4000802007f */
[----:B--2---:R-:W-:Y:S05]  /*30280*/  @!P1 BRA `(.L_x_2652) ;  /* 0xfffffffc00f09947 */ /* 0x004fea000383ffff */
[----:B------:R-:W-:Y:S05]  /*30290*/  BRA `(.L_x_2857) ;  /* 0xffffff9800bc7947 */ /* 0x000fea000383ffff */
.L_x_2654:
[----:B0-----:R0:W2:Y:S02]  /*302a0*/  SYNCS.PHASECHK.TRANS64.TRYWAIT P1, [R18+URZ+0x38860], R0 ;  /* 0x03886000120075a7 */ /* 0x0010a4000802017f */
[----:B--2---:R-:W-:Y:S05]  /*302b0*/  @!P1 NANOSLEEP.SYNCS 0x989680 ;  /* 0x009896800000995d */ /* 0x004fea0003900000 */
[----:B------:R-:W2:Y:S02]  /*302c0*/  @!P1 SYNCS.PHASECHK.TRANS64 P1, [R18+URZ+0x38860], R0 ;  /* 0x03886000120095a7 */ /* 0x000ea4000802007f */
[----:B--2---:R-:W-:Y:S05]  /*302d0*/  @!P1 BRA `(.L_x_2654) ;  /* 0xfffffffc00f09947 */ /* 0x004fea000383ffff */
[----:B------:R-:W-:Y:S05]  /*302e0*/  BRA `(.L_x_2858) ;  /* 0xffffff9800c47947 */ /* 0x000fea000383ffff */
.L_x_2658:
[----:B------:R-:W-:Y:S01]  /*302f0*/  BSSY B0, `(.L_x_2859) ;  /* 0x0000008000007945 */ /* 0x000fe20003800000 */
[----:B------:R-:W-:Y:S02]  /*30300*/  IMAD.MOV.U32 R13, RZ, RZ, R16 ;  /* 0x000000ffff0d7224 */ /* 0x000fe400078e0010 */
[----:B------:R-:W-:Y:S02]  /*30310*/  IMAD.MOV.U32 R12, RZ, RZ, RZ ;  /* 0x000000ffff0c7224 */ /* 0x000fe400078e00ff */
[----:B-1----:R-:W-:Y:S02]  /*30320*/  IMAD.MOV.U32 R11, RZ, RZ, 0x1f ;  /* 0x0000001fff0b7424 */ /* 0x002fe400078e00ff */
[----:B------:R-:W-:-:S07]  /*30330*/  IMAD.MOV.U32 R15, RZ, RZ, -0x1 ;  /* 0xffffffffff0f7424 */ /* 0x000fce00078e00ff */
[----:B------:R-:W-:Y:S05]  /*30340*/  WARPSYNC.COLLECTIVE R15, `(.L_x_2860) ;  /* 0x000000000f087348 */ /* 0x000fea0003c00000 */
[----:B------:R0:W1:Y:S02]  /*30350*/  SHFL.IDX P6, R14, R13, R12, R11 ;  /* 0x0000000c0d0e7389 */ /* 0x00006400000c000b */
[----:B01----:R-:W-:Y:S01]  /*30360*/  ENDCOLLECTIVE ;  /* 0x000000000000791b */ /* 0x003fe20003800000 */
.L_x_2860:
[----:B------:R-:W-:Y:S05]  /*30370*/  BSYNC B0 ;  /* 0x0000000000007941 */ /* 0x000fea0003800000 */
.L_x_2859:
[----:B------:R-:W-:Y:S01]  /*30380*/  IMAD.MOV.U32 R13, RZ, RZ, R16 ;  /* 0x000000ffff0d7224 */ /* 0x000fe200078e0010 */
[----:B------:R-:W-:Y:S01]  /*30390*/  MOV R0, R14 ;  /* 0x0000000e00007202 */ /* 0x000fe20000000f00 */
[----:B------:R-:W-:Y:S01]  /*303a0*/  IMAD.MOV.U32 R12, RZ, RZ, 0x1 ;  /* 0x00000001ff0c7424 */ /* 0x000fe200078e00ff */
[----:B------:R-:W-:Y:S01]  /*303b0*/  IADD3 R5, R19, R6, RZ ;  /* 0x0000000613057210 */ /* 0x000fe20007ffe0ff */
[----:B------:R-:W-:Y:S02]  /*303c0*/  IMAD.MOV.U32 R11, RZ, RZ, 0x1f ;  /* 0x0000001fff0b7424 */ /* 0x000fe400078e00ff */
[----:B------:R-:W-:-:S07]  /*303d0*/  IMAD.MOV.U32 R15, RZ, RZ, -0x1 ;  /* 0xffffffffff0f7424 */ /* 0x000fce00078e00ff */
[----:B------:R-:W-:Y:S05]  /*303e0*/  WARPSYNC.COLLECTIVE R15, `(.L_x_2861) ;  /* 0x000000000f087348 */ /* 0x000fea0003c00000 */
[----:B------:R0:W1:Y:S02]  /*303f0*/  SHFL.IDX P6, R14, R13, R12, R11 ;  /* 0x0000000c0d0e7389 */ /* 0x00006400000c000b */
[----:B01----:R-:W-:Y:S01]  /*30400*/  ENDCOLLECTIVE ;  /* 0x000000000000791b */ /* 0x003fe20003800000 */
.L_x_2861:
        /* <DEDUP_REMOVED lines=18> */
.L_x_2862:
        /* <DEDUP_REMOVED lines=8> */
.L_x_2863:
        /* <DEDUP_REMOVED lines=8> */
.L_x_2864:
        /* <DEDUP_REMOVED lines=8> */
.L_x_2865:
        /* <DEDUP_REMOVED lines=8> */
.L_x_2866:
        /* <DEDUP_REMOVED lines=9> */
.L_x_2867:
[----:B------:R-:W-:Y:S01]  /*307c0*/  IMAD.MOV.U32 R7, RZ, RZ, R14 ;  /* 0x000000ffff077224 */ /* 0x000fe200078e000e */
[----:B------:R-:W-:Y:S06]  /*307d0*/  BRA `(.L_x_2868) ;  /* 0xffffffa000887947 */ /* 0x000fec000383ffff */
.L_x_2663:
[----:B------:R-:W-:Y:S01]  /*307e0*/  BSSY B0, `(.L_x_2869) ;  /* 0x0000008000007945 */ /* 0x000fe20003800000 */
[----:B-----5:R-:W-:Y:S01]  /*307f0*/  IMAD.MOV.U32 R13, RZ, RZ, R2 ;  /* 0x000000ffff0d7224 */ /* 0x020fe200078e0002 */
[----:B------:R-:W-:Y:S01]  /*30800*/  MOV R15, 0xffffffff ;  /* 0xffffffff000f7802 */ /* 0x000fe20000000f00 */
[----:B------:R-:W-:Y:S02]  /*30810*/  IMAD.MOV.U32 R12, RZ, RZ, 0x1 ;  /* 0x00000001ff0c7424 */ /* 0x000fe400078e00ff */
[----:B-1----:R-:W-:-:S07]  /*30820*/  IMAD.MOV.U32 R11, RZ, RZ, RZ ;  /* 0x000000ffff0b7224 */ /* 0x002fce00078e00ff */
[----:B0-2---:R-:W-:Y:S05]  /*30830*/  WARPSYNC.COLLECTIVE R15, `(.L_x_2870) ;  /* 0x000000000f087348 */ /* 0x005fea0003c00000 */
[----:B------:R1:W3:Y:S02]  /*30840*/  SHFL.UP P6, R14, R13, R12, R11 ;  /* 0x0400000c0d0e7389 */ /* 0x0002e400000c000b */
[----:B0123--:R-:W-:Y:S01]  /*30850*/  ENDCOLLECTIVE ;  /* 0x000000000000791b */ /* 0x00ffe20003800000 */
.L_x_2870:
[----:B------:R-:W-:Y:S05]  /*30860*/  BSYNC B0 ;  /* 0x0000000000007941 */ /* 0x000fea0003800000 */
.L_x_2869:
[----:B------:R-:W-:Y:S01]  /*30870*/  IMAD.MOV.U32 R3, RZ, RZ, R14 ;  /* 0x000000ffff037224 */ /* 0x000fe200078e000e */
[----:B------:R-:W-:Y:S01]  /*30880*/  MOV R15, 0xffffffff ;  /* 0xffffffff000f7802 */ /* 0x000fe20000000f00 */
[----:B------:R-:W-:Y:S02]  /*30890*/  IMAD.MOV.U32 R12, RZ, RZ, 0x2 ;  /* 0x00000002ff0c7424 */ /* 0x000fe400078e00ff */
[----:B------:R-:W-:Y:S01]  /*308a0*/  IMAD.MOV.U32 R11, RZ, RZ, RZ ;  /* 0x000000ffff0b7224 */ /* 0x000fe200078e00ff */
[----:B------:R-:W-:-:S05]  /*308b0*/  SEL R3, R3, RZ, P1 ;  /* 0x000000ff03037207 */ /* 0x000fca0000800000 */
[----:B------:R-:W-:-:S04]  /*308c0*/  IMAD.IADD R3, R2, 0x1, R3 ;  /* 0x0000000102037824 */ /* 0x000fc800078e0203 */
[----:B------:R-:W-:-:S07]  /*308d0*/  IMAD.MOV.U32 R13, RZ, RZ, R3 ;  /* 0x000000ffff0d7224 */ /* 0x000fce00078e0003 */
[----:B------:R-:W-:Y:S05]  /*308e0*/  WARPSYNC.COLLECTIVE R15, `(.L_x_2871) ;  /* 0x000000000f087348 */ /* 0x000fea0003c00000 */
[----:B------:R0:W1:Y:S02]  /*308f0*/  SHFL.UP P6, R14, R13, R12, R11 ;  /* 0x0400000c0d0e7389 */ /* 0x00006400000c000b */
[----:B01----:R-:W-:Y:S01]  /*30900*/  ENDCOLLECTIVE ;  /* 0x000000000000791b */ /* 0x003fe20003800000 */
.L_x_2871:
        /* <DEDUP_REMOVED lines=8> */
.L_x_2872:
        /* <DEDUP_REMOVED lines=8> */
.L_x_2873:
        /* <DEDUP_REMOVED lines=8> */
.L_x_2874:
        /* <DEDUP_REMOVED lines=9> */
.L_x_2875:
[----:B------:R-:W-:Y:S01]  /*30b20*/  MOV R7, R14 ;  /* 0x0000000e00077202 */ /* 0x000fe20000000f00 */
[----:B------:R-:W-:Y:S06]  /*30b30*/  BRA `(.L_x_2876) ;  /* 0xffffffa000507947 */ /* 0x000fec000383ffff */
.L_x_2665:
[----:B------:R-:W-:Y:S01]  /*30b40*/  BSSY B0, `(.L_x_2877) ;  /* 0x0000006000007945 */ /* 0x000fe20003800000 */
[----:B------:R-:W-:Y:S01]  /*30b50*/  PLOP3.LUT P6, PT, P6, PT, PT, 0x8, 0x0 ;  /* 0x000000000000781c */ /* 0x000fe200037ce170 */
[----:B------:R-:W-:-:S12]  /*30b60*/  IMAD.MOV.U32 R15, RZ, RZ, -0x1 ;  /* 0xffffffffff0f7424 */ /* 0x000fd800078e00ff */
[----:B01----:R-:W-:Y:S05]  /*30b70*/  WARPSYNC.COLLECTIVE R15, `(.L_x_2878) ;  /* 0x000000000f087348 */ /* 0x003fea0003c00000 */
[----:B------:R-:W-:Y:S01]  /*30b80*/  VOTE.ANY R14, PT, P6 ;  /* 0x00000000000e7806 */ /* 0x000fe200030e0100 */
[----:B01----:R-:W-:Y:S06]  /*30b90*/  ENDCOLLECTIVE ;  /* 0x000000000000791b */ /* 0x003fec0003800000 */
.L_x_2878:
[----:B------:R-:W-:Y:S05]  /*30ba0*/  BSYNC B0 ;  /* 0x0000000000007941 */ /* 0x000fea0003800000 */
.L_x_2877:
[----:B------:R-:W-:Y:S01]  /*30bb0*/  IMAD.MOV.U32 R5, RZ, RZ, R14 ;  /* 0x000000ffff057224 */ /* 0x000fe200078e000e */
[----:B------:R-:W-:Y:S01]  /*30bc0*/  MOV R15, 0xffffffff ;  /* 0xffffffff000f7802 */ /* 0x000fe20000000f00 */
[----:B------:R-:W-:Y:S02]  /*30bd0*/  IMAD.MOV.U32 R13, RZ, RZ, R2 ;  /* 0x000000ffff0d7224 */ /* 0x000fe400078e0002 */
[----:B------:R-:W0:Y:S01]  /*30be0*/  POPC R4, R5 ;  /* 0x0000000500047309 */ /* 0x000e220000000000 */
[----:B------:R-:W-:Y:S02]  /*30bf0*/  IMAD.MOV.U32 R11, RZ, RZ, 0x1f ;  /* 0x0000001fff0b7424 */ /* 0x000fe400078e00ff */
[----:B0-----:R-:W-:-:S07]  /*30c00*/  IMAD.MOV.U32 R12, RZ, RZ, R4 ;  /* 0x000000ffff0c7224 */ /* 0x001fce00078e0004 */
[----:B------:R-:W-:Y:S05]  /*30c10*/  WARPSYNC.COLLECTIVE R15, `(.L_x_2879) ;  /* 0x000000000f087348 */ /* 0x000fea0003c00000 */
[----:B------:R0:W1:Y:S02]  /*30c20*/  SHFL.IDX P6, R14, R13, R12, R11 ;  /* 0x0000000c0d0e7389 */ /* 0x00006400000c000b */
[----:B01----:R-:W-:Y:S01]  /*30c30*/  ENDCOLLECTIVE ;  /* 0x000000000000791b */ /* 0x003fe20003800000 */
.L_x_2879:
[----:B------:R-:W-:Y:S01]  /*30c40*/  IMAD.MOV.U32 R17, RZ, RZ, R14 ;  /* 0x000000ffff117224 */ /* 0x000fe200078e000e */
[----:B------:R-:W-:Y:S06]  /*30c50*/  BRA `(.L_x_2880) ;  /* 0xffffffa000407947 */ /* 0x000fec000383ffff */
.L_x_2667:
[----:B------:R-:W-:Y:S01]  /*30c60*/  BSSY B0, `(.L_x_2881) ;  /* 0x0000007000007945 */ /* 0x000fe20003800000 */
[----:B------:R-:W-:Y:S02]  /*30c70*/  IMAD.MOV.U32 R13, RZ, RZ, R6 ;  /* 0x000000ffff0d7224 */ /* 0x000fe400078e0006 */
[----:B-1----:R-:W-:Y:S02]  /*30c80*/  IMAD.MOV.U32 R11, RZ, RZ, 0x1f ;  /* 0x0000001fff0b7424 */ /* 0x002fe400078e00ff */
[----:B------:R-:W-:-:S07]  /*30c90*/  IMAD.MOV.U32 R15, RZ, RZ, -0x1 ;  /* 0xffffffffff0f7424 */ /* 0x000fce00078e00ff */
[----:B0-2---:R-:W-:Y:S05]  /*30ca0*/  WARPSYNC.COLLECTIVE R15, `(.L_x_2882) ;  /* 0x000000000f087348 */ /* 0x005fea0003c00000 */
[----:B------:R1:W3:Y:S02]  /*30cb0*/  SHFL.IDX P6, R14, R13, R12, R11 ;  /* 0x0000000c0d0e7389 */ /* 0x0002e400000c000b */
[----:B0123--:R-:W-:Y:S01]  /*30cc0*/  ENDCOLLECTIVE ;  /* 0x000000000000791b */ /* 0x00ffe20003800000 */
.L_x_2882:
[----:B------:R-:W-:Y:S05]  /*30cd0*/  BSYNC B0 ;  /* 0x0000000000007941 */ /* 0x000fea0003800000 */
.L_x_2881:
[----:B------:R-:W-:Y:S01]  /*30ce0*/  IMAD.MOV.U32 R6, RZ, RZ, R14 ;  /* 0x000000ffff067224 */ /* 0x000fe200078e000e */
[----:B------:R-:W-:Y:S06]  /*30cf0*/  BRA `(.L_x_2883) ;  /* 0xffffffa000347947 */ /* 0x000fec000383ffff */
.L_x_2671:
[----:B0-----:R0:W2:Y:S02]  /*30d00*/  SYNCS.PHASECHK.TRANS64.TRYWAIT P0, [R0+URZ+0x38820], R3 ;  /* 0x03882003000075a7 */ /* 0x0010a4000800017f */
[----:B--2---:R-:W-:Y:S05]  /*30d10*/  @!P0 NANOSLEEP.SYNCS 0x989680 ;  /* 0x009896800000895d */ /* 0x004fea0003900000 */
[----:B------:R-:W2:Y:S02]  /*30d20*/  @!P0 SYNCS.PHASECHK.TRANS64 P0, [R0+URZ+0x38820], R3 ;  /* 0x03882003000085a7 */ /* 0x000ea4000800007f */
[----:B--2---:R-:W-:Y:S05]  /*30d30*/  @!P0 BRA `(.L_x_2671) ;  /* 0xfffffffc00f08947 */ /* 0x004fea000383ffff */
[----:B------:R-:W-:Y:S05]  /*30d40*/  BRA `(.L_x_2884) ;  /* 0xffffffa400b87947 */ /* 0x000fea000383ffff */
.L_x_2672:
[----:B------:R-:W2:Y:S01]  /*30d50*/  S2R R2, SR_TID.X ;  /* 0x0000000000027919 */ /* 0x000ea20000002100 */
[----:B------:R-:W-:Y:S01]  /*30d60*/  BSSY B0, `(.L_x_2885) ;  /* 0x000000a000007945 */ /* 0x000fe20003800000 */
[----:B---3--:R-:W-:Y:S02]  /*30d70*/  IMAD.MOV.U32 R12, RZ, RZ, RZ ;  /* 0x000000ffff0c7224 */ /* 0x008fe400078e00ff */
[----:B-1----:R-:W-:Y:S02]  /*30d80*/  IMAD.MOV.U32 R11, RZ, RZ, 0x1f ;  /* 0x0000001fff0b7424 */ /* 0x002fe400078e00ff */
[----:B------:R-:W-:Y:S01]  /*30d90*/  IMAD.MOV.U32 R15, RZ, RZ, -0x1 ;  /* 0xffffffffff0f7424 */ /* 0x000fe200078e00ff */
[----:B--2---:R-:W-:-:S04]  /*30da0*/  SHF.R.U32.HI R2, RZ, 0x5, R2 ;  /* 0x00000005ff027819 */ /* 0x004fc80000011602 */
[----:B------:R-:W-:-:S04]  /*30db0*/  LOP3.LUT R2, R2, 0x3, RZ, 0xc0, !PT ;  /* 0x0000000302027812 */ /* 0x000fc800078ec0ff */
[----:B------:R-:W-:-:S07]  /*30dc0*/  MOV R13, R2 ;  /* 0x00000002000d7202 */ /* 0x000fce0000000f00 */
[----:B0-----:R-:W-:Y:S05]  /*30dd0*/  WARPSYNC.COLLECTIVE R15, `(.L_x_2886) ;  /* 0x000000000f087348 */ /* 0x001fea0003c00000 */
[----:B------:R1:W2:Y:S02]  /*30de0*/  SHFL.IDX P6, R14, R13, R12, R11 ;  /* 0x0000000c0d0e7389 */ /* 0x0002a400000c000b */
[----:B012---:R-:W-:Y:S01]  /*30df0*/  ENDCOLLECTIVE ;  /* 0x000000000000791b */ /* 0x007fe20003800000 */
.L_x_2886:
[----:B------:R-:W-:Y:S05]  /*30e00*/  BSYNC B0 ;  /* 0x0000000000007941 */ /* 0x000fea0003800000 */
.L_x_2885:
[----:B------:R-:W-:Y:S05]  /*30e10*/  BRA `(.L_x_2887) ;  /* 0xffffffa400a07947 */ /* 0x000fea000383ffff */
.L_x_2673:
[----:B------:R-:W-:Y:S01]  /*30e20*/  BSSY B0, `(.L_x_2888) ;  /* 0x0000006000007945 */ /* 0x000fe20003800000 */
[----:B------:R-:W-:-:S07]  /*30e30*/  IMAD.MOV.U32 R15, RZ, RZ, -0x1 ;  /* 0xffffffffff0f7424 */ /* 0x000fce00078e00ff */
[----:B0123--:R-:W-:Y:S05]  /*30e40*/  WARPSYNC.COLLECTIVE R15, `(.L_x_2889) ;  /* 0x000000000f0c7348 */ /* 0x00ffea0003c00000 */
[----:B------:R-:W-:Y:S02]  /*30e50*/  ELECT P6, UR62, PT ;  /* 0x00000000003e782f */ /* 0x000fe400038c0000 */
[----:B------:R-:W-:Y:S01]  /*30e60*/  MOV R14, UR62 ;  /* 0x0000003e000e7c02 */ /* 0x000fe20008000f00 */
[----:B0123--:R-:W-:Y:S10]  /*30e70*/  ENDCOLLECTIVE ;  /* 0x000000000000791b */ /* 0x00fff40003800000 */
.L_x_2889:
[----:B------:R-:W-:Y:S05]  /*30e80*/  BSYNC B0 ;  /* 0x0000000000007941 */ /* 0x000fea0003800000 */
.L_x_2888:
[----:B------:R-:W-:Y:S05]  /*30e90*/  BRA `(.L_x_2890) ;  /* 0xffffffa400947947 */ /* 0x000fea000383ffff */
.L_x_2675:
[----:B0-----:R0:W2:Y:S02]  /*30ea0*/  SYNCS.PHASECHK.TRANS64.TRYWAIT P1, [R6+URZ], R5 ;  /* 0x00000005060075a7 */ /* 0x0010a4000802017f */
[----:B--2---:R-:W-:Y:S05]  /*30eb0*/  @!P1 NANOSLEEP.SYNCS 0x989680 ;  /* 0x009896800000995d */ /* 0x004fea0003900000 */
[----:B------:R-:W2:Y:S02]  /*30ec0*/  @!P1 SYNCS.PHASECHK.TRANS64 P1, [R6+URZ], R5 ;  /* 0x00000005060095a7 */ /* 0x000ea4000802007f */
[----:B--2---:R-:W-:Y:S05]  /*30ed0*/  @!P1 BRA `(.L_x_2675) ;  /* 0xfffffffc00f09947 */ /* 0x004fea000383ffff */
[----:B------:R-:W-:Y:S05]  /*30ee0*/  BRA `(.L_x_2891) ;  /* 0xffffffa400d07947 */ /* 0x000fea000383ffff */
.L_x_2676:
[----:B--2---:R2:W4:Y:S02]  /*30ef0*/  SYNCS.PHASECHK.TRANS64.TRYWAIT P1, [R7+URZ], R2 ;  /* 0x00000002070075a7 */ /* 0x004524000802017f */
[----:B----4-:R-:W-:Y:S05]  /*30f00*/  @!P1 NANOSLEEP.SYNCS 0x989680 ;  /* 0x009896800000995d */ /* 0x010fea0003900000 */
[----:B------:R-:W4:Y:S02]  /*30f10*/  @!P1 SYNCS.PHASECHK.TRANS64 P1, [R7+URZ], R2 ;  /* 0x00000002070095a7 */ /* 0x000f24000802007f */
[----:B----4-:R-:W-:Y:S05]  /*30f20*/  @!P1 BRA `(.L_x_2676) ;  /* 0xfffffffc00f09947 */ /* 0x010fea000383ffff */
[----:B------:R-:W-:Y:S05]  /*30f30*/  BRA `(.L_x_2892) ;  /* 0xffffffa400c47947 */ /* 0x000fea000383ffff */
.L_x_2678:
[----:B----4-:R4:W0:Y:S02]  /*30f40*/  SYNCS.PHASECHK.TRANS64.TRYWAIT P1, [R4+URZ+0x38860], R5 ;  /* 0x03886005040075a7 */ /* 0x010824000802017f */
[----:B0-----:R-:W-:Y:S05]  /*30f50*/  @!P1 NANOSLEEP.SYNCS 0x989680 ;  /* 0x009896800000995d */ /* 0x001fea0003900000 */
[----:B------:R-:W0:Y:S02]  /*30f60*/  @!P1 SYNCS.PHASECHK.TRANS64 P1, [R4+URZ+0x38860], R5 ;  /* 0x03886005040095a7 */ /* 0x000e24000802007f */
[----:B0-----:R-:W-:Y:S05]  /*30f70*/  @!P1 BRA `(.L_x_2678) ;  /* 0xfffffffc00f09947 */ /* 0x001fea000383ffff */
[----:B------:R-:W-:Y:S05]  /*30f80*/  BRA `(.L_x_2893) ;  /* 0xffffffa400c87947 */ /* 0x000fea000383ffff */
.L_x_2680:
[----:B------:R0:W0:Y:S02]  /*30f90*/  SYNCS.PHASECHK.TRANS64.TRYWAIT P1, [R3+URZ+0x38860], R2 ;  /* 0x03886002030075a7 */ /* 0x000024000802017f */
[----:B0-----:R-:W-:Y:S05]  /*30fa0*/  @!P1 NANOSLEEP.SYNCS 0x989680 ;  /* 0x009896800000995d */ /* 0x001fea0003900000 */
[----:B------:R-:W0:Y:S02]  /*30fb0*/  @!P1 SYNCS.PHASECHK.TRANS64 P1, [R3+URZ+0x38860], R2 ;  /* 0x03886002030095a7 */ /* 0x000e24000802007f */
[----:B0-----:R-:W-:Y:S05]  /*30fc0*/  @!P1 BRA `(.L_x_2680) ;  /* 0xfffffffc00f09947 */ /* 0x001fea000383ffff */
[----:B------:R-:W-:Y:S05]  /*30fd0*/  BRA `(.L_x_2894) ;  /* 0xffffffa400c87947 */ /* 0x000fea000383ffff */
.L_x_2682:
[----:B------:R0:W0:Y:S02]  /*30fe0*/  SYNCS.PHASECHK.TRANS64.TRYWAIT P0, [R4+URZ+0x38880], R5 ;  /* 0x03888005040075a7 */ /* 0x000024000800017f */
[----:B0-----:R-:W-:Y:S05]  /*30ff0*/  @!P0 NANOSLEEP.SYNCS 0x989680 ;  /* 0x009896800000895d */ /* 0x001fea0003900000 */
[----:B------:R-:W0:Y:S02]  /*31000*/  @!P0 SYNCS.PHASECHK.TRANS64 P0, [R4+URZ+0x38880], R5 ;  /* 0x03888005040085a7 */ /* 0x000e24000800007f */
[----:B0-----:R-:W-:Y:S05]  /*31010*/  @!P0 BRA `(.L_x_2682) ;  /* 0xfffffffc00f08947 */ /* 0x001fea000383ffff */
[----:B------:R-:W-:Y:S05]  /*31020*/  BRA `(.L_x_2683) ;  /* 0xffffffa400c47947 */ /* 0x000fea000383ffff */
.L_x_2895:
        /* <DEDUP_REMOVED lines=13> */
.L_x_2904:


//--------------------- .nv.global.init           --------------------------
	.section	.nv.global.init,"aw",@progbits
	.align	4
.nv.global.init:
	.type		_ZZN5flash28permute_output_fp8_VcolmajorIN4cute6TensorINS1_11ArrayEngineIN7cutlass10bfloat16_tELm128EEENS1_6LayoutINS1_5tupleIJNS8_IJNS1_1CILi2EEESA_NS9_ILi32EEEEEENS9_ILi1EEESD_EEENS8_IJNS8_IJSD_SA_NS9_ILi4EEEEEENS9_ILi0EEESH_EEEEEEEEEvRT_E9upper_map,@object
	.size		_ZZN5flash28permute_output_fp8_VcolmajorIN4cute6TensorINS1_11ArrayEngineIN7cutlass10bfloat16_tELm128EEENS1_6LayoutINS1_5tupleIJNS8_IJNS1_1CILi2EEESA_NS9_ILi32EEEEEENS9_ILi1EEESD_EEENS8_IJNS8_IJSD_SA_NS9_ILi4EEEEEENS9_ILi0EEESH_EEEEEEEEEvRT_E9upper_map,($str$23 - _ZZN5flash28permute_output_fp8_VcolmajorIN4cute6TensorINS1_11ArrayEngineIN7cutlass10bfloat16_tELm128EEENS1_6LayoutINS1_5tupleIJNS8_IJNS1_1CILi2EEESA_NS9_ILi32EEEEEENS9_ILi1EEESD_EEENS8_IJNS8_IJSD_SA_NS9_ILi4EEEEEENS9_ILi0EEESH_EEEEEEEEEvRT_E9upper_map)
_ZZN5flash28permute_output_fp8_VcolmajorIN4cute6TensorINS1_11ArrayEngineIN7cutlass10bfloat16_tELm128EEENS1_6LayoutINS1_5tupleIJNS8_IJNS1_1CILi2EEESA_NS9_ILi32EEEEEENS9_ILi1EEESD_EEENS8_IJNS8_IJSD_SA_NS9_ILi4EEEEEENS9_ILi0EEESH_EEEEEEEEEvRT_E9upper_map:
        /*0000*/ 	.byte	0x00, 0x00, 0x00, 0x00, 0x02, 0x00, 0x00, 0x00, 0x03, 0x00, 0x00, 0x00, 0x01, 0x00, 0x00, 0x00
	.type		$str$23,@object
	.size		$str$23,($str$24 - $str$23)
$str$23:
        /*0010*/ 	.byte	0x28, 0x61, 0x64, 0x64, 0x72, 0x65, 0x73, 0x73, 0x20, 0x26, 0x20, 0x6d, 0x61, 0x73, 0x6b, 0x29
        /*0020*/ 	.byte	0x20, 0x3d, 0x3d, 0x20, 0x30, 0x00
	.type		$str$24,@object
	.size		$str$24,(__unnamed_11 - $str$24)
$str$24:
        /*0026*/ 	.byte	0x2f, 0x74, 0x6d, 0x70, 0x2f, 0x6f, 0x73, 0x73, 0x5f, 0x6b, 0x65, 0x72, 0x6e, 0x65, 0x6c, 0x73
        /*0036*/ 	.byte	0x5f, 0x73, 0x72, 0x63, 0x2f, 0x66, 0x6c, 0x61, 0x73, 0x68, 0x5f, 0x61, 0x74, 0x74, 0x65, 0x6e
        /*0046*/ 	.byte	0x74, 0x69, 0x6f, 0x6e, 0x2f, 0x63, 0x73, 0x72, 0x63, 0x2f, 0x63, 0x75, 0x74, 0x6c, 0x61, 0x73
        /*0056*/ 	.byte	0x73, 0x2f, 0x69, 0x6e, 0x63, 0x6c, 0x75, 0x64, 0x65, 0x2f, 0x63, 0x75, 0x74, 0x65, 0x2f, 0x70
        /*0066*/ 	.byte	0x6f, 0x69, 0x6e, 0x74, 0x65, 0x72, 0x5f, 0x66, 0x6c, 0x61, 0x67, 0x67, 0x65, 0x64, 0x2e, 0x68
        /*0076*/ 	.byte	0x70, 0x70, 0x00
	.type		__unnamed_11,@object
	.size		__unnamed_11,(__unnamed_6 - __unnamed_11)
__unnamed_11:
        /* <DEDUP_REMOVED lines=24> */
        /*01f9*/ 	.byte	0x26, 0x5d, 0x00
	.type		__unnamed_6,@object
	.size		__unnamed_6,(__unnamed_5 - __unnamed_6)
__unnamed_6:
        /* <DEDUP_REMOVED lines=24> */
        /*037c*/ 	.byte	0x3e, 0x3e, 0x20, 0x26, 0x5d, 0x00
	.type		__unnamed_5,@object
	.size		__unnamed_5,(__unnamed_9 - __unnamed_5)
__unnamed_5:
        /* <DEDUP_REMOVED lines=24> */
        /*0502*/ 	.byte	0x34, 0x3e, 0x3e, 0x3e, 0x3e, 0x3e, 0x20, 0x26, 0x5d, 0x00
	.type		__unnamed_9,@object
	.size		__unnamed_9,(__unnamed_3 - __unnamed_9)
__unnamed_9:
        /* <DEDUP_REMOVED lines=28> */
        /*06cc*/ 	.byte	0x3a, 0x43, 0x3c, 0x31, 0x36, 0x33, 0x38, 0x34, 0x3e, 0x3e, 0x3e, 0x3e, 0x3e, 0x5d, 0x00
	.type		__unnamed_3,@object
	.size		__unnamed_3,(__unnamed_8 - __unnamed_3)
__unnamed_3:
        /* <DEDUP_REMOVED lines=29> */
        /*08ab*/ 	.byte	0x5d, 0x00
	.type		__unnamed_8,@object
	.size		__unnamed_8,(__unnamed_10 - __unnamed_8)
__unnamed_8:
        /* <DEDUP_REMOVED lines=30> */
	.type		__unnamed_10,@object
	.size		__unnamed_10,(__unnamed_2 - __unnamed_10)
__unnamed_10:
        /* <DEDUP_REMOVED lines=30> */
	.type		__unnamed_2,@object
	.size		__unnamed_2,(__unnamed_4 - __unnamed_2)
__unnamed_2:
        /* <DEDUP_REMOVED lines=30> */
	.type		__unnamed_4,@object
	.size		__unnamed_4,(__unnamed_7 - __unnamed_4)
__unnamed_4:
        /* <DEDUP_REMOVED lines=30> */
	.type		__unnamed_7,@object
	.size		__unnamed_7,(__unnamed_1 - __unnamed_7)
__unnamed_7:
        /* <DEDUP_REMOVED lines=30> */
	.type		__unnamed_1,@object
	.size		__unnamed_1,(.L_0 - __unnamed_1)
__unnamed_1:
        /* <DEDUP_REMOVED lines=29> */
        /*13a7*/ 	.byte	0x3e, 0x3e, 0x3e, 0x3e, 0x20, 0x26, 0x5d, 0x00
.L_0:


//--------------------- .nv.shared._ZN7cutlass13device_kernelIN5flash11enable_sm90INS1_16FlashAttnFwdSm90INS1_25CollectiveMainloopFwdSm90ILi2EN4cute5tupleIJNS5_1CILi1EEES8_S8_EEENS6_IJNS7_ILi128EEESA_NS7_ILi256EEEEEELi256ENS_12float_e4m3_tEfNS_4arch4Sm90ELb0ELb0ELb1ELb0ELb0ELb0ELb0ELb1ELb1ELb1ELb0ELb0EEENS1_21CollectiveEpilogueFwdINS6_IJSA_SB_SA_EEES9_NS_10bfloat16_tESF_Li256ELb0ELb1ELb0ELb1EEENS1_29StaticPersistentTileSchedulerILb0EEEEEEEEEvNT_6ParamsE --------------------------
	.section	.nv.shared._ZN7cutlass13device_kernelIN5flash11enable_sm90INS1_16FlashAttnFwdSm90INS1_25CollectiveMainloopFwdSm90ILi2EN4cute5tupleIJNS5_1CILi1EEES8_S8_EEENS6_IJNS7_ILi128EEESA_NS7_ILi256EEEEEELi256ENS_12float_e4m3_tEfNS_4arch4Sm90ELb0ELb0ELb1ELb0ELb0ELb0ELb0ELb1ELb1ELb1ELb0ELb0EEENS1_21CollectiveEpilogueFwdINS6_IJSA_SB_SA_EEES9_NS_10bfloat16_tESF_Li256ELb0ELb1ELb0ELb1EEENS1_29StaticPersistentTileSchedulerILb0EEEEEEEEEvNT_6ParamsE,"aw",@nobits
	.sectionflags	@""
	.align	16
	.zero		1024


//--------------------- .nv.shared.reserved.0     --------------------------
	.section	.nv.shared.reserved.0,"aw",@nobits
	.weak		__nv_reservedSMEM_offset_0_alias
	.size		__nv_reservedSMEM_offset_0_alias, 0, 0
	.other		__nv_reservedSMEM_offset_0_alias,@"STO_CUDA_RESERVED_SHARED STV_DEFAULT"
__nv_reservedSMEM_offset_0_alias:
	.zero		0


//--------------------- .nv.global                --------------------------
	.section	.nv.global,"aw",@nobits
.nv.global:
	.type		_ZN82_INTERNAL_b49887c0_46_flash_fwd_hdim256_e4m3_softcap_packgqa_sm90_cu_c784774a_35244cute1_E,@object
	.size		_ZN82_INTERNAL_b49887c0_46_flash_fwd_hdim256_e4m3_softcap_packgqa_sm90_cu_c784774a_35244cute1_E,(_ZN82_INTERNAL_b49887c0_46_flash_fwd_hdim256_e4m3_softcap_packgqa_sm90_cu_c784774a_35244cuda3std3__45__cpo6cbeginE - _ZN82_INTERNAL_b49887c0_46_flash_fwd_hdim256_e4m3_softcap_packgqa_sm90_cu_c784774a_35244cute1_E)
_ZN82_INTERNAL_b49887c0_46_flash_fwd_hdim256_e4m3_softcap_packgqa_sm90_cu_c784774a_35244cute1_E:
	.zero		1
	.type		_ZN82_INTERNAL_b49887c0_46_flash_fwd_hdim256_e4m3_softcap_packgqa_sm90_cu_c784774a_35244cuda3std3__45__cpo6cbeginE,@object
	.size		_ZN82_INTERNAL_b49887c0_46_flash_fwd_hdim256_e4m3_softcap_packgqa_sm90_cu_c784774a_35244cuda3std3__45__cpo6cbeginE,(_ZN82_INTERNAL_b49887c0_46_flash_fwd_hdim256_e4m3_softcap_packgqa_sm90_cu_c784774a_35244cuda3std3__48in_placeE - _ZN82_INTERNAL_b49887c0_46_flash_fwd_hdim256_e4m3_softcap_packgqa_sm90_cu_c784774a_35244cuda3std3__45__cpo6cbeginE)
_ZN82_INTERNAL_b49887c0_46_flash_fwd_hdim256_e4m3_softcap_packgqa_sm90_cu_c784774a_35244cuda3std3__45__cpo6cbeginE:
	.zero		1
	.type		_ZN82_INTERNAL_b49887c0_46_flash_fwd_hdim256_e4m3_softcap_packgqa_sm90_cu_c784774a_35244cuda3std3__48in_placeE,@object
	.size		_ZN82_INTERNAL_b49887c0_46_flash_fwd_hdim256_e4m3_softcap_packgqa_sm90_cu_c784774a_35244cuda3std3__48in_placeE,(_ZN82_INTERNAL_b49887c0_46_flash_fwd_hdim256_e4m3_softcap_packgqa_sm90_cu_c784774a_35244cuda3std6ranges3__45__cpo9iter_moveE - _ZN82_INTERNAL_b49887c0_46_flash_fwd_hdim256_e4m3_softcap_packgqa_sm90_cu_c784774a_35244cuda3std3__48in_placeE)
_ZN82_INTERNAL_b49887c0_46_flash_fwd_hdim256_e4m3_softcap_packgqa_sm90_cu_c784774a_35244cuda3std3__48in_placeE:
	.zero		1
	.type		_ZN82_INTERNAL_b49887c0_46_flash_fwd_hdim256_e4m3_softcap_packgqa_sm90_cu_c784774a_35244cuda3std6ranges3__45__cpo9iter_moveE,@object
	.size		_ZN82_INTERNAL_b49887c0_46_flash_fwd_hdim256_e4m3_softcap_packgqa_sm90_cu_c784774a_35244cuda3std6ranges3__45__cpo9iter_moveE,(_ZN82_INTERNAL_b49887c0_46_flash_fwd_hdim256_e4m3_softcap_packgqa_sm90_cu_c784774a_35244cuda3std3__45__cpo5beginE - _ZN82_INTERNAL_b49887c0_46_flash_fwd_hdim256_e4m3_softcap_packgqa_sm90_cu_c784774a_35244cuda3std6ranges3__45__cpo9iter_moveE)
_ZN82_INTERNAL_b49887c0_46_flash_fwd_hdim256_e4m3_softcap_packgqa_sm90_cu_c784774a_35244cuda3std6ranges3__45__cpo9iter_moveE:
	.zero		1
	.type		_ZN82_INTERNAL_b49887c0_46_flash_fwd_hdim256_e4m3_softcap_packgqa_sm90_cu_c784774a_35244cuda3std3__45__cpo5beginE,@object
	.size		_ZN82_INTERNAL_b49887c0_46_flash_fwd_hdim256_e4m3_softcap_packgqa_sm90_cu_c784774a_35244cuda3std3__45__cpo5beginE,(_ZN82_INTERNAL_b49887c0_46_flash_fwd_hdim256_e4m3_softcap_packgqa_sm90_cu_c784774a_35244cuda3std3__484_GLOBAL__N__b49887c0_46_flash_fwd_hdim256_e4m3_softcap_packgqa_sm90_cu_c784774a_35246ignoreE - _ZN82_INTERNAL_b49887c0_46_flash_fwd_hdim256_e4m3_softcap_packgqa_sm90_cu_c784774a_35244cuda3std3__45__cpo5beginE)
_ZN82_INTERNAL_b49887c0_46_flash_fwd_hdim256_e4m3_softcap_packgqa_sm90_cu_c784774a_35244cuda3std3__45__cpo5beginE:
	.zero		1
	.type		_ZN82_INTERNAL_b49887c0_46_flash_fwd_hdim256_e4m3_softcap_packgqa_sm90_cu_c784774a_35244cuda3std3__484_GLOBAL__N__b49887c0_46_flash_fwd_hdim256_e4m3_softcap_packgqa_sm90_cu_c784774a_35246ignoreE,@object
	.size		_ZN82_INTERNAL_b49887c0_46_flash_fwd_hdim256_e4m3_softcap_packgqa_sm90_cu_c784774a_35244cuda3std3__484_GLOBAL__N__b49887c0_46_flash_fwd_hdim256_e4m3_softcap_packgqa_sm90_cu_c784774a_35246ignoreE,(_ZN82_INTERNAL_b49887c0_46_flash_fwd_hdim256_e4m3_softcap_packgqa_sm90_cu_c784774a_35244cute7productE - _ZN82_INTERNAL_b49887c0_46_flash_fwd_hdim256_e4m3_softcap_packgqa_sm90_cu_c784774a_35244cuda3std3__484_GLOBAL__N__b49887c0_46_flash_fwd_hdim256_e4m3_softcap_packgqa_sm90_cu_c784774a_35246ignoreE)
_ZN82_INTERNAL_b49887c0_46_flash_fwd_hdim256_e4m3_softcap_packgqa_sm90_cu_c784774a_35244cuda3std3__484_GLOBAL__N__b49887c0_46_flash_fwd_hdim256_e4m3_softcap_packgqa_sm90_cu_c784774a_35246ignoreE:
	.zero		1
	.type		_ZN82_INTERNAL_b49887c0_46_flash_fwd_hdim256_e4m3_softcap_packgqa_sm90_cu_c784774a_35244cute7productE,@object
	.size		_ZN82_INTERNAL_b49887c0_46_flash_fwd_hdim256_e4m3_softcap_packgqa_sm90_cu_c784774a_35244cute7productE,(_ZN82_INTERNAL_b49887c0_46_flash_fwd_hdim256_e4m3_softcap_packgqa_sm90_cu_c784774a_35244cuda3std3__45__cpo3endE - _ZN82_INTERNAL_b49887c0_46_flash_fwd_hdim256_e4m3_softcap_packgqa_sm90_cu_c784774a_35244cute7productE)
_ZN82_INTERNAL_b49887c0_46_flash_fwd_hdim256_e4m3_softcap_packgqa_sm90_cu_c784774a_35244cute7productE:
	.zero		1
	.type		_ZN82_INTERNAL_b49887c0_46_flash_fwd_hdim256_e4m3_softcap_packgqa_sm90_cu_c784774a_35244cuda3std3__45__cpo3endE,@object
	.size		_ZN82_INTERNAL_b49887c0_46_flash_fwd_hdim256_e4m3_softcap_packgqa_sm90_cu_c784774a_35244cuda3std3__45__cpo3endE,(_ZN82_INTERNAL_b49887c0_46_flash_fwd_hdim256_e4m3_softcap_packgqa_sm90_cu_c784774a_35244cuda3std3__419piecewise_constructE - _ZN82_INTERNAL_b49887c0_46_flash_fwd_hdim256_e4m3_softcap_packgqa_sm90_cu_c784774a_35244cuda3std3__45__cpo3endE)
_ZN82_INTERNAL_b49887c0_46_flash_fwd_hdim256_e4m3_softcap_packgqa_sm90_cu_c784774a_35244cuda3std3__45__cpo3endE:
	.zero		1
	.type		_ZN82_INTERNAL_b49887c0_46_flash_fwd_hdim256_e4m3_softcap_packgqa_sm90_cu_c784774a_35244cuda3std3__419piecewise_constructE,@object
	.size		_ZN82_INTERNAL_b49887c0_46_flash_fwd_hdim256_e4m3_softcap_packgqa_sm90_cu_c784774a_35244cuda3std3__419piecewise_constructE,(_ZN82_INTERNAL_b49887c0_46_flash_fwd_hdim256_e4m3_softcap_packgqa_sm90_cu_c784774a_35244cuda3std3__45__cpo4cendE - _ZN82_INTERNAL_b49887c0_46_flash_fwd_hdim256_e4m3_softcap_packgqa_sm90_cu_c784774a_35244cuda3std3__419piecewise_constructE)
_ZN82_INTERNAL_b49887c0_46_flash_fwd_hdim256_e4m3_softcap_packgqa_sm90_cu_c784774a_35244cuda3std3__419piecewise_constructE:
	.zero		1
	.type		_ZN82_INTERNAL_b49887c0_46_flash_fwd_hdim256_e4m3_softcap_packgqa_sm90_cu_c784774a_35244cuda3std3__45__cpo4cendE,@object
	.size		_ZN82_INTERNAL_b49887c0_46_flash_fwd_hdim256_e4m3_softcap_packgqa_sm90_cu_c784774a_35244cuda3std3__45__cpo4cendE,(_ZN82_INTERNAL_b49887c0_46_flash_fwd_hdim256_e4m3_softcap_packgqa_sm90_cu_c784774a_35244cuda3std6ranges3__45__cpo4swapE - _ZN82_INTERNAL_b49887c0_46_flash_fwd_hdim256_e4m3_softcap_packgqa_sm90_cu_c784774a_35244cuda3std3__45__cpo4cendE)
_ZN82_INTERNAL_b49887c0_46_flash_fwd_hdim256_e4m3_softcap_packgqa_sm90_cu_c784774a_35244cuda3std3__45__cpo4cendE:
	.zero		1
	.type		_ZN82_INTERNAL_b49887c0_46_flash_fwd_hdim256_e4m3_softcap_packgqa_sm90_cu_c784774a_35244cuda3std6ranges3__45__cpo4swapE,@object
	.size		_ZN82_INTERNAL_b49887c0_46_flash_fwd_hdim256_e4m3_softcap_packgqa_sm90_cu_c784774a_35244cuda3std6ranges3__45__cpo4swapE,(.L_19 - _ZN82_INTERNAL_b49887c0_46_flash_fwd_hdim256_e4m3_softcap_packgqa_sm90_cu_c784774a_35244cuda3std6ranges3__45__cpo4swapE)
_ZN82_INTERNAL_b49887c0_46_flash_fwd_hdim256_e4m3_softcap_packgqa_sm90_cu_c784774a_35244cuda3std6ranges3__45__cpo4swapE:
	.zero		1
.L_19:


//--------------------- .nv.shared._ZN7cutlass13device_kernelIN5flash11enable_sm90INS1_16FlashAttnFwdSm90INS1_25CollectiveMainloopFwdSm90ILi2EN4cute5tupleIJNS5_1CILi1EEES8_S8_EEENS6_IJNS7_ILi128EEESA_NS7_ILi256EEEEEELi256ENS_12float_e4m3_tEfNS_4arch4Sm90ELb0ELb0ELb1ELb1ELb0ELb0ELb0ELb1ELb1ELb1ELb0ELb0EEENS1_21CollectiveEpilogueFwdINS6_IJSA_SB_SA_EEES9_NS_10bfloat16_tESF_Li256ELb1ELb1ELb0ELb1EEENS1_36VarlenDynamicPersistentTileSchedulerILi128ELi128ELi256ELi128ELb0ELb1ELb1ELb0ELb1ELb1EEEEEEEEEvNT_6ParamsE --------------------------
	.section	.nv.shared._ZN7cutlass13device_kernelIN5flash11enable_sm90INS1_16FlashAttnFwdSm90INS1_25CollectiveMainloopFwdSm90ILi2EN4cute5tupleIJNS5_1CILi1EEES8_S8_EEENS6_IJNS7_ILi128EEESA_NS7_ILi256EEEEEELi256ENS_12float_e4m3_tEfNS_4arch4Sm90ELb0ELb0ELb1ELb1ELb0ELb0ELb0ELb1ELb1ELb1ELb0ELb0EEENS1_21CollectiveEpilogueFwdINS6_IJSA_SB_SA_EEES9_NS_10bfloat16_tESF_Li256ELb1ELb1ELb0ELb1EEENS1_36VarlenDynamicPersistentTileSchedulerILi128ELi128ELi256ELi128ELb0ELb1ELb1ELb0ELb1ELb1EEEEEEEEEvNT_6ParamsE,"aw",@nobits
	.sectionflags	@""
	.align	16
	.zero		1024


//--------------------- .nv.shared._ZN7cutlass13device_kernelIN5flash11enable_sm90INS1_16FlashAttnFwdSm90INS1_25CollectiveMainloopFwdSm90ILi2EN4cute5tupleIJNS5_1CILi1EEES8_S8_EEENS6_IJNS7_ILi128EEESA_NS7_ILi256EEEEEELi256ENS_12float_e4m3_tEfNS_4arch4Sm90ELb0ELb0ELb1ELb1ELb0ELb1ELb0ELb1ELb1ELb1ELb0ELb0EEENS1_21CollectiveEpilogueFwdINS6_IJSA_SB_SA_EEES9_NS_10bfloat16_tESF_Li256ELb1ELb1ELb0ELb1EEENS1_36VarlenDynamicPersistentTileSchedulerILi128ELi128ELi256ELi128ELb0ELb1ELb1ELb0ELb1ELb1EEEEEEEEEvNT_6ParamsE --------------------------
	.section	.nv.shared._ZN7cutlass13device_kernelIN5flash11enable_sm90INS1_16FlashAttnFwdSm90INS1_25CollectiveMainloopFwdSm90ILi2EN4cute5tupleIJNS5_1CILi1EEES8_S8_EEENS6_IJNS7_ILi128EEESA_NS7_ILi256EEEEEELi256ENS_12float_e4m3_tEfNS_4arch4Sm90ELb0ELb0ELb1ELb1ELb0ELb1ELb0ELb1ELb1ELb1ELb0ELb0EEENS1_21CollectiveEpilogueFwdINS6_IJSA_SB_SA_EEES9_NS_10bfloat16_tESF_Li256ELb1ELb1ELb0ELb1EEENS1_36VarlenDynamicPersistentTileSchedulerILi128ELi128ELi256ELi128ELb0ELb1ELb1ELb0ELb1ELb1EEEEEEEEEvNT_6ParamsE,"aw",@nobits
	.sectionflags	@""
	.align	16
	.zero		1024


//--------------------- .nv.shared._ZN7cutlass13device_kernelIN5flash11enable_sm90INS1_16FlashAttnFwdSm90INS1_25CollectiveMainloopFwdSm90ILi2EN4cute5tupleIJNS5_1CILi1EEES8_S8_EEENS6_IJNS7_ILi128EEENS7_ILi64EEENS7_ILi256EEEEEELi256ENS_12float_e4m3_tEfNS_4arch4Sm90ELb0ELb1ELb1ELb0ELb0ELb0ELb0ELb1ELb1ELb1ELb0ELb0EEENS1_21CollectiveEpilogueFwdINS6_IJSA_SC_SB_EEES9_NS_10bfloat16_tESG_Li256ELb0ELb1ELb0ELb1EEENS1_30DynamicPersistentTileSchedulerILi256ELi128ELb0ELb1ELb1EEEEEEEEEvNT_6ParamsE --------------------------
	.section	.nv.shared._ZN7cutlass13device_kernelIN5flash11enable_sm90INS1_16FlashAttnFwdSm90INS1_25CollectiveMainloopFwdSm90ILi2EN4cute5tupleIJNS5_1CILi1EEES8_S8_EEENS6_IJNS7_ILi128EEENS7_ILi64EEENS7_ILi256EEEEEELi256ENS_12float_e4m3_tEfNS_4arch4Sm90ELb0ELb1ELb1ELb0ELb0ELb0ELb0ELb1ELb1ELb1ELb0ELb0EEENS1_21CollectiveEpilogueFwdINS6_IJSA_SC_SB_EEES9_NS_10bfloat16_tESG_Li256ELb0ELb1ELb0ELb1EEENS1_30DynamicPersistentTileSchedulerILi256ELi128ELb0ELb1ELb1EEEEEEEEEvNT_6ParamsE,"aw",@nobits
	.sectionflags	@""
	.align	16
	.zero		1024


//--------------------- .nv.shared._ZN7cutlass13device_kernelIN5flash11enable_sm90INS1_16FlashAttnFwdSm90INS1_25CollectiveMainloopFwdSm90ILi2EN4cute5tupleIJNS5_1CILi1EEES8_S8_EEENS6_IJNS7_ILi128EEENS7_ILi64EEENS7_ILi256EEEEEELi256ENS_12float_e4m3_tEfNS_4arch4Sm90ELb0ELb1ELb1ELb1ELb0ELb0ELb0ELb1ELb1ELb1ELb0ELb0EEENS1_21CollectiveEpilogueFwdINS6_IJSA_SC_SB_EEES9_NS_10bfloat16_tESG_Li256ELb1ELb1ELb0ELb1EEENS1_36VarlenDynamicPersistentTileSchedulerILi128ELi64ELi256ELi128ELb0ELb1ELb1ELb1ELb0ELb1EEEEEEEEEvNT_6ParamsE --------------------------
	.section	.nv.shared._ZN7cutlass13device_kernelIN5flash11enable_sm90INS1_16FlashAttnFwdSm90INS1_25CollectiveMainloopFwdSm90ILi2EN4cute5tupleIJNS5_1CILi1EEES8_S8_EEENS6_IJNS7_ILi128EEENS7_ILi64EEENS7_ILi256EEEEEELi256ENS_12float_e4m3_tEfNS_4arch4Sm90ELb0ELb1ELb1ELb1ELb0ELb0ELb0ELb1ELb1ELb1ELb0ELb0EEENS1_21CollectiveEpilogueFwdINS6_IJSA_SC_SB_EEES9_NS_10bfloat16_tESG_Li256ELb1ELb1ELb0ELb1EEENS1_36VarlenDynamicPersistentTileSchedulerILi128ELi64ELi256ELi128ELb0ELb1ELb1ELb1ELb0ELb1EEEEEEEEEvNT_6ParamsE,"aw",@nobits
	.sectionflags	@""
	.align	16
	.zero		1024


//--------------------- .nv.shared._ZN7cutlass13device_kernelIN5flash11enable_sm90INS1_16FlashAttnFwdSm90INS1_25CollectiveMainloopFwdSm90ILi2EN4cute5tupleIJNS5_1CILi1EEES8_S8_EEENS6_IJNS7_ILi128EEENS7_ILi64EEENS7_ILi256EEEEEELi256ENS_12float_e4m3_tEfNS_4arch4Sm90ELb0ELb1ELb1ELb1ELb0ELb1ELb0ELb1ELb1ELb1ELb0ELb0EEENS1_21CollectiveEpilogueFwdINS6_IJSA_SC_SB_EEES9_NS_10bfloat16_tESG_Li256ELb1ELb1ELb0ELb1EEENS1_36VarlenDynamicPersistentTileSchedulerILi128ELi64ELi256ELi128ELb0ELb1ELb1ELb1ELb0ELb1EEEEEEEEEvNT_6ParamsE --------------------------
	.section	.nv.shared._ZN7cutlass13device_kernelIN5flash11enable_sm90INS1_16FlashAttnFwdSm90INS1_25CollectiveMainloopFwdSm90ILi2EN4cute5tupleIJNS5_1CILi1EEES8_S8_EEENS6_IJNS7_ILi128EEENS7_ILi64EEENS7_ILi256EEEEEELi256ENS_12float_e4m3_tEfNS_4arch4Sm90ELb0ELb1ELb1ELb1ELb0ELb1ELb0ELb1ELb1ELb1ELb0ELb0EEENS1_21CollectiveEpilogueFwdINS6_IJSA_SC_SB_EEES9_NS_10bfloat16_tESG_Li256ELb1ELb1ELb0ELb1EEENS1_36VarlenDynamicPersistentTileSchedulerILi128ELi64ELi256ELi128ELb0ELb1ELb1ELb1ELb0ELb1EEEEEEEEEvNT_6ParamsE,"aw",@nobits
	.sectionflags	@""
	.align	16
	.zero		1024


//--------------------- .nv.shared._ZN7cutlass13device_kernelIN5flash11enable_sm90INS1_16FlashAttnFwdSm90INS1_25CollectiveMainloopFwdSm90ILi2EN4cute5tupleIJNS5_1CILi1EEES8_S8_EEENS6_IJNS7_ILi128EEESA_NS7_ILi256EEEEEELi256ENS_12float_e4m3_tEfNS_4arch4Sm90ELb1ELb0ELb1ELb0ELb0ELb0ELb0ELb1ELb1ELb1ELb0ELb0EEENS1_21CollectiveEpilogueFwdINS6_IJSA_SB_SA_EEES9_NS_10bfloat16_tESF_Li256ELb0ELb1ELb0ELb1EEENS1_30DynamicPersistentTileSchedulerILi256ELi128ELb0ELb1ELb1EEEEEEEEEvNT_6ParamsE --------------------------
	.section	.nv.shared._ZN7cutlass13device_kernelIN5flash11enable_sm90INS1_16FlashAttnFwdSm90INS1_25CollectiveMainloopFwdSm90ILi2EN4cute5tupleIJNS5_1CILi1EEES8_S8_EEENS6_IJNS7_ILi128EEESA_NS7_ILi256EEEEEELi256ENS_12float_e4m3_tEfNS_4arch4Sm90ELb1ELb0ELb1ELb0ELb0ELb0ELb0ELb1ELb1ELb1ELb0ELb0EEENS1_21CollectiveEpilogueFwdINS6_IJSA_SB_SA_EEES9_NS_10bfloat16_tESF_Li256ELb0ELb1ELb0ELb1EEENS1_30DynamicPersistentTileSchedulerILi256ELi128ELb0ELb1ELb1EEEEEEEEEvNT_6ParamsE,"aw",@nobits
	.sectionflags	@""
	.align	16
	.zero		1024


//--------------------- .nv.shared._ZN7cutlass13device_kernelIN5flash11enable_sm90INS1_16FlashAttnFwdSm90INS1_25CollectiveMainloopFwdSm90ILi2EN4cute5tupleIJNS5_1CILi1EEES8_S8_EEENS6_IJNS7_ILi128EEESA_NS7_ILi256EEEEEELi256ENS_12float_e4m3_tEfNS_4arch4Sm90ELb1ELb0ELb1ELb1ELb0ELb0ELb0ELb1ELb1ELb1ELb0ELb0EEENS1_21CollectiveEpilogueFwdINS6_IJSA_SB_SA_EEES9_NS_10bfloat16_tESF_Li256ELb1ELb1ELb0ELb1EEENS1_36VarlenDynamicPersistentTileSchedulerILi128ELi128ELi256ELi128ELb0ELb1ELb1ELb1ELb1ELb1EEEEEEEEEvNT_6ParamsE --------------------------
	.section	.nv.shared._ZN7cutlass13device_kernelIN5flash11enable_sm90INS1_16FlashAttnFwdSm90INS1_25CollectiveMainloopFwdSm90ILi2EN4cute5tupleIJNS5_1CILi1EEES8_S8_EEENS6_IJNS7_ILi128EEESA_NS7_ILi256EEEEEELi256ENS_12float_e4m3_tEfNS_4arch4Sm90ELb1ELb0ELb1ELb1ELb0ELb0ELb0ELb1ELb1ELb1ELb0ELb0EEENS1_21CollectiveEpilogueFwdINS6_IJSA_SB_SA_EEES9_NS_10bfloat16_tESF_Li256ELb1ELb1ELb0ELb1EEENS1_36VarlenDynamicPersistentTileSchedulerILi128ELi128ELi256ELi128ELb0ELb1ELb1ELb1ELb1ELb1EEEEEEEEEvNT_6ParamsE,"aw",@nobits
	.sectionflags	@""
	.align	16
	.zero		1024


//--------------------- .nv.shared._ZN7cutlass13device_kernelIN5flash11enable_sm90INS1_16FlashAttnFwdSm90INS1_25CollectiveMainloopFwdSm90ILi2EN4cute5tupleIJNS5_1CILi1EEES8_S8_EEENS6_IJNS7_ILi128EEESA_NS7_ILi256EEEEEELi256ENS_12float_e4m3_tEfNS_4arch4Sm90ELb1ELb0ELb1ELb1ELb0ELb1ELb0ELb1ELb1ELb1ELb0ELb0EEENS1_21CollectiveEpilogueFwdINS6_IJSA_SB_SA_EEES9_NS_10bfloat16_tESF_Li256ELb1ELb1ELb0ELb1EEENS1_36VarlenDynamicPersistentTileSchedulerILi128ELi128ELi256ELi128ELb0ELb1ELb1ELb1ELb1ELb1EEEEEEEEEvNT_6ParamsE --------------------------
	.section	.nv.shared._ZN7cutlass13device_kernelIN5flash11enable_sm90INS1_16FlashAttnFwdSm90INS1_25CollectiveMainloopFwdSm90ILi2EN4cute5tupleIJNS5_1CILi1EEES8_S8_EEENS6_IJNS7_ILi128EEESA_NS7_ILi256EEEEEELi256ENS_12float_e4m3_tEfNS_4arch4Sm90ELb1ELb0ELb1ELb1ELb0ELb1ELb0ELb1ELb1ELb1ELb0ELb0EEENS1_21CollectiveEpilogueFwdINS6_IJSA_SB_SA_EEES9_NS_10bfloat16_tESF_Li256ELb1ELb1ELb0ELb1EEENS1_36VarlenDynamicPersistentTileSchedulerILi128ELi128ELi256ELi128ELb0ELb1ELb1ELb1ELb1ELb1EEEEEEEEEvNT_6ParamsE,"aw",@nobits
	.sectionflags	@""
	.align	16
	.zero		1024


//--------------------- .nv.constant0._ZN7cutlass13device_kernelIN5flash11enable_sm90INS1_16FlashAttnFwdSm90INS1_25CollectiveMainloopFwdSm90ILi2EN4cute5tupleIJNS5_1CILi1EEES8_S8_EEENS6_IJNS7_ILi128EEESA_NS7_ILi256EEEEEELi256ENS_12float_e4m3_tEfNS_4arch4Sm90ELb0ELb0ELb1ELb0ELb0ELb0ELb0ELb1ELb1ELb1ELb0ELb0EEENS1_21CollectiveEpilogueFwdINS6_IJSA_SB_SA_EEES9_NS_10bfloat16_tESF_Li256ELb0ELb1ELb0ELb1EEENS1_29StaticPersistentTileSchedulerILb0EEEEEEEEEvNT_6ParamsE --------------------------
	.section	.nv.constant0._ZN7cutlass13device_kernelIN5flash11enable_sm90INS1_16FlashAttnFwdSm90INS1_25CollectiveMainloopFwdSm90ILi2EN4cute5tupleIJNS5_1CILi1EEES8_S8_EEENS6_IJNS7_ILi128EEESA_NS7_ILi256EEEEEELi256ENS_12float_e4m3_tEfNS_4arch4Sm90ELb0ELb0ELb1ELb0ELb0ELb0ELb0ELb1ELb1ELb1ELb0ELb0EEENS1_21CollectiveEpilogueFwdINS6_IJSA_SB_SA_EEES9_NS_10bfloat16_tESF_Li256ELb0ELb1ELb0ELb1EEENS1_29StaticPersistentTileSchedulerILb0EEEEEEEEEvNT_6ParamsE,"a",@progbits
	.sectionflags	@""
	.align	4
.nv.constant0._ZN7cutlass13device_kernelIN5flash11enable_sm90INS1_16FlashAttnFwdSm90INS1_25CollectiveMainloopFwdSm90ILi2EN4cute5tupleIJNS5_1CILi1EEES8_S8_EEENS6_IJNS7_ILi128EEESA_NS7_ILi256EEEEEELi256ENS_12float_e4m3_tEfNS_4arch4Sm90ELb0ELb0ELb1ELb0ELb0ELb0ELb0ELb1ELb1ELb1ELb0ELb0EEENS1_21CollectiveEpilogueFwdINS6_IJSA_SB_SA_EEES9_NS_10bfloat16_tESF_Li256ELb0ELb1ELb0ELb1EEENS1_29StaticPersistentTileSchedulerILb0EEEEEEEEEvNT_6ParamsE:
	.zero		3200


//--------------------- .nv.constant0._ZN7cutlass13device_kernelIN5flash11enable_sm90INS1_16FlashAttnFwdSm90INS1_25CollectiveMainloopFwdSm90ILi2EN4cute5tupleIJNS5_1CILi1EEES8_S8_EEENS6_IJNS7_ILi128EEESA_NS7_ILi256EEEEEELi256ENS_12float_e4m3_tEfNS_4arch4Sm90ELb0ELb0ELb1ELb1ELb0ELb0ELb0ELb1ELb1ELb1ELb0ELb0EEENS1_21CollectiveEpilogueFwdINS6_IJSA_SB_SA_EEES9_NS_10bfloat16_tESF_Li256ELb1ELb1ELb0ELb1EEENS1_36VarlenDynamicPersistentTileSchedulerILi128ELi128ELi256ELi128ELb0ELb1ELb1ELb0ELb1ELb1EEEEEEEEEvNT_6ParamsE --------------------------
	.section	.nv.constant0._ZN7cutlass13device_kernelIN5flash11enable_sm90INS1_16FlashAttnFwdSm90INS1_25CollectiveMainloopFwdSm90ILi2EN4cute5tupleIJNS5_1CILi1EEES8_S8_EEENS6_IJNS7_ILi128EEESA_NS7_ILi256EEEEEELi256ENS_12float_e4m3_tEfNS_4arch4Sm90ELb0ELb0ELb1ELb1ELb0ELb0ELb0ELb1ELb1ELb1ELb0ELb0EEENS1_21CollectiveEpilogueFwdINS6_IJSA_SB_SA_EEES9_NS_10bfloat16_tESF_Li256ELb1ELb1ELb0ELb1EEENS1_36VarlenDynamicPersistentTileSchedulerILi128ELi128ELi256ELi128ELb0ELb1ELb1ELb0ELb1ELb1EEEEEEEEEvNT_6ParamsE,"a",@progbits
	.sectionflags	@""
	.align	4
.nv.constant0._ZN7cutlass13device_kernelIN5flash11enable_sm90INS1_16FlashAttnFwdSm90INS1_25CollectiveMainloopFwdSm90ILi2EN4cute5tupleIJNS5_1CILi1EEES8_S8_EEENS6_IJNS7_ILi128EEESA_NS7_ILi256EEEEEELi256ENS_12float_e4m3_tEfNS_4arch4Sm90ELb0ELb0ELb1ELb1ELb0ELb0ELb0ELb1ELb1ELb1ELb0ELb0EEENS1_21CollectiveEpilogueFwdINS6_IJSA_SB_SA_EEES9_NS_10bfloat16_tESF_Li256ELb1ELb1ELb0ELb1EEENS1_36VarlenDynamicPersistentTileSchedulerILi128ELi128ELi256ELi128ELb0ELb1ELb1ELb0ELb1ELb1EEEEEEEEEvNT_6ParamsE:
	.zero		3328


//--------------------- .nv.constant0._ZN7cutlass13device_kernelIN5flash11enable_sm90INS1_16FlashAttnFwdSm90INS1_25CollectiveMainloopFwdSm90ILi2EN4cute5tupleIJNS5_1CILi1EEES8_S8_EEENS6_IJNS7_ILi128EEESA_NS7_ILi256EEEEEELi256ENS_12float_e4m3_tEfNS_4arch4Sm90ELb0ELb0ELb1ELb1ELb0ELb1ELb0ELb1ELb1ELb1ELb0ELb0EEENS1_21CollectiveEpilogueFwdINS6_IJSA_SB_SA_EEES9_NS_10bfloat16_tESF_Li256ELb1ELb1ELb0ELb1EEENS1_36VarlenDynamicPersistentTileSchedulerILi128ELi128ELi256ELi128ELb0ELb1ELb1ELb0ELb1ELb1EEEEEEEEEvNT_6ParamsE --------------------------
	.section	.nv.constant0._ZN7cutlass13device_kernelIN5flash11enable_sm90INS1_16FlashAttnFwdSm90INS1_25CollectiveMainloopFwdSm90ILi2EN4cute5tupleIJNS5_1CILi1EEES8_S8_EEENS6_IJNS7_ILi128EEESA_NS7_ILi256EEEEEELi256ENS_12float_e4m3_tEfNS_4arch4Sm90ELb0ELb0ELb1ELb1ELb0ELb1ELb0ELb1ELb1ELb1ELb0ELb0EEENS1_21CollectiveEpilogueFwdINS6_IJSA_SB_SA_EEES9_NS_10bfloat16_tESF_Li256ELb1ELb1ELb0ELb1EEENS1_36VarlenDynamicPersistentTileSchedulerILi128ELi128ELi256ELi128ELb0ELb1ELb1ELb0ELb1ELb1EEEEEEEEEvNT_6ParamsE,"a",@progbits
	.sectionflags	@""
	.align	4
.nv.constant0._ZN7cutlass13device_kernelIN5flash11enable_sm90INS1_16FlashAttnFwdSm90INS1_25CollectiveMainloopFwdSm90ILi2EN4cute5tupleIJNS5_1CILi1EEES8_S8_EEENS6_IJNS7_ILi128EEESA_NS7_ILi256EEEEEELi256ENS_12float_e4m3_tEfNS_4arch4Sm90ELb0ELb0ELb1ELb1ELb0ELb1ELb0ELb1ELb1ELb1ELb0ELb0EEENS1_21CollectiveEpilogueFwdINS6_IJSA_SB_SA_EEES9_NS_10bfloat16_tESF_Li256ELb1ELb1ELb0ELb1EEENS1_36VarlenDynamicPersistentTileSchedulerILi128ELi128ELi256ELi128ELb0ELb1ELb1ELb0ELb1ELb1EEEEEEEEEvNT_6ParamsE:
	.zero		3328


//--------------------- .nv.constant0._ZN7cutlass13device_kernelIN5flash11enable_sm90INS1_16FlashAttnFwdSm90INS1_25CollectiveMainloopFwdSm90ILi2EN4cute5tupleIJNS5_1CILi1EEES8_S8_EEENS6_IJNS7_ILi128EEENS7_ILi64EEENS7_ILi256EEEEEELi256ENS_12float_e4m3_tEfNS_4arch4Sm90ELb0ELb1ELb1ELb0ELb0ELb0ELb0ELb1ELb1ELb1ELb0ELb0EEENS1_21CollectiveEpilogueFwdINS6_IJSA_SC_SB_EEES9_NS_10bfloat16_tESG_Li256ELb0ELb1ELb0ELb1EEENS1_30DynamicPersistentTileSchedulerILi256ELi128ELb0ELb1ELb1EEEEEEEEEvNT_6ParamsE --------------------------
	.section	.nv.constant0._ZN7cutlass13device_kernelIN5flash11enable_sm90INS1_16FlashAttnFwdSm90INS1_25CollectiveMainloopFwdSm90ILi2EN4cute5tupleIJNS5_1CILi1EEES8_S8_EEENS6_IJNS7_ILi128EEENS7_ILi64EEENS7_ILi256EEEEEELi256ENS_12float_e4m3_tEfNS_4arch4Sm90ELb0ELb1ELb1ELb0ELb0ELb0ELb0ELb1ELb1ELb1ELb0ELb0EEENS1_21CollectiveEpilogueFwdINS6_IJSA_SC_SB_EEES9_NS_10bfloat16_tESG_Li256ELb0ELb1ELb0ELb1EEENS1_30DynamicPersistentTileSchedulerILi256ELi128ELb0ELb1ELb1EEEEEEEEEvNT_6ParamsE,"a",@progbits
	.sectionflags	@""
	.align	4
.nv.constant0._ZN7cutlass13device_kernelIN5flash11enable_sm90INS1_16FlashAttnFwdSm90INS1_25CollectiveMainloopFwdSm90ILi2EN4cute5tupleIJNS5_1CILi1EEES8_S8_EEENS6_IJNS7_ILi128EEENS7_ILi64EEENS7_ILi256EEEEEELi256ENS_12float_e4m3_tEfNS_4arch4Sm90ELb0ELb1ELb1ELb0ELb0ELb0ELb0ELb1ELb1ELb1ELb0ELb0EEENS1_21CollectiveEpilogueFwdINS6_IJSA_SC_SB_EEES9_NS_10bfloat16_tESG_Li256ELb0ELb1ELb0ELb1EEENS1_30DynamicPersistentTileSchedulerILi256ELi128ELb0ELb1ELb1EEEEEEEEEvNT_6ParamsE:
	.zero		3328


//--------------------- .nv.constant0._ZN7cutlass13device_kernelIN5flash11enable_sm90INS1_16FlashAttnFwdSm90INS1_25CollectiveMainloopFwdSm90ILi2EN4cute5tupleIJNS5_1CILi1EEES8_S8_EEENS6_IJNS7_ILi128EEENS7_ILi64EEENS7_ILi256EEEEEELi256ENS_12float_e4m3_tEfNS_4arch4Sm90ELb0ELb1ELb1ELb1ELb0ELb0ELb0ELb1ELb1ELb1ELb0ELb0EEENS1_21CollectiveEpilogueFwdINS6_IJSA_SC_SB_EEES9_NS_10bfloat16_tESG_Li256ELb1ELb1ELb0ELb1EEENS1_36VarlenDynamicPersistentTileSchedulerILi128ELi64ELi256ELi128ELb0ELb1ELb1ELb1ELb0ELb1EEEEEEEEEvNT_6ParamsE --------------------------
	.section	.nv.constant0._ZN7cutlass13device_kernelIN5flash11enable_sm90INS1_16FlashAttnFwdSm90INS1_25CollectiveMainloopFwdSm90ILi2EN4cute5tupleIJNS5_1CILi1EEES8_S8_EEENS6_IJNS7_ILi128EEENS7_ILi64EEENS7_ILi256EEEEEELi256ENS_12float_e4m3_tEfNS_4arch4Sm90ELb0ELb1ELb1ELb1ELb0ELb0ELb0ELb1ELb1ELb1ELb0ELb0EEENS1_21CollectiveEpilogueFwdINS6_IJSA_SC_SB_EEES9_NS_10bfloat16_tESG_Li256ELb1ELb1ELb0ELb1EEENS1_36VarlenDynamicPersistentTileSchedulerILi128ELi64ELi256ELi128ELb0ELb1ELb1ELb1ELb0ELb1EEEEEEEEEvNT_6ParamsE,"a",@progbits
	.sectionflags	@""
	.align	4
.nv.constant0._ZN7cutlass13device_kernelIN5flash11enable_sm90INS1_16FlashAttnFwdSm90INS1_25CollectiveMainloopFwdSm90ILi2EN4cute5tupleIJNS5_1CILi1EEES8_S8_EEENS6_IJNS7_ILi128EEENS7_ILi64EEENS7_ILi256EEEEEELi256ENS_12float_e4m3_tEfNS_4arch4Sm90ELb0ELb1ELb1ELb1ELb0ELb0ELb0ELb1ELb1ELb1ELb0ELb0EEENS1_21CollectiveEpilogueFwdINS6_IJSA_SC_SB_EEES9_NS_10bfloat16_tESG_Li256ELb1ELb1ELb0ELb1EEENS1_36VarlenDynamicPersistentTileSchedulerILi128ELi64ELi256ELi128ELb0ELb1ELb1ELb1ELb0ELb1EEEEEEEEEvNT_6ParamsE:
	.zero		3328


//--------------------- .nv.constant0._ZN7cutlass13device_kernelIN5flash11enable_sm90INS1_16FlashAttnFwdSm90INS1_25CollectiveMainloopFwdSm90ILi2EN4cute5tupleIJNS5_1CILi1EEES8_S8_EEENS6_IJNS7_ILi128EEENS7_ILi64EEENS7_ILi256EEEEEELi256ENS_12float_e4m3_tEfNS_4arch4Sm90ELb0ELb1ELb1ELb1ELb0ELb1ELb0ELb1ELb1ELb1ELb0ELb0EEENS1_21CollectiveEpilogueFwdINS6_IJSA_SC_SB_EEES9_NS_10bfloat16_tESG_Li256ELb1ELb1ELb0ELb1EEENS1_36VarlenDynamicPersistentTileSchedulerILi128ELi64ELi256ELi128ELb0ELb1ELb1ELb1ELb0ELb1EEEEEEEEEvNT_6ParamsE --------------------------
	.section	.nv.constant0._ZN7cutlass13device_kernelIN5flash11enable_sm90INS1_16FlashAttnFwdSm90INS1_25CollectiveMainloopFwdSm90ILi2EN4cute5tupleIJNS5_1CILi1EEES8_S8_EEENS6_IJNS7_ILi128EEENS7_ILi64EEENS7_ILi256EEEEEELi256ENS_12float_e4m3_tEfNS_4arch4Sm90ELb0ELb1ELb1ELb1ELb0ELb1ELb0ELb1ELb1ELb1ELb0ELb0EEENS1_21CollectiveEpilogueFwdINS6_IJSA_SC_SB_EEES9_NS_10bfloat16_tESG_Li256ELb1ELb1ELb0ELb1EEENS1_36VarlenDynamicPersistentTileSchedulerILi128ELi64ELi256ELi128ELb0ELb1ELb1ELb1ELb0ELb1EEEEEEEEEvNT_6ParamsE,"a",@progbits
	.sectionflags	@""
	.align	4
.nv.constant0._ZN7cutlass13device_kernelIN5flash11enable_sm90INS1_16FlashAttnFwdSm90INS1_25CollectiveMainloopFwdSm90ILi2EN4cute5tupleIJNS5_1CILi1EEES8_S8_EEENS6_IJNS7_ILi128EEENS7_ILi64EEENS7_ILi256EEEEEELi256ENS_12float_e4m3_tEfNS_4arch4Sm90ELb0ELb1ELb1ELb1ELb0ELb1ELb0ELb1ELb1ELb1ELb0ELb0EEENS1_21CollectiveEpilogueFwdINS6_IJSA_SC_SB_EEES9_NS_10bfloat16_tESG_Li256ELb1ELb1ELb0ELb1EEENS1_36VarlenDynamicPersistentTileSchedulerILi128ELi64ELi256ELi128ELb0ELb1ELb1ELb1ELb0ELb1EEEEEEEEEvNT_6ParamsE:
	.zero		3328


//--------------------- .nv.constant0._ZN7cutlass13device_kernelIN5flash11enable_sm90INS1_16FlashAttnFwdSm90INS1_25CollectiveMainloopFwdSm90ILi2EN4cute5tupleIJNS5_1CILi1EEES8_S8_EEENS6_IJNS7_ILi128EEESA_NS7_ILi256EEEEEELi256ENS_12float_e4m3_tEfNS_4arch4Sm90ELb1ELb0ELb1ELb0ELb0ELb0ELb0ELb1ELb1ELb1ELb0ELb0EEENS1_21CollectiveEpilogueFwdINS6_IJSA_SB_SA_EEES9_NS_10bfloat16_tESF_Li256ELb0ELb1ELb0ELb1EEENS1_30DynamicPersistentTileSchedulerILi256ELi128ELb0ELb1ELb1EEEEEEEEEvNT_6ParamsE --------------------------
	.section	.nv.constant0._ZN7cutlass13device_kernelIN5flash11enable_sm90INS1_16FlashAttnFwdSm90INS1_25CollectiveMainloopFwdSm90ILi2EN4cute5tupleIJNS5_1CILi1EEES8_S8_EEENS6_IJNS7_ILi128EEESA_NS7_ILi256EEEEEELi256ENS_12float_e4m3_tEfNS_4arch4Sm90ELb1ELb0ELb1ELb0ELb0ELb0ELb0ELb1ELb1ELb1ELb0ELb0EEENS1_21CollectiveEpilogueFwdINS6_IJSA_SB_SA_EEES9_NS_10bfloat16_tESF_Li256ELb0ELb1ELb0ELb1EEENS1_30DynamicPersistentTileSchedulerILi256ELi128ELb0ELb1ELb1EEEEEEEEEvNT_6ParamsE,"a",@progbits
	.sectionflags	@""
	.align	4
.nv.constant0._ZN7cutlass13device_kernelIN5flash11enable_sm90INS1_16FlashAttnFwdSm90INS1_25CollectiveMainloopFwdSm90ILi2EN4cute5tupleIJNS5_1CILi1EEES8_S8_EEENS6_IJNS7_ILi128EEESA_NS7_ILi256EEEEEELi256ENS_12float_e4m3_tEfNS_4arch4Sm90ELb1ELb0ELb1ELb0ELb0ELb0ELb0ELb1ELb1ELb1ELb0ELb0EEENS1_21CollectiveEpilogueFwdINS6_IJSA_SB_SA_EEES9_NS_10bfloat16_tESF_Li256ELb0ELb1ELb0ELb1EEENS1_30DynamicPersistentTileSchedulerILi256ELi128ELb0ELb1ELb1EEEEEEEEEvNT_6ParamsE:
	.zero		3328


//--------------------- .nv.constant0._ZN7cutlass13device_kernelIN5flash11enable_sm90INS1_16FlashAttnFwdSm90INS1_25CollectiveMainloopFwdSm90ILi2EN4cute5tupleIJNS5_1CILi1EEES8_S8_EEENS6_IJNS7_ILi128EEESA_NS7_ILi256EEEEEELi256ENS_12float_e4m3_tEfNS_4arch4Sm90ELb1ELb0ELb1ELb1ELb0ELb0ELb0ELb1ELb1ELb1ELb0ELb0EEENS1_21CollectiveEpilogueFwdINS6_IJSA_SB_SA_EEES9_NS_10bfloat16_tESF_Li256ELb1ELb1ELb0ELb1EEENS1_36VarlenDynamicPersistentTileSchedulerILi128ELi128ELi256ELi128ELb0ELb1ELb1ELb1ELb1ELb1EEEEEEEEEvNT_6ParamsE --------------------------
	.section	.nv.constant0._ZN7cutlass13device_kernelIN5flash11enable_sm90INS1_16FlashAttnFwdSm90INS1_25CollectiveMainloopFwdSm90ILi2EN4cute5tupleIJNS5_1CILi1EEES8_S8_EEENS6_IJNS7_ILi128EEESA_NS7_ILi256EEEEEELi256ENS_12float_e4m3_tEfNS_4arch4Sm90ELb1ELb0ELb1ELb1ELb0ELb0ELb0ELb1ELb1ELb1ELb0ELb0EEENS1_21CollectiveEpilogueFwdINS6_IJSA_SB_SA_EEES9_NS_10bfloat16_tESF_Li256ELb1ELb1ELb0ELb1EEENS1_36VarlenDynamicPersistentTileSchedulerILi128ELi128ELi256ELi128ELb0ELb1ELb1ELb1ELb1ELb1EEEEEEEEEvNT_6ParamsE,"a",@progbits
	.sectionflags	@""
	.align	4
.nv.constant0._ZN7cutlass13device_kernelIN5flash11enable_sm90INS1_16FlashAttnFwdSm90INS1_25CollectiveMainloopFwdSm90ILi2EN4cute5tupleIJNS5_1CILi1EEES8_S8_EEENS6_IJNS7_ILi128EEESA_NS7_ILi256EEEEEELi256ENS_12float_e4m3_tEfNS_4arch4Sm90ELb1ELb0ELb1ELb1ELb0ELb0ELb0ELb1ELb1ELb1ELb0ELb0EEENS1_21CollectiveEpilogueFwdINS6_IJSA_SB_SA_EEES9_NS_10bfloat16_tESF_Li256ELb1ELb1ELb0ELb1EEENS1_36VarlenDynamicPersistentTileSchedulerILi128ELi128ELi256ELi128ELb0ELb1ELb1ELb1ELb1ELb1EEEEEEEEEvNT_6ParamsE:
	.zero		3328


//--------------------- .nv.constant0._ZN7cutlass13device_kernelIN5flash11enable_sm90INS1_16FlashAttnFwdSm90INS1_25CollectiveMainloopFwdSm90ILi2EN4cute5tupleIJNS5_1CILi1EEES8_S8_EEENS6_IJNS7_ILi128EEESA_NS7_ILi256EEEEEELi256ENS_12float_e4m3_tEfNS_4arch4Sm90ELb1ELb0ELb1ELb1ELb0ELb1ELb0ELb1ELb1ELb1ELb0ELb0EEENS1_21CollectiveEpilogueFwdINS6_IJSA_SB_SA_EEES9_NS_10bfloat16_tESF_Li256ELb1ELb1ELb0ELb1EEENS1_36VarlenDynamicPersistentTileSchedulerILi128ELi128ELi256ELi128ELb0ELb1ELb1ELb1ELb1ELb1EEEEEEEEEvNT_6ParamsE --------------------------
	.section	.nv.constant0._ZN7cutlass13device_kernelIN5flash11enable_sm90INS1_16FlashAttnFwdSm90INS1_25CollectiveMainloopFwdSm90ILi2EN4cute5tupleIJNS5_1CILi1EEES8_S8_EEENS6_IJNS7_ILi128EEESA_NS7_ILi256EEEEEELi256ENS_12float_e4m3_tEfNS_4arch4Sm90ELb1ELb0ELb1ELb1ELb0ELb1ELb0ELb1ELb1ELb1ELb0ELb0EEENS1_21CollectiveEpilogueFwdINS6_IJSA_SB_SA_EEES9_NS_10bfloat16_tESF_Li256ELb1ELb1ELb0ELb1EEENS1_36VarlenDynamicPersistentTileSchedulerILi128ELi128ELi256ELi128ELb0ELb1ELb1ELb1ELb1ELb1EEEEEEEEEvNT_6ParamsE,"a",@progbits
	.sectionflags	@""
	.align	4
.nv.constant0._ZN7cutlass13device_kernelIN5flash11enable_sm90INS1_16FlashAttnFwdSm90INS1_25CollectiveMainloopFwdSm90ILi2EN4cute5tupleIJNS5_1CILi1EEES8_S8_EEENS6_IJNS7_ILi128EEESA_NS7_ILi256EEEEEELi256ENS_12float_e4m3_tEfNS_4arch4Sm90ELb1ELb0ELb1ELb1ELb0ELb1ELb0ELb1ELb1ELb1ELb0ELb0EEENS1_21CollectiveEpilogueFwdINS6_IJSA_SB_SA_EEES9_NS_10bfloat16_tESF_Li256ELb1ELb1ELb0ELb1EEENS1_36VarlenDynamicPersistentTileSchedulerILi128ELi128ELi256ELi128ELb0ELb1ELb1ELb1ELb1ELb1EEEEEEEEEvNT_6ParamsE:
	.zero		3328


//--------------------- SYMBOLS --------------------------

	.type		.nv.reservedSmem.offset0,@object
	.size		.nv.reservedSmem.offset0,0x4
	.type		__assertfail,@function
